	.target	sm_80

	.elftype	@"ET_EXEC"


//--------------------- .note.nv.tkinfo           --------------------------
	.section	.note.nv.tkinfo,"",@"SHT_NOTE"
	.sectionflags	@"SHF_NOTE_NV_TKINFO"
	.tkinfo
        /*0018*/ 	.word	0x00000002
        /*0030*/ 	.string	""
        /*0030*/ 	.string	"ptxas"
        /*0030*/ 	.string	"Cuda compilation tools, release 13.0, V13.0.88"
        /*0030*/ 	.string	"Build cuda_13.0.r13.0/compiler.36424714_0"
        /*0030*/ 	.string	"-arch sm_80 -m 64 "



//--------------------- .note.nv.cuinfo           --------------------------
	.section	.note.nv.cuinfo,"",@"SHT_NOTE"
	.sectionflags	@"SHF_NOTE_NV_CUINFO"
        /*0018*/ 	.short	0x0002
        /*001a*/ 	.short	0x0050
        /*001c*/ 	.short	0x0082
	.zero		2


//--------------------- .nv.info                  --------------------------
	.section	.nv.info,"",@"SHT_CUDA_INFO"
	.align	4


	//----- nvinfo : EIATTR_REGCOUNT
	.align		4
        /*0000*/ 	.byte	0x04, 0x2f
        /*0002*/ 	.short	(.L_12 - .L_11)
	.align		4
.L_11:
        /*0004*/ 	.word	index@(_ZN7cutlass13device_kernelIN5flash19enable_sm80_to_sm89INS1_16FlashAttnFwdSm80INS1_25CollectiveMainloopFwdSm80ILi8ELi1ELb1EN4cute5tupleIJNS5_1CILi128EEENS7_ILi112EEES8_EEELi128ENS_10bfloat16_tEfNS_4arch4Sm80ELb1ELb0ELb1ELb1ELb1ELb1ELb1ELb1EEENS1_21CollectiveEpilogueFwdINS6_IJS8_S8_S9_EEENS6_IJNS7_ILi1EEESH_SH_EEESB_SD_Li256ELb1ELb1ELb1ELb0EEENS1_36VarlenDynamicPersistentTileSchedulerILi128ELi112ELi256ELi256ELb1ELb1ELb0ELb1ELb1ELb1EEEEEEEEEvNT_6ParamsE)
        /*0008*/ 	.word	0x000000ff


	//----- nvinfo : EIATTR_FRAME_SIZE
	.align		4
.L_12:
        /*000c*/ 	.byte	0x04, 0x11
        /*000e*/ 	.short	(.L_14 - .L_13)
	.align		4
.L_13:
        /*0010*/ 	.word	index@($__internal_27_$__cuda_sm70_votesync_ballot)
        /*0014*/ 	.word	0x00000000


	//----- nvinfo : EIATTR_FRAME_SIZE
	.align		4
.L_14:
        /*0018*/ 	.byte	0x04, 0x11
        /*001a*/ 	.short	(.L_16 - .L_15)
	.align		4
.L_15:
        /*001c*/ 	.word	index@($__internal_26_$__cuda_sm70_shflsync_up_p)
        /*0020*/ 	.word	0x00000000


	//----- nvinfo : EIATTR_FRAME_SIZE
	.align		4
.L_16:
        /*0024*/ 	.byte	0x04, 0x11
        /*0026*/ 	.short	(.L_18 - .L_17)
	.align		4
.L_17:
        /*0028*/ 	.word	index@($__internal_25_$__cuda_sm70_shflsync_idx_p)
        /*002c*/ 	.word	0x00000000


	//----- nvinfo : EIATTR_FRAME_SIZE
	.align		4
.L_18:
        /*0030*/ 	.byte	0x04, 0x11
        /*0032*/ 	.short	(.L_20 - .L_19)
	.align		4
.L_19:
        /*0034*/ 	.word	index@($__internal_24_$__cuda_sm70_shflsync_bfly_p)
        /*0038*/ 	.word	0x00000000


	//----- nvinfo : EIATTR_FRAME_SIZE
	.align		4
.L_20:
        /*003c*/ 	.byte	0x04, 0x11
        /*003e*/ 	.short	(.L_22 - .L_21)
	.align		4
.L_21:
        /*0040*/ 	.word	index@(_ZN7cutlass13device_kernelIN5flash19enable_sm80_to_sm89INS1_16FlashAttnFwdSm80INS1_25CollectiveMainloopFwdSm80ILi8ELi1ELb1EN4cute5tupleIJNS5_1CILi128EEENS7_ILi112EEES8_EEELi128ENS_10bfloat16_tEfNS_4arch4Sm80ELb1ELb0ELb1ELb1ELb1ELb1ELb1ELb1EEENS1_21CollectiveEpilogueFwdINS6_IJS8_S8_S9_EEENS6_IJNS7_ILi1EEESH_SH_EEESB_SD_Li256ELb1ELb1ELb1ELb0EEENS1_36VarlenDynamicPersistentTileSchedulerILi128ELi112ELi256ELi256ELb1ELb1ELb0ELb1ELb1ELb1EEEEEEEEEvNT_6ParamsE)
        /*0044*/ 	.word	0x00000130


	//----- nvinfo : EIATTR_REGCOUNT
	.align		4
.L_22:
        /*0048*/ 	.byte	0x04, 0x2f
        /*004a*/ 	.short	(.L_24 - .L_23)
	.align		4
.L_23:
        /*004c*/ 	.word	index@(_ZN7cutlass13device_kernelIN5flash19enable_sm80_to_sm89INS1_16FlashAttnFwdSm80INS1_25CollectiveMainloopFwdSm80ILi8ELi1ELb1EN4cute5tupleIJNS5_1CILi128EEENS7_ILi112EEES8_EEELi128ENS_10bfloat16_tEfNS_4arch4Sm80ELb1ELb0ELb1ELb1ELb1ELb0ELb1ELb1EEENS1_21CollectiveEpilogueFwdINS6_IJS8_S8_S9_EEENS6_IJNS7_ILi1EEESH_SH_EEESB_SD_Li256ELb1ELb1ELb1ELb0EEENS1_36VarlenDynamicPersistentTileSchedulerILi128ELi112ELi256ELi256ELb1ELb1ELb0ELb1ELb1ELb1EEEEEEEEEvNT_6ParamsE)
        /*0050*/ 	.word	0x000000ff


	//----- nvinfo : EIATTR_FRAME_SIZE
	.align		4
.L_24:
        /*0054*/ 	.byte	0x04, 0x11
        /*0056*/ 	.short	(.L_26 - .L_25)
	.align		4
.L_25:
        /*0058*/ 	.word	index@($__internal_23_$__cuda_sm70_votesync_ballot)
        /*005c*/ 	.word	0x00000000


	//----- nvinfo : EIATTR_FRAME_SIZE
	.align		4
.L_26:
        /*0060*/ 	.byte	0x04, 0x11
        /*0062*/ 	.short	(.L_28 - .L_27)
	.align		4
.L_27:
        /*0064*/ 	.word	index@($__internal_22_$__cuda_sm70_shflsync_up_p)
        /*0068*/ 	.word	0x00000000


	//----- nvinfo : EIATTR_FRAME_SIZE
	.align		4
.L_28:
        /*006c*/ 	.byte	0x04, 0x11
        /*006e*/ 	.short	(.L_30 - .L_29)
	.align		4
.L_29:
        /*0070*/ 	.word	index@($__internal_21_$__cuda_sm70_shflsync_idx_p)
        /*0074*/ 	.word	0x00000000


	//----- nvinfo : EIATTR_FRAME_SIZE
	.align		4
.L_30:
        /*0078*/ 	.byte	0x04, 0x11
        /*007a*/ 	.short	(.L_32 - .L_31)
	.align		4
.L_31:
        /*007c*/ 	.word	index@($__internal_20_$__cuda_sm70_shflsync_bfly_p)
        /*0080*/ 	.word	0x00000000


	//----- nvinfo : EIATTR_FRAME_SIZE
	.align		4
.L_32:
        /*0084*/ 	.byte	0x04, 0x11
        /*0086*/ 	.short	(.L_34 - .L_33)
	.align		4
.L_33:
        /*0088*/ 	.word	index@(_ZN7cutlass13device_kernelIN5flash19enable_sm80_to_sm89INS1_16FlashAttnFwdSm80INS1_25CollectiveMainloopFwdSm80ILi8ELi1ELb1EN4cute5tupleIJNS5_1CILi128EEENS7_ILi112EEES8_EEELi128ENS_10bfloat16_tEfNS_4arch4Sm80ELb1ELb0ELb1ELb1ELb1ELb0ELb1ELb1EEENS1_21CollectiveEpilogueFwdINS6_IJS8_S8_S9_EEENS6_IJNS7_ILi1EEESH_SH_EEESB_SD_Li256ELb1ELb1ELb1ELb0EEENS1_36VarlenDynamicPersistentTileSchedulerILi128ELi112ELi256ELi256ELb1ELb1ELb0ELb1ELb1ELb1EEEEEEEEEvNT_6ParamsE)
        /*008c*/ 	.word	0x00000118


	//----- nvinfo : EIATTR_REGCOUNT
	.align		4
.L_34:
        /*0090*/ 	.byte	0x04, 0x2f
        /*0092*/ 	.short	(.L_36 - .L_35)
	.align		4
.L_35:
        /*0094*/ 	.word	index@(_ZN7cutlass13device_kernelIN5flash19enable_sm80_to_sm89INS1_16FlashAttnFwdSm80INS1_25CollectiveMainloopFwdSm80ILi4ELi1ELb0EN4cute5tupleIJNS5_1CILi128EEENS7_ILi64EEES8_EEELi128ENS_10bfloat16_tEfNS_4arch4Sm80ELb1ELb0ELb1ELb0ELb1ELb0ELb1ELb1EEENS1_21CollectiveEpilogueFwdINS6_IJS8_S8_S9_EEENS6_IJNS7_ILi1EEESH_SH_EEESB_SD_Li128ELb0ELb1ELb1ELb0EEENS1_30DynamicPersistentTileSchedulerILi128ELi128ELb1ELb1ELb0EEEEEEEEEvNT_6ParamsE)
        /*0098*/ 	.word	0x000000ff


	//----- nvinfo : EIATTR_FRAME_SIZE
	.align		4
.L_36:
        /*009c*/ 	.byte	0x04, 0x11
        /*009e*/ 	.short	(.L_38 - .L_37)
	.align		4
.L_37:
        /*00a0*/ 	.word	index@($__internal_19_$__cuda_sm70_shflsync_idx_p)
        /*00a4*/ 	.word	0x00000000


	//----- nvinfo : EIATTR_FRAME_SIZE
	.align		4
.L_38:
        /*00a8*/ 	.byte	0x04, 0x11
        /*00aa*/ 	.short	(.L_40 - .L_39)
	.align		4
.L_39:
        /*00ac*/ 	.word	index@($__internal_18_$__cuda_sm70_shflsync_bfly_p)
        /*00b0*/ 	.word	0x00000000


	//----- nvinfo : EIATTR_FRAME_SIZE
	.align		4
.L_40:
        /*00b4*/ 	.byte	0x04, 0x11
        /*00b6*/ 	.short	(.L_42 - .L_41)
	.align		4
.L_41:
        /*00b8*/ 	.word	index@(_ZN7cutlass13device_kernelIN5flash19enable_sm80_to_sm89INS1_16FlashAttnFwdSm80INS1_25CollectiveMainloopFwdSm80ILi4ELi1ELb0EN4cute5tupleIJNS5_1CILi128EEENS7_ILi64EEES8_EEELi128ENS_10bfloat16_tEfNS_4arch4Sm80ELb1ELb0ELb1ELb0ELb1ELb0ELb1ELb1EEENS1_21CollectiveEpilogueFwdINS6_IJS8_S8_S9_EEENS6_IJNS7_ILi1EEESH_SH_EEESB_SD_Li128ELb0ELb1ELb1ELb0EEENS1_30DynamicPersistentTileSchedulerILi128ELi128ELb1ELb1ELb0EEEEEEEEEvNT_6ParamsE)
        /*00bc*/ 	.word	0x000000f8


	//----- nvinfo : EIATTR_REGCOUNT
	.align		4
.L_42:
        /*00c0*/ 	.byte	0x04, 0x2f
        /*00c2*/ 	.short	(.L_44 - .L_43)
	.align		4
.L_43:
        /*00c4*/ 	.word	index@(_ZN7cutlass13device_kernelIN5flash19enable_sm80_to_sm89INS1_16FlashAttnFwdSm80INS1_25CollectiveMainloopFwdSm80ILi8ELi1ELb1EN4cute5tupleIJNS5_1CILi128EEENS7_ILi96EEES8_EEELi128ENS_10bfloat16_tEfNS_4arch4Sm80ELb0ELb1ELb1ELb1ELb1ELb1ELb1ELb1EEENS1_21CollectiveEpilogueFwdINS6_IJS8_S8_S9_EEENS6_IJNS7_ILi1EEESH_SH_EEESB_SD_Li256ELb1ELb1ELb1ELb0EEENS1_36VarlenDynamicPersistentTileSchedulerILi128ELi96ELi256ELi256ELb1ELb1ELb0ELb1ELb0ELb1EEEEEEEEEvNT_6ParamsE)
        /*00c8*/ 	.word	0x000000ff


	//----- nvinfo : EIATTR_FRAME_SIZE
	.align		4
.L_44:
        /*00cc*/ 	.byte	0x04, 0x11
        /*00ce*/ 	.short	(.L_46 - .L_45)
	.align		4
.L_45:
        /*00d0*/ 	.word	index@($__internal_17_$__cuda_sm70_votesync_ballot)
        /*00d4*/ 	.word	0x00000000


	//----- nvinfo : EIATTR_FRAME_SIZE
	.align		4
.L_46:
        /*00d8*/ 	.byte	0x04, 0x11
        /*00da*/ 	.short	(.L_48 - .L_47)
	.align		4
.L_47:
        /*00dc*/ 	.word	index@($__internal_16_$__cuda_sm70_shflsync_up_p)
        /*00e0*/ 	.word	0x00000000


	//----- nvinfo : EIATTR_FRAME_SIZE
	.align		4
.L_48:
        /*00e4*/ 	.byte	0x04, 0x11
        /*00e6*/ 	.short	(.L_50 - .L_49)
	.align		4
.L_49:
        /*00e8*/ 	.word	index@($__internal_15_$__cuda_sm70_shflsync_idx_p)
        /*00ec*/ 	.word	0x00000000


	//----- nvinfo : EIATTR_FRAME_SIZE
	.align		4
.L_50:
        /*00f0*/ 	.byte	0x04, 0x11
        /*00f2*/ 	.short	(.L_52 - .L_51)
	.align		4
.L_51:
        /*00f4*/ 	.word	index@($__internal_14_$__cuda_sm70_shflsync_bfly_p)
        /*00f8*/ 	.word	0x00000000


	//----- nvinfo : EIATTR_FRAME_SIZE
	.align		4
.L_52:
        /*00fc*/ 	.byte	0x04, 0x11
        /*00fe*/ 	.short	(.L_54 - .L_53)
	.align		4
.L_53:
        /*0100*/ 	.word	index@(_ZN7cutlass13device_kernelIN5flash19enable_sm80_to_sm89INS1_16FlashAttnFwdSm80INS1_25CollectiveMainloopFwdSm80ILi8ELi1ELb1EN4cute5tupleIJNS5_1CILi128EEENS7_ILi96EEES8_EEELi128ENS_10bfloat16_tEfNS_4arch4Sm80ELb0ELb1ELb1ELb1ELb1ELb1ELb1ELb1EEENS1_21CollectiveEpilogueFwdINS6_IJS8_S8_S9_EEENS6_IJNS7_ILi1EEESH_SH_EEESB_SD_Li256ELb1ELb1ELb1ELb0EEENS1_36VarlenDynamicPersistentTileSchedulerILi128ELi96ELi256ELi256ELb1ELb1ELb0ELb1ELb0ELb1EEEEEEEEEvNT_6ParamsE)
        /*0104*/ 	.word	0x00000070


	//----- nvinfo : EIATTR_REGCOUNT
	.align		4
.L_54:
        /*0108*/ 	.byte	0x04, 0x2f
        /*010a*/ 	.short	(.L_56 - .L_55)
	.align		4
.L_55:
        /*010c*/ 	.word	index@(_ZN7cutlass13device_kernelIN5flash19enable_sm80_to_sm89INS1_16FlashAttnFwdSm80INS1_25CollectiveMainloopFwdSm80ILi8ELi1ELb1EN4cute5tupleIJNS5_1CILi128EEENS7_ILi96EEES8_EEELi128ENS_10bfloat16_tEfNS_4arch4Sm80ELb0ELb1ELb1ELb1ELb1ELb0ELb1ELb1EEENS1_21CollectiveEpilogueFwdINS6_IJS8_S8_S9_EEENS6_IJNS7_ILi1EEESH_SH_EEESB_SD_Li256ELb1ELb1ELb1ELb0EEENS1_36VarlenDynamicPersistentTileSchedulerILi128ELi96ELi256ELi256ELb1ELb1ELb0ELb1ELb0ELb1EEEEEEEEEvNT_6ParamsE)
        /*0110*/ 	.word	0x000000ff


	//----- nvinfo : EIATTR_FRAME_SIZE
	.align		4
.L_56:
        /*0114*/ 	.byte	0x04, 0x11
        /*0116*/ 	.short	(.L_58 - .L_57)
	.align		4
.L_57:
        /*0118*/ 	.word	index@($__internal_13_$__cuda_sm70_votesync_ballot)
        /*011c*/ 	.word	0x00000000


	//----- nvinfo : EIATTR_FRAME_SIZE
	.align		4
.L_58:
        /*0120*/ 	.byte	0x04, 0x11
        /*0122*/ 	.short	(.L_60 - .L_59)
	.align		4
.L_59:
        /*0124*/ 	.word	index@($__internal_12_$__cuda_sm70_shflsync_up_p)
        /*0128*/ 	.word	0x00000000


	//----- nvinfo : EIATTR_FRAME_SIZE
	.align		4
.L_60:
        /*012c*/ 	.byte	0x04, 0x11
        /*012e*/ 	.short	(.L_62 - .L_61)
	.align		4
.L_61:
        /*0130*/ 	.word	index@($__internal_11_$__cuda_sm70_shflsync_idx_p)
        /*0134*/ 	.word	0x00000000


	//----- nvinfo : EIATTR_FRAME_SIZE
	.align		4
.L_62:
        /*0138*/ 	.byte	0x04, 0x11
        /*013a*/ 	.short	(.L_64 - .L_63)
	.align		4
.L_63:
        /*013c*/ 	.word	index@($__internal_10_$__cuda_sm70_shflsync_bfly_p)
        /*0140*/ 	.word	0x00000000


	//----- nvinfo : EIATTR_FRAME_SIZE
	.align		4
.L_64:
        /*0144*/ 	.byte	0x04, 0x11
        /*0146*/ 	.short	(.L_66 - .L_65)
	.align		4
.L_65:
        /*0148*/ 	.word	index@(_ZN7cutlass13device_kernelIN5flash19enable_sm80_to_sm89INS1_16FlashAttnFwdSm80INS1_25CollectiveMainloopFwdSm80ILi8ELi1ELb1EN4cute5tupleIJNS5_1CILi128EEENS7_ILi96EEES8_EEELi128ENS_10bfloat16_tEfNS_4arch4Sm80ELb0ELb1ELb1ELb1ELb1ELb0ELb1ELb1EEENS1_21CollectiveEpilogueFwdINS6_IJS8_S8_S9_EEENS6_IJNS7_ILi1EEESH_SH_EEESB_SD_Li256ELb1ELb1ELb1ELb0EEENS1_36VarlenDynamicPersistentTileSchedulerILi128ELi96ELi256ELi256ELb1ELb1ELb0ELb1ELb0ELb1EEEEEEEEEvNT_6ParamsE)
        /*014c*/ 	.word	0x00000028


	//----- nvinfo : EIATTR_REGCOUNT
	.align		4
.L_66:
        /*0150*/ 	.byte	0x04, 0x2f
        /*0152*/ 	.short	(.L_68 - .L_67)
	.align		4
.L_67:
        /*0154*/ 	.word	index@(_ZN7cutlass13device_kernelIN5flash19enable_sm80_to_sm89INS1_16FlashAttnFwdSm80INS1_25CollectiveMainloopFwdSm80ILi4ELi1ELb0EN4cute5tupleIJNS5_1CILi128EEENS7_ILi48EEES8_EEELi128ENS_10bfloat16_tEfNS_4arch4Sm80ELb0ELb1ELb1ELb0ELb1ELb0ELb1ELb1EEENS1_21CollectiveEpilogueFwdINS6_IJS8_S8_S9_EEENS6_IJNS7_ILi1EEESH_SH_EEESB_SD_Li128ELb0ELb1ELb1ELb0EEENS1_19SingleTileSchedulerILb0ELb1ELb1ELi128EEEEEEEEEvNT_6ParamsE)
        /*0158*/ 	.word	0x000000ff


	//----- nvinfo : EIATTR_FRAME_SIZE
	.align		4
.L_68:
        /*015c*/ 	.byte	0x04, 0x11
        /*015e*/ 	.short	(.L_70 - .L_69)
	.align		4
.L_69:
        /*0160*/ 	.word	index@(_ZN7cutlass13device_kernelIN5flash19enable_sm80_to_sm89INS1_16FlashAttnFwdSm80INS1_25CollectiveMainloopFwdSm80ILi4ELi1ELb0EN4cute5tupleIJNS5_1CILi128EEENS7_ILi48EEES8_EEELi128ENS_10bfloat16_tEfNS_4arch4Sm80ELb0ELb1ELb1ELb0ELb1ELb0ELb1ELb1EEENS1_21CollectiveEpilogueFwdINS6_IJS8_S8_S9_EEENS6_IJNS7_ILi1EEESH_SH_EEESB_SD_Li128ELb0ELb1ELb1ELb0EEENS1_19SingleTileSchedulerILb0ELb1ELb1ELi128EEEEEEEEEvNT_6ParamsE)
        /*0164*/ 	.word	0x00000078


	//----- nvinfo : EIATTR_REGCOUNT
	.align		4
.L_70:
        /*0168*/ 	.byte	0x04, 0x2f
        /*016a*/ 	.short	(.L_72 - .L_71)
	.align		4
.L_71:
        /*016c*/ 	.word	index@(_ZN7cutlass13device_kernelIN5flash19enable_sm80_to_sm89INS1_16FlashAttnFwdSm80INS1_25CollectiveMainloopFwdSm80ILi8ELi1ELb1EN4cute5tupleIJNS5_1CILi128EEENS7_ILi112EEES8_EEELi128ENS_10bfloat16_tEfNS_4arch4Sm80ELb0ELb0ELb1ELb1ELb1ELb1ELb1ELb1EEENS1_21CollectiveEpilogueFwdINS6_IJS8_S8_S9_EEENS6_IJNS7_ILi1EEESH_SH_EEESB_SD_Li256ELb1ELb1ELb1ELb0EEENS1_36VarlenDynamicPersistentTileSchedulerILi128ELi112ELi256ELi256ELb1ELb1ELb0ELb0ELb1ELb1EEEEEEEEEvNT_6ParamsE)
        /*0170*/ 	.word	0x000000ff


	//----- nvinfo : EIATTR_FRAME_SIZE
	.align		4
.L_72:
        /*0174*/ 	.byte	0x04, 0x11
        /*0176*/ 	.short	(.L_74 - .L_73)
	.align		4
.L_73:
        /*0178*/ 	.word	index@($__internal_9_$__cuda_sm70_votesync_ballot)
        /*017c*/ 	.word	0x00000000


	//----- nvinfo : EIATTR_FRAME_SIZE
	.align		4
.L_74:
        /*0180*/ 	.byte	0x04, 0x11
        /*0182*/ 	.short	(.L_76 - .L_75)
	.align		4
.L_75:
        /*0184*/ 	.word	index@($__internal_8_$__cuda_sm70_shflsync_up_p)
        /*0188*/ 	.word	0x00000000


	//----- nvinfo : EIATTR_FRAME_SIZE
	.align		4
.L_76:
        /*018c*/ 	.byte	0x04, 0x11
        /*018e*/ 	.short	(.L_78 - .L_77)
	.align		4
.L_77:
        /*0190*/ 	.word	index@($__internal_7_$__cuda_sm70_shflsync_idx_p)
        /*0194*/ 	.word	0x00000000


	//----- nvinfo : EIATTR_FRAME_SIZE
	.align		4
.L_78:
        /*0198*/ 	.byte	0x04, 0x11
        /*019a*/ 	.short	(.L_80 - .L_79)
	.align		4
.L_79:
        /*019c*/ 	.word	index@($__internal_6_$__cuda_sm70_shflsync_bfly_p)
        /*01a0*/ 	.word	0x00000000


	//----- nvinfo : EIATTR_FRAME_SIZE
	.align		4
.L_80:
        /*01a4*/ 	.byte	0x04, 0x11
        /*01a6*/ 	.short	(.L_82 - .L_81)
	.align		4
.L_81:
        /*01a8*/ 	.word	index@(_ZN7cutlass13device_kernelIN5flash19enable_sm80_to_sm89INS1_16FlashAttnFwdSm80INS1_25CollectiveMainloopFwdSm80ILi8ELi1ELb1EN4cute5tupleIJNS5_1CILi128EEENS7_ILi112EEES8_EEELi128ENS_10bfloat16_tEfNS_4arch4Sm80ELb0ELb0ELb1ELb1ELb1ELb1ELb1ELb1EEENS1_21CollectiveEpilogueFwdINS6_IJS8_S8_S9_EEENS6_IJNS7_ILi1EEESH_SH_EEESB_SD_Li256ELb1ELb1ELb1ELb0EEENS1_36VarlenDynamicPersistentTileSchedulerILi128ELi112ELi256ELi256ELb1ELb1ELb0ELb0ELb1ELb1EEEEEEEEEvNT_6ParamsE)
        /*01ac*/ 	.word	0x00000108


	//----- nvinfo : EIATTR_REGCOUNT
	.align		4
.L_82:
        /*01b0*/ 	.byte	0x04, 0x2f
        /*01b2*/ 	.short	(.L_84 - .L_83)
	.align		4
.L_83:
        /*01b4*/ 	.word	index@(_ZN7cutlass13device_kernelIN5flash19enable_sm80_to_sm89INS1_16FlashAttnFwdSm80INS1_25CollectiveMainloopFwdSm80ILi8ELi1ELb1EN4cute5tupleIJNS5_1CILi128EEENS7_ILi112EEES8_EEELi128ENS_10bfloat16_tEfNS_4arch4Sm80ELb0ELb0ELb1ELb1ELb1ELb0ELb1ELb1EEENS1_21CollectiveEpilogueFwdINS6_IJS8_S8_S9_EEENS6_IJNS7_ILi1EEESH_SH_EEESB_SD_Li256ELb1ELb1ELb1ELb0EEENS1_36VarlenDynamicPersistentTileSchedulerILi128ELi112ELi256ELi256ELb1ELb1ELb0ELb0ELb1ELb1EEEEEEEEEvNT_6ParamsE)
        /*01b8*/ 	.word	0x000000ff


	//----- nvinfo : EIATTR_FRAME_SIZE
	.align		4
.L_84:
        /*01bc*/ 	.byte	0x04, 0x11
        /*01be*/ 	.short	(.L_86 - .L_85)
	.align		4
.L_85:
        /*01c0*/ 	.word	index@($__internal_5_$__cuda_sm70_votesync_ballot)
        /*01c4*/ 	.word	0x00000000


	//----- nvinfo : EIATTR_FRAME_SIZE
	.align		4
.L_86:
        /*01c8*/ 	.byte	0x04, 0x11
        /*01ca*/ 	.short	(.L_88 - .L_87)
	.align		4
.L_87:
        /*01cc*/ 	.word	index@($__internal_4_$__cuda_sm70_shflsync_up_p)
        /*01d0*/ 	.word	0x00000000


	//----- nvinfo : EIATTR_FRAME_SIZE
	.align		4
.L_88:
        /*01d4*/ 	.byte	0x04, 0x11
        /*01d6*/ 	.short	(.L_90 - .L_89)
	.align		4
.L_89:
        /*01d8*/ 	.word	index@($__internal_3_$__cuda_sm70_shflsync_idx_p)
        /*01dc*/ 	.word	0x00000000


	//----- nvinfo : EIATTR_FRAME_SIZE
	.align		4
.L_90:
        /*01e0*/ 	.byte	0x04, 0x11
        /*01e2*/ 	.short	(.L_92 - .L_91)
	.align		4
.L_91:
        /*01e4*/ 	.word	index@($__internal_2_$__cuda_sm70_shflsync_bfly_p)
        /*01e8*/ 	.word	0x00000000


	//----- nvinfo : EIATTR_FRAME_SIZE
	.align		4
.L_92:
        /*01ec*/ 	.byte	0x04, 0x11
        /*01ee*/ 	.short	(.L_94 - .L_93)
	.align		4
.L_93:
        /*01f0*/ 	.word	index@(_ZN7cutlass13device_kernelIN5flash19enable_sm80_to_sm89INS1_16FlashAttnFwdSm80INS1_25CollectiveMainloopFwdSm80ILi8ELi1ELb1EN4cute5tupleIJNS5_1CILi128EEENS7_ILi112EEES8_EEELi128ENS_10bfloat16_tEfNS_4arch4Sm80ELb0ELb0ELb1ELb1ELb1ELb0ELb1ELb1EEENS1_21CollectiveEpilogueFwdINS6_IJS8_S8_S9_EEENS6_IJNS7_ILi1EEESH_SH_EEESB_SD_Li256ELb1ELb1ELb1ELb0EEENS1_36VarlenDynamicPersistentTileSchedulerILi128ELi112ELi256ELi256ELb1ELb1ELb0ELb0ELb1ELb1EEEEEEEEEvNT_6ParamsE)
        /*01f4*/ 	.word	0x000000b8


	//----- nvinfo : EIATTR_REGCOUNT
	.align		4
.L_94:
        /*01f8*/ 	.byte	0x04, 0x2f
        /*01fa*/ 	.short	(.L_96 - .L_95)
	.align		4
.L_95:
        /*01fc*/ 	.word	index@(_ZN7cutlass13device_kernelIN5flash19enable_sm80_to_sm89INS1_16FlashAttnFwdSm80INS1_25CollectiveMainloopFwdSm80ILi4ELi1ELb0EN4cute5tupleIJNS5_1CILi128EEENS7_ILi64EEES8_EEELi128ENS_10bfloat16_tEfNS_4arch4Sm80ELb0ELb0ELb1ELb0ELb1ELb0ELb1ELb1EEENS1_21CollectiveEpilogueFwdINS6_IJS8_S8_S9_EEENS6_IJNS7_ILi1EEESH_SH_EEESB_SD_Li128ELb0ELb1ELb1ELb0EEENS1_19SingleTileSchedulerILb0ELb1ELb1ELi128EEEEEEEEEvNT_6ParamsE)
        /*0200*/ 	.word	0x000000ff


	//----- nvinfo : EIATTR_FRAME_SIZE
	.align		4
.L_96:
        /*0204*/ 	.byte	0x04, 0x11
        /*0206*/ 	.short	(.L_98 - .L_97)
	.align		4
.L_97:
        /*0208*/ 	.word	index@(_ZN7cutlass13device_kernelIN5flash19enable_sm80_to_sm89INS1_16FlashAttnFwdSm80INS1_25CollectiveMainloopFwdSm80ILi4ELi1ELb0EN4cute5tupleIJNS5_1CILi128EEENS7_ILi64EEES8_EEELi128ENS_10bfloat16_tEfNS_4arch4Sm80ELb0ELb0ELb1ELb0ELb1ELb0ELb1ELb1EEENS1_21CollectiveEpilogueFwdINS6_IJS8_S8_S9_EEENS6_IJNS7_ILi1EEESH_SH_EEESB_SD_Li128ELb0ELb1ELb1ELb0EEENS1_19SingleTileSchedulerILb0ELb1ELb1ELi128EEEEEEEEEvNT_6ParamsE)
        /*020c*/ 	.word	0x00000098


	//----- nvinfo : EIATTR_REGCOUNT
	.align		4
.L_98:
        /*0210*/ 	.byte	0x04, 0x2f
        /*0212*/ 	.short	(.L_100 - .L_99)
	.align		4
.L_99:
        /*0214*/ 	.word	index@(_ZN7cutlass13device_kernelIN5flash19enable_sm80_to_sm89INS1_16FlashAttnFwdSm80INS1_25CollectiveMainloopFwdSm80ILi8ELi1ELb1EN4cute5tupleIJNS5_1CILi128EEES8_S8_EEELi128ENS_10bfloat16_tEfNS_4arch4Sm80ELb1ELb0ELb1ELb0ELb1ELb0ELb1ELb1EEENS1_21CollectiveEpilogueFwdIS9_NS6_IJNS7_ILi1EEESF_SF_EEESA_SC_Li256ELb0ELb1ELb1ELb0EEENS1_30DynamicPersistentTileSchedulerILi256ELi256ELb1ELb1ELb0EEEEEEEEEvNT_6ParamsE)
        /*0218*/ 	.word	0x000000ff


	//----- nvinfo : EIATTR_FRAME_SIZE
	.align		4
.L_100:
        /*021c*/ 	.byte	0x04, 0x11
        /*021e*/ 	.short	(.L_102 - .L_101)
	.align		4
.L_101:
        /*0220*/ 	.word	index@($__internal_1_$__cuda_sm70_shflsync_idx_p)
        /*0224*/ 	.word	0x00000000


	//----- nvinfo : EIATTR_FRAME_SIZE
	.align		4
.L_102:
        /*0228*/ 	.byte	0x04, 0x11
        /*022a*/ 	.short	(.L_104 - .L_103)
	.align		4
.L_103:
        /*022c*/ 	.word	index@($__internal_0_$__cuda_sm70_shflsync_bfly_p)
        /*0230*/ 	.word	0x00000000


	//----- nvinfo : EIATTR_FRAME_SIZE
	.align		4
.L_104:
        /*0234*/ 	.byte	0x04, 0x11
        /*0236*/ 	.short	(.L_106 - .L_105)
	.align		4
.L_105:
        /*0238*/ 	.word	index@(_ZN7cutlass13device_kernelIN5flash19enable_sm80_to_sm89INS1_16FlashAttnFwdSm80INS1_25CollectiveMainloopFwdSm80ILi8ELi1ELb1EN4cute5tupleIJNS5_1CILi128EEES8_S8_EEELi128ENS_10bfloat16_tEfNS_4arch4Sm80ELb1ELb0ELb1ELb0ELb1ELb0ELb1ELb1EEENS1_21CollectiveEpilogueFwdIS9_NS6_IJNS7_ILi1EEESF_SF_EEESA_SC_Li256ELb0ELb1ELb1ELb0EEENS1_30DynamicPersistentTileSchedulerILi256ELi256ELb1ELb1ELb0EEEEEEEEEvNT_6ParamsE)
        /*023c*/ 	.word	0x000000d8


	//----- nvinfo : EIATTR_REGCOUNT
	.align		4
.L_106:
        /*0240*/ 	.byte	0x04, 0x2f
        /*0242*/ 	.short	(.L_108 - .L_107)
	.align		4
.L_107:
        /*0244*/ 	.word	index@(_ZN7cutlass13device_kernelIN5flash19enable_sm80_to_sm89INS1_16FlashAttnFwdSm80INS1_25CollectiveMainloopFwdSm80ILi8ELi1ELb1EN4cute5tupleIJNS5_1CILi128EEENS7_ILi96EEES8_EEELi128ENS_10bfloat16_tEfNS_4arch4Sm80ELb0ELb1ELb1ELb0ELb1ELb0ELb1ELb1EEENS1_21CollectiveEpilogueFwdINS6_IJS8_S8_S9_EEENS6_IJNS7_ILi1EEESH_SH_EEESB_SD_Li256ELb0ELb1ELb1ELb0EEENS1_19SingleTileSchedulerILb0ELb1ELb1ELi128EEEEEEEEEvNT_6ParamsE)
        /*0248*/ 	.word	0x000000ff


	//----- nvinfo : EIATTR_FRAME_SIZE
	.align		4
.L_108:
        /*024c*/ 	.byte	0x04, 0x11
        /*024e*/ 	.short	(.L_110 - .L_109)
	.align		4
.L_109:
        /*0250*/ 	.word	index@(_ZN7cutlass13device_kernelIN5flash19enable_sm80_to_sm89INS1_16FlashAttnFwdSm80INS1_25CollectiveMainloopFwdSm80ILi8ELi1ELb1EN4cute5tupleIJNS5_1CILi128EEENS7_ILi96EEES8_EEELi128ENS_10bfloat16_tEfNS_4arch4Sm80ELb0ELb1ELb1ELb0ELb1ELb0ELb1ELb1EEENS1_21CollectiveEpilogueFwdINS6_IJS8_S8_S9_EEENS6_IJNS7_ILi1EEESH_SH_EEESB_SD_Li256ELb0ELb1ELb1ELb0EEENS1_19SingleTileSchedulerILb0ELb1ELb1ELi128EEEEEEEEEvNT_6ParamsE)
        /*0254*/ 	.word	0x00000000


	//----- nvinfo : EIATTR_REGCOUNT
	.align		4
.L_110:
        /*0258*/ 	.byte	0x04, 0x2f
        /*025a*/ 	.short	(.L_112 - .L_111)
	.align		4
.L_111:
        /*025c*/ 	.word	index@(_ZN7cutlass13device_kernelIN5flash19enable_sm80_to_sm89INS1_16FlashAttnFwdSm80INS1_25CollectiveMainloopFwdSm80ILi8ELi1ELb1EN4cute5tupleIJNS5_1CILi128EEES8_S8_EEELi128ENS_10bfloat16_tEfNS_4arch4Sm80ELb0ELb0ELb1ELb0ELb1ELb0ELb1ELb1EEENS1_21CollectiveEpilogueFwdIS9_NS6_IJNS7_ILi1EEESF_SF_EEESA_SC_Li256ELb0ELb1ELb1ELb0EEENS1_19SingleTileSchedulerILb0ELb1ELb1ELi128EEEEEEEEEvNT_6ParamsE)
        /*0260*/ 	.word	0x000000ff


	//----- nvinfo : EIATTR_FRAME_SIZE
	.align		4
.L_112:
        /*0264*/ 	.byte	0x04, 0x11
        /*0266*/ 	.short	(.L_114 - .L_113)
	.align		4
.L_113:
        /*0268*/ 	.word	index@(_ZN7cutlass13device_kernelIN5flash19enable_sm80_to_sm89INS1_16FlashAttnFwdSm80INS1_25CollectiveMainloopFwdSm80ILi8ELi1ELb1EN4cute5tupleIJNS5_1CILi128EEES8_S8_EEELi128ENS_10bfloat16_tEfNS_4arch4Sm80ELb0ELb0ELb1ELb0ELb1ELb0ELb1ELb1EEENS1_21CollectiveEpilogueFwdIS9_NS6_IJNS7_ILi1EEESF_SF_EEESA_SC_Li256ELb0ELb1ELb1ELb0EEENS1_19SingleTileSchedulerILb0ELb1ELb1ELi128EEEEEEEEEvNT_6ParamsE)
        /*026c*/ 	.word	0x00000020


	//----- nvinfo : EIATTR_MIN_STACK_SIZE
	.align		4
.L_114:
        /*0270*/ 	.byte	0x04, 0x12
        /*0272*/ 	.short	(.L_116 - .L_115)
	.align		4
.L_115:
        /*0274*/ 	.word	index@(_ZN7cutlass13device_kernelIN5flash19enable_sm80_to_sm89INS1_16FlashAttnFwdSm80INS1_25CollectiveMainloopFwdSm80ILi8ELi1ELb1EN4cute5tupleIJNS5_1CILi128EEES8_S8_EEELi128ENS_10bfloat16_tEfNS_4arch4Sm80ELb0ELb0ELb1ELb0ELb1ELb0ELb1ELb1EEENS1_21CollectiveEpilogueFwdIS9_NS6_IJNS7_ILi1EEESF_SF_EEESA_SC_Li256ELb0ELb1ELb1ELb0EEENS1_19SingleTileSchedulerILb0ELb1ELb1ELi128EEEEEEEEEvNT_6ParamsE)
        /*0278*/ 	.word	0x00000020


	//----- nvinfo : EIATTR_MIN_STACK_SIZE
	.align		4
.L_116:
        /*027c*/ 	.byte	0x04, 0x12
        /*027e*/ 	.short	(.L_118 - .L_117)
	.align		4
.L_117:
        /*0280*/ 	.word	index@(_ZN7cutlass13device_kernelIN5flash19enable_sm80_to_sm89INS1_16FlashAttnFwdSm80INS1_25CollectiveMainloopFwdSm80ILi8ELi1ELb1EN4cute5tupleIJNS5_1CILi128EEENS7_ILi96EEES8_EEELi128ENS_10bfloat16_tEfNS_4arch4Sm80ELb0ELb1ELb1ELb0ELb1ELb0ELb1ELb1EEENS1_21CollectiveEpilogueFwdINS6_IJS8_S8_S9_EEENS6_IJNS7_ILi1EEESH_SH_EEESB_SD_Li256ELb0ELb1ELb1ELb0EEENS1_19SingleTileSchedulerILb0ELb1ELb1ELi128EEEEEEEEEvNT_6ParamsE)
        /*0284*/ 	.word	0x00000000


	//----- nvinfo : EIATTR_MIN_STACK_SIZE
	.align		4
.L_118:
        /*0288*/ 	.byte	0x04, 0x12
        /*028a*/ 	.short	(.L_120 - .L_119)
	.align		4
.L_119:
        /*028c*/ 	.word	index@(_ZN7cutlass13device_kernelIN5flash19enable_sm80_to_sm89INS1_16FlashAttnFwdSm80INS1_25CollectiveMainloopFwdSm80ILi8ELi1ELb1EN4cute5tupleIJNS5_1CILi128EEES8_S8_EEELi128ENS_10bfloat16_tEfNS_4arch4Sm80ELb1ELb0ELb1ELb0ELb1ELb0ELb1ELb1EEENS1_21CollectiveEpilogueFwdIS9_NS6_IJNS7_ILi1EEESF_SF_EEESA_SC_Li256ELb0ELb1ELb1ELb0EEENS1_30DynamicPersistentTileSchedulerILi256ELi256ELb1ELb1ELb0EEEEEEEEEvNT_6ParamsE)
        /*0290*/ 	.word	0x000000d8


	//----- nvinfo : EIATTR_MIN_STACK_SIZE
	.align		4
.L_120:
        /*0294*/ 	.byte	0x04, 0x12
        /*0296*/ 	.short	(.L_122 - .L_121)
	.align		4
.L_121:
        /*0298*/ 	.word	index@(_ZN7cutlass13device_kernelIN5flash19enable_sm80_to_sm89INS1_16FlashAttnFwdSm80INS1_25CollectiveMainloopFwdSm80ILi4ELi1ELb0EN4cute5tupleIJNS5_1CILi128EEENS7_ILi64EEES8_EEELi128ENS_10bfloat16_tEfNS_4arch4Sm80ELb0ELb0ELb1ELb0ELb1ELb0ELb1ELb1EEENS1_21CollectiveEpilogueFwdINS6_IJS8_S8_S9_EEENS6_IJNS7_ILi1EEESH_SH_EEESB_SD_Li128ELb0ELb1ELb1ELb0EEENS1_19SingleTileSchedulerILb0ELb1ELb1ELi128EEEEEEEEEvNT_6ParamsE)
        /*029c*/ 	.word	0x00000098


	//----- nvinfo : EIATTR_MIN_STACK_SIZE
	.align		4
.L_122:
        /*02a0*/ 	.byte	0x04, 0x12
        /*02a2*/ 	.short	(.L_124 - .L_123)
	.align		4
.L_123:
        /*02a4*/ 	.word	index@(_ZN7cutlass13device_kernelIN5flash19enable_sm80_to_sm89INS1_16FlashAttnFwdSm80INS1_25CollectiveMainloopFwdSm80ILi8ELi1ELb1EN4cute5tupleIJNS5_1CILi128EEENS7_ILi112EEES8_EEELi128ENS_10bfloat16_tEfNS_4arch4Sm80ELb0ELb0ELb1ELb1ELb1ELb0ELb1ELb1EEENS1_21CollectiveEpilogueFwdINS6_IJS8_S8_S9_EEENS6_IJNS7_ILi1EEESH_SH_EEESB_SD_Li256ELb1ELb1ELb1ELb0EEENS1_36VarlenDynamicPersistentTileSchedulerILi128ELi112ELi256ELi256ELb1ELb1ELb0ELb0ELb1ELb1EEEEEEEEEvNT_6ParamsE)
        /*02a8*/ 	.word	0x000000b8


	//----- nvinfo : EIATTR_MIN_STACK_SIZE
	.align		4
.L_124:
        /*02ac*/ 	.byte	0x04, 0x12
        /*02ae*/ 	.short	(.L_126 - .L_125)
	.align		4
.L_125:
        /*02b0*/ 	.word	index@(_ZN7cutlass13device_kernelIN5flash19enable_sm80_to_sm89INS1_16FlashAttnFwdSm80INS1_25CollectiveMainloopFwdSm80ILi8ELi1ELb1EN4cute5tupleIJNS5_1CILi128EEENS7_ILi112EEES8_EEELi128ENS_10bfloat16_tEfNS_4arch4Sm80ELb0ELb0ELb1ELb1ELb1ELb1ELb1ELb1EEENS1_21CollectiveEpilogueFwdINS6_IJS8_S8_S9_EEENS6_IJNS7_ILi1EEESH_SH_EEESB_SD_Li256ELb1ELb1ELb1ELb0EEENS1_36VarlenDynamicPersistentTileSchedulerILi128ELi112ELi256ELi256ELb1ELb1ELb0ELb0ELb1ELb1EEEEEEEEEvNT_6ParamsE)
        /*02b4*/ 	.word	0x00000108


	//----- nvinfo : EIATTR_MIN_STACK_SIZE
	.align		4
.L_126:
        /*02b8*/ 	.byte	0x04, 0x12
        /*02ba*/ 	.short	(.L_128 - .L_127)
	.align		4
.L_127:
        /*02bc*/ 	.word	index@(_ZN7cutlass13device_kernelIN5flash19enable_sm80_to_sm89INS1_16FlashAttnFwdSm80INS1_25CollectiveMainloopFwdSm80ILi4ELi1ELb0EN4cute5tupleIJNS5_1CILi128EEENS7_ILi48EEES8_EEELi128ENS_10bfloat16_tEfNS_4arch4Sm80ELb0ELb1ELb1ELb0ELb1ELb0ELb1ELb1EEENS1_21CollectiveEpilogueFwdINS6_IJS8_S8_S9_EEENS6_IJNS7_ILi1EEESH_SH_EEESB_SD_Li128ELb0ELb1ELb1ELb0EEENS1_19SingleTileSchedulerILb0ELb1ELb1ELi128EEEEEEEEEvNT_6ParamsE)
        /*02c0*/ 	.word	0x00000078


	//----- nvinfo : EIATTR_MIN_STACK_SIZE
	.align		4
.L_128:
        /*02c4*/ 	.byte	0x04, 0x12
        /*02c6*/ 	.short	(.L_130 - .L_129)
	.align		4
.L_129:
        /*02c8*/ 	.word	index@(_ZN7cutlass13device_kernelIN5flash19enable_sm80_to_sm89INS1_16FlashAttnFwdSm80INS1_25CollectiveMainloopFwdSm80ILi8ELi1ELb1EN4cute5tupleIJNS5_1CILi128EEENS7_ILi96EEES8_EEELi128ENS_10bfloat16_tEfNS_4arch4Sm80ELb0ELb1ELb1ELb1ELb1ELb0ELb1ELb1EEENS1_21CollectiveEpilogueFwdINS6_IJS8_S8_S9_EEENS6_IJNS7_ILi1EEESH_SH_EEESB_SD_Li256ELb1ELb1ELb1ELb0EEENS1_36VarlenDynamicPersistentTileSchedulerILi128ELi96ELi256ELi256ELb1ELb1ELb0ELb1ELb0ELb1EEEEEEEEEvNT_6ParamsE)
        /*02cc*/ 	.word	0x00000028


	//----- nvinfo : EIATTR_MIN_STACK_SIZE
	.align		4
.L_130:
        /*02d0*/ 	.byte	0x04, 0x12
        /*02d2*/ 	.short	(.L_132 - .L_131)
	.align		4
.L_131:
        /*02d4*/ 	.word	index@(_ZN7cutlass13device_kernelIN5flash19enable_sm80_to_sm89INS1_16FlashAttnFwdSm80INS1_25CollectiveMainloopFwdSm80ILi8ELi1ELb1EN4cute5tupleIJNS5_1CILi128EEENS7_ILi96EEES8_EEELi128ENS_10bfloat16_tEfNS_4arch4Sm80ELb0ELb1ELb1ELb1ELb1ELb1ELb1ELb1EEENS1_21CollectiveEpilogueFwdINS6_IJS8_S8_S9_EEENS6_IJNS7_ILi1EEESH_SH_EEESB_SD_Li256ELb1ELb1ELb1ELb0EEENS1_36VarlenDynamicPersistentTileSchedulerILi128ELi96ELi256ELi256ELb1ELb1ELb0ELb1ELb0ELb1EEEEEEEEEvNT_6ParamsE)
        /*02d8*/ 	.word	0x00000070


	//----- nvinfo : EIATTR_MIN_STACK_SIZE
	.align		4
.L_132:
        /*02dc*/ 	.byte	0x04, 0x12
        /*02de*/ 	.short	(.L_134 - .L_133)
	.align		4
.L_133:
        /*02e0*/ 	.word	index@(_ZN7cutlass13device_kernelIN5flash19enable_sm80_to_sm89INS1_16FlashAttnFwdSm80INS1_25CollectiveMainloopFwdSm80ILi4ELi1ELb0EN4cute5tupleIJNS5_1CILi128EEENS7_ILi64EEES8_EEELi128ENS_10bfloat16_tEfNS_4arch4Sm80ELb1ELb0ELb1ELb0ELb1ELb0ELb1ELb1EEENS1_21CollectiveEpilogueFwdINS6_IJS8_S8_S9_EEENS6_IJNS7_ILi1EEESH_SH_EEESB_SD_Li128ELb0ELb1ELb1ELb0EEENS1_30DynamicPersistentTileSchedulerILi128ELi128ELb1ELb1ELb0EEEEEEEEEvNT_6ParamsE)
        /*02e4*/ 	.word	0x000000f8


	//----- nvinfo : EIATTR_MIN_STACK_SIZE
	.align		4
.L_134:
        /*02e8*/ 	.byte	0x04, 0x12
        /*02ea*/ 	.short	(.L_136 - .L_135)
	.align		4
.L_135:
        /*02ec*/ 	.word	index@(_ZN7cutlass13device_kernelIN5flash19enable_sm80_to_sm89INS1_16FlashAttnFwdSm80INS1_25CollectiveMainloopFwdSm80ILi8ELi1ELb1EN4cute5tupleIJNS5_1CILi128EEENS7_ILi112EEES8_EEELi128ENS_10bfloat16_tEfNS_4arch4Sm80ELb1ELb0ELb1ELb1ELb1ELb0ELb1ELb1EEENS1_21CollectiveEpilogueFwdINS6_IJS8_S8_S9_EEENS6_IJNS7_ILi1EEESH_SH_EEESB_SD_Li256ELb1ELb1ELb1ELb0EEENS1_36VarlenDynamicPersistentTileSchedulerILi128ELi112ELi256ELi256ELb1ELb1ELb0ELb1ELb1ELb1EEEEEEEEEvNT_6ParamsE)
        /*02f0*/ 	.word	0x00000118


	//----- nvinfo : EIATTR_MIN_STACK_SIZE
	.align		4
.L_136:
        /*02f4*/ 	.byte	0x04, 0x12
        /*02f6*/ 	.short	(.L_138 - .L_137)
	.align		4
.L_137:
        /*02f8*/ 	.word	index@(_ZN7cutlass13device_kernelIN5flash19enable_sm80_to_sm89INS1_16FlashAttnFwdSm80INS1_25CollectiveMainloopFwdSm80ILi8ELi1ELb1EN4cute5tupleIJNS5_1CILi128EEENS7_ILi112EEES8_EEELi128ENS_10bfloat16_tEfNS_4arch4Sm80ELb1ELb0ELb1ELb1ELb1ELb1ELb1ELb1EEENS1_21CollectiveEpilogueFwdINS6_IJS8_S8_S9_EEENS6_IJNS7_ILi1EEESH_SH_EEESB_SD_Li256ELb1ELb1ELb1ELb0EEENS1_36VarlenDynamicPersistentTileSchedulerILi128ELi112ELi256ELi256ELb1ELb1ELb0ELb1ELb1ELb1EEEEEEEEEvNT_6ParamsE)
        /*02fc*/ 	.word	0x00000130
.L_138:


//--------------------- .nv.info._ZN7cutlass13device_kernelIN5flash19enable_sm80_to_sm89INS1_16FlashAttnFwdSm80INS1_25CollectiveMainloopFwdSm80ILi8ELi1ELb1EN4cute5tupleIJNS5_1CILi128EEES8_S8_EEELi128ENS_10bfloat16_tEfNS_4arch4Sm80ELb0ELb0ELb1ELb0ELb1ELb0ELb1ELb1EEENS1_21CollectiveEpilogueFwdIS9_NS6_IJNS7_ILi1EEESF_SF_EEESA_SC_Li256ELb0ELb1ELb1ELb0EEENS1_19SingleTileSchedulerILb0ELb1ELb1ELi128EEEEEEEEEvNT_6ParamsE --------------------------
	.section	.nv.info._ZN7cutlass13device_kernelIN5flash19enable_sm80_to_sm89INS1_16FlashAttnFwdSm80INS1_25CollectiveMainloopFwdSm80ILi8ELi1ELb1EN4cute5tupleIJNS5_1CILi128EEES8_S8_EEELi128ENS_10bfloat16_tEfNS_4arch4Sm80ELb0ELb0ELb1ELb0ELb1ELb0ELb1ELb1EEENS1_21CollectiveEpilogueFwdIS9_NS6_IJNS7_ILi1EEESF_SF_EEESA_SC_Li256ELb0ELb1ELb1ELb0EEENS1_19SingleTileSchedulerILb0ELb1ELb1ELi128EEEEEEEEEvNT_6ParamsE,"",@"SHT_CUDA_INFO"
	.sectionflags	@""
	.align	4


	//----- nvinfo : EIATTR_CUDA_API_VERSION
	.align		4
        /*0000*/ 	.byte	0x04, 0x37
        /*0002*/ 	.short	(.L_140 - .L_139)
.L_139:
        /*0004*/ 	.word	0x00000082


	//----- nvinfo : EIATTR_SW2861232_WAR
	.align		4
.L_140:
        /*0008*/ 	.byte	0x01, 0x35
	.zero		2


	//----- nvinfo : EIATTR_PARAM_CBANK
	.align		4
        /*000c*/ 	.byte	0x04, 0x0a
        /*000e*/ 	.short	(.L_142 - .L_141)
	.align		4
.L_141:
        /*0010*/ 	.word	index@(.nv.constant0._ZN7cutlass13device_kernelIN5flash19enable_sm80_to_sm89INS1_16FlashAttnFwdSm80INS1_25CollectiveMainloopFwdSm80ILi8ELi1ELb1EN4cute5tupleIJNS5_1CILi128EEES8_S8_EEELi128ENS_10bfloat16_tEfNS_4arch4Sm80ELb0ELb0ELb1ELb0ELb1ELb0ELb1ELb1EEENS1_21CollectiveEpilogueFwdIS9_NS6_IJNS7_ILi1EEESF_SF_EEESA_SC_Li256ELb0ELb1ELb1ELb0EEENS1_19SingleTileSchedulerILb0ELb1ELb1ELi128EEEEEEEEEvNT_6ParamsE)
        /*0014*/ 	.short	0x0160
        /*0016*/ 	.short	0x0418


	//----- nvinfo : EIATTR_CBANK_PARAM_SIZE
	.align		4
.L_142:
        /*0018*/ 	.byte	0x03, 0x19
        /*001a*/ 	.short	0x0418


	//----- nvinfo : EIATTR_KPARAM_INFO
	.align		4
        /*001c*/ 	.byte	0x04, 0x17
        /*001e*/ 	.short	(.L_144 - .L_143)
.L_143:
        /*0020*/ 	.word	0x00000000
        /*0024*/ 	.short	0x0000
        /*0026*/ 	.short	0x0000
        /*0028*/ 	.byte	0x00, 0xf0, 0x61, 0x10


	//----- nvinfo : EIATTR_MAXREG_COUNT
	.align		4
.L_144:
        /*002c*/ 	.byte	0x03, 0x1b
        /*002e*/ 	.short	0x00ff


	//----- nvinfo : EIATTR_NUM_BARRIERS
	.align		4
        /*0030*/ 	.byte	0x02, 0x4c
        /*0032*/ 	.byte	0x02
	.zero		1


	//----- nvinfo : EIATTR_ANNOTATIONS
	.align		4
        /*0034*/ 	.byte	0x04, 0x55
        /*0036*/ 	.short	(.L_146 - .L_145)


	//   ....[0]....
.L_145:
        /*0038*/ 	.word	0x00000001
        /*003c*/ 	.byte	0x00, 0x6f, 0x00, 0x00, 0x01, 0x00, 0x00, 0x00, 0x20, 0x6f, 0x00, 0x00, 0x01, 0x00, 0x00, 0x00
        /*004c*/ 	.byte	0xa0, 0x6f, 0x00, 0x00, 0x01, 0x00, 0x00, 0x00, 0xc0, 0x6f, 0x00, 0x00, 0x01, 0x00, 0x00, 0x00
        /*005c*/ 	.byte	0xb0, 0x70, 0x00, 0x00, 0x01, 0x00, 0x00, 0x00, 0xd0, 0x70, 0x00, 0x00, 0x01, 0x00, 0x00, 0x00
        /*006c*/ 	.byte	0x30, 0x71, 0x00, 0x00, 0x01, 0x00, 0x00, 0x00, 0x70, 0x77, 0x00, 0x00, 0x01, 0x00, 0x00, 0x00
        /*007c*/ 	.byte	0xb0, 0x77, 0x00, 0x00, 0x01, 0x00, 0x00, 0x00, 0xf0, 0x77, 0x00, 0x00, 0x01, 0x00, 0x00, 0x00
        /*008c*/ 	.byte	0x20, 0x78, 0x00, 0x00, 0x01, 0x00, 0x00, 0x00, 0x50, 0x78, 0x00, 0x00, 0x01, 0x00, 0x00, 0x00
        /*009c*/ 	.byte	0x80, 0x78, 0x00, 0x00, 0x01, 0x00, 0x00, 0x00, 0xb0, 0x78, 0x00, 0x00


	//----- nvinfo : EIATTR_MERCURY_ISA_VERSION
	.align		4
.L_146:
        /*00a8*/ 	.byte	0x03, 0x5f
        /*00aa*/ 	.short	0x0000


	//----- nvinfo : EIATTR_COOP_GROUP_MASK_REGIDS
	.align		4
        /*00ac*/ 	.byte	0x04, 0x29
        /*00ae*/ 	.short	(.L_148 - .L_147)


	//   ....[0]....
.L_147:
        /*00b0*/ 	.word	0xffffffff


	//   ....[1]....
        /*00b4*/ 	.word	0xffffffff


	//   ....[2]....
        /*00b8*/ 	.word	0xffffffff


	//   ....[3]....
        /*00bc*/ 	.word	0xffffffff


	//   ....[4]....
        /*00c0*/ 	.word	0xffffffff


	//   ....[5]....
        /*00c4*/ 	.word	0xffffffff


	//   ....[6]....
        /*00c8*/ 	.word	0xffffffff


	//   ....[7]....
        /*00cc*/ 	.word	0xffffffff


	//   ....[8]....
        /*00d0*/ 	.word	0xffffffff


	//   ....[9]....
        /*00d4*/ 	.word	0xffffffff


	//   ....[10]....
        /*00d8*/ 	.word	0xffffffff


	//   ....[11]....
        /*00dc*/ 	.word	0xffffffff


	//   ....[12]....
        /*00e0*/ 	.word	0xffffffff


	//   ....[13]....
        /*00e4*/ 	.word	0xffffffff


	//   ....[14]....
        /*00e8*/ 	.word	0xffffffff


	//   ....[15]....
        /*00ec*/ 	.word	0xffffffff


	//   ....[16]....
        /*00f0*/ 	.word	0xffffffff


	//   ....[17]....
        /*00f4*/ 	.word	0xffffffff


	//   ....[18]....
        /*00f8*/ 	.word	0xffffffff


	//   ....[19]....
        /*00fc*/ 	.word	0xffffffff


	//   ....[20]....
        /*0100*/ 	.word	0xffffffff


	//   ....[21]....
        /*0104*/ 	.word	0xffffffff


	//   ....[22]....
        /*0108*/ 	.word	0xffffffff


	//   ....[23]....
        /*010c*/ 	.word	0xffffffff


	//   ....[24]....
        /*0110*/ 	.word	0xffffffff


	//   ....[25]....
        /*0114*/ 	.word	0xffffffff


	//   ....[26]....
        /*0118*/ 	.word	0xffffffff


	//   ....[27]....
        /*011c*/ 	.word	0xffffffff


	//   ....[28]....
        /*0120*/ 	.word	0xffffffff


	//   ....[29]....
        /*0124*/ 	.word	0xffffffff


	//   ....[30]....
        /*0128*/ 	.word	0xffffffff


	//   ....[31]....
        /*012c*/ 	.word	0xffffffff


	//   ....[32]....
        /*0130*/ 	.word	0xffffffff


	//   ....[33]....
        /*0134*/ 	.word	0xffffffff


	//   ....[34]....
        /*0138*/ 	.word	0xffffffff


	//   ....[35]....
        /*013c*/ 	.word	0xffffffff


	//   ....[36]....
        /*0140*/ 	.word	0xffffffff


	//   ....[37]....
        /*0144*/ 	.word	0xffffffff


	//   ....[38]....
        /*0148*/ 	.word	0xffffffff


	//   ....[39]....
        /*014c*/ 	.word	0xffffffff


	//   ....[40]....
        /*0150*/ 	.word	0xffffffff


	//   ....[41]....
        /*0154*/ 	.word	0xffffffff


	//   ....[42]....
        /*0158*/ 	.word	0xffffffff


	//   ....[43]....
        /*015c*/ 	.word	0xffffffff


	//   ....[44]....
        /*0160*/ 	.word	0xffffffff


	//   ....[45]....
        /*0164*/ 	.word	0xffffffff


	//   ....[46]....
        /*0168*/ 	.word	0xffffffff


	//   ....[47]....
        /*016c*/ 	.word	0xffffffff


	//   ....[48]....
        /*0170*/ 	.word	0xffffffff


	//   ....[49]....
        /*0174*/ 	.word	0xffffffff


	//   ....[50]....
        /*0178*/ 	.word	0xffffffff


	//   ....[51]....
        /*017c*/ 	.word	0xffffffff


	//   ....[52]....
        /*0180*/ 	.word	0xffffffff


	//   ....[53]....
        /*0184*/ 	.word	0xffffffff


	//   ....[54]....
        /*0188*/ 	.word	0xffffffff


	//   ....[55]....
        /*018c*/ 	.word	0xffffffff


	//   ....[56]....
        /*0190*/ 	.word	0xffffffff


	//   ....[57]....
        /*0194*/ 	.word	0xffffffff


	//   ....[58]....
        /*0198*/ 	.word	0xffffffff


	//   ....[59]....
        /*019c*/ 	.word	0xffffffff


	//   ....[60]....
        /*01a0*/ 	.word	0xffffffff


	//   ....[61]....
        /*01a4*/ 	.word	0xffffffff


	//   ....[62]....
        /*01a8*/ 	.word	0xffffffff


	//   ....[63]....
        /*01ac*/ 	.word	0xffffffff


	//   ....[64]....
        /*01b0*/ 	.word	0xffffffff


	//   ....[65]....
        /*01b4*/ 	.word	0xffffffff


	//   ....[66]....
        /*01b8*/ 	.word	0xffffffff


	//   ....[67]....
        /*01bc*/ 	.word	0xffffffff


	//   ....[68]....
        /*01c0*/ 	.word	0xffffffff


	//----- nvinfo : EIATTR_COOP_GROUP_INSTR_OFFSETS
	.align		4
.L_148:
        /*01c4*/ 	.byte	0x04, 0x28
        /*01c6*/ 	.short	(.L_150 - .L_149)


	//   ....[0]....
.L_149:
        /*01c8*/ 	.word	0x00000060


	//   ....[1]....
        /*01cc*/ 	.word	0x00000fb0


	//   ....[2]....
        /*01d0*/ 	.word	0x00000fe0


	//   ....[3]....
        /*01d4*/ 	.word	0x00001010


	//   ....[4]....
        /*01d8*/ 	.word	0x00001040


	//   ....[5]....
        /*01dc*/ 	.word	0x00001070


	//   ....[6]....
        /*01e0*/ 	.word	0x00001120


	//   ....[7]....
        /*01e4*/ 	.word	0x00001150


	//   ....[8]....
        /*01e8*/ 	.word	0x000011c0


	//   ....[9]....
        /*01ec*/ 	.word	0x00001360


	//   ....[10]....
        /*01f0*/ 	.word	0x000013a0


	//   ....[11]....
        /*01f4*/ 	.word	0x000013d0


	//   ....[12]....
        /*01f8*/ 	.word	0x00001400


	//   ....[13]....
        /*01fc*/ 	.word	0x00001410


	//   ....[14]....
        /*0200*/ 	.word	0x00001420


	//   ....[15]....
        /*0204*/ 	.word	0x00001430


	//   ....[16]....
        /*0208*/ 	.word	0x00001440


	//   ....[17]....
        /*020c*/ 	.word	0x00001b10


	//   ....[18]....
        /*0210*/ 	.word	0x00001b20


	//   ....[19]....
        /*0214*/ 	.word	0x00001b40


	//   ....[20]....
        /*0218*/ 	.word	0x00001b50


	//   ....[21]....
        /*021c*/ 	.word	0x00001b70


	//   ....[22]....
        /*0220*/ 	.word	0x00001b80


	//   ....[23]....
        /*0224*/ 	.word	0x00001ba0


	//   ....[24]....
        /*0228*/ 	.word	0x00001bc0


	//   ....[25]....
        /*022c*/ 	.word	0x00003360


	//   ....[26]....
        /*0230*/ 	.word	0x00003380


	//   ....[27]....
        /*0234*/ 	.word	0x00003390


	//   ....[28]....
        /*0238*/ 	.word	0x000033a0


	//   ....[29]....
        /*023c*/ 	.word	0x000033b0


	//   ....[30]....
        /*0240*/ 	.word	0x000033c0


	//   ....[31]....
        /*0244*/ 	.word	0x000033d0


	//   ....[32]....
        /*0248*/ 	.word	0x000033f0


	//   ....[33]....
        /*024c*/ 	.word	0x00004090


	//   ....[34]....
        /*0250*/ 	.word	0x00004100


	//   ....[35]....
        /*0254*/ 	.word	0x00004120


	//   ....[36]....
        /*0258*/ 	.word	0x00004140


	//   ....[37]....
        /*025c*/ 	.word	0x00005d60


	//   ....[38]....
        /*0260*/ 	.word	0x00005d70


	//   ....[39]....
        /*0264*/ 	.word	0x00005d80


	//   ....[40]....
        /*0268*/ 	.word	0x00005d90


	//   ....[41]....
        /*026c*/ 	.word	0x00005da0


	//   ....[42]....
        /*0270*/ 	.word	0x00005db0


	//   ....[43]....
        /*0274*/ 	.word	0x00005dc0


	//   ....[44]....
        /*0278*/ 	.word	0x00005df0


	//   ....[45]....
        /*027c*/ 	.word	0x000061f0


	//   ....[46]....
        /*0280*/ 	.word	0x00006210


	//   ....[47]....
        /*0284*/ 	.word	0x00006230


	//   ....[48]....
        /*0288*/ 	.word	0x00006250


	//   ....[49]....
        /*028c*/ 	.word	0x000063a0


	//   ....[50]....
        /*0290*/ 	.word	0x000063c0


	//   ....[51]....
        /*0294*/ 	.word	0x00006400


	//   ....[52]....
        /*0298*/ 	.word	0x00006430


	//   ....[53]....
        /*029c*/ 	.word	0x00007d00


	//   ....[54]....
        /*02a0*/ 	.word	0x00007d10


	//   ....[55]....
        /*02a4*/ 	.word	0x00007d30


	//   ....[56]....
        /*02a8*/ 	.word	0x00007d50


	//   ....[57]....
        /*02ac*/ 	.word	0x00009ca0


	//   ....[58]....
        /*02b0*/ 	.word	0x00009cd0


	//   ....[59]....
        /*02b4*/ 	.word	0x00009d10


	//   ....[60]....
        /*02b8*/ 	.word	0x00009d20


	//   ....[61]....
        /*02bc*/ 	.word	0x0000a830


	//   ....[62]....
        /*02c0*/ 	.word	0x0000a870


	//   ....[63]....
        /*02c4*/ 	.word	0x0000a8a0


	//   ....[64]....
        /*02c8*/ 	.word	0x0000a8c0


	//   ....[65]....
        /*02cc*/ 	.word	0x0000a930


	//   ....[66]....
        /*02d0*/ 	.word	0x0000a950


	//   ....[67]....
        /*02d4*/ 	.word	0x0000af90


	//   ....[68]....
        /*02d8*/ 	.word	0x0000afa0


	//----- nvinfo : EIATTR_EXIT_INSTR_OFFSETS
	.align		4
.L_150:
        /*02dc*/ 	.byte	0x04, 0x1c
        /*02de*/ 	.short	(.L_152 - .L_151)


	//   ....[0]....
.L_151:
        /*02e0*/ 	.word	0x000001c0


	//   ....[1]....
        /*02e4*/ 	.word	0x0000afb0


	//   ....[2]....
        /*02e8*/ 	.word	0x0000b550


	//   ....[3]....
        /*02ec*/ 	.word	0x0000b5a0


	//   ....[4]....
        /*02f0*/ 	.word	0x0000b5d0


	//   ....[5]....
        /*02f4*/ 	.word	0x0000b630


	//   ....[6]....
        /*02f8*/ 	.word	0x0000b8c0


	//----- nvinfo : EIATTR_CTAIDZ_USED
	.align		4
.L_152:
        /*02fc*/ 	.byte	0x01, 0x04
	.zero		2


	//----- nvinfo : EIATTR_MAX_THREADS
	.align		4
        /*0300*/ 	.byte	0x04, 0x05
        /*0302*/ 	.short	(.L_154 - .L_153)
.L_153:
        /*0304*/ 	.word	0x00000100
        /*0308*/ 	.word	0x00000001
        /*030c*/ 	.word	0x00000001


	//----- nvinfo : EIATTR_CRS_STACK_SIZE
	.align		4
.L_154:
        /*0310*/ 	.byte	0x04, 0x1e
        /*0312*/ 	.short	(.L_156 - .L_155)
.L_155:
        /*0314*/ 	.word	0x00000000
.L_156:


//--------------------- .nv.info._ZN7cutlass13device_kernelIN5flash19enable_sm80_to_sm89INS1_16FlashAttnFwdSm80INS1_25CollectiveMainloopFwdSm80ILi8ELi1ELb1EN4cute5tupleIJNS5_1CILi128EEENS7_ILi96EEES8_EEELi128ENS_10bfloat16_tEfNS_4arch4Sm80ELb0ELb1ELb1ELb0ELb1ELb0ELb1ELb1EEENS1_21CollectiveEpilogueFwdINS6_IJS8_S8_S9_EEENS6_IJNS7_ILi1EEESH_SH_EEESB_SD_Li256ELb0ELb1ELb1ELb0EEENS1_19SingleTileSchedulerILb0ELb1ELb1ELi128EEEEEEEEEvNT_6ParamsE --------------------------
	.section	.nv.info._ZN7cutlass13device_kernelIN5flash19enable_sm80_to_sm89INS1_16FlashAttnFwdSm80INS1_25CollectiveMainloopFwdSm80ILi8ELi1ELb1EN4cute5tupleIJNS5_1CILi128EEENS7_ILi96EEES8_EEELi128ENS_10bfloat16_tEfNS_4arch4Sm80ELb0ELb1ELb1ELb0ELb1ELb0ELb1ELb1EEENS1_21CollectiveEpilogueFwdINS6_IJS8_S8_S9_EEENS6_IJNS7_ILi1EEESH_SH_EEESB_SD_Li256ELb0ELb1ELb1ELb0EEENS1_19SingleTileSchedulerILb0ELb1ELb1ELi128EEEEEEEEEvNT_6ParamsE,"",@"SHT_CUDA_INFO"
	.sectionflags	@""
	.align	4


	//----- nvinfo : EIATTR_CUDA_API_VERSION
	.align		4
        /*0000*/ 	.byte	0x04, 0x37
        /*0002*/ 	.short	(.L_158 - .L_157)
.L_157:
        /*0004*/ 	.word	0x00000082


	//----- nvinfo : EIATTR_SW2861232_WAR
	.align		4
.L_158:
        /*0008*/ 	.byte	0x01, 0x35
	.zero		2


	//----- nvinfo : EIATTR_PARAM_CBANK
	.align		4
        /*000c*/ 	.byte	0x04, 0x0a
        /*000e*/ 	.short	(.L_160 - .L_159)
	.align		4
.L_159:
        /*0010*/ 	.word	index@(.nv.constant0._ZN7cutlass13device_kernelIN5flash19enable_sm80_to_sm89INS1_16FlashAttnFwdSm80INS1_25CollectiveMainloopFwdSm80ILi8ELi1ELb1EN4cute5tupleIJNS5_1CILi128EEENS7_ILi96EEES8_EEELi128ENS_10bfloat16_tEfNS_4arch4Sm80ELb0ELb1ELb1ELb0ELb1ELb0ELb1ELb1EEENS1_21CollectiveEpilogueFwdINS6_IJS8_S8_S9_EEENS6_IJNS7_ILi1EEESH_SH_EEESB_SD_Li256ELb0ELb1ELb1ELb0EEENS1_19SingleTileSchedulerILb0ELb1ELb1ELi128EEEEEEEEEvNT_6ParamsE)
        /*0014*/ 	.short	0x0160
        /*0016*/ 	.short	0x0418


	//----- nvinfo : EIATTR_CBANK_PARAM_SIZE
	.align		4
.L_160:
        /*0018*/ 	.byte	0x03, 0x19
        /*001a*/ 	.short	0x0418


	//----- nvinfo : EIATTR_KPARAM_INFO
	.align		4
        /*001c*/ 	.byte	0x04, 0x17
        /*001e*/ 	.short	(.L_162 - .L_161)
.L_161:
        /*0020*/ 	.word	0x00000000
        /*0024*/ 	.short	0x0000
        /*0026*/ 	.short	0x0000
        /*0028*/ 	.byte	0x00, 0xf0, 0x61, 0x10


	//----- nvinfo : EIATTR_MAXREG_COUNT
	.align		4
.L_162:
        /*002c*/ 	.byte	0x03, 0x1b
        /*002e*/ 	.short	0x00ff


	//----- nvinfo : EIATTR_NUM_BARRIERS
	.align		4
        /*0030*/ 	.byte	0x02, 0x4c
        /*0032*/ 	.byte	0x02
	.zero		1


	//----- nvinfo : EIATTR_MERCURY_ISA_VERSION
	.align		4
        /*0034*/ 	.byte	0x03, 0x5f
        /*0036*/ 	.short	0x0000


	//----- nvinfo : EIATTR_COOP_GROUP_MASK_REGIDS
	.align		4
        /*0038*/ 	.byte	0x04, 0x29
        /*003a*/ 	.short	(.L_164 - .L_163)


	//   ....[0]....
.L_163:
        /*003c*/ 	.word	0xffffffff


	//   ....[1]....
        /*0040*/ 	.word	0xffffffff


	//   ....[2]....
        /*0044*/ 	.word	0xffffffff


	//   ....[3]....
        /*0048*/ 	.word	0xffffffff


	//   ....[4]....
        /*004c*/ 	.word	0xffffffff


	//   ....[5]....
        /*0050*/ 	.word	0xffffffff


	//   ....[6]....
        /*0054*/ 	.word	0xffffffff


	//   ....[7]....
        /*0058*/ 	.word	0xffffffff


	//   ....[8]....
        /*005c*/ 	.word	0xffffffff


	//   ....[9]....
        /*0060*/ 	.word	0xffffffff


	//   ....[10]....
        /*0064*/ 	.word	0xffffffff


	//   ....[11]....
        /*0068*/ 	.word	0xffffffff


	//   ....[12]....
        /*006c*/ 	.word	0xffffffff


	//   ....[13]....
        /*0070*/ 	.word	0xffffffff


	//   ....[14]....
        /*0074*/ 	.word	0xffffffff


	//   ....[15]....
        /*0078*/ 	.word	0xffffffff


	//   ....[16]....
        /*007c*/ 	.word	0xffffffff


	//   ....[17]....
        /*0080*/ 	.word	0xffffffff


	//   ....[18]....
        /*0084*/ 	.word	0xffffffff


	//   ....[19]....
        /*0088*/ 	.word	0xffffffff


	//   ....[20]....
        /*008c*/ 	.word	0xffffffff


	//   ....[21]....
        /*0090*/ 	.word	0xffffffff


	//   ....[22]....
        /*0094*/ 	.word	0xffffffff


	//   ....[23]....
        /*0098*/ 	.word	0xffffffff


	//   ....[24]....
        /*009c*/ 	.word	0xffffffff


	//   ....[25]....
        /*00a0*/ 	.word	0xffffffff


	//   ....[26]....
        /*00a4*/ 	.word	0xffffffff


	//   ....[27]....
        /*00a8*/ 	.word	0xffffffff


	//   ....[28]....
        /*00ac*/ 	.word	0xffffffff


	//   ....[29]....
        /*00b0*/ 	.word	0xffffffff


	//   ....[30]....
        /*00b4*/ 	.word	0xffffffff


	//   ....[31]....
        /*00b8*/ 	.word	0xffffffff


	//   ....[32]....
        /*00bc*/ 	.word	0xffffffff


	//   ....[33]....
        /*00c0*/ 	.word	0xffffffff


	//   ....[34]....
        /*00c4*/ 	.word	0xffffffff


	//   ....[35]....
        /*00c8*/ 	.word	0xffffffff


	//   ....[36]....
        /*00cc*/ 	.word	0xffffffff


	//   ....[37]....
        /*00d0*/ 	.word	0xffffffff


	//   ....[38]....
        /*00d4*/ 	.word	0xffffffff


	//   ....[39]....
        /*00d8*/ 	.word	0xffffffff


	//   ....[40]....
        /*00dc*/ 	.word	0xffffffff


	//   ....[41]....
        /*00e0*/ 	.word	0xffffffff


	//   ....[42]....
        /*00e4*/ 	.word	0xffffffff


	//   ....[43]....
        /*00e8*/ 	.word	0xffffffff


	//   ....[44]....
        /*00ec*/ 	.word	0xffffffff


	//   ....[45]....
        /*00f0*/ 	.word	0xffffffff


	//   ....[46]....
        /*00f4*/ 	.word	0xffffffff


	//   ....[47]....
        /*00f8*/ 	.word	0xffffffff


	//   ....[48]....
        /*00fc*/ 	.word	0xffffffff


	//   ....[49]....
        /*0100*/ 	.word	0xffffffff


	//   ....[50]....
        /*0104*/ 	.word	0xffffffff


	//   ....[51]....
        /*0108*/ 	.word	0xffffffff


	//   ....[52]....
        /*010c*/ 	.word	0xffffffff


	//   ....[53]....
        /*0110*/ 	.word	0xffffffff


	//   ....[54]....
        /*0114*/ 	.word	0xffffffff


	//   ....[55]....
        /*0118*/ 	.word	0xffffffff


	//   ....[56]....
        /*011c*/ 	.word	0xffffffff


	//   ....[57]....
        /*0120*/ 	.word	0xffffffff


	//   ....[58]....
        /*0124*/ 	.word	0xffffffff


	//   ....[59]....
        /*0128*/ 	.word	0xffffffff


	//   ....[60]....
        /*012c*/ 	.word	0xffffffff


	//   ....[61]....
        /*0130*/ 	.word	0xffffffff


	//   ....[62]....
        /*0134*/ 	.word	0xffffffff


	//   ....[63]....
        /*0138*/ 	.word	0xffffffff


	//   ....[64]....
        /*013c*/ 	.word	0xffffffff


	//   ....[65]....
        /*0140*/ 	.word	0xffffffff


	//   ....[66]....
        /*0144*/ 	.word	0xffffffff


	//   ....[67]....
        /*0148*/ 	.word	0xffffffff


	//   ....[68]....
        /*014c*/ 	.word	0xffffffff


	//   ....[69]....
        /*0150*/ 	.word	0xffffffff


	//   ....[70]....
        /*0154*/ 	.word	0xffffffff


	//   ....[71]....
        /*0158*/ 	.word	0xffffffff


	//   ....[72]....
        /*015c*/ 	.word	0xffffffff


	//   ....[73]....
        /*0160*/ 	.word	0xffffffff


	//   ....[74]....
        /*0164*/ 	.word	0xffffffff


	//   ....[75]....
        /*0168*/ 	.word	0xffffffff


	//   ....[76]....
        /*016c*/ 	.word	0xffffffff


	//   ....[77]....
        /*0170*/ 	.word	0xffffffff


	//   ....[78]....
        /*0174*/ 	.word	0xffffffff


	//   ....[79]....
        /*0178*/ 	.word	0xffffffff


	//   ....[80]....
        /*017c*/ 	.word	0xffffffff


	//   ....[81]....
        /*0180*/ 	.word	0xffffffff


	//   ....[82]....
        /*0184*/ 	.word	0xffffffff


	//   ....[83]....
        /*0188*/ 	.word	0xffffffff


	//   ....[84]....
        /*018c*/ 	.word	0xffffffff


	//   ....[85]....
        /*0190*/ 	.word	0xffffffff


	//   ....[86]....
        /*0194*/ 	.word	0xffffffff


	//   ....[87]....
        /*0198*/ 	.word	0xffffffff


	//   ....[88]....
        /*019c*/ 	.word	0xffffffff


	//   ....[89]....
        /*01a0*/ 	.word	0xffffffff


	//   ....[90]....
        /*01a4*/ 	.word	0xffffffff


	//   ....[91]....
        /*01a8*/ 	.word	0xffffffff


	//   ....[92]....
        /*01ac*/ 	.word	0xffffffff


	//   ....[93]....
        /*01b0*/ 	.word	0xffffffff


	//   ....[94]....
        /*01b4*/ 	.word	0xffffffff


	//   ....[95]....
        /*01b8*/ 	.word	0xffffffff


	//   ....[96]....
        /*01bc*/ 	.word	0xffffffff


	//----- nvinfo : EIATTR_COOP_GROUP_INSTR_OFFSETS
	.align		4
.L_164:
        /*01c0*/ 	.byte	0x04, 0x28
        /*01c2*/ 	.short	(.L_166 - .L_165)


	//   ....[0]....
.L_165:
        /*01c4*/ 	.word	0x00000050


	//   ....[1]....
        /*01c8*/ 	.word	0x00001410


	//   ....[2]....
        /*01cc*/ 	.word	0x00001450


	//   ....[3]....
        /*01d0*/ 	.word	0x00001490


	//   ....[4]....
        /*01d4*/ 	.word	0x000014e0


	//   ....[5]....
        /*01d8*/ 	.word	0x00001530


	//   ....[6]....
        /*01dc*/ 	.word	0x00001570


	//   ....[7]....
        /*01e0*/ 	.word	0x000015b0


	//   ....[8]....
        /*01e4*/ 	.word	0x000015f0


	//   ....[9]....
        /*01e8*/ 	.word	0x00001860


	//   ....[10]....
        /*01ec*/ 	.word	0x00001890


	//   ....[11]....
        /*01f0*/ 	.word	0x000018c0


	//   ....[12]....
        /*01f4*/ 	.word	0x000018e0


	//   ....[13]....
        /*01f8*/ 	.word	0x00001900


	//   ....[14]....
        /*01fc*/ 	.word	0x00001920


	//   ....[15]....
        /*0200*/ 	.word	0x00001ec0


	//   ....[16]....
        /*0204*/ 	.word	0x00001ee0


	//   ....[17]....
        /*0208*/ 	.word	0x00001ef0


	//   ....[18]....
        /*020c*/ 	.word	0x00001f10


	//   ....[19]....
        /*0210*/ 	.word	0x00001f20


	//   ....[20]....
        /*0214*/ 	.word	0x00001f50


	//   ....[21]....
        /*0218*/ 	.word	0x00002be0


	//   ....[22]....
        /*021c*/ 	.word	0x00002c10


	//   ....[23]....
        /*0220*/ 	.word	0x00002c20


	//   ....[24]....
        /*0224*/ 	.word	0x00002c30


	//   ....[25]....
        /*0228*/ 	.word	0x00002c40


	//   ....[26]....
        /*022c*/ 	.word	0x00002c50


	//   ....[27]....
        /*0230*/ 	.word	0x00003150


	//   ....[28]....
        /*0234*/ 	.word	0x000034a0


	//   ....[29]....
        /*0238*/ 	.word	0x00004a00


	//   ....[30]....
        /*023c*/ 	.word	0x00004a80


	//   ....[31]....
        /*0240*/ 	.word	0x00004a90


	//   ....[32]....
        /*0244*/ 	.word	0x00004ac0


	//   ....[33]....
        /*0248*/ 	.word	0x000062a0


	//   ....[34]....
        /*024c*/ 	.word	0x000062b0


	//   ....[35]....
        /*0250*/ 	.word	0x000062c0


	//   ....[36]....
        /*0254*/ 	.word	0x000062d0


	//   ....[37]....
        /*0258*/ 	.word	0x000062e0


	//   ....[38]....
        /*025c*/ 	.word	0x000062f0


	//   ....[39]....
        /*0260*/ 	.word	0x00007480


	//   ....[40]....
        /*0264*/ 	.word	0x000074a0


	//   ....[41]....
        /*0268*/ 	.word	0x000074c0


	//   ....[42]....
        /*026c*/ 	.word	0x000074d0


	//   ....[43]....
        /*0270*/ 	.word	0x000074e0


	//   ....[44]....
        /*0274*/ 	.word	0x000074f0


	//   ....[45]....
        /*0278*/ 	.word	0x000076c0


	//   ....[46]....
        /*027c*/ 	.word	0x000078f0


	//   ....[47]....
        /*0280*/ 	.word	0x000088f0


	//   ....[48]....
        /*0284*/ 	.word	0x00008b20


	//   ....[49]....
        /*0288*/ 	.word	0x00008cd0


	//   ....[50]....
        /*028c*/ 	.word	0x00008dc0


	//   ....[51]....
        /*0290*/ 	.word	0x0000aa10


	//   ....[52]....
        /*0294*/ 	.word	0x0000aa30


	//   ....[53]....
        /*0298*/ 	.word	0x0000aa50


	//   ....[54]....
        /*029c*/ 	.word	0x0000aa60


	//   ....[55]....
        /*02a0*/ 	.word	0x0000aa70


	//   ....[56]....
        /*02a4*/ 	.word	0x0000aa80


	//   ....[57]....
        /*02a8*/ 	.word	0x0000bc10


	//   ....[58]....
        /*02ac*/ 	.word	0x0000bc30


	//   ....[59]....
        /*02b0*/ 	.word	0x0000bc50


	//   ....[60]....
        /*02b4*/ 	.word	0x0000bc60


	//   ....[61]....
        /*02b8*/ 	.word	0x0000bc70


	//   ....[62]....
        /*02bc*/ 	.word	0x0000bc80


	//   ....[63]....
        /*02c0*/ 	.word	0x0000c120


	//   ....[64]....
        /*02c4*/ 	.word	0x0000c130


	//   ....[65]....
        /*02c8*/ 	.word	0x0000c160


	//   ....[66]....
        /*02cc*/ 	.word	0x0000c170


	//   ....[67]....
        /*02d0*/ 	.word	0x0000dc40


	//   ....[68]....
        /*02d4*/ 	.word	0x0000dc60


	//   ....[69]....
        /*02d8*/ 	.word	0x0000dc80


	//   ....[70]....
        /*02dc*/ 	.word	0x0000dca0


	//   ....[71]....
        /*02e0*/ 	.word	0x0000dce0


	//   ....[72]....
        /*02e4*/ 	.word	0x0000de10


	//   ....[73]....
        /*02e8*/ 	.word	0x0000ede0


	//   ....[74]....
        /*02ec*/ 	.word	0x0000edf0


	//   ....[75]....
        /*02f0*/ 	.word	0x0000ee00


	//   ....[76]....
        /*02f4*/ 	.word	0x0000ee10


	//   ....[77]....
        /*02f8*/ 	.word	0x0000ee20


	//   ....[78]....
        /*02fc*/ 	.word	0x0000ee30


	//   ....[79]....
        /*0300*/ 	.word	0x0000f000


	//   ....[80]....
        /*0304*/ 	.word	0x0000f220


	//   ....[81]....
        /*0308*/ 	.word	0x000103d0


	//   ....[82]....
        /*030c*/ 	.word	0x00010490


	//   ....[83]....
        /*0310*/ 	.word	0x000105f0


	//   ....[84]....
        /*0314*/ 	.word	0x00010700


	//   ....[85]....
        /*0318*/ 	.word	0x00011eb0


	//   ....[86]....
        /*031c*/ 	.word	0x00011ee0


	//   ....[87]....
        /*0320*/ 	.word	0x00011f20


	//   ....[88]....
        /*0324*/ 	.word	0x00011f30


	//   ....[89]....
        /*0328*/ 	.word	0x00012a40


	//   ....[90]....
        /*032c*/ 	.word	0x00012a80


	//   ....[91]....
        /*0330*/ 	.word	0x00012aa0


	//   ....[92]....
        /*0334*/ 	.word	0x00012ad0


	//   ....[93]....
        /*0338*/ 	.word	0x00012b40


	//   ....[94]....
        /*033c*/ 	.word	0x00012bb0


	//   ....[95]....
        /*0340*/ 	.word	0x000131c0


	//   ....[96]....
        /*0344*/ 	.word	0x000131d0


	//----- nvinfo : EIATTR_EXIT_INSTR_OFFSETS
	.align		4
.L_166:
        /*0348*/ 	.byte	0x04, 0x1c
        /*034a*/ 	.short	(.L_168 - .L_167)


	//   ....[0]....
.L_167:
        /*034c*/ 	.word	0x000001b0


	//   ....[1]....
        /*0350*/ 	.word	0x000131e0


	//   ....[2]....
        /*0354*/ 	.word	0x00013780


	//   ....[3]....
        /*0358*/ 	.word	0x000137d0


	//   ....[4]....
        /*035c*/ 	.word	0x00013800


	//   ....[5]....
        /*0360*/ 	.word	0x00013860


	//   ....[6]....
        /*0364*/ 	.word	0x00013af0


	//----- nvinfo : EIATTR_CTAIDZ_USED
	.align		4
.L_168:
        /*0368*/ 	.byte	0x01, 0x04
	.zero		2


	//----- nvinfo : EIATTR_MAX_THREADS
	.align		4
        /*036c*/ 	.byte	0x04, 0x05
        /*036e*/ 	.short	(.L_170 - .L_169)
.L_169:
        /*0370*/ 	.word	0x00000100
        /*0374*/ 	.word	0x00000001
        /*0378*/ 	.word	0x00000001


	//----- nvinfo : EIATTR_CRS_STACK_SIZE
	.align		4
.L_170:
        /*037c*/ 	.byte	0x04, 0x1e
        /*037e*/ 	.short	(.L_172 - .L_171)
.L_171:
        /*0380*/ 	.word	0x00000000
.L_172:


//--------------------- .nv.info._ZN7cutlass13device_kernelIN5flash19enable_sm80_to_sm89INS1_16FlashAttnFwdSm80INS1_25CollectiveMainloopFwdSm80ILi8ELi1ELb1EN4cute5tupleIJNS5_1CILi128EEES8_S8_EEELi128ENS_10bfloat16_tEfNS_4arch4Sm80ELb1ELb0ELb1ELb0ELb1ELb0ELb1ELb1EEENS1_21CollectiveEpilogueFwdIS9_NS6_IJNS7_ILi1EEESF_SF_EEESA_SC_Li256ELb0ELb1ELb1ELb0EEENS1_30DynamicPersistentTileSchedulerILi256ELi256ELb1ELb1ELb0EEEEEEEEEvNT_6ParamsE --------------------------
	.section	.nv.info._ZN7cutlass13device_kernelIN5flash19enable_sm80_to_sm89INS1_16FlashAttnFwdSm80INS1_25CollectiveMainloopFwdSm80ILi8ELi1ELb1EN4cute5tupleIJNS5_1CILi128EEES8_S8_EEELi128ENS_10bfloat16_tEfNS_4arch4Sm80ELb1ELb0ELb1ELb0ELb1ELb0ELb1ELb1EEENS1_21CollectiveEpilogueFwdIS9_NS6_IJNS7_ILi1EEESF_SF_EEESA_SC_Li256ELb0ELb1ELb1ELb0EEENS1_30DynamicPersistentTileSchedulerILi256ELi256ELb1ELb1ELb0EEEEEEEEEvNT_6ParamsE,"",@"SHT_CUDA_INFO"
	.sectionflags	@""
	.align	4


	//----- nvinfo : EIATTR_CUDA_API_VERSION
	.align		4
        /*0000*/ 	.byte	0x04, 0x37
        /*0002*/ 	.short	(.L_174 - .L_173)
.L_173:
        /*0004*/ 	.word	0x00000082


	//----- nvinfo : EIATTR_SW2861232_WAR
	.align		4
.L_174:
        /*0008*/ 	.byte	0x01, 0x35
	.zero		2


	//----- nvinfo : EIATTR_PARAM_CBANK
	.align		4
        /*000c*/ 	.byte	0x04, 0x0a
        /*000e*/ 	.short	(.L_176 - .L_175)
	.align		4
.L_175:
        /*0010*/ 	.word	index@(.nv.constant0._ZN7cutlass13device_kernelIN5flash19enable_sm80_to_sm89INS1_16FlashAttnFwdSm80INS1_25CollectiveMainloopFwdSm80ILi8ELi1ELb1EN4cute5tupleIJNS5_1CILi128EEES8_S8_EEELi128ENS_10bfloat16_tEfNS_4arch4Sm80ELb1ELb0ELb1ELb0ELb1ELb0ELb1ELb1EEENS1_21CollectiveEpilogueFwdIS9_NS6_IJNS7_ILi1EEESF_SF_EEESA_SC_Li256ELb0ELb1ELb1ELb0EEENS1_30DynamicPersistentTileSchedulerILi256ELi256ELb1ELb1ELb0EEEEEEEEEvNT_6ParamsE)
        /*0014*/ 	.short	0x0160
        /*0016*/ 	.short	0x0428


	//----- nvinfo : EIATTR_CBANK_PARAM_SIZE
	.align		4
.L_176:
        /*0018*/ 	.byte	0x03, 0x19
        /*001a*/ 	.short	0x0428


	//----- nvinfo : EIATTR_KPARAM_INFO
	.align		4
        /*001c*/ 	.byte	0x04, 0x17
        /*001e*/ 	.short	(.L_178 - .L_177)
.L_177:
        /*0020*/ 	.word	0x00000000
        /*0024*/ 	.short	0x0000
        /*0026*/ 	.short	0x0000
        /*0028*/ 	.byte	0x00, 0xf0, 0xa1, 0x10


	//----- nvinfo : EIATTR_MAXREG_COUNT
	.align		4
.L_178:
        /*002c*/ 	.byte	0x03, 0x1b
        /*002e*/ 	.short	0x00ff


	//----- nvinfo : EIATTR_NUM_BARRIERS
	.align		4
        /*0030*/ 	.byte	0x02, 0x4c
        /*0032*/ 	.byte	0x06
	.zero		1


	//----- nvinfo : EIATTR_ANNOTATIONS
	.align		4
        /*0034*/ 	.byte	0x04, 0x55
        /*0036*/ 	.short	(.L_180 - .L_179)


	//   ....[0]....
.L_179:
        /*0038*/ 	.word	0x00000001
        /*003c*/ 	.byte	0x70, 0x00, 0x00, 0x00, 0x01, 0x00, 0x00, 0x00, 0x40, 0x05, 0x00, 0x00, 0x01, 0x00, 0x00, 0x00
        /* <DEDUP_REMOVED lines=64> */
        /*044c*/ 	.byte	0xa0, 0x40, 0x01, 0x00, 0x01, 0x00, 0x00, 0x00, 0xf0, 0x40, 0x01, 0x00


	//----- nvinfo : EIATTR_MERCURY_ISA_VERSION
	.align		4
.L_180:
        /*0458*/ 	.byte	0x03, 0x5f
        /*045a*/ 	.short	0x0000


	//----- nvinfo : EIATTR_INT_WARP_WIDE_INSTR_OFFSETS
	.align		4
        /*045c*/ 	.byte	0x04, 0x31
        /*045e*/ 	.short	(.L_182 - .L_181)


	//   ....[0]....
.L_181:
        /*0460*/ 	.word	0x0000feb0


	//   ....[1]....
        /*0464*/ 	.word	0x0000ff30


	//----- nvinfo : EIATTR_COOP_GROUP_MASK_REGIDS
	.align		4
.L_182:
        /*0468*/ 	.byte	0x04, 0x29
        /*046a*/ 	.short	(.L_184 - .L_183)


	//   ....[0]....
.L_183:
        /*046c*/ 	.word	0xffffffff


	//   ....[1]....
        /*0470*/ 	.word	0xffffffff


	//   ....[2]....
        /*0474*/ 	.word	0xffffffff


	//   ....[3]....
        /*0478*/ 	.word	0xffffffff


	//   ....[4]....
        /*047c*/ 	.word	0xffffffff


	//   ....[5]....
        /*0480*/ 	.word	0xffffffff


	//   ....[6]....
        /*0484*/ 	.word	0xffffffff


	//   ....[7]....
        /*0488*/ 	.word	0xffffffff


	//   ....[8]....
        /*048c*/ 	.word	0xffffffff


	//   ....[9]....
        /*0490*/ 	.word	0xffffffff


	//   ....[10]....
        /*0494*/ 	.word	0xffffffff


	//   ....[11]....
        /*0498*/ 	.word	0xffffffff


	//   ....[12]....
        /*049c*/ 	.word	0xffffffff


	//   ....[13]....
        /*04a0*/ 	.word	0xffffffff


	//   ....[14]....
        /*04a4*/ 	.word	0xffffffff


	//   ....[15]....
        /*04a8*/ 	.word	0xffffffff


	//   ....[16]....
        /*04ac*/ 	.word	0xffffffff


	//   ....[17]....
        /*04b0*/ 	.word	0xffffffff


	//   ....[18]....
        /*04b4*/ 	.word	0xffffffff


	//   ....[19]....
        /*04b8*/ 	.word	0xffffffff


	//   ....[20]....
        /*04bc*/ 	.word	0xffffffff


	//   ....[21]....
        /*04c0*/ 	.word	0xffffffff


	//   ....[22]....
        /*04c4*/ 	.word	0xffffffff


	//   ....[23]....
        /*04c8*/ 	.word	0xffffffff


	//   ....[24]....
        /*04cc*/ 	.word	0xffffffff


	//   ....[25]....
        /*04d0*/ 	.word	0xffffffff


	//   ....[26]....
        /*04d4*/ 	.word	0xffffffff


	//   ....[27]....
        /*04d8*/ 	.word	0xffffffff


	//   ....[28]....
        /*04dc*/ 	.word	0xffffffff


	//   ....[29]....
        /*04e0*/ 	.word	0xffffffff


	//   ....[30]....
        /*04e4*/ 	.word	0xffffffff


	//   ....[31]....
        /*04e8*/ 	.word	0xffffffff


	//   ....[32]....
        /*04ec*/ 	.word	0xffffffff


	//   ....[33]....
        /*04f0*/ 	.word	0xffffffff


	//   ....[34]....
        /*04f4*/ 	.word	0xffffffff


	//   ....[35]....
        /*04f8*/ 	.word	0xffffffff


	//   ....[36]....
        /*04fc*/ 	.word	0xffffffff


	//   ....[37]....
        /*0500*/ 	.word	0xffffffff


	//   ....[38]....
        /*0504*/ 	.word	0xffffffff


	//   ....[39]....
        /*0508*/ 	.word	0xffffffff


	//   ....[40]....
        /*050c*/ 	.word	0xffffffff


	//   ....[41]....
        /*0510*/ 	.word	0xffffffff


	//   ....[42]....
        /*0514*/ 	.word	0xffffffff


	//   ....[43]....
        /*0518*/ 	.word	0xffffffff


	//   ....[44]....
        /*051c*/ 	.word	0xffffffff


	//   ....[45]....
        /*0520*/ 	.word	0xffffffff


	//   ....[46]....
        /*0524*/ 	.word	0xffffffff


	//   ....[47]....
        /*0528*/ 	.word	0xffffffff


	//   ....[48]....
        /*052c*/ 	.word	0xffffffff


	//   ....[49]....
        /*0530*/ 	.word	0xffffffff


	//   ....[50]....
        /*0534*/ 	.word	0xffffffff


	//   ....[51]....
        /*0538*/ 	.word	0xffffffff


	//   ....[52]....
        /*053c*/ 	.word	0xffffffff


	//   ....[53]....
        /*0540*/ 	.word	0xffffffff


	//   ....[54]....
        /*0544*/ 	.word	0xffffffff


	//   ....[55]....
        /*0548*/ 	.word	0xffffffff


	//   ....[56]....
        /*054c*/ 	.word	0xffffffff


	//   ....[57]....
        /*0550*/ 	.word	0xffffffff


	//   ....[58]....
        /*0554*/ 	.word	0xffffffff


	//   ....[59]....
        /*0558*/ 	.word	0xffffffff


	//   ....[60]....
        /*055c*/ 	.word	0xffffffff


	//   ....[61]....
        /*0560*/ 	.word	0xffffffff


	//   ....[62]....
        /*0564*/ 	.word	0xffffffff


	//   ....[63]....
        /*0568*/ 	.word	0xffffffff


	//   ....[64]....
        /*056c*/ 	.word	0xffffffff


	//   ....[65]....
        /*0570*/ 	.word	0xffffffff


	//   ....[66]....
        /*0574*/ 	.word	0xffffffff


	//   ....[67]....
        /*0578*/ 	.word	0xffffffff


	//   ....[68]....
        /*057c*/ 	.word	0xffffffff


	//   ....[69]....
        /*0580*/ 	.word	0xffffffff


	//   ....[70]....
        /*0584*/ 	.word	0xffffffff


	//   ....[71]....
        /*0588*/ 	.word	0xffffffff


	//   ....[72]....
        /*058c*/ 	.word	0xffffffff


	//   ....[73]....
        /*0590*/ 	.word	0xffffffff


	//   ....[74]....
        /*0594*/ 	.word	0xffffffff


	//   ....[75]....
        /*0598*/ 	.word	0xffffffff


	//   ....[76]....
        /*059c*/ 	.word	0xffffffff


	//   ....[77]....
        /*05a0*/ 	.word	0xffffffff


	//   ....[78]....
        /*05a4*/ 	.word	0xffffffff


	//   ....[79]....
        /*05a8*/ 	.word	0xffffffff


	//   ....[80]....
        /*05ac*/ 	.word	0xffffffff


	//   ....[81]....
        /*05b0*/ 	.word	0xffffffff


	//   ....[82]....
        /*05b4*/ 	.word	0xffffffff


	//   ....[83]....
        /*05b8*/ 	.word	0xffffffff


	//   ....[84]....
        /*05bc*/ 	.word	0xffffffff


	//   ....[85]....
        /*05c0*/ 	.word	0xffffffff


	//   ....[86]....
        /*05c4*/ 	.word	0xffffffff


	//   ....[87]....
        /*05c8*/ 	.word	0xffffffff


	//   ....[88]....
        /*05cc*/ 	.word	0xffffffff


	//   ....[89]....
        /*05d0*/ 	.word	0xffffffff


	//   ....[90]....
        /*05d4*/ 	.word	0xffffffff


	//   ....[91]....
        /*05d8*/ 	.word	0xffffffff


	//   ....[92]....
        /*05dc*/ 	.word	0xffffffff


	//   ....[93]....
        /*05e0*/ 	.word	0xffffffff


	//   ....[94]....
        /*05e4*/ 	.word	0xffffffff


	//   ....[95]....
        /*05e8*/ 	.word	0xffffffff


	//   ....[96]....
        /*05ec*/ 	.word	0xffffffff


	//   ....[97]....
        /*05f0*/ 	.word	0xffffffff


	//   ....[98]....
        /*05f4*/ 	.word	0xffffffff


	//   ....[99]....
        /*05f8*/ 	.word	0xffffffff


	//   ....[100]....
        /*05fc*/ 	.word	0xffffffff


	//   ....[101]....
        /*0600*/ 	.word	0xffffffff


	//   ....[102]....
        /*0604*/ 	.word	0xffffffff


	//   ....[103]....
        /*0608*/ 	.word	0xffffffff


	//   ....[104]....
        /*060c*/ 	.word	0xffffffff


	//   ....[105]....
        /*0610*/ 	.word	0xffffffff


	//   ....[106]....
        /*0614*/ 	.word	0xffffffff


	//   ....[107]....
        /*0618*/ 	.word	0xffffffff


	//   ....[108]....
        /*061c*/ 	.word	0xffffffff


	//   ....[109]....
        /*0620*/ 	.word	0xffffffff


	//   ....[110]....
        /*0624*/ 	.word	0xffffffff


	//   ....[111]....
        /*0628*/ 	.word	0xffffffff


	//   ....[112]....
        /*062c*/ 	.word	0xffffffff


	//   ....[113]....
        /*0630*/ 	.word	0xffffffff


	//   ....[114]....
        /*0634*/ 	.word	0xffffffff


	//   ....[115]....
        /*0638*/ 	.word	0xffffffff


	//   ....[116]....
        /*063c*/ 	.word	0xffffffff


	//   ....[117]....
        /*0640*/ 	.word	0xffffffff


	//   ....[118]....
        /*0644*/ 	.word	0xffffffff


	//   ....[119]....
        /*0648*/ 	.word	0xffffffff


	//   ....[120]....
        /*064c*/ 	.word	0xffffffff


	//   ....[121]....
        /*0650*/ 	.word	0xffffffff


	//   ....[122]....
        /*0654*/ 	.word	0xffffffff


	//   ....[123]....
        /*0658*/ 	.word	0xffffffff


	//   ....[124]....
        /*065c*/ 	.word	0xffffffff


	//   ....[125]....
        /*0660*/ 	.word	0xffffffff


	//   ....[126]....
        /*0664*/ 	.word	0xffffffff


	//   ....[127]....
        /*0668*/ 	.word	0xffffffff


	//   ....[128]....
        /*066c*/ 	.word	0xffffffff


	//   ....[129]....
        /*0670*/ 	.word	0xffffffff


	//   ....[130]....
        /*0674*/ 	.word	0xffffffff


	//   ....[131]....
        /*0678*/ 	.word	0xffffffff


	//   ....[132]....
        /*067c*/ 	.word	0xffffffff


	//   ....[133]....
        /*0680*/ 	.word	0xffffffff


	//   ....[134]....
        /*0684*/ 	.word	0xffffffff


	//   ....[135]....
        /*0688*/ 	.word	0xffffffff


	//   ....[136]....
        /*068c*/ 	.word	0xffffffff


	//   ....[137]....
        /*0690*/ 	.word	0xffffffff


	//   ....[138]....
        /*0694*/ 	.word	0xffffffff


	//   ....[139]....
        /*0698*/ 	.word	0xffffffff


	//   ....[140]....
        /*069c*/ 	.word	0xffffffff


	//   ....[141]....
        /*06a0*/ 	.word	0xffffffff


	//   ....[142]....
        /*06a4*/ 	.word	0xffffffff


	//   ....[143]....
        /*06a8*/ 	.word	0xffffffff


	//   ....[144]....
        /*06ac*/ 	.word	0xffffffff


	//   ....[145]....
        /*06b0*/ 	.word	0xffffffff


	//   ....[146]....
        /*06b4*/ 	.word	0xffffffff


	//   ....[147]....
        /*06b8*/ 	.word	0xffffffff


	//   ....[148]....
        /*06bc*/ 	.word	0xffffffff


	//----- nvinfo : EIATTR_COOP_GROUP_INSTR_OFFSETS
	.align		4
.L_184:
        /*06c0*/ 	.byte	0x04, 0x28
        /*06c2*/ 	.short	(.L_186 - .L_185)


	//   ....[0]....
.L_185:
        /*06c4*/ 	.word	0x00000050


	//   ....[1]....
        /*06c8*/ 	.word	0x000018d0


	//   ....[2]....
        /*06cc*/ 	.word	0x000018f0


	//   ....[3]....
        /*06d0*/ 	.word	0x00001920


	//   ....[4]....
        /*06d4*/ 	.word	0x00001930


	//   ....[5]....
        /*06d8*/ 	.word	0x00001950


	//   ....[6]....
        /*06dc*/ 	.word	0x00001970


	//   ....[7]....
        /*06e0*/ 	.word	0x00001990


	//   ....[8]....
        /*06e4*/ 	.word	0x000019c0


	//   ....[9]....
        /*06e8*/ 	.word	0x00001c10


	//   ....[10]....
        /*06ec*/ 	.word	0x00001c30


	//   ....[11]....
        /*06f0*/ 	.word	0x00001c40


	//   ....[12]....
        /*06f4*/ 	.word	0x00001c70


	//   ....[13]....
        /*06f8*/ 	.word	0x00001c80


	//   ....[14]....
        /*06fc*/ 	.word	0x00001cc0


	//   ....[15]....
        /*0700*/ 	.word	0x00001d00


	//   ....[16]....
        /*0704*/ 	.word	0x00001d30


	//   ....[17]....
        /*0708*/ 	.word	0x00002420


	//   ....[18]....
        /*070c*/ 	.word	0x00002440


	//   ....[19]....
        /*0710*/ 	.word	0x00002450


	//   ....[20]....
        /*0714*/ 	.word	0x00002470


	//   ....[21]....
        /*0718*/ 	.word	0x00002480


	//   ....[22]....
        /*071c*/ 	.word	0x000024a0


	//   ....[23]....
        /*0720*/ 	.word	0x000024b0


	//   ....[24]....
        /*0724*/ 	.word	0x000024d0


	//   ....[25]....
        /*0728*/ 	.word	0x00003b80


	//   ....[26]....
        /*072c*/ 	.word	0x00003ba0


	//   ....[27]....
        /*0730*/ 	.word	0x00003bd0


	//   ....[28]....
        /*0734*/ 	.word	0x00003be0


	//   ....[29]....
        /*0738*/ 	.word	0x00003bf0


	//   ....[30]....
        /*073c*/ 	.word	0x00003c00


	//   ....[31]....
        /*0740*/ 	.word	0x00003c10


	//   ....[32]....
        /*0744*/ 	.word	0x00003c30


	//   ....[33]....
        /*0748*/ 	.word	0x00003f60


	//   ....[34]....
        /*074c*/ 	.word	0x000043a0


	//   ....[35]....
        /*0750*/ 	.word	0x00004ba0


	//   ....[36]....
        /*0754*/ 	.word	0x00004bc0


	//   ....[37]....
        /*0758*/ 	.word	0x00004be0


	//   ....[38]....
        /*075c*/ 	.word	0x00004c00


	//   ....[39]....
        /*0760*/ 	.word	0x00006b10


	//   ....[40]....
        /*0764*/ 	.word	0x00006b30


	//   ....[41]....
        /*0768*/ 	.word	0x00006ba0


	//   ....[42]....
        /*076c*/ 	.word	0x00006be0


	//   ....[43]....
        /*0770*/ 	.word	0x00006bf0


	//   ....[44]....
        /*0774*/ 	.word	0x00006c00


	//   ....[45]....
        /*0778*/ 	.word	0x00006c70


	//   ....[46]....
        /*077c*/ 	.word	0x00006c80


	//   ....[47]....
        /*0780*/ 	.word	0x00008480


	//   ....[48]....
        /*0784*/ 	.word	0x000084a0


	//   ....[49]....
        /*0788*/ 	.word	0x00008510


	//   ....[50]....
        /*078c*/ 	.word	0x00008550


	//   ....[51]....
        /*0790*/ 	.word	0x00008560


	//   ....[52]....
        /*0794*/ 	.word	0x00008570


	//   ....[53]....
        /*0798*/ 	.word	0x000085e0


	//   ....[54]....
        /*079c*/ 	.word	0x000085f0


	//   ....[55]....
        /*07a0*/ 	.word	0x00008850


	//   ....[56]....
        /*07a4*/ 	.word	0x00008c80


	//   ....[57]....
        /*07a8*/ 	.word	0x000092a0


	//   ....[58]....
        /*07ac*/ 	.word	0x000092c0


	//   ....[59]....
        /*07b0*/ 	.word	0x000094e0


	//   ....[60]....
        /*07b4*/ 	.word	0x00009500


	//   ....[61]....
        /*07b8*/ 	.word	0x0000b830


	//   ....[62]....
        /*07bc*/ 	.word	0x0000b850


	//   ....[63]....
        /*07c0*/ 	.word	0x0000b8b0


	//   ....[64]....
        /*07c4*/ 	.word	0x0000b8f0


	//   ....[65]....
        /*07c8*/ 	.word	0x0000b910


	//   ....[66]....
        /*07cc*/ 	.word	0x0000b930


	//   ....[67]....
        /*07d0*/ 	.word	0x0000b950


	//   ....[68]....
        /*07d4*/ 	.word	0x0000b960


	//   ....[69]....
        /*07d8*/ 	.word	0x0000d130


	//   ....[70]....
        /*07dc*/ 	.word	0x0000d150


	//   ....[71]....
        /*07e0*/ 	.word	0x0000d180


	//   ....[72]....
        /*07e4*/ 	.word	0x0000d200


	//   ....[73]....
        /*07e8*/ 	.word	0x0000d270


	//   ....[74]....
        /*07ec*/ 	.word	0x0000d290


	//   ....[75]....
        /*07f0*/ 	.word	0x0000d2b0


	//   ....[76]....
        /*07f4*/ 	.word	0x0000d2c0


	//   ....[77]....
        /*07f8*/ 	.word	0x0000d810


	//   ....[78]....
        /*07fc*/ 	.word	0x0000d830


	//   ....[79]....
        /*0800*/ 	.word	0x0000d850


	//   ....[80]....
        /*0804*/ 	.word	0x0000d870


	//   ....[81]....
        /*0808*/ 	.word	0x0000f870


	//   ....[82]....
        /*080c*/ 	.word	0x0000f8b0


	//   ....[83]....
        /*0810*/ 	.word	0x0000f8d0


	//   ....[84]....
        /*0814*/ 	.word	0x0000f8f0


	//   ....[85]....
        /*0818*/ 	.word	0x00010080


	//   ....[86]....
        /*081c*/ 	.word	0x000106c0


	//   ....[87]....
        /*0820*/ 	.word	0x000106e0


	//   ....[88]....
        /*0824*/ 	.word	0x00010700


	//   ....[89]....
        /*0828*/ 	.word	0x00010710


	//   ....[90]....
        /*082c*/ 	.word	0x00010810


	//   ....[91]....
        /*0830*/ 	.word	0x00010830


	//   ....[92]....
        /*0834*/ 	.word	0x00010c50


	//   ....[93]....
        /*0838*/ 	.word	0x00010c60


	//   ....[94]....
        /*083c*/ 	.word	0x000113f0


	//   ....[95]....
        /*0840*/ 	.word	0x000114e0


	//   ....[96]....
        /*0844*/ 	.word	0x00011550


	//   ....[97]....
        /*0848*/ 	.word	0x00011670


	//   ....[98]....
        /*084c*/ 	.word	0x000116d0


	//   ....[99]....
        /*0850*/ 	.word	0x00011810


	//   ....[100]....
        /*0854*/ 	.word	0x00011870


	//   ....[101]....
        /*0858*/ 	.word	0x000119b0


	//   ....[102]....
        /*085c*/ 	.word	0x00011a10


	//   ....[103]....
        /*0860*/ 	.word	0x00011a80


	//   ....[104]....
        /*0864*/ 	.word	0x00011ae0


	//   ....[105]....
        /*0868*/ 	.word	0x00012320


	//   ....[106]....
        /*086c*/ 	.word	0x00012370


	//   ....[107]....
        /*0870*/ 	.word	0x000123c0


	//   ....[108]....
        /*0874*/ 	.word	0x00012410


	//   ....[109]....
        /*0878*/ 	.word	0x00012480


	//   ....[110]....
        /*087c*/ 	.word	0x000124f0


	//   ....[111]....
        /*0880*/ 	.word	0x00012610


	//   ....[112]....
        /*0884*/ 	.word	0x00012670


	//   ....[113]....
        /*0888*/ 	.word	0x000127b0


	//   ....[114]....
        /*088c*/ 	.word	0x00012810


	//   ....[115]....
        /*0890*/ 	.word	0x00012950


	//   ....[116]....
        /*0894*/ 	.word	0x000129b0


	//   ....[117]....
        /*0898*/ 	.word	0x00012a20


	//   ....[118]....
        /*089c*/ 	.word	0x00012a90


	//   ....[119]....
        /*08a0*/ 	.word	0x00012bb0


	//   ....[120]....
        /*08a4*/ 	.word	0x00012c10


	//   ....[121]....
        /*08a8*/ 	.word	0x00012d50


	//   ....[122]....
        /*08ac*/ 	.word	0x00012db0


	//   ....[123]....
        /*08b0*/ 	.word	0x00012ef0


	//   ....[124]....
        /*08b4*/ 	.word	0x00012f50


	//   ....[125]....
        /*08b8*/ 	.word	0x00012fc0


	//   ....[126]....
        /*08bc*/ 	.word	0x00013030


	//   ....[127]....
        /*08c0*/ 	.word	0x00013870


	//   ....[128]....
        /*08c4*/ 	.word	0x000138b0


	//   ....[129]....
        /*08c8*/ 	.word	0x00013900


	//   ....[130]....
        /*08cc*/ 	.word	0x00013940


	//   ....[131]....
        /*08d0*/ 	.word	0x00013990


	//   ....[132]....
        /*08d4*/ 	.word	0x00013a00


	//   ....[133]....
        /*08d8*/ 	.word	0x00013a70


	//   ....[134]....
        /*08dc*/ 	.word	0x00013b80


	//   ....[135]....
        /*08e0*/ 	.word	0x00013be0


	//   ....[136]....
        /*08e4*/ 	.word	0x00013cf0


	//   ....[137]....
        /*08e8*/ 	.word	0x00013d50


	//   ....[138]....
        /*08ec*/ 	.word	0x00013e60


	//   ....[139]....
        /*08f0*/ 	.word	0x00013ec0


	//   ....[140]....
        /*08f4*/ 	.word	0x00013f10


	//   ....[141]....
        /*08f8*/ 	.word	0x00013f50


	//   ....[142]....
        /*08fc*/ 	.word	0x00013fa0


	//   ....[143]....
        /*0900*/ 	.word	0x00013fe0


	//   ....[144]....
        /*0904*/ 	.word	0x00014030


	//   ....[145]....
        /*0908*/ 	.word	0x00014090


	//   ....[146]....
        /*090c*/ 	.word	0x000140e0


	//   ....[147]....
        /*0910*/ 	.word	0x00014130


	//   ....[148]....
        /*0914*/ 	.word	0x000141a0


	//----- nvinfo : EIATTR_EXIT_INSTR_OFFSETS
	.align		4
.L_186:
        /*0918*/ 	.byte	0x04, 0x1c
        /*091a*/ 	.short	(.L_188 - .L_187)


	//   ....[0]....
.L_187:
        /*091c*/ 	.word	0x000000a0


	//   ....[1]....
        /*0920*/ 	.word	0x00011490


	//----- nvinfo : EIATTR_MAX_THREADS
	.align		4
.L_188:
        /*0924*/ 	.byte	0x04, 0x05
        /*0926*/ 	.short	(.L_190 - .L_189)
.L_189:
        /*0928*/ 	.word	0x00000100
        /*092c*/ 	.word	0x00000001
        /*0930*/ 	.word	0x00000001


	//----- nvinfo : EIATTR_CRS_STACK_SIZE
	.align		4
.L_190:
        /*0934*/ 	.byte	0x04, 0x1e
        /*0936*/ 	.short	(.L_192 - .L_191)
.L_191:
        /*0938*/ 	.word	0x00000000
.L_192:


//--------------------- .nv.info._ZN7cutlass13device_kernelIN5flash19enable_sm80_to_sm89INS1_16FlashAttnFwdSm80INS1_25CollectiveMainloopFwdSm80ILi4ELi1ELb0EN4cute5tupleIJNS5_1CILi128EEENS7_ILi64EEES8_EEELi128ENS_10bfloat16_tEfNS_4arch4Sm80ELb0ELb0ELb1ELb0ELb1ELb0ELb1ELb1EEENS1_21CollectiveEpilogueFwdINS6_IJS8_S8_S9_EEENS6_IJNS7_ILi1EEESH_SH_EEESB_SD_Li128ELb0ELb1ELb1ELb0EEENS1_19SingleTileSchedulerILb0ELb1ELb1ELi128EEEEEEEEEvNT_6ParamsE --------------------------
	.section	.nv.info._ZN7cutlass13device_kernelIN5flash19enable_sm80_to_sm89INS1_16FlashAttnFwdSm80INS1_25CollectiveMainloopFwdSm80ILi4ELi1ELb0EN4cute5tupleIJNS5_1CILi128EEENS7_ILi64EEES8_EEELi128ENS_10bfloat16_tEfNS_4arch4Sm80ELb0ELb0ELb1ELb0ELb1ELb0ELb1ELb1EEENS1_21CollectiveEpilogueFwdINS6_IJS8_S8_S9_EEENS6_IJNS7_ILi1EEESH_SH_EEESB_SD_Li128ELb0ELb1ELb1ELb0EEENS1_19SingleTileSchedulerILb0ELb1ELb1ELi128EEEEEEEEEvNT_6ParamsE,"",@"SHT_CUDA_INFO"
	.sectionflags	@""
	.align	4


	//----- nvinfo : EIATTR_CUDA_API_VERSION
	.align		4
        /*0000*/ 	.byte	0x04, 0x37
        /*0002*/ 	.short	(.L_194 - .L_193)
.L_193:
        /*0004*/ 	.word	0x00000082


	//----- nvinfo : EIATTR_SW2861232_WAR
	.align		4
.L_194:
        /*0008*/ 	.byte	0x01, 0x35
	.zero		2


	//----- nvinfo : EIATTR_PARAM_CBANK
	.align		4
        /*000c*/ 	.byte	0x04, 0x0a
        /*000e*/ 	.short	(.L_196 - .L_195)
	.align		4
.L_195:
        /*0010*/ 	.word	index@(.nv.constant0._ZN7cutlass13device_kernelIN5flash19enable_sm80_to_sm89INS1_16FlashAttnFwdSm80INS1_25CollectiveMainloopFwdSm80ILi4ELi1ELb0EN4cute5tupleIJNS5_1CILi128EEENS7_ILi64EEES8_EEELi128ENS_10bfloat16_tEfNS_4arch4Sm80ELb0ELb0ELb1ELb0ELb1ELb0ELb1ELb1EEENS1_21CollectiveEpilogueFwdINS6_IJS8_S8_S9_EEENS6_IJNS7_ILi1EEESH_SH_EEESB_SD_Li128ELb0ELb1ELb1ELb0EEENS1_19SingleTileSchedulerILb0ELb1ELb1ELi128EEEEEEEEEvNT_6ParamsE)
        /*0014*/ 	.short	0x0160
        /*0016*/ 	.short	0x0418


	//----- nvinfo : EIATTR_CBANK_PARAM_SIZE
	.align		4
.L_196:
        /*0018*/ 	.byte	0x03, 0x19
        /*001a*/ 	.short	0x0418


	//----- nvinfo : EIATTR_KPARAM_INFO
	.align		4
        /*001c*/ 	.byte	0x04, 0x17
        /*001e*/ 	.short	(.L_198 - .L_197)
.L_197:
        /*0020*/ 	.word	0x00000000
        /*0024*/ 	.short	0x0000
        /*0026*/ 	.short	0x0000
        /*0028*/ 	.byte	0x00, 0xf0, 0x61, 0x10


	//----- nvinfo : EIATTR_MAXREG_COUNT
	.align		4
.L_198:
        /*002c*/ 	.byte	0x03, 0x1b
        /*002e*/ 	.short	0x00ff


	//----- nvinfo : EIATTR_NUM_BARRIERS
	.align		4
        /*0030*/ 	.byte	0x02, 0x4c
        /*0032*/ 	.byte	0x02
	.zero		1


	//----- nvinfo : EIATTR_ANNOTATIONS
	.align		4
        /*0034*/ 	.byte	0x04, 0x55
        /*0036*/ 	.short	(.L_200 - .L_199)


	//   ....[0]....
.L_199:
        /* <DEDUP_REMOVED lines=59> */


	//----- nvinfo : EIATTR_MERCURY_ISA_VERSION
	.align		4
.L_200:
        /*03d8*/ 	.byte	0x03, 0x5f
        /*03da*/ 	.short	0x0000


	//----- nvinfo : EIATTR_COOP_GROUP_MASK_REGIDS
	.align		4
        /*03dc*/ 	.byte	0x04, 0x29
        /*03de*/ 	.short	(.L_202 - .L_201)


	//   ....[0]....
.L_201:
        /*03e0*/ 	.word	0xffffffff


	//   ....[1]....
        /*03e4*/ 	.word	0xffffffff


	//   ....[2]....
        /*03e8*/ 	.word	0xffffffff


	//   ....[3]....
        /*03ec*/ 	.word	0xffffffff


	//   ....[4]....
        /*03f0*/ 	.word	0xffffffff


	//   ....[5]....
        /*03f4*/ 	.word	0xffffffff


	//   ....[6]....
        /*03f8*/ 	.word	0xffffffff


	//   ....[7]....
        /*03fc*/ 	.word	0xffffffff


	//   ....[8]....
        /*0400*/ 	.word	0xffffffff


	//   ....[9]....
        /*0404*/ 	.word	0xffffffff


	//   ....[10]....
        /*0408*/ 	.word	0xffffffff


	//   ....[11]....
        /*040c*/ 	.word	0xffffffff


	//   ....[12]....
        /*0410*/ 	.word	0xffffffff


	//   ....[13]....
        /*0414*/ 	.word	0xffffffff


	//   ....[14]....
        /*0418*/ 	.word	0xffffffff


	//   ....[15]....
        /*041c*/ 	.word	0xffffffff


	//   ....[16]....
        /*0420*/ 	.word	0xffffffff


	//   ....[17]....
        /*0424*/ 	.word	0xffffffff


	//   ....[18]....
        /*0428*/ 	.word	0xffffffff


	//   ....[19]....
        /*042c*/ 	.word	0xffffffff


	//   ....[20]....
        /*0430*/ 	.word	0xffffffff


	//   ....[21]....
        /*0434*/ 	.word	0xffffffff


	//   ....[22]....
        /*0438*/ 	.word	0xffffffff


	//   ....[23]....
        /*043c*/ 	.word	0xffffffff


	//   ....[24]....
        /*0440*/ 	.word	0xffffffff


	//   ....[25]....
        /*0444*/ 	.word	0xffffffff


	//   ....[26]....
        /*0448*/ 	.word	0xffffffff


	//   ....[27]....
        /*044c*/ 	.word	0xffffffff


	//   ....[28]....
        /*0450*/ 	.word	0xffffffff


	//   ....[29]....
        /*0454*/ 	.word	0xffffffff


	//   ....[30]....
        /*0458*/ 	.word	0xffffffff


	//   ....[31]....
        /*045c*/ 	.word	0xffffffff


	//   ....[32]....
        /*0460*/ 	.word	0xffffffff


	//   ....[33]....
        /*0464*/ 	.word	0xffffffff


	//   ....[34]....
        /*0468*/ 	.word	0xffffffff


	//   ....[35]....
        /*046c*/ 	.word	0xffffffff


	//   ....[36]....
        /*0470*/ 	.word	0xffffffff


	//   ....[37]....
        /*0474*/ 	.word	0xffffffff


	//   ....[38]....
        /*0478*/ 	.word	0xffffffff


	//   ....[39]....
        /*047c*/ 	.word	0xffffffff


	//   ....[40]....
        /*0480*/ 	.word	0xffffffff


	//   ....[41]....
        /*0484*/ 	.word	0xffffffff


	//   ....[42]....
        /*0488*/ 	.word	0xffffffff


	//   ....[43]....
        /*048c*/ 	.word	0xffffffff


	//   ....[44]....
        /*0490*/ 	.word	0xffffffff


	//   ....[45]....
        /*0494*/ 	.word	0xffffffff


	//   ....[46]....
        /*0498*/ 	.word	0xffffffff


	//   ....[47]....
        /*049c*/ 	.word	0xffffffff


	//   ....[48]....
        /*04a0*/ 	.word	0xffffffff


	//   ....[49]....
        /*04a4*/ 	.word	0xffffffff


	//   ....[50]....
        /*04a8*/ 	.word	0xffffffff


	//   ....[51]....
        /*04ac*/ 	.word	0xffffffff


	//   ....[52]....
        /*04b0*/ 	.word	0xffffffff


	//   ....[53]....
        /*04b4*/ 	.word	0xffffffff


	//   ....[54]....
        /*04b8*/ 	.word	0xffffffff


	//   ....[55]....
        /*04bc*/ 	.word	0xffffffff


	//   ....[56]....
        /*04c0*/ 	.word	0xffffffff


	//   ....[57]....
        /*04c4*/ 	.word	0xffffffff


	//   ....[58]....
        /*04c8*/ 	.word	0xffffffff


	//   ....[59]....
        /*04cc*/ 	.word	0xffffffff


	//   ....[60]....
        /*04d0*/ 	.word	0xffffffff


	//   ....[61]....
        /*04d4*/ 	.word	0xffffffff


	//   ....[62]....
        /*04d8*/ 	.word	0xffffffff


	//   ....[63]....
        /*04dc*/ 	.word	0xffffffff


	//   ....[64]....
        /*04e0*/ 	.word	0xffffffff


	//   ....[65]....
        /*04e4*/ 	.word	0xffffffff


	//   ....[66]....
        /*04e8*/ 	.word	0xffffffff


	//   ....[67]....
        /*04ec*/ 	.word	0xffffffff


	//   ....[68]....
        /*04f0*/ 	.word	0xffffffff


	//   ....[69]....
        /*04f4*/ 	.word	0xffffffff


	//   ....[70]....
        /*04f8*/ 	.word	0xffffffff


	//   ....[71]....
        /*04fc*/ 	.word	0xffffffff


	//   ....[72]....
        /*0500*/ 	.word	0xffffffff


	//   ....[73]....
        /*0504*/ 	.word	0xffffffff


	//   ....[74]....
        /*0508*/ 	.word	0xffffffff


	//   ....[75]....
        /*050c*/ 	.word	0xffffffff


	//   ....[76]....
        /*0510*/ 	.word	0xffffffff


	//   ....[77]....
        /*0514*/ 	.word	0xffffffff


	//   ....[78]....
        /*0518*/ 	.word	0xffffffff


	//   ....[79]....
        /*051c*/ 	.word	0xffffffff


	//   ....[80]....
        /*0520*/ 	.word	0xffffffff


	//   ....[81]....
        /*0524*/ 	.word	0xffffffff


	//   ....[82]....
        /*0528*/ 	.word	0xffffffff


	//   ....[83]....
        /*052c*/ 	.word	0xffffffff


	//   ....[84]....
        /*0530*/ 	.word	0xffffffff


	//   ....[85]....
        /*0534*/ 	.word	0xffffffff


	//   ....[86]....
        /*0538*/ 	.word	0xffffffff


	//   ....[87]....
        /*053c*/ 	.word	0xffffffff


	//   ....[88]....
        /*0540*/ 	.word	0xffffffff


	//   ....[89]....
        /*0544*/ 	.word	0xffffffff


	//   ....[90]....
        /*0548*/ 	.word	0xffffffff


	//   ....[91]....
        /*054c*/ 	.word	0xffffffff


	//   ....[92]....
        /*0550*/ 	.word	0xffffffff


	//   ....[93]....
        /*0554*/ 	.word	0xffffffff


	//   ....[94]....
        /*0558*/ 	.word	0xffffffff


	//   ....[95]....
        /*055c*/ 	.word	0xffffffff


	//   ....[96]....
        /*0560*/ 	.word	0xffffffff


	//----- nvinfo : EIATTR_COOP_GROUP_INSTR_OFFSETS
	.align		4
.L_202:
        /*0564*/ 	.byte	0x04, 0x28
        /*0566*/ 	.short	(.L_204 - .L_203)


	//   ....[0]....
.L_203:
        /*0568*/ 	.word	0x00000060


	//   ....[1]....
        /*056c*/ 	.word	0x00000e60


	//   ....[2]....
        /*0570*/ 	.word	0x00000e90


	//   ....[3]....
        /*0574*/ 	.word	0x00001060


	//   ....[4]....
        /*0578*/ 	.word	0x00001090


	//   ....[5]....
        /*057c*/ 	.word	0x00001160


	//   ....[6]....
        /*0580*/ 	.word	0x00001190


	//   ....[7]....
        /*0584*/ 	.word	0x00001260


	//   ....[8]....
        /*0588*/ 	.word	0x00001290


	//   ....[9]....
        /*058c*/ 	.word	0x00001360


	//   ....[10]....
        /*0590*/ 	.word	0x00001390


	//   ....[11]....
        /*0594*/ 	.word	0x00001460


	//   ....[12]....
        /*0598*/ 	.word	0x00001490


	//   ....[13]....
        /*059c*/ 	.word	0x00001560


	//   ....[14]....
        /*05a0*/ 	.word	0x00001590


	//   ....[15]....
        /*05a4*/ 	.word	0x00001670


	//   ....[16]....
        /*05a8*/ 	.word	0x000016c0


	//   ....[17]....
        /*05ac*/ 	.word	0x00001b30


	//   ....[18]....
        /*05b0*/ 	.word	0x00001b50


	//   ....[19]....
        /*05b4*/ 	.word	0x00001b60


	//   ....[20]....
        /*05b8*/ 	.word	0x00001b70


	//   ....[21]....
        /*05bc*/ 	.word	0x00001b80


	//   ....[22]....
        /*05c0*/ 	.word	0x00001b90


	//   ....[23]....
        /*05c4*/ 	.word	0x00001ba0


	//   ....[24]....
        /*05c8*/ 	.word	0x00001bb0


	//   ....[25]....
        /*05cc*/ 	.word	0x00001ff0


	//   ....[26]....
        /*05d0*/ 	.word	0x00002000


	//   ....[27]....
        /*05d4*/ 	.word	0x00002010


	//   ....[28]....
        /*05d8*/ 	.word	0x00002020


	//   ....[29]....
        /*05dc*/ 	.word	0x00002030


	//   ....[30]....
        /*05e0*/ 	.word	0x00002040


	//   ....[31]....
        /*05e4*/ 	.word	0x00002100


	//   ....[32]....
        /*05e8*/ 	.word	0x00002110


	//   ....[33]....
        /*05ec*/ 	.word	0x000039a0


	//   ....[34]....
        /*05f0*/ 	.word	0x000039c0


	//   ....[35]....
        /*05f4*/ 	.word	0x000039d0


	//   ....[36]....
        /*05f8*/ 	.word	0x000039e0


	//   ....[37]....
        /*05fc*/ 	.word	0x000039f0


	//   ....[38]....
        /*0600*/ 	.word	0x00003a00


	//   ....[39]....
        /*0604*/ 	.word	0x00003a10


	//   ....[40]....
        /*0608*/ 	.word	0x00003a30


	//   ....[41]....
        /*060c*/ 	.word	0x00004420


	//   ....[42]....
        /*0610*/ 	.word	0x00004500


	//   ....[43]....
        /*0614*/ 	.word	0x000046c0


	//   ....[44]....
        /*0618*/ 	.word	0x000046e0


	//   ....[45]....
        /*061c*/ 	.word	0x00004870


	//   ....[46]....
        /*0620*/ 	.word	0x00004900


	//   ....[47]....
        /*0624*/ 	.word	0x00004bf0


	//   ....[48]....
        /*0628*/ 	.word	0x00004d40


	//   ....[49]....
        /*062c*/ 	.word	0x00007800


	//   ....[50]....
        /*0630*/ 	.word	0x00007810


	//   ....[51]....
        /*0634*/ 	.word	0x00007820


	//   ....[52]....
        /*0638*/ 	.word	0x00007830


	//   ....[53]....
        /*063c*/ 	.word	0x00007840


	//   ....[54]....
        /*0640*/ 	.word	0x00007850


	//   ....[55]....
        /*0644*/ 	.word	0x00007860


	//   ....[56]....
        /*0648*/ 	.word	0x00007890


	//   ....[57]....
        /*064c*/ 	.word	0x00007c70


	//   ....[58]....
        /*0650*/ 	.word	0x00007c90


	//   ....[59]....
        /*0654*/ 	.word	0x00007cb0


	//   ....[60]....
        /*0658*/ 	.word	0x00007cd0


	//   ....[61]....
        /*065c*/ 	.word	0x00007d20


	//   ....[62]....
        /*0660*/ 	.word	0x00007d90


	//   ....[63]....
        /*0664*/ 	.word	0x00007e40


	//   ....[64]....
        /*0668*/ 	.word	0x00007e60


	//   ....[65]....
        /*066c*/ 	.word	0x00009660


	//   ....[66]....
        /*0670*/ 	.word	0x00009690


	//   ....[67]....
        /*0674*/ 	.word	0x00009700


	//   ....[68]....
        /*0678*/ 	.word	0x00009750


	//   ....[69]....
        /*067c*/ 	.word	0x00009790


	//   ....[70]....
        /*0680*/ 	.word	0x00009880


	//   ....[71]....
        /*0684*/ 	.word	0x00009890


	//   ....[72]....
        /*0688*/ 	.word	0x00009e70


	//   ....[73]....
        /*068c*/ 	.word	0x0000c760


	//   ....[74]....
        /*0690*/ 	.word	0x0000c770


	//   ....[75]....
        /*0694*/ 	.word	0x0000c780


	//   ....[76]....
        /*0698*/ 	.word	0x0000c790


	//   ....[77]....
        /*069c*/ 	.word	0x0000c7c0


	//   ....[78]....
        /*06a0*/ 	.word	0x0000c7e0


	//   ....[79]....
        /*06a4*/ 	.word	0x0000c800


	//   ....[80]....
        /*06a8*/ 	.word	0x0000c810


	//   ....[81]....
        /*06ac*/ 	.word	0x0000d890


	//   ....[82]....
        /*06b0*/ 	.word	0x0000d8c0


	//   ....[83]....
        /*06b4*/ 	.word	0x0000d8f0


	//   ....[84]....
        /*06b8*/ 	.word	0x0000d920


	//   ....[85]....
        /*06bc*/ 	.word	0x0000d960


	//   ....[86]....
        /*06c0*/ 	.word	0x0000d990


	//   ....[87]....
        /*06c4*/ 	.word	0x0000d9b0


	//   ....[88]....
        /*06c8*/ 	.word	0x0000d9c0


	//   ....[89]....
        /*06cc*/ 	.word	0x0000d9e0


	//   ....[90]....
        /*06d0*/ 	.word	0x0000d9f0


	//   ....[91]....
        /*06d4*/ 	.word	0x0000e0a0


	//   ....[92]....
        /*06d8*/ 	.word	0x0000e0c0


	//   ....[93]....
        /*06dc*/ 	.word	0x0000e6c0


	//   ....[94]....
        /*06e0*/ 	.word	0x0000e6e0


	//   ....[95]....
        /*06e4*/ 	.word	0x0000ece0


	//   ....[96]....
        /*06e8*/ 	.word	0x0000ecf0


	//----- nvinfo : EIATTR_EXIT_INSTR_OFFSETS
	.align		4
.L_204:
        /*06ec*/ 	.byte	0x04, 0x1c
        /*06ee*/ 	.short	(.L_206 - .L_205)


	//   ....[0]....
.L_205:
        /*06f0*/ 	.word	0x000001c0


	//   ....[1]....
        /*06f4*/ 	.word	0x0000ed00


	//   ....[2]....
        /*06f8*/ 	.word	0x0000f2a0


	//   ....[3]....
        /*06fc*/ 	.word	0x0000f2f0


	//   ....[4]....
        /*0700*/ 	.word	0x0000f320


	//   ....[5]....
        /*0704*/ 	.word	0x0000f380


	//   ....[6]....
        /*0708*/ 	.word	0x0000f610


	//----- nvinfo : EIATTR_CTAIDZ_USED
	.align		4
.L_206:
        /*070c*/ 	.byte	0x01, 0x04
	.zero		2


	//----- nvinfo : EIATTR_MAX_THREADS
	.align		4
        /*0710*/ 	.byte	0x04, 0x05
        /*0712*/ 	.short	(.L_208 - .L_207)
.L_207:
        /*0714*/ 	.word	0x00000080
        /*0718*/ 	.word	0x00000001
        /*071c*/ 	.word	0x00000001


	//----- nvinfo : EIATTR_CRS_STACK_SIZE
	.align		4
.L_208:
        /*0720*/ 	.byte	0x04, 0x1e
        /*0722*/ 	.short	(.L_210 - .L_209)
.L_209:
        /*0724*/ 	.word	0x00000000
.L_210:


//--------------------- .nv.info._ZN7cutlass13device_kernelIN5flash19enable_sm80_to_sm89INS1_16FlashAttnFwdSm80INS1_25CollectiveMainloopFwdSm80ILi8ELi1ELb1EN4cute5tupleIJNS5_1CILi128EEENS7_ILi112EEES8_EEELi128ENS_10bfloat16_tEfNS_4arch4Sm80ELb0ELb0ELb1ELb1ELb1ELb0ELb1ELb1EEENS1_21CollectiveEpilogueFwdINS6_IJS8_S8_S9_EEENS6_IJNS7_ILi1EEESH_SH_EEESB_SD_Li256ELb1ELb1ELb1ELb0EEENS1_36VarlenDynamicPersistentTileSchedulerILi128ELi112ELi256ELi256ELb1ELb1ELb0ELb0ELb1ELb1EEEEEEEEEvNT_6ParamsE --------------------------
	.section	.nv.info._ZN7cutlass13device_kernelIN5flash19enable_sm80_to_sm89INS1_16FlashAttnFwdSm80INS1_25CollectiveMainloopFwdSm80ILi8ELi1ELb1EN4cute5tupleIJNS5_1CILi128EEENS7_ILi112EEES8_EEELi128ENS_10bfloat16_tEfNS_4arch4Sm80ELb0ELb0ELb1ELb1ELb1ELb0ELb1ELb1EEENS1_21CollectiveEpilogueFwdINS6_IJS8_S8_S9_EEENS6_IJNS7_ILi1EEESH_SH_EEESB_SD_Li256ELb1ELb1ELb1ELb0EEENS1_36VarlenDynamicPersistentTileSchedulerILi128ELi112ELi256ELi256ELb1ELb1ELb0ELb0ELb1ELb1EEEEEEEEEvNT_6ParamsE,"",@"SHT_CUDA_INFO"
	.sectionflags	@""
	.align	4


	//----- nvinfo : EIATTR_CUDA_API_VERSION
	.align		4
        /*0000*/ 	.byte	0x04, 0x37
        /*0002*/ 	.short	(.L_212 - .L_211)
.L_211:
        /*0004*/ 	.word	0x00000082


	//----- nvinfo : EIATTR_SW2861232_WAR
	.align		4
.L_212:
        /*0008*/ 	.byte	0x01, 0x35
	.zero		2


	//----- nvinfo : EIATTR_PARAM_CBANK
	.align		4
        /*000c*/ 	.byte	0x04, 0x0a
        /*000e*/ 	.short	(.L_214 - .L_213)
	.align		4
.L_213:
        /*0010*/ 	.word	index@(.nv.constant0._ZN7cutlass13device_kernelIN5flash19enable_sm80_to_sm89INS1_16FlashAttnFwdSm80INS1_25CollectiveMainloopFwdSm80ILi8ELi1ELb1EN4cute5tupleIJNS5_1CILi128EEENS7_ILi112EEES8_EEELi128ENS_10bfloat16_tEfNS_4arch4Sm80ELb0ELb0ELb1ELb1ELb1ELb0ELb1ELb1EEENS1_21CollectiveEpilogueFwdINS6_IJS8_S8_S9_EEENS6_IJNS7_ILi1EEESH_SH_EEESB_SD_Li256ELb1ELb1ELb1ELb0EEENS1_36VarlenDynamicPersistentTileSchedulerILi128ELi112ELi256ELi256ELb1ELb1ELb0ELb0ELb1ELb1EEEEEEEEEvNT_6ParamsE)
        /*0014*/ 	.short	0x0160
        /*0016*/ 	.short	0x0438


	//----- nvinfo : EIATTR_CBANK_PARAM_SIZE
	.align		4
.L_214:
        /*0018*/ 	.byte	0x03, 0x19
        /*001a*/ 	.short	0x0438


	//----- nvinfo : EIATTR_KPARAM_INFO
	.align		4
        /*001c*/ 	.byte	0x04, 0x17
        /*001e*/ 	.short	(.L_216 - .L_215)
.L_215:
        /*0020*/ 	.word	0x00000000
        /*0024*/ 	.short	0x0000
        /*0026*/ 	.short	0x0000
        /*0028*/ 	.byte	0x00, 0xf0, 0xe1, 0x10


	//----- nvinfo : EIATTR_MAXREG_COUNT
	.align		4
.L_216:
        /*002c*/ 	.byte	0x03, 0x1b
        /*002e*/ 	.short	0x00ff


	//----- nvinfo : EIATTR_NUM_BARRIERS
	.align		4
        /*0030*/ 	.byte	0x02, 0x4c
        /*0032*/ 	.byte	0x06
	.zero		1


	//----- nvinfo : EIATTR_ANNOTATIONS
	.align		4
        /*0034*/ 	.byte	0x04, 0x55
        /*0036*/ 	.short	(.L_218 - .L_217)


	//   ....[0]....
.L_217:
        /* <DEDUP_REMOVED lines=64> */
        /*042c*/ 	.byte	0xf0, 0xd1, 0x00, 0x00


	//----- nvinfo : EIATTR_MERCURY_ISA_VERSION
	.align		4
.L_218:
        /*0430*/ 	.byte	0x03, 0x5f
        /*0432*/ 	.short	0x0000


	//----- nvinfo : EIATTR_INT_WARP_WIDE_INSTR_OFFSETS
	.align		4
        /*0434*/ 	.byte	0x04, 0x31
        /*0436*/ 	.short	(.L_220 - .L_219)


	//   ....[0]....
.L_219:
        /*0438*/ 	.word	0x0000ae70


	//   ....[1]....
        /*043c*/ 	.word	0x0000aef0


	//----- nvinfo : EIATTR_COOP_GROUP_MASK_REGIDS
	.align		4
.L_220:
        /*0440*/ 	.byte	0x04, 0x29
        /*0442*/ 	.short	(.L_222 - .L_221)


	//   ....[0]....
.L_221:
        /*0444*/ 	.word	0xffffffff


	//   ....[1]....
        /*0448*/ 	.word	0xffffffff


	//   ....[2]....
        /*044c*/ 	.word	0xffffffff


	//   ....[3]....
        /*0450*/ 	.word	0xffffffff


	//   ....[4]....
        /*0454*/ 	.word	0xffffffff


	//   ....[5]....
        /*0458*/ 	.word	0xffffffff


	//   ....[6]....
        /*045c*/ 	.word	0xffffffff


	//   ....[7]....
        /*0460*/ 	.word	0xffffffff


	//   ....[8]....
        /*0464*/ 	.word	0xffffffff


	//   ....[9]....
        /*0468*/ 	.word	0xffffffff


	//   ....[10]....
        /*046c*/ 	.word	0xffffffff


	//   ....[11]....
        /*0470*/ 	.word	0xffffffff


	//   ....[12]....
        /*0474*/ 	.word	0xffffffff


	//   ....[13]....
        /*0478*/ 	.word	0xffffffff


	//   ....[14]....
        /*047c*/ 	.word	0xffffffff


	//   ....[15]....
        /*0480*/ 	.word	0xffffffff


	//   ....[16]....
        /*0484*/ 	.word	0xffffffff


	//   ....[17]....
        /*0488*/ 	.word	0xffffffff


	//   ....[18]....
        /*048c*/ 	.word	0xffffffff


	//   ....[19]....
        /*0490*/ 	.word	0xffffffff


	//   ....[20]....
        /*0494*/ 	.word	0xffffffff


	//   ....[21]....
        /*0498*/ 	.word	0xffffffff


	//   ....[22]....
        /*049c*/ 	.word	0xffffffff


	//   ....[23]....
        /*04a0*/ 	.word	0xffffffff


	//   ....[24]....
        /*04a4*/ 	.word	0xffffffff


	//   ....[25]....
        /*04a8*/ 	.word	0xffffffff


	//   ....[26]....
        /*04ac*/ 	.word	0xffffffff


	//   ....[27]....
        /*04b0*/ 	.word	0xffffffff


	//   ....[28]....
        /*04b4*/ 	.word	0xffffffff


	//   ....[29]....
        /*04b8*/ 	.word	0xffffffff


	//   ....[30]....
        /*04bc*/ 	.word	0xffffffff


	//   ....[31]....
        /*04c0*/ 	.word	0xffffffff


	//   ....[32]....
        /*04c4*/ 	.word	0xffffffff


	//   ....[33]....
        /*04c8*/ 	.word	0xffffffff


	//   ....[34]....
        /*04cc*/ 	.word	0xffffffff


	//   ....[35]....
        /*04d0*/ 	.word	0xffffffff


	//   ....[36]....
        /*04d4*/ 	.word	0xffffffff


	//   ....[37]....
        /*04d8*/ 	.word	0xffffffff


	//   ....[38]....
        /*04dc*/ 	.word	0xffffffff


	//   ....[39]....
        /*04e0*/ 	.word	0xffffffff


	//   ....[40]....
        /*04e4*/ 	.word	0xffffffff


	//   ....[41]....
        /*04e8*/ 	.word	0xffffffff


	//   ....[42]....
        /*04ec*/ 	.word	0xffffffff


	//   ....[43]....
        /*04f0*/ 	.word	0xffffffff


	//   ....[44]....
        /*04f4*/ 	.word	0xffffffff


	//   ....[45]....
        /*04f8*/ 	.word	0xffffffff


	//   ....[46]....
        /*04fc*/ 	.word	0xffffffff


	//   ....[47]....
        /*0500*/ 	.word	0xffffffff


	//   ....[48]....
        /*0504*/ 	.word	0xffffffff


	//   ....[49]....
        /*0508*/ 	.word	0xffffffff


	//   ....[50]....
        /*050c*/ 	.word	0xffffffff


	//   ....[51]....
        /*0510*/ 	.word	0xffffffff


	//   ....[52]....
        /*0514*/ 	.word	0xffffffff


	//   ....[53]....
        /*0518*/ 	.word	0xffffffff


	//   ....[54]....
        /*051c*/ 	.word	0xffffffff


	//   ....[55]....
        /*0520*/ 	.word	0xffffffff


	//   ....[56]....
        /*0524*/ 	.word	0xffffffff


	//   ....[57]....
        /*0528*/ 	.word	0xffffffff


	//   ....[58]....
        /*052c*/ 	.word	0xffffffff


	//   ....[59]....
        /*0530*/ 	.word	0xffffffff


	//   ....[60]....
        /*0534*/ 	.word	0xffffffff


	//   ....[61]....
        /*0538*/ 	.word	0xffffffff


	//   ....[62]....
        /*053c*/ 	.word	0xffffffff


	//   ....[63]....
        /*0540*/ 	.word	0xffffffff


	//   ....[64]....
        /*0544*/ 	.word	0xffffffff


	//   ....[65]....
        /*0548*/ 	.word	0xffffffff


	//   ....[66]....
        /*054c*/ 	.word	0xffffffff


	//   ....[67]....
        /*0550*/ 	.word	0xffffffff


	//   ....[68]....
        /*0554*/ 	.word	0xffffffff


	//   ....[69]....
        /*0558*/ 	.word	0xffffffff


	//   ....[70]....
        /*055c*/ 	.word	0xffffffff


	//   ....[71]....
        /*0560*/ 	.word	0xffffffff


	//   ....[72]....
        /*0564*/ 	.word	0xffffffff


	//   ....[73]....
        /*0568*/ 	.word	0xffffffff


	//   ....[74]....
        /*056c*/ 	.word	0xffffffff


	//   ....[75]....
        /*0570*/ 	.word	0xffffffff


	//   ....[76]....
        /*0574*/ 	.word	0xffffffff


	//   ....[77]....
        /*0578*/ 	.word	0xffffffff


	//   ....[78]....
        /*057c*/ 	.word	0xffffffff


	//   ....[79]....
        /*0580*/ 	.word	0xffffffff


	//   ....[80]....
        /*0584*/ 	.word	0xffffffff


	//   ....[81]....
        /*0588*/ 	.word	0xffffffff


	//   ....[82]....
        /*058c*/ 	.word	0xffffffff


	//   ....[83]....
        /*0590*/ 	.word	0xffffffff


	//   ....[84]....
        /*0594*/ 	.word	0xffffffff


	//   ....[85]....
        /*0598*/ 	.word	0xffffffff


	//   ....[86]....
        /*059c*/ 	.word	0xffffffff


	//   ....[87]....
        /*05a0*/ 	.word	0xffffffff


	//   ....[88]....
        /*05a4*/ 	.word	0xffffffff


	//   ....[89]....
        /*05a8*/ 	.word	0xffffffff


	//   ....[90]....
        /*05ac*/ 	.word	0xffffffff


	//   ....[91]....
        /*05b0*/ 	.word	0xffffffff


	//   ....[92]....
        /*05b4*/ 	.word	0xffffffff


	//   ....[93]....
        /*05b8*/ 	.word	0xffffffff


	//   ....[94]....
        /*05bc*/ 	.word	0xffffffff


	//   ....[95]....
        /*05c0*/ 	.word	0xffffffff


	//   ....[96]....
        /*05c4*/ 	.word	0xffffffff


	//   ....[97]....
        /*05c8*/ 	.word	0xffffffff


	//   ....[98]....
        /*05cc*/ 	.word	0xffffffff


	//   ....[99]....
        /*05d0*/ 	.word	0xffffffff


	//   ....[100]....
        /*05d4*/ 	.word	0xffffffff


	//   ....[101]....
        /*05d8*/ 	.word	0xffffffff


	//   ....[102]....
        /*05dc*/ 	.word	0xffffffff


	//   ....[103]....
        /*05e0*/ 	.word	0xffffffff


	//   ....[104]....
        /*05e4*/ 	.word	0xffffffff


	//   ....[105]....
        /*05e8*/ 	.word	0xffffffff


	//   ....[106]....
        /*05ec*/ 	.word	0xffffffff


	//   ....[107]....
        /*05f0*/ 	.word	0xffffffff


	//   ....[108]....
        /*05f4*/ 	.word	0xffffffff


	//   ....[109]....
        /*05f8*/ 	.word	0xffffffff


	//   ....[110]....
        /*05fc*/ 	.word	0xffffffff


	//   ....[111]....
        /*0600*/ 	.word	0xffffffff


	//   ....[112]....
        /*0604*/ 	.word	0xffffffff


	//   ....[113]....
        /*0608*/ 	.word	0xffffffff


	//   ....[114]....
        /*060c*/ 	.word	0xffffffff


	//   ....[115]....
        /*0610*/ 	.word	0xffffffff


	//   ....[116]....
        /*0614*/ 	.word	0xffffffff


	//   ....[117]....
        /*0618*/ 	.word	0xffffffff


	//   ....[118]....
        /*061c*/ 	.word	0xffffffff


	//   ....[119]....
        /*0620*/ 	.word	0xffffffff


	//   ....[120]....
        /*0624*/ 	.word	0xffffffff


	//   ....[121]....
        /*0628*/ 	.word	0xffffffff


	//   ....[122]....
        /*062c*/ 	.word	0xffffffff


	//   ....[123]....
        /*0630*/ 	.word	0xffffffff


	//   ....[124]....
        /*0634*/ 	.word	0xffffffff


	//   ....[125]....
        /*0638*/ 	.word	0xffffffff


	//   ....[126]....
        /*063c*/ 	.word	0xffffffff


	//   ....[127]....
        /*0640*/ 	.word	0xffffffff


	//   ....[128]....
        /*0644*/ 	.word	0xffffffff


	//   ....[129]....
        /*0648*/ 	.word	0xffffffff


	//   ....[130]....
        /*064c*/ 	.word	0xffffffff


	//   ....[131]....
        /*0650*/ 	.word	0xffffffff


	//   ....[132]....
        /*0654*/ 	.word	0xffffffff


	//   ....[133]....
        /*0658*/ 	.word	0xffffffff


	//   ....[134]....
        /*065c*/ 	.word	0xffffffff


	//   ....[135]....
        /*0660*/ 	.word	0xffffffff


	//   ....[136]....
        /*0664*/ 	.word	0xffffffff


	//   ....[137]....
        /*0668*/ 	.word	0xffffffff


	//   ....[138]....
        /*066c*/ 	.word	0xffffffff


	//   ....[139]....
        /*0670*/ 	.word	0xffffffff


	//   ....[140]....
        /*0674*/ 	.word	0xffffffff


	//   ....[141]....
        /*0678*/ 	.word	0xffffffff


	//   ....[142]....
        /*067c*/ 	.word	0xffffffff


	//   ....[143]....
        /*0680*/ 	.word	0xffffffff


	//   ....[144]....
        /*0684*/ 	.word	0xffffffff


	//   ....[145]....
        /*0688*/ 	.word	0xffffffff


	//   ....[146]....
        /*068c*/ 	.word	0xffffffff


	//   ....[147]....
        /*0690*/ 	.word	0xffffffff


	//   ....[148]....
        /*0694*/ 	.word	0xffffffff


	//   ....[149]....
        /*0698*/ 	.word	0xffffffff


	//   ....[150]....
        /*069c*/ 	.word	0xffffffff


	//   ....[151]....
        /*06a0*/ 	.word	0xffffffff


	//   ....[152]....
        /*06a4*/ 	.word	0xffffffff


	//   ....[153]....
        /*06a8*/ 	.word	0xffffffff


	//   ....[154]....
        /*06ac*/ 	.word	0xffffffff


	//   ....[155]....
        /*06b0*/ 	.word	0xffffffff


	//   ....[156]....
        /*06b4*/ 	.word	0xffffffff


	//   ....[157]....
        /*06b8*/ 	.word	0xffffffff


	//   ....[158]....
        /*06bc*/ 	.word	0xffffffff


	//   ....[159]....
        /*06c0*/ 	.word	0xffffffff


	//   ....[160]....
        /*06c4*/ 	.word	0xffffffff


	//   ....[161]....
        /*06c8*/ 	.word	0xffffffff


	//   ....[162]....
        /*06cc*/ 	.word	0xffffffff


	//   ....[163]....
        /*06d0*/ 	.word	0xffffffff


	//   ....[164]....
        /*06d4*/ 	.word	0xffffffff


	//   ....[165]....
        /*06d8*/ 	.word	0xffffffff


	//   ....[166]....
        /*06dc*/ 	.word	0xffffffff


	//   ....[167]....
        /*06e0*/ 	.word	0xffffffff


	//   ....[168]....
        /*06e4*/ 	.word	0xffffffff


	//   ....[169]....
        /*06e8*/ 	.word	0xffffffff


	//   ....[170]....
        /*06ec*/ 	.word	0xffffffff


	//   ....[171]....
        /*06f0*/ 	.word	0xffffffff


	//   ....[172]....
        /*06f4*/ 	.word	0xffffffff


	//   ....[173]....
        /*06f8*/ 	.word	0xffffffff


	//   ....[174]....
        /*06fc*/ 	.word	0xffffffff


	//   ....[175]....
        /*0700*/ 	.word	0xffffffff


	//   ....[176]....
        /*0704*/ 	.word	0xffffffff


	//   ....[177]....
        /*0708*/ 	.word	0xffffffff


	//   ....[178]....
        /*070c*/ 	.word	0xffffffff


	//   ....[179]....
        /*0710*/ 	.word	0xffffffff


	//   ....[180]....
        /*0714*/ 	.word	0xffffffff


	//   ....[181]....
        /*0718*/ 	.word	0xffffffff


	//   ....[182]....
        /*071c*/ 	.word	0xffffffff


	//   ....[183]....
        /*0720*/ 	.word	0xffffffff


	//   ....[184]....
        /*0724*/ 	.word	0xffffffff


	//   ....[185]....
        /*0728*/ 	.word	0xffffffff


	//   ....[186]....
        /*072c*/ 	.word	0xffffffff


	//   ....[187]....
        /*0730*/ 	.word	0xffffffff


	//   ....[188]....
        /*0734*/ 	.word	0xffffffff


	//   ....[189]....
        /*0738*/ 	.word	0xffffffff


	//   ....[190]....
        /*073c*/ 	.word	0xffffffff


	//   ....[191]....
        /*0740*/ 	.word	0xffffffff


	//   ....[192]....
        /*0744*/ 	.word	0xffffffff


	//   ....[193]....
        /*0748*/ 	.word	0xffffffff


	//   ....[194]....
        /*074c*/ 	.word	0xffffffff


	//   ....[195]....
        /*0750*/ 	.word	0xffffffff


	//   ....[196]....
        /*0754*/ 	.word	0xffffffff


	//   ....[197]....
        /*0758*/ 	.word	0xffffffff


	//   ....[198]....
        /*075c*/ 	.word	0xffffffff


	//   ....[199]....
        /*0760*/ 	.word	0xffffffff


	//----- nvinfo : EIATTR_COOP_GROUP_INSTR_OFFSETS
	.align		4
.L_222:
        /*0764*/ 	.byte	0x04, 0x28
        /*0766*/ 	.short	(.L_224 - .L_223)


	//   ....[0]....
.L_223:
        /*0768*/ 	.word	0x00000050


	//   ....[1]....
        /*076c*/ 	.word	0x000001e0


	//   ....[2]....
        /*0770*/ 	.word	0x00000210


	//   ....[3]....
        /*0774*/ 	.word	0x00000240


	//   ....[4]....
        /*0778*/ 	.word	0x00000270


	//   ....[5]....
        /*077c*/ 	.word	0x000002a0


	//   ....[6]....
        /*0780*/ 	.word	0x000002d0


	//   ....[7]....
        /*0784*/ 	.word	0x00000440


	//   ....[8]....
        /*0788*/ 	.word	0x00000480


	//   ....[9]....
        /*078c*/ 	.word	0x000004b0


	//   ....[10]....
        /*0790*/ 	.word	0x000004e0


	//   ....[11]....
        /*0794*/ 	.word	0x00000510


	//   ....[12]....
        /*0798*/ 	.word	0x00000540


	//   ....[13]....
        /*079c*/ 	.word	0x000005d0


	//   ....[14]....
        /*07a0*/ 	.word	0x00000600


	//   ....[15]....
        /*07a4*/ 	.word	0x00000620


	//   ....[16]....
        /*07a8*/ 	.word	0x00000680


	//   ....[17]....
        /*07ac*/ 	.word	0x00002420


	//   ....[18]....
        /*07b0*/ 	.word	0x00002450


	//   ....[19]....
        /*07b4*/ 	.word	0x00002480


	//   ....[20]....
        /*07b8*/ 	.word	0x000024b0


	//   ....[21]....
        /*07bc*/ 	.word	0x00002500


	//   ....[22]....
        /*07c0*/ 	.word	0x000025c0


	//   ....[23]....
        /*07c4*/ 	.word	0x000026b0


	//   ....[24]....
        /*07c8*/ 	.word	0x000026c0


	//   ....[25]....
        /*07cc*/ 	.word	0x000027c0


	//   ....[26]....
        /*07d0*/ 	.word	0x000027f0


	//   ....[27]....
        /*07d4*/ 	.word	0x00002820


	//   ....[28]....
        /*07d8*/ 	.word	0x00002850


	//   ....[29]....
        /*07dc*/ 	.word	0x000028d0


	//   ....[30]....
        /*07e0*/ 	.word	0x00002900


	//   ....[31]....
        /*07e4*/ 	.word	0x00002920


	//   ....[32]....
        /*07e8*/ 	.word	0x000029c0


	//   ....[33]....
        /*07ec*/ 	.word	0x00002b10


	//   ....[34]....
        /*07f0*/ 	.word	0x00002b90


	//   ....[35]....
        /*07f4*/ 	.word	0x00002ba0


	//   ....[36]....
        /*07f8*/ 	.word	0x00002bb0


	//   ....[37]....
        /*07fc*/ 	.word	0x00002bc0


	//   ....[38]....
        /*0800*/ 	.word	0x00002c50


	//   ....[39]....
        /*0804*/ 	.word	0x00002fa0


	//   ....[40]....
        /*0808*/ 	.word	0x00002fb0


	//   ....[41]....
        /*080c*/ 	.word	0x00004440


	//   ....[42]....
        /*0810*/ 	.word	0x00004460


	//   ....[43]....
        /*0814*/ 	.word	0x00004570


	//   ....[44]....
        /*0818*/ 	.word	0x00004580


	//   ....[45]....
        /*081c*/ 	.word	0x000046a0


	//   ....[46]....
        /*0820*/ 	.word	0x000046c0


	//   ....[47]....
        /*0824*/ 	.word	0x000047d0


	//   ....[48]....
        /*0828*/ 	.word	0x000047e0


	//   ....[49]....
        /*082c*/ 	.word	0x000051a0


	//   ....[50]....
        /*0830*/ 	.word	0x000051d0


	//   ....[51]....
        /*0834*/ 	.word	0x000051e0


	//   ....[52]....
        /*0838*/ 	.word	0x00005210


	//   ....[53]....
        /*083c*/ 	.word	0x00006be0


	//   ....[54]....
        /*0840*/ 	.word	0x00006bf0


	//   ....[55]....
        /*0844*/ 	.word	0x00006cd0


	//   ....[56]....
        /*0848*/ 	.word	0x00006cf0


	//   ....[57]....
        /*084c*/ 	.word	0x00006d40


	//   ....[58]....
        /*0850*/ 	.word	0x00006d60


	//   ....[59]....
        /*0854*/ 	.word	0x00006e80


	//   ....[60]....
        /*0858*/ 	.word	0x00006e90


	//   ....[61]....
        /*085c*/ 	.word	0x00008310


	//   ....[62]....
        /*0860*/ 	.word	0x00008330


	//   ....[63]....
        /*0864*/ 	.word	0x00008470


	//   ....[64]....
        /*0868*/ 	.word	0x00008480


	//   ....[65]....
        /*086c*/ 	.word	0x000085d0


	//   ....[66]....
        /*0870*/ 	.word	0x000085f0


	//   ....[67]....
        /*0874*/ 	.word	0x00008730


	//   ....[68]....
        /*0878*/ 	.word	0x00008740


	//   ....[69]....
        /*087c*/ 	.word	0x00008c10


	//   ....[70]....
        /*0880*/ 	.word	0x00008c40


	//   ....[71]....
        /*0884*/ 	.word	0x00008c60


	//   ....[72]....
        /*0888*/ 	.word	0x00008c80


	//   ....[73]....
        /*088c*/ 	.word	0x0000a860


	//   ....[74]....
        /*0890*/ 	.word	0x0000a870


	//   ....[75]....
        /*0894*/ 	.word	0x0000a8a0


	//   ....[76]....
        /*0898*/ 	.word	0x0000a8b0


	//   ....[77]....
        /*089c*/ 	.word	0x0000b910


	//   ....[78]....
        /*08a0*/ 	.word	0x0000b920


	//   ....[79]....
        /*08a4*/ 	.word	0x0000b940


	//   ....[80]....
        /*08a8*/ 	.word	0x0000b950


	//   ....[81]....
        /*08ac*/ 	.word	0x0000bc80


	//   ....[82]....
        /*08b0*/ 	.word	0x0000bca0


	//   ....[83]....
        /*08b4*/ 	.word	0x0000bdb0


	//   ....[84]....
        /*08b8*/ 	.word	0x0000bdc0


	//   ....[85]....
        /*08bc*/ 	.word	0x0000bed0


	//   ....[86]....
        /*08c0*/ 	.word	0x0000bef0


	//   ....[87]....
        /*08c4*/ 	.word	0x0000c000


	//   ....[88]....
        /*08c8*/ 	.word	0x0000c010


	//   ....[89]....
        /*08cc*/ 	.word	0x0000c310


	//   ....[90]....
        /*08d0*/ 	.word	0x0000c330


	//   ....[91]....
        /*08d4*/ 	.word	0x0000c980


	//   ....[92]....
        /*08d8*/ 	.word	0x0000c990


	//   ....[93]....
        /*08dc*/ 	.word	0x0000d6e0


	//   ....[94]....
        /*08e0*/ 	.word	0x0000d700


	//   ....[95]....
        /*08e4*/ 	.word	0x0000d820


	//   ....[96]....
        /*08e8*/ 	.word	0x0000d830


	//   ....[97]....
        /*08ec*/ 	.word	0x0000d940


	//   ....[98]....
        /*08f0*/ 	.word	0x0000d960


	//   ....[99]....
        /*08f4*/ 	.word	0x0000da70


	//   ....[100]....
        /*08f8*/ 	.word	0x0000da80


	//   ....[101]....
        /*08fc*/ 	.word	0x0000dc20


	//   ....[102]....
        /*0900*/ 	.word	0x0000dc40


	//   ....[103]....
        /*0904*/ 	.word	0x0000dd60


	//   ....[104]....
        /*0908*/ 	.word	0x0000dda0


	//   ....[105]....
        /*090c*/ 	.word	0x0000ddd0


	//   ....[106]....
        /*0910*/ 	.word	0x0000de00


	//   ....[107]....
        /*0914*/ 	.word	0x0000de30


	//   ....[108]....
        /*0918*/ 	.word	0x0000de60


	//   ....[109]....
        /*091c*/ 	.word	0x0000dfb0


	//   ....[110]....
        /*0920*/ 	.word	0x0000dff0


	//   ....[111]....
        /*0924*/ 	.word	0x0000e020


	//   ....[112]....
        /*0928*/ 	.word	0x0000e050


	//   ....[113]....
        /*092c*/ 	.word	0x0000e080


	//   ....[114]....
        /*0930*/ 	.word	0x0000e0b0


	//   ....[115]....
        /*0934*/ 	.word	0x0000e140


	//   ....[116]....
        /*0938*/ 	.word	0x0000e170


	//   ....[117]....
        /*093c*/ 	.word	0x0000e180


	//   ....[118]....
        /*0940*/ 	.word	0x0000e1e0


	//   ....[119]....
        /*0944*/ 	.word	0x0000e710


	//   ....[120]....
        /*0948*/ 	.word	0x0000e770


	//   ....[121]....
        /*094c*/ 	.word	0x0000e7c0


	//   ....[122]....
        /*0950*/ 	.word	0x0000e810


	//   ....[123]....
        /*0954*/ 	.word	0x0000e860


	//   ....[124]....
        /*0958*/ 	.word	0x0000e8d0


	//   ....[125]....
        /*095c*/ 	.word	0x0000e920


	//   ....[126]....
        /*0960*/ 	.word	0x0000e980


	//   ....[127]....
        /*0964*/ 	.word	0x0000e9f0


	//   ....[128]....
        /*0968*/ 	.word	0x0000ea50


	//   ....[129]....
        /*096c*/ 	.word	0x0000eac0


	//   ....[130]....
        /*0970*/ 	.word	0x0000eb20


	//   ....[131]....
        /*0974*/ 	.word	0x0000eb90


	//   ....[132]....
        /*0978*/ 	.word	0x0000ec00


	//   ....[133]....
        /*097c*/ 	.word	0x0000ec70


	//   ....[134]....
        /*0980*/ 	.word	0x0000ecd0


	//   ....[135]....
        /*0984*/ 	.word	0x0000ed40


	//   ....[136]....
        /*0988*/ 	.word	0x0000edb0


	//   ....[137]....
        /*098c*/ 	.word	0x0000ee20


	//   ....[138]....
        /*0990*/ 	.word	0x0000ee80


	//   ....[139]....
        /*0994*/ 	.word	0x0000eed0


	//   ....[140]....
        /*0998*/ 	.word	0x0000ef10


	//   ....[141]....
        /*099c*/ 	.word	0x0000ef60


	//   ....[142]....
        /*09a0*/ 	.word	0x0000efb0


	//   ....[143]....
        /*09a4*/ 	.word	0x0000f020


	//   ....[144]....
        /*09a8*/ 	.word	0x0000f090


	//   ....[145]....
        /*09ac*/ 	.word	0x0000f0f0


	//   ....[146]....
        /*09b0*/ 	.word	0x0000f160


	//   ....[147]....
        /*09b4*/ 	.word	0x0000f1d0


	//   ....[148]....
        /*09b8*/ 	.word	0x0000f240


	//   ....[149]....
        /*09bc*/ 	.word	0x0000f2a0


	//   ....[150]....
        /*09c0*/ 	.word	0x0000f310


	//   ....[151]....
        /*09c4*/ 	.word	0x0000f380


	//   ....[152]....
        /*09c8*/ 	.word	0x0000f3f0


	//   ....[153]....
        /*09cc*/ 	.word	0x0000f450


	//   ....[154]....
        /*09d0*/ 	.word	0x0000f4a0


	//   ....[155]....
        /*09d4*/ 	.word	0x0000f4e0


	//   ....[156]....
        /*09d8*/ 	.word	0x0000f530


	//   ....[157]....
        /*09dc*/ 	.word	0x0000f570


	//   ....[158]....
        /*09e0*/ 	.word	0x0000f5c0


	//   ....[159]....
        /*09e4*/ 	.word	0x0000f600


	//   ....[160]....
        /*09e8*/ 	.word	0x0000f650


	//   ....[161]....
        /*09ec*/ 	.word	0x0000f690


	//   ....[162]....
        /*09f0*/ 	.word	0x0000f700


	//   ....[163]....
        /*09f4*/ 	.word	0x0000f770


	//   ....[164]....
        /*09f8*/ 	.word	0x0000f7e0


	//   ....[165]....
        /*09fc*/ 	.word	0x0000f840


	//   ....[166]....
        /*0a00*/ 	.word	0x0000f8b0


	//   ....[167]....
        /*0a04*/ 	.word	0x0000f920


	//   ....[168]....
        /*0a08*/ 	.word	0x0000f990


	//   ....[169]....
        /*0a0c*/ 	.word	0x0000f9f0


	//   ....[170]....
        /*0a10*/ 	.word	0x0000fa60


	//   ....[171]....
        /*0a14*/ 	.word	0x0000fad0


	//   ....[172]....
        /*0a18*/ 	.word	0x0000fb40


	//   ....[173]....
        /*0a1c*/ 	.word	0x0000fba0


	//   ....[174]....
        /*0a20*/ 	.word	0x0000fc10


	//   ....[175]....
        /*0a24*/ 	.word	0x0000fc80


	//   ....[176]....
        /*0a28*/ 	.word	0x0000fcf0


	//   ....[177]....
        /*0a2c*/ 	.word	0x0000fd50


	//   ....[178]....
        /*0a30*/ 	.word	0x0000fdc0


	//   ....[179]....
        /*0a34*/ 	.word	0x0000fe30


	//   ....[180]....
        /*0a38*/ 	.word	0x0000fea0


	//   ....[181]....
        /*0a3c*/ 	.word	0x0000ff00


	//   ....[182]....
        /*0a40*/ 	.word	0x0000ff70


	//   ....[183]....
        /*0a44*/ 	.word	0x0000ffe0


	//   ....[184]....
        /*0a48*/ 	.word	0x00010030


	//   ....[185]....
        /*0a4c*/ 	.word	0x00010070


	//   ....[186]....
        /*0a50*/ 	.word	0x000100c0


	//   ....[187]....
        /*0a54*/ 	.word	0x00010110


	//   ....[188]....
        /*0a58*/ 	.word	0x00010160


	//   ....[189]....
        /*0a5c*/ 	.word	0x000101d0


	//   ....[190]....
        /*0a60*/ 	.word	0x00010220


	//   ....[191]....
        /*0a64*/ 	.word	0x00010270


	//   ....[192]....
        /*0a68*/ 	.word	0x000102c0


	//   ....[193]....
        /*0a6c*/ 	.word	0x00010310


	//   ....[194]....
        /*0a70*/ 	.word	0x00010360


	//   ....[195]....
        /*0a74*/ 	.word	0x000103d0


	//   ....[196]....
        /*0a78*/ 	.word	0x00010420


	//   ....[197]....
        /*0a7c*/ 	.word	0x00010480


	//   ....[198]....
        /*0a80*/ 	.word	0x000104e0


	//   ....[199]....
        /*0a84*/ 	.word	0x00010550


	//----- nvinfo : EIATTR_EXIT_INSTR_OFFSETS
	.align		4
.L_224:
        /*0a88*/ 	.byte	0x04, 0x1c
        /*0a8a*/ 	.short	(.L_226 - .L_225)


	//   ....[0]....
.L_225:
        /*0a8c*/ 	.word	0x00000b40


	//   ....[1]....
        /*0a90*/ 	.word	0x0000e6d0


	//----- nvinfo : EIATTR_MAX_THREADS
	.align		4
.L_226:
        /*0a94*/ 	.byte	0x04, 0x05
        /*0a96*/ 	.short	(.L_228 - .L_227)
.L_227:
        /*0a98*/ 	.word	0x00000100
        /*0a9c*/ 	.word	0x00000001
        /*0aa0*/ 	.word	0x00000001


	//----- nvinfo : EIATTR_CRS_STACK_SIZE
	.align		4
.L_228:
        /*0aa4*/ 	.byte	0x04, 0x1e
        /*0aa6*/ 	.short	(.L_230 - .L_229)
.L_229:
        /*0aa8*/ 	.word	0x00000000
.L_230:


//--------------------- .nv.info._ZN7cutlass13device_kernelIN5flash19enable_sm80_to_sm89INS1_16FlashAttnFwdSm80INS1_25CollectiveMainloopFwdSm80ILi8ELi1ELb1EN4cute5tupleIJNS5_1CILi128EEENS7_ILi112EEES8_EEELi128ENS_10bfloat16_tEfNS_4arch4Sm80ELb0ELb0ELb1ELb1ELb1ELb1ELb1ELb1EEENS1_21CollectiveEpilogueFwdINS6_IJS8_S8_S9_EEENS6_IJNS7_ILi1EEESH_SH_EEESB_SD_Li256ELb1ELb1ELb1ELb0EEENS1_36VarlenDynamicPersistentTileSchedulerILi128ELi112ELi256ELi256ELb1ELb1ELb0ELb0ELb1ELb1EEEEEEEEEvNT_6ParamsE --------------------------
	.section	.nv.info._ZN7cutlass13device_kernelIN5flash19enable_sm80_to_sm89INS1_16FlashAttnFwdSm80INS1_25CollectiveMainloopFwdSm80ILi8ELi1ELb1EN4cute5tupleIJNS5_1CILi128EEENS7_ILi112EEES8_EEELi128ENS_10bfloat16_tEfNS_4arch4Sm80ELb0ELb0ELb1ELb1ELb1ELb1ELb1ELb1EEENS1_21CollectiveEpilogueFwdINS6_IJS8_S8_S9_EEENS6_IJNS7_ILi1EEESH_SH_EEESB_SD_Li256ELb1ELb1ELb1ELb0EEENS1_36VarlenDynamicPersistentTileSchedulerILi128ELi112ELi256ELi256ELb1ELb1ELb0ELb0ELb1ELb1EEEEEEEEEvNT_6ParamsE,"",@"SHT_CUDA_INFO"
	.sectionflags	@""
	.align	4


	//----- nvinfo : EIATTR_CUDA_API_VERSION
	.align		4
        /*0000*/ 	.byte	0x04, 0x37
        /*0002*/ 	.short	(.L_232 - .L_231)
.L_231:
        /*0004*/ 	.word	0x00000082


	//----- nvinfo : EIATTR_SW2861232_WAR
	.align		4
.L_232:
        /*0008*/ 	.byte	0x01, 0x35
	.zero		2


	//----- nvinfo : EIATTR_PARAM_CBANK
	.align		4
        /*000c*/ 	.byte	0x04, 0x0a
        /*000e*/ 	.short	(.L_234 - .L_233)
	.align		4
.L_233:
        /*0010*/ 	.word	index@(.nv.constant0._ZN7cutlass13device_kernelIN5flash19enable_sm80_to_sm89INS1_16FlashAttnFwdSm80INS1_25CollectiveMainloopFwdSm80ILi8ELi1ELb1EN4cute5tupleIJNS5_1CILi128EEENS7_ILi112EEES8_EEELi128ENS_10bfloat16_tEfNS_4arch4Sm80ELb0ELb0ELb1ELb1ELb1ELb1ELb1ELb1EEENS1_21CollectiveEpilogueFwdINS6_IJS8_S8_S9_EEENS6_IJNS7_ILi1EEESH_SH_EEESB_SD_Li256ELb1ELb1ELb1ELb0EEENS1_36VarlenDynamicPersistentTileSchedulerILi128ELi112ELi256ELi256ELb1ELb1ELb0ELb0ELb1ELb1EEEEEEEEEvNT_6ParamsE)
        /*0014*/ 	.short	0x0160
        /*0016*/ 	.short	0x0438


	//----- nvinfo : EIATTR_CBANK_PARAM_SIZE
	.align		4
.L_234:
        /*0018*/ 	.byte	0x03, 0x19
        /*001a*/ 	.short	0x0438


	//----- nvinfo : EIATTR_KPARAM_INFO
	.align		4
        /*001c*/ 	.byte	0x04, 0x17
        /*001e*/ 	.short	(.L_236 - .L_235)
.L_235:
        /*0020*/ 	.word	0x00000000
        /*0024*/ 	.short	0x0000
        /*0026*/ 	.short	0x0000
        /*0028*/ 	.byte	0x00, 0xf0, 0xe1, 0x10


	//----- nvinfo : EIATTR_MAXREG_COUNT
	.align		4
.L_236:
        /*002c*/ 	.byte	0x03, 0x1b
        /*002e*/ 	.short	0x00ff


	//----- nvinfo : EIATTR_NUM_BARRIERS
	.align		4
        /*0030*/ 	.byte	0x02, 0x4c
        /*0032*/ 	.byte	0x06
	.zero		1


	//----- nvinfo : EIATTR_ANNOTATIONS
	.align		4
        /*0034*/ 	.byte	0x04, 0x55
        /*0036*/ 	.short	(.L_238 - .L_237)


	//   ....[0]....
.L_237:
        /* <DEDUP_REMOVED lines=106> */


	//----- nvinfo : EIATTR_MERCURY_ISA_VERSION
	.align		4
.L_238:
        /*06c8*/ 	.byte	0x03, 0x5f
        /*06ca*/ 	.short	0x0000


	//----- nvinfo : EIATTR_INT_WARP_WIDE_INSTR_OFFSETS
	.align		4
        /*06cc*/ 	.byte	0x04, 0x31
        /*06ce*/ 	.short	(.L_240 - .L_239)


	//   ....[0]....
.L_239:
        /*06d0*/ 	.word	0x00015f00


	//   ....[1]....
        /*06d4*/ 	.word	0x00015f80


	//----- nvinfo : EIATTR_COOP_GROUP_MASK_REGIDS
	.align		4
.L_240:
        /*06d8*/ 	.byte	0x04, 0x29
        /*06da*/ 	.short	(.L_242 - .L_241)


	//   ....[0]....
.L_241:
        /*06dc*/ 	.word	0xffffffff


	//   ....[1]....
        /*06e0*/ 	.word	0xffffffff


	//   ....[2]....
        /*06e4*/ 	.word	0xffffffff


	//   ....[3]....
        /*06e8*/ 	.word	0xffffffff


	//   ....[4]....
        /*06ec*/ 	.word	0xffffffff


	//   ....[5]....
        /*06f0*/ 	.word	0xffffffff


	//   ....[6]....
        /*06f4*/ 	.word	0xffffffff


	//   ....[7]....
        /*06f8*/ 	.word	0xffffffff


	//   ....[8]....
        /*06fc*/ 	.word	0xffffffff


	//   ....[9]....
        /*0700*/ 	.word	0xffffffff


	//   ....[10]....
        /*0704*/ 	.word	0xffffffff


	//   ....[11]....
        /*0708*/ 	.word	0xffffffff


	//   ....[12]....
        /*070c*/ 	.word	0xffffffff


	//   ....[13]....
        /*0710*/ 	.word	0xffffffff


	//   ....[14]....
        /*0714*/ 	.word	0xffffffff


	//   ....[15]....
        /*0718*/ 	.word	0xffffffff


	//   ....[16]....
        /*071c*/ 	.word	0xffffffff


	//   ....[17]....
        /*0720*/ 	.word	0xffffffff


	//   ....[18]....
        /*0724*/ 	.word	0xffffffff


	//   ....[19]....
        /*0728*/ 	.word	0xffffffff


	//   ....[20]....
        /*072c*/ 	.word	0xffffffff


	//   ....[21]....
        /*0730*/ 	.word	0xffffffff


	//   ....[22]....
        /*0734*/ 	.word	0xffffffff


	//   ....[23]....
        /*0738*/ 	.word	0xffffffff


	//   ....[24]....
        /*073c*/ 	.word	0xffffffff


	//   ....[25]....
        /*0740*/ 	.word	0xffffffff


	//   ....[26]....
        /*0744*/ 	.word	0xffffffff


	//   ....[27]....
        /*0748*/ 	.word	0xffffffff


	//   ....[28]....
        /*074c*/ 	.word	0xffffffff


	//   ....[29]....
        /*0750*/ 	.word	0xffffffff


	//   ....[30]....
        /*0754*/ 	.word	0xffffffff


	//   ....[31]....
        /*0758*/ 	.word	0xffffffff


	//   ....[32]....
        /*075c*/ 	.word	0xffffffff


	//   ....[33]....
        /*0760*/ 	.word	0xffffffff


	//   ....[34]....
        /*0764*/ 	.word	0xffffffff


	//   ....[35]....
        /*0768*/ 	.word	0xffffffff


	//   ....[36]....
        /*076c*/ 	.word	0xffffffff


	//   ....[37]....
        /*0770*/ 	.word	0xffffffff


	//   ....[38]....
        /*0774*/ 	.word	0xffffffff


	//   ....[39]....
        /*0778*/ 	.word	0xffffffff


	//   ....[40]....
        /*077c*/ 	.word	0xffffffff


	//   ....[41]....
        /*0780*/ 	.word	0xffffffff


	//   ....[42]....
        /*0784*/ 	.word	0xffffffff


	//   ....[43]....
        /*0788*/ 	.word	0xffffffff


	//   ....[44]....
        /*078c*/ 	.word	0xffffffff


	//   ....[45]....
        /*0790*/ 	.word	0xffffffff


	//   ....[46]....
        /*0794*/ 	.word	0xffffffff


	//   ....[47]....
        /*0798*/ 	.word	0xffffffff


	//   ....[48]....
        /*079c*/ 	.word	0xffffffff


	//   ....[49]....
        /*07a0*/ 	.word	0xffffffff


	//   ....[50]....
        /*07a4*/ 	.word	0xffffffff


	//   ....[51]....
        /*07a8*/ 	.word	0xffffffff


	//   ....[52]....
        /*07ac*/ 	.word	0xffffffff


	//   ....[53]....
        /*07b0*/ 	.word	0xffffffff


	//   ....[54]....
        /*07b4*/ 	.word	0xffffffff


	//   ....[55]....
        /*07b8*/ 	.word	0xffffffff


	//   ....[56]....
        /*07bc*/ 	.word	0xffffffff


	//   ....[57]....
        /*07c0*/ 	.word	0xffffffff


	//   ....[58]....
        /*07c4*/ 	.word	0xffffffff


	//   ....[59]....
        /*07c8*/ 	.word	0xffffffff


	//   ....[60]....
        /*07cc*/ 	.word	0xffffffff


	//   ....[61]....
        /*07d0*/ 	.word	0xffffffff


	//   ....[62]....
        /*07d4*/ 	.word	0xffffffff


	//   ....[63]....
        /*07d8*/ 	.word	0xffffffff


	//   ....[64]....
        /*07dc*/ 	.word	0xffffffff


	//   ....[65]....
        /*07e0*/ 	.word	0xffffffff


	//   ....[66]....
        /*07e4*/ 	.word	0xffffffff


	//   ....[67]....
        /*07e8*/ 	.word	0xffffffff


	//   ....[68]....
        /*07ec*/ 	.word	0xffffffff


	//   ....[69]....
        /*07f0*/ 	.word	0xffffffff


	//   ....[70]....
        /*07f4*/ 	.word	0xffffffff


	//   ....[71]....
        /*07f8*/ 	.word	0xffffffff


	//   ....[72]....
        /*07fc*/ 	.word	0xffffffff


	//   ....[73]....
        /*0800*/ 	.word	0xffffffff


	//   ....[74]....
        /*0804*/ 	.word	0xffffffff


	//   ....[75]....
        /*0808*/ 	.word	0xffffffff


	//   ....[76]....
        /*080c*/ 	.word	0xffffffff


	//   ....[77]....
        /*0810*/ 	.word	0xffffffff


	//   ....[78]....
        /*0814*/ 	.word	0xffffffff


	//   ....[79]....
        /*0818*/ 	.word	0xffffffff


	//   ....[80]....
        /*081c*/ 	.word	0xffffffff


	//   ....[81]....
        /*0820*/ 	.word	0xffffffff


	//   ....[82]....
        /*0824*/ 	.word	0xffffffff


	//   ....[83]....
        /*0828*/ 	.word	0xffffffff


	//   ....[84]....
        /*082c*/ 	.word	0xffffffff


	//   ....[85]....
        /*0830*/ 	.word	0xffffffff


	//   ....[86]....
        /*0834*/ 	.word	0xffffffff


	//   ....[87]....
        /*0838*/ 	.word	0xffffffff


	//   ....[88]....
        /*083c*/ 	.word	0xffffffff


	//   ....[89]....
        /*0840*/ 	.word	0xffffffff


	//   ....[90]....
        /*0844*/ 	.word	0xffffffff


	//   ....[91]....
        /*0848*/ 	.word	0xffffffff


	//   ....[92]....
        /*084c*/ 	.word	0xffffffff


	//   ....[93]....
        /*0850*/ 	.word	0xffffffff


	//   ....[94]....
        /*0854*/ 	.word	0xffffffff


	//   ....[95]....
        /*0858*/ 	.word	0xffffffff


	//   ....[96]....
        /*085c*/ 	.word	0xffffffff


	//   ....[97]....
        /*0860*/ 	.word	0xffffffff


	//   ....[98]....
        /*0864*/ 	.word	0xffffffff


	//   ....[99]....
        /*0868*/ 	.word	0xffffffff


	//   ....[100]....
        /*086c*/ 	.word	0xffffffff


	//   ....[101]....
        /*0870*/ 	.word	0xffffffff


	//   ....[102]....
        /*0874*/ 	.word	0xffffffff


	//   ....[103]....
        /*0878*/ 	.word	0xffffffff


	//   ....[104]....
        /*087c*/ 	.word	0xffffffff


	//   ....[105]....
        /*0880*/ 	.word	0xffffffff


	//   ....[106]....
        /*0884*/ 	.word	0xffffffff


	//   ....[107]....
        /*0888*/ 	.word	0xffffffff


	//   ....[108]....
        /*088c*/ 	.word	0xffffffff


	//   ....[109]....
        /*0890*/ 	.word	0xffffffff


	//   ....[110]....
        /*0894*/ 	.word	0xffffffff


	//   ....[111]....
        /*0898*/ 	.word	0xffffffff


	//   ....[112]....
        /*089c*/ 	.word	0xffffffff


	//   ....[113]....
        /*08a0*/ 	.word	0xffffffff


	//   ....[114]....
        /*08a4*/ 	.word	0xffffffff


	//   ....[115]....
        /*08a8*/ 	.word	0xffffffff


	//   ....[116]....
        /*08ac*/ 	.word	0xffffffff


	//   ....[117]....
        /*08b0*/ 	.word	0xffffffff


	//   ....[118]....
        /*08b4*/ 	.word	0xffffffff


	//   ....[119]....
        /*08b8*/ 	.word	0xffffffff


	//   ....[120]....
        /*08bc*/ 	.word	0xffffffff


	//   ....[121]....
        /*08c0*/ 	.word	0xffffffff


	//   ....[122]....
        /*08c4*/ 	.word	0xffffffff


	//   ....[123]....
        /*08c8*/ 	.word	0xffffffff


	//   ....[124]....
        /*08cc*/ 	.word	0xffffffff


	//   ....[125]....
        /*08d0*/ 	.word	0xffffffff


	//   ....[126]....
        /*08d4*/ 	.word	0xffffffff


	//   ....[127]....
        /*08d8*/ 	.word	0xffffffff


	//   ....[128]....
        /*08dc*/ 	.word	0xffffffff


	//   ....[129]....
        /*08e0*/ 	.word	0xffffffff


	//   ....[130]....
        /*08e4*/ 	.word	0xffffffff


	//   ....[131]....
        /*08e8*/ 	.word	0xffffffff


	//   ....[132]....
        /*08ec*/ 	.word	0xffffffff


	//   ....[133]....
        /*08f0*/ 	.word	0xffffffff


	//   ....[134]....
        /*08f4*/ 	.word	0xffffffff


	//   ....[135]....
        /*08f8*/ 	.word	0xffffffff


	//   ....[136]....
        /*08fc*/ 	.word	0xffffffff


	//   ....[137]....
        /*0900*/ 	.word	0xffffffff


	//   ....[138]....
        /*0904*/ 	.word	0xffffffff


	//   ....[139]....
        /*0908*/ 	.word	0xffffffff


	//   ....[140]....
        /*090c*/ 	.word	0xffffffff


	//   ....[141]....
        /*0910*/ 	.word	0xffffffff


	//   ....[142]....
        /*0914*/ 	.word	0xffffffff


	//   ....[143]....
        /*0918*/ 	.word	0xffffffff


	//   ....[144]....
        /*091c*/ 	.word	0xffffffff


	//   ....[145]....
        /*0920*/ 	.word	0xffffffff


	//   ....[146]....
        /*0924*/ 	.word	0xffffffff


	//   ....[147]....
        /*0928*/ 	.word	0xffffffff


	//   ....[148]....
        /*092c*/ 	.word	0xffffffff


	//   ....[149]....
        /*0930*/ 	.word	0xffffffff


	//   ....[150]....
        /*0934*/ 	.word	0xffffffff


	//   ....[151]....
        /*0938*/ 	.word	0xffffffff


	//   ....[152]....
        /*093c*/ 	.word	0xffffffff


	//   ....[153]....
        /*0940*/ 	.word	0xffffffff


	//   ....[154]....
        /*0944*/ 	.word	0xffffffff


	//   ....[155]....
        /*0948*/ 	.word	0xffffffff


	//   ....[156]....
        /*094c*/ 	.word	0xffffffff


	//   ....[157]....
        /*0950*/ 	.word	0xffffffff


	//   ....[158]....
        /*0954*/ 	.word	0xffffffff


	//   ....[159]....
        /*0958*/ 	.word	0xffffffff


	//   ....[160]....
        /*095c*/ 	.word	0xffffffff


	//   ....[161]....
        /*0960*/ 	.word	0xffffffff


	//   ....[162]....
        /*0964*/ 	.word	0xffffffff


	//   ....[163]....
        /*0968*/ 	.word	0xffffffff


	//   ....[164]....
        /*096c*/ 	.word	0xffffffff


	//   ....[165]....
        /*0970*/ 	.word	0xffffffff


	//   ....[166]....
        /*0974*/ 	.word	0xffffffff


	//   ....[167]....
        /*0978*/ 	.word	0xffffffff


	//   ....[168]....
        /*097c*/ 	.word	0xffffffff


	//   ....[169]....
        /*0980*/ 	.word	0xffffffff


	//   ....[170]....
        /*0984*/ 	.word	0xffffffff


	//   ....[171]....
        /*0988*/ 	.word	0xffffffff


	//   ....[172]....
        /*098c*/ 	.word	0xffffffff


	//   ....[173]....
        /*0990*/ 	.word	0xffffffff


	//   ....[174]....
        /*0994*/ 	.word	0xffffffff


	//   ....[175]....
        /*0998*/ 	.word	0xffffffff


	//   ....[176]....
        /*099c*/ 	.word	0xffffffff


	//   ....[177]....
        /*09a0*/ 	.word	0xffffffff


	//   ....[178]....
        /*09a4*/ 	.word	0xffffffff


	//   ....[179]....
        /*09a8*/ 	.word	0xffffffff


	//   ....[180]....
        /*09ac*/ 	.word	0xffffffff


	//   ....[181]....
        /*09b0*/ 	.word	0xffffffff


	//   ....[182]....
        /*09b4*/ 	.word	0xffffffff


	//   ....[183]....
        /*09b8*/ 	.word	0xffffffff


	//   ....[184]....
        /*09bc*/ 	.word	0xffffffff


	//   ....[185]....
        /*09c0*/ 	.word	0xffffffff


	//   ....[186]....
        /*09c4*/ 	.word	0xffffffff


	//   ....[187]....
        /*09c8*/ 	.word	0xffffffff


	//   ....[188]....
        /*09cc*/ 	.word	0xffffffff


	//   ....[189]....
        /*09d0*/ 	.word	0xffffffff


	//   ....[190]....
        /*09d4*/ 	.word	0xffffffff


	//   ....[191]....
        /*09d8*/ 	.word	0xffffffff


	//   ....[192]....
        /*09dc*/ 	.word	0xffffffff


	//   ....[193]....
        /*09e0*/ 	.word	0xffffffff


	//   ....[194]....
        /*09e4*/ 	.word	0xffffffff


	//   ....[195]....
        /*09e8*/ 	.word	0xffffffff


	//   ....[196]....
        /*09ec*/ 	.word	0xffffffff


	//   ....[197]....
        /*09f0*/ 	.word	0xffffffff


	//   ....[198]....
        /*09f4*/ 	.word	0xffffffff


	//   ....[199]....
        /*09f8*/ 	.word	0xffffffff


	//   ....[200]....
        /*09fc*/ 	.word	0xffffffff


	//   ....[201]....
        /*0a00*/ 	.word	0xffffffff


	//   ....[202]....
        /*0a04*/ 	.word	0xffffffff


	//   ....[203]....
        /*0a08*/ 	.word	0xffffffff


	//   ....[204]....
        /*0a0c*/ 	.word	0xffffffff


	//   ....[205]....
        /*0a10*/ 	.word	0xffffffff


	//   ....[206]....
        /*0a14*/ 	.word	0xffffffff


	//   ....[207]....
        /*0a18*/ 	.word	0xffffffff


	//   ....[208]....
        /*0a1c*/ 	.word	0xffffffff


	//   ....[209]....
        /*0a20*/ 	.word	0xffffffff


	//   ....[210]....
        /*0a24*/ 	.word	0xffffffff


	//   ....[211]....
        /*0a28*/ 	.word	0xffffffff


	//   ....[212]....
        /*0a2c*/ 	.word	0xffffffff


	//   ....[213]....
        /*0a30*/ 	.word	0xffffffff


	//   ....[214]....
        /*0a34*/ 	.word	0xffffffff


	//   ....[215]....
        /*0a38*/ 	.word	0xffffffff


	//   ....[216]....
        /*0a3c*/ 	.word	0xffffffff


	//   ....[217]....
        /*0a40*/ 	.word	0xffffffff


	//   ....[218]....
        /*0a44*/ 	.word	0xffffffff


	//   ....[219]....
        /*0a48*/ 	.word	0xffffffff


	//   ....[220]....
        /*0a4c*/ 	.word	0xffffffff


	//   ....[221]....
        /*0a50*/ 	.word	0xffffffff


	//   ....[222]....
        /*0a54*/ 	.word	0xffffffff


	//   ....[223]....
        /*0a58*/ 	.word	0xffffffff


	//   ....[224]....
        /*0a5c*/ 	.word	0xffffffff


	//   ....[225]....
        /*0a60*/ 	.word	0xffffffff


	//   ....[226]....
        /*0a64*/ 	.word	0xffffffff


	//   ....[227]....
        /*0a68*/ 	.word	0xffffffff


	//   ....[228]....
        /*0a6c*/ 	.word	0xffffffff


	//   ....[229]....
        /*0a70*/ 	.word	0xffffffff


	//   ....[230]....
        /*0a74*/ 	.word	0xffffffff


	//   ....[231]....
        /*0a78*/ 	.word	0xffffffff


	//   ....[232]....
        /*0a7c*/ 	.word	0xffffffff


	//   ....[233]....
        /*0a80*/ 	.word	0xffffffff


	//   ....[234]....
        /*0a84*/ 	.word	0xffffffff


	//   ....[235]....
        /*0a88*/ 	.word	0xffffffff


	//   ....[236]....
        /*0a8c*/ 	.word	0xffffffff


	//   ....[237]....
        /*0a90*/ 	.word	0xffffffff


	//   ....[238]....
        /*0a94*/ 	.word	0xffffffff


	//   ....[239]....
        /*0a98*/ 	.word	0xffffffff


	//----- nvinfo : EIATTR_COOP_GROUP_INSTR_OFFSETS
	.align		4
.L_242:
        /*0a9c*/ 	.byte	0x04, 0x28
        /*0a9e*/ 	.short	(.L_244 - .L_243)


	//   ....[0]....
.L_243:
        /*0aa0*/ 	.word	0x00000050


	//   ....[1]....
        /*0aa4*/ 	.word	0x00000200


	//   ....[2]....
        /*0aa8*/ 	.word	0x00000230


	//   ....[3]....
        /*0aac*/ 	.word	0x00000260


	//   ....[4]....
        /*0ab0*/ 	.word	0x00000290


	//   ....[5]....
        /*0ab4*/ 	.word	0x000002c0


	//   ....[6]....
        /*0ab8*/ 	.word	0x000002f0


	//   ....[7]....
        /*0abc*/ 	.word	0x00000460


	//   ....[8]....
        /*0ac0*/ 	.word	0x000004a0


	//   ....[9]....
        /*0ac4*/ 	.word	0x000004d0


	//   ....[10]....
        /*0ac8*/ 	.word	0x00000500


	//   ....[11]....
        /*0acc*/ 	.word	0x00000530


	//   ....[12]....
        /*0ad0*/ 	.word	0x00000560


	//   ....[13]....
        /*0ad4*/ 	.word	0x000005f0


	//   ....[14]....
        /*0ad8*/ 	.word	0x00000620


	//   ....[15]....
        /*0adc*/ 	.word	0x00000640


	//   ....[16]....
        /*0ae0*/ 	.word	0x000006a0


	//   ....[17]....
        /*0ae4*/ 	.word	0x00003e80


	//   ....[18]....
        /*0ae8*/ 	.word	0x00003ed0


	//   ....[19]....
        /*0aec*/ 	.word	0x000046a0


	//   ....[20]....
        /*0af0*/ 	.word	0x000046d0


	//   ....[21]....
        /*0af4*/ 	.word	0x00004e20


	//   ....[22]....
        /*0af8*/ 	.word	0x00004e40


	//   ....[23]....
        /*0afc*/ 	.word	0x00005590


	//   ....[24]....
        /*0b00*/ 	.word	0x000055a0


	//   ....[25]....
        /*0b04*/ 	.word	0x00005e10


	//   ....[26]....
        /*0b08*/ 	.word	0x00005e50


	//   ....[27]....
        /*0b0c*/ 	.word	0x00006c20


	//   ....[28]....
        /*0b10*/ 	.word	0x00006c50


	//   ....[29]....
        /*0b14*/ 	.word	0x00007440


	//   ....[30]....
        /*0b18*/ 	.word	0x00007470


	//   ....[31]....
        /*0b1c*/ 	.word	0x00007c60


	//   ....[32]....
        /*0b20*/ 	.word	0x00007c80


	//   ....[33]....
        /*0b24*/ 	.word	0x00008490


	//   ....[34]....
        /*0b28*/ 	.word	0x000084c0


	//   ....[35]....
        /*0b2c*/ 	.word	0x000085d0


	//   ....[36]....
        /*0b30*/ 	.word	0x00008600


	//   ....[37]....
        /*0b34*/ 	.word	0x000086d0


	//   ....[38]....
        /*0b38*/ 	.word	0x00008700


	//   ....[39]....
        /*0b3c*/ 	.word	0x000087d0


	//   ....[40]....
        /*0b40*/ 	.word	0x000087f0


	//   ....[41]....
        /*0b44*/ 	.word	0x00008cb0


	//   ....[42]....
        /*0b48*/ 	.word	0x00008cd0


	//   ....[43]....
        /*0b4c*/ 	.word	0x00008e50


	//   ....[44]....
        /*0b50*/ 	.word	0x00008e70


	//   ....[45]....
        /*0b54*/ 	.word	0x00008f40


	//   ....[46]....
        /*0b58*/ 	.word	0x00008f60


	//   ....[47]....
        /*0b5c*/ 	.word	0x00009030


	//   ....[48]....
        /*0b60*/ 	.word	0x00009050


	//   ....[49]....
        /*0b64*/ 	.word	0x00009de0


	//   ....[50]....
        /*0b68*/ 	.word	0x00009e00


	//   ....[51]....
        /*0b6c*/ 	.word	0x00009e30


	//   ....[52]....
        /*0b70*/ 	.word	0x00009e60


	//   ....[53]....
        /*0b74*/ 	.word	0x00009f30


	//   ....[54]....
        /*0b78*/ 	.word	0x00009fd0


	//   ....[55]....
        /*0b7c*/ 	.word	0x00009fe0


	//   ....[56]....
        /*0b80*/ 	.word	0x0000a020


	//   ....[57]....
        /*0b84*/ 	.word	0x0000a180


	//   ....[58]....
        /*0b88*/ 	.word	0x0000a1a0


	//   ....[59]....
        /*0b8c*/ 	.word	0x0000a200


	//   ....[60]....
        /*0b90*/ 	.word	0x0000a240


	//   ....[61]....
        /*0b94*/ 	.word	0x0000a250


	//   ....[62]....
        /*0b98*/ 	.word	0x0000a270


	//   ....[63]....
        /*0b9c*/ 	.word	0x0000a400


	//   ....[64]....
        /*0ba0*/ 	.word	0x0000a420


	//   ....[65]....
        /*0ba4*/ 	.word	0x0000a610


	//   ....[66]....
        /*0ba8*/ 	.word	0x0000a650


	//   ....[67]....
        /*0bac*/ 	.word	0x0000a660


	//   ....[68]....
        /*0bb0*/ 	.word	0x0000a670


	//   ....[69]....
        /*0bb4*/ 	.word	0x0000bf20


	//   ....[70]....
        /*0bb8*/ 	.word	0x0000bf60


	//   ....[71]....
        /*0bbc*/ 	.word	0x0000bf80


	//   ....[72]....
        /*0bc0*/ 	.word	0x0000bf90


	//   ....[73]....
        /*0bc4*/ 	.word	0x0000dd60


	//   ....[74]....
        /*0bc8*/ 	.word	0x0000dd70


	//   ....[75]....
        /*0bcc*/ 	.word	0x0000dd80


	//   ....[76]....
        /*0bd0*/ 	.word	0x0000dd90


	//   ....[77]....
        /*0bd4*/ 	.word	0x0000ddf0


	//   ....[78]....
        /*0bd8*/ 	.word	0x0000de80


	//   ....[79]....
        /*0bdc*/ 	.word	0x0000e080


	//   ....[80]....
        /*0be0*/ 	.word	0x0000e090


	//   ....[81]....
        /*0be4*/ 	.word	0x0000f520


	//   ....[82]....
        /*0be8*/ 	.word	0x0000f540


	//   ....[83]....
        /*0bec*/ 	.word	0x0000f640


	//   ....[84]....
        /*0bf0*/ 	.word	0x0000f650


	//   ....[85]....
        /*0bf4*/ 	.word	0x0000f750


	//   ....[86]....
        /*0bf8*/ 	.word	0x0000f770


	//   ....[87]....
        /*0bfc*/ 	.word	0x0000f870


	//   ....[88]....
        /*0c00*/ 	.word	0x0000f880


	//   ....[89]....
        /*0c04*/ 	.word	0x00010240


	//   ....[90]....
        /*0c08*/ 	.word	0x00010270


	//   ....[91]....
        /*0c0c*/ 	.word	0x00010280


	//   ....[92]....
        /*0c10*/ 	.word	0x000102b0


	//   ....[93]....
        /*0c14*/ 	.word	0x00011ce0


	//   ....[94]....
        /*0c18*/ 	.word	0x00011cf0


	//   ....[95]....
        /*0c1c*/ 	.word	0x00011d30


	//   ....[96]....
        /*0c20*/ 	.word	0x00011de0


	//   ....[97]....
        /*0c24*/ 	.word	0x00011e30


	//   ....[98]....
        /*0c28*/ 	.word	0x00011e50


	//   ....[99]....
        /*0c2c*/ 	.word	0x00011f50


	//   ....[100]....
        /*0c30*/ 	.word	0x00011f60


	//   ....[101]....
        /*0c34*/ 	.word	0x000133e0


	//   ....[102]....
        /*0c38*/ 	.word	0x00013400


	//   ....[103]....
        /*0c3c*/ 	.word	0x00013530


	//   ....[104]....
        /*0c40*/ 	.word	0x00013540


	//   ....[105]....
        /*0c44*/ 	.word	0x00013670


	//   ....[106]....
        /*0c48*/ 	.word	0x00013690


	//   ....[107]....
        /*0c4c*/ 	.word	0x000137c0


	//   ....[108]....
        /*0c50*/ 	.word	0x000137d0


	//   ....[109]....
        /*0c54*/ 	.word	0x00013ca0


	//   ....[110]....
        /*0c58*/ 	.word	0x00013cd0


	//   ....[111]....
        /*0c5c*/ 	.word	0x00013cf0


	//   ....[112]....
        /*0c60*/ 	.word	0x00013d10


	//   ....[113]....
        /*0c64*/ 	.word	0x000158f0


	//   ....[114]....
        /*0c68*/ 	.word	0x00015900


	//   ....[115]....
        /*0c6c*/ 	.word	0x00015930


	//   ....[116]....
        /*0c70*/ 	.word	0x00015940


	//   ....[117]....
        /*0c74*/ 	.word	0x000169f0


	//   ....[118]....
        /*0c78*/ 	.word	0x00016a00


	//   ....[119]....
        /*0c7c*/ 	.word	0x00016a20


	//   ....[120]....
        /*0c80*/ 	.word	0x00016a40


	//   ....[121]....
        /*0c84*/ 	.word	0x00016d70


	//   ....[122]....
        /*0c88*/ 	.word	0x00016d90


	//   ....[123]....
        /*0c8c*/ 	.word	0x00016e70


	//   ....[124]....
        /*0c90*/ 	.word	0x00016e80


	//   ....[125]....
        /*0c94*/ 	.word	0x00016f70


	//   ....[126]....
        /*0c98*/ 	.word	0x00016f90


	//   ....[127]....
        /*0c9c*/ 	.word	0x00017080


	//   ....[128]....
        /*0ca0*/ 	.word	0x00017090


	//   ....[129]....
        /*0ca4*/ 	.word	0x00017380


	//   ....[130]....
        /*0ca8*/ 	.word	0x000173a0


	//   ....[131]....
        /*0cac*/ 	.word	0x000179e0


	//   ....[132]....
        /*0cb0*/ 	.word	0x000179f0


	//   ....[133]....
        /*0cb4*/ 	.word	0x000187f0


	//   ....[134]....
        /*0cb8*/ 	.word	0x00018810


	//   ....[135]....
        /*0cbc*/ 	.word	0x00018900


	//   ....[136]....
        /*0cc0*/ 	.word	0x00018910


	//   ....[137]....
        /*0cc4*/ 	.word	0x00018a00


	//   ....[138]....
        /*0cc8*/ 	.word	0x00018a20


	//   ....[139]....
        /*0ccc*/ 	.word	0x00018b10


	//   ....[140]....
        /*0cd0*/ 	.word	0x00018b20


	//   ....[141]....
        /*0cd4*/ 	.word	0x00018cc0


	//   ....[142]....
        /*0cd8*/ 	.word	0x00018ce0


	//   ....[143]....
        /*0cdc*/ 	.word	0x00018e10


	//   ....[144]....
        /*0ce0*/ 	.word	0x00018e50


	//   ....[145]....
        /*0ce4*/ 	.word	0x00018e80


	//   ....[146]....
        /*0ce8*/ 	.word	0x00018eb0


	//   ....[147]....
        /*0cec*/ 	.word	0x00018ee0


	//   ....[148]....
        /*0cf0*/ 	.word	0x00018f10


	//   ....[149]....
        /*0cf4*/ 	.word	0x00019080


	//   ....[150]....
        /*0cf8*/ 	.word	0x000190c0


	//   ....[151]....
        /*0cfc*/ 	.word	0x000190f0


	//   ....[152]....
        /*0d00*/ 	.word	0x00019120


	//   ....[153]....
        /*0d04*/ 	.word	0x00019150


	//   ....[154]....
        /*0d08*/ 	.word	0x00019180


	//   ....[155]....
        /*0d0c*/ 	.word	0x00019210


	//   ....[156]....
        /*0d10*/ 	.word	0x00019240


	//   ....[157]....
        /*0d14*/ 	.word	0x00019250


	//   ....[158]....
        /*0d18*/ 	.word	0x000192b0


	//   ....[159]....
        /*0d1c*/ 	.word	0x00019880


	//   ....[160]....
        /*0d20*/ 	.word	0x000198d0


	//   ....[161]....
        /*0d24*/ 	.word	0x00019930


	//   ....[162]....
        /*0d28*/ 	.word	0x00019990


	//   ....[163]....
        /*0d2c*/ 	.word	0x000199f0


	//   ....[164]....
        /*0d30*/ 	.word	0x00019a60


	//   ....[165]....
        /*0d34*/ 	.word	0x00019ab0


	//   ....[166]....
        /*0d38*/ 	.word	0x00019b10


	//   ....[167]....
        /*0d3c*/ 	.word	0x00019b80


	//   ....[168]....
        /*0d40*/ 	.word	0x00019be0


	//   ....[169]....
        /*0d44*/ 	.word	0x00019c50


	//   ....[170]....
        /*0d48*/ 	.word	0x00019cb0


	//   ....[171]....
        /*0d4c*/ 	.word	0x00019d20


	//   ....[172]....
        /*0d50*/ 	.word	0x00019d90


	//   ....[173]....
        /*0d54*/ 	.word	0x00019e00


	//   ....[174]....
        /*0d58*/ 	.word	0x00019e60


	//   ....[175]....
        /*0d5c*/ 	.word	0x00019ed0


	//   ....[176]....
        /*0d60*/ 	.word	0x00019f40


	//   ....[177]....
        /*0d64*/ 	.word	0x00019fb0


	//   ....[178]....
        /*0d68*/ 	.word	0x0001a010


	//   ....[179]....
        /*0d6c*/ 	.word	0x0001a070


	//   ....[180]....
        /*0d70*/ 	.word	0x0001a0d0


	//   ....[181]....
        /*0d74*/ 	.word	0x0001a120


	//   ....[182]....
        /*0d78*/ 	.word	0x0001a170


	//   ....[183]....
        /*0d7c*/ 	.word	0x0001a1e0


	//   ....[184]....
        /*0d80*/ 	.word	0x0001a250


	//   ....[185]....
        /*0d84*/ 	.word	0x0001a2b0


	//   ....[186]....
        /*0d88*/ 	.word	0x0001a320


	//   ....[187]....
        /*0d8c*/ 	.word	0x0001a390


	//   ....[188]....
        /*0d90*/ 	.word	0x0001a400


	//   ....[189]....
        /*0d94*/ 	.word	0x0001a460


	//   ....[190]....
        /*0d98*/ 	.word	0x0001a4d0


	//   ....[191]....
        /*0d9c*/ 	.word	0x0001a540


	//   ....[192]....
        /*0da0*/ 	.word	0x0001a5b0


	//   ....[193]....
        /*0da4*/ 	.word	0x0001a610


	//   ....[194]....
        /*0da8*/ 	.word	0x0001a660


	//   ....[195]....
        /*0dac*/ 	.word	0x0001a6b0


	//   ....[196]....
        /*0db0*/ 	.word	0x0001a700


	//   ....[197]....
        /*0db4*/ 	.word	0x0001a740


	//   ....[198]....
        /*0db8*/ 	.word	0x0001a7a0


	//   ....[199]....
        /*0dbc*/ 	.word	0x0001a7e0


	//   ....[200]....
        /*0dc0*/ 	.word	0x0001a830


	//   ....[201]....
        /*0dc4*/ 	.word	0x0001a870


	//   ....[202]....
        /*0dc8*/ 	.word	0x0001a8d0


	//   ....[203]....
        /*0dcc*/ 	.word	0x0001a940


	//   ....[204]....
        /*0dd0*/ 	.word	0x0001a9b0


	//   ....[205]....
        /*0dd4*/ 	.word	0x0001aa10


	//   ....[206]....
        /*0dd8*/ 	.word	0x0001aa80


	//   ....[207]....
        /*0ddc*/ 	.word	0x0001aaf0


	//   ....[208]....
        /*0de0*/ 	.word	0x0001ab60


	//   ....[209]....
        /*0de4*/ 	.word	0x0001abc0


	//   ....[210]....
        /*0de8*/ 	.word	0x0001ac30


	//   ....[211]....
        /*0dec*/ 	.word	0x0001aca0


	//   ....[212]....
        /*0df0*/ 	.word	0x0001ad10


	//   ....[213]....
        /*0df4*/ 	.word	0x0001ad70


	//   ....[214]....
        /*0df8*/ 	.word	0x0001ade0


	//   ....[215]....
        /*0dfc*/ 	.word	0x0001ae50


	//   ....[216]....
        /*0e00*/ 	.word	0x0001aec0


	//   ....[217]....
        /*0e04*/ 	.word	0x0001af20


	//   ....[218]....
        /*0e08*/ 	.word	0x0001af90


	//   ....[219]....
        /*0e0c*/ 	.word	0x0001b000


	//   ....[220]....
        /*0e10*/ 	.word	0x0001b070


	//   ....[221]....
        /*0e14*/ 	.word	0x0001b0d0


	//   ....[222]....
        /*0e18*/ 	.word	0x0001b140


	//   ....[223]....
        /*0e1c*/ 	.word	0x0001b1b0


	//   ....[224]....
        /*0e20*/ 	.word	0x0001b200


	//   ....[225]....
        /*0e24*/ 	.word	0x0001b240


	//   ....[226]....
        /*0e28*/ 	.word	0x0001b290


	//   ....[227]....
        /*0e2c*/ 	.word	0x0001b2e0


	//   ....[228]....
        /*0e30*/ 	.word	0x0001b330


	//   ....[229]....
        /*0e34*/ 	.word	0x0001b3a0


	//   ....[230]....
        /*0e38*/ 	.word	0x0001b3f0


	//   ....[231]....
        /*0e3c*/ 	.word	0x0001b430


	//   ....[232]....
        /*0e40*/ 	.word	0x0001b480


	//   ....[233]....
        /*0e44*/ 	.word	0x0001b4d0


	//   ....[234]....
        /*0e48*/ 	.word	0x0001b520


	//   ....[235]....
        /*0e4c*/ 	.word	0x0001b590


	//   ....[236]....
        /*0e50*/ 	.word	0x0001b5e0


	//   ....[237]....
        /*0e54*/ 	.word	0x0001b650


	//   ....[238]....
        /*0e58*/ 	.word	0x0001b6b0


	//   ....[239]....
        /*0e5c*/ 	.word	0x0001b720


	//----- nvinfo : EIATTR_EXIT_INSTR_OFFSETS
	.align		4
.L_244:
        /*0e60*/ 	.byte	0x04, 0x1c
        /*0e62*/ 	.short	(.L_246 - .L_245)


	//   ....[0]....
.L_245:
        /*0e64*/ 	.word	0x00000c10


	//   ....[1]....
        /*0e68*/ 	.word	0x00019850


	//----- nvinfo : EIATTR_MAX_THREADS
	.align		4
.L_246:
        /*0e6c*/ 	.byte	0x04, 0x05
        /*0e6e*/ 	.short	(.L_248 - .L_247)
.L_247:
        /*0e70*/ 	.word	0x00000100
        /*0e74*/ 	.word	0x00000001
        /*0e78*/ 	.word	0x00000001


	//----- nvinfo : EIATTR_CRS_STACK_SIZE
	.align		4
.L_248:
        /*0e7c*/ 	.byte	0x04, 0x1e
        /*0e7e*/ 	.short	(.L_250 - .L_249)
.L_249:
        /*0e80*/ 	.word	0x00000000
.L_250:


//--------------------- .nv.info._ZN7cutlass13device_kernelIN5flash19enable_sm80_to_sm89INS1_16FlashAttnFwdSm80INS1_25CollectiveMainloopFwdSm80ILi4ELi1ELb0EN4cute5tupleIJNS5_1CILi128EEENS7_ILi48EEES8_EEELi128ENS_10bfloat16_tEfNS_4arch4Sm80ELb0ELb1ELb1ELb0ELb1ELb0ELb1ELb1EEENS1_21CollectiveEpilogueFwdINS6_IJS8_S8_S9_EEENS6_IJNS7_ILi1EEESH_SH_EEESB_SD_Li128ELb0ELb1ELb1ELb0EEENS1_19SingleTileSchedulerILb0ELb1ELb1ELi128EEEEEEEEEvNT_6ParamsE --------------------------
	.section	.nv.info._ZN7cutlass13device_kernelIN5flash19enable_sm80_to_sm89INS1_16FlashAttnFwdSm80INS1_25CollectiveMainloopFwdSm80ILi4ELi1ELb0EN4cute5tupleIJNS5_1CILi128EEENS7_ILi48EEES8_EEELi128ENS_10bfloat16_tEfNS_4arch4Sm80ELb0ELb1ELb1ELb0ELb1ELb0ELb1ELb1EEENS1_21CollectiveEpilogueFwdINS6_IJS8_S8_S9_EEENS6_IJNS7_ILi1EEESH_SH_EEESB_SD_Li128ELb0ELb1ELb1ELb0EEENS1_19SingleTileSchedulerILb0ELb1ELb1ELi128EEEEEEEEEvNT_6ParamsE,"",@"SHT_CUDA_INFO"
	.sectionflags	@""
	.align	4


	//----- nvinfo : EIATTR_CUDA_API_VERSION
	.align		4
        /*0000*/ 	.byte	0x04, 0x37
        /*0002*/ 	.short	(.L_252 - .L_251)
.L_251:
        /*0004*/ 	.word	0x00000082


	//----- nvinfo : EIATTR_SW2861232_WAR
	.align		4
.L_252:
        /*0008*/ 	.byte	0x01, 0x35
	.zero		2


	//----- nvinfo : EIATTR_PARAM_CBANK
	.align		4
        /*000c*/ 	.byte	0x04, 0x0a
        /*000e*/ 	.short	(.L_254 - .L_253)
	.align		4
.L_253:
        /*0010*/ 	.word	index@(.nv.constant0._ZN7cutlass13device_kernelIN5flash19enable_sm80_to_sm89INS1_16FlashAttnFwdSm80INS1_25CollectiveMainloopFwdSm80ILi4ELi1ELb0EN4cute5tupleIJNS5_1CILi128EEENS7_ILi48EEES8_EEELi128ENS_10bfloat16_tEfNS_4arch4Sm80ELb0ELb1ELb1ELb0ELb1ELb0ELb1ELb1EEENS1_21CollectiveEpilogueFwdINS6_IJS8_S8_S9_EEENS6_IJNS7_ILi1EEESH_SH_EEESB_SD_Li128ELb0ELb1ELb1ELb0EEENS1_19SingleTileSchedulerILb0ELb1ELb1ELi128EEEEEEEEEvNT_6ParamsE)
        /*0014*/ 	.short	0x0160
        /*0016*/ 	.short	0x0418


	//----- nvinfo : EIATTR_CBANK_PARAM_SIZE
	.align		4
.L_254:
        /*0018*/ 	.byte	0x03, 0x19
        /*001a*/ 	.short	0x0418


	//----- nvinfo : EIATTR_KPARAM_INFO
	.align		4
        /*001c*/ 	.byte	0x04, 0x17
        /*001e*/ 	.short	(.L_256 - .L_255)
.L_255:
        /*0020*/ 	.word	0x00000000
        /*0024*/ 	.short	0x0000
        /*0026*/ 	.short	0x0000
        /*0028*/ 	.byte	0x00, 0xf0, 0x61, 0x10


	//----- nvinfo : EIATTR_MAXREG_COUNT
	.align		4
.L_256:
        /*002c*/ 	.byte	0x03, 0x1b
        /*002e*/ 	.short	0x00ff


	//----- nvinfo : EIATTR_NUM_BARRIERS
	.align		4
        /*0030*/ 	.byte	0x02, 0x4c
        /*0032*/ 	.byte	0x02
	.zero		1


	//----- nvinfo : EIATTR_ANNOTATIONS
	.align		4
        /*0034*/ 	.byte	0x04, 0x55
        /*0036*/ 	.short	(.L_258 - .L_257)


	//   ....[0]....
.L_257:
        /* <DEDUP_REMOVED lines=50> */


	//----- nvinfo : EIATTR_MERCURY_ISA_VERSION
	.align		4
.L_258:
        /*0348*/ 	.byte	0x03, 0x5f
        /*034a*/ 	.short	0x0000


	//----- nvinfo : EIATTR_COOP_GROUP_MASK_REGIDS
	.align		4
        /*034c*/ 	.byte	0x04, 0x29
        /*034e*/ 	.short	(.L_260 - .L_259)


	//   ....[0]....
.L_259:
        /*0350*/ 	.word	0xffffffff


	//   ....[1]....
        /*0354*/ 	.word	0xffffffff


	//   ....[2]....
        /*0358*/ 	.word	0xffffffff


	//   ....[3]....
        /*035c*/ 	.word	0xffffffff


	//   ....[4]....
        /*0360*/ 	.word	0xffffffff


	//   ....[5]....
        /*0364*/ 	.word	0xffffffff


	//   ....[6]....
        /*0368*/ 	.word	0xffffffff


	//   ....[7]....
        /*036c*/ 	.word	0xffffffff


	//   ....[8]....
        /*0370*/ 	.word	0xffffffff


	//   ....[9]....
        /*0374*/ 	.word	0xffffffff


	//   ....[10]....
        /*0378*/ 	.word	0xffffffff


	//   ....[11]....
        /*037c*/ 	.word	0xffffffff


	//   ....[12]....
        /*0380*/ 	.word	0xffffffff


	//   ....[13]....
        /*0384*/ 	.word	0xffffffff


	//   ....[14]....
        /*0388*/ 	.word	0xffffffff


	//   ....[15]....
        /*038c*/ 	.word	0xffffffff


	//   ....[16]....
        /*0390*/ 	.word	0xffffffff


	//   ....[17]....
        /*0394*/ 	.word	0xffffffff


	//   ....[18]....
        /*0398*/ 	.word	0xffffffff


	//   ....[19]....
        /*039c*/ 	.word	0xffffffff


	//   ....[20]....
        /*03a0*/ 	.word	0xffffffff


	//   ....[21]....
        /*03a4*/ 	.word	0xffffffff


	//   ....[22]....
        /*03a8*/ 	.word	0xffffffff


	//   ....[23]....
        /*03ac*/ 	.word	0xffffffff


	//   ....[24]....
        /*03b0*/ 	.word	0xffffffff


	//   ....[25]....
        /*03b4*/ 	.word	0xffffffff


	//   ....[26]....
        /*03b8*/ 	.word	0xffffffff


	//   ....[27]....
        /*03bc*/ 	.word	0xffffffff


	//   ....[28]....
        /*03c0*/ 	.word	0xffffffff


	//   ....[29]....
        /*03c4*/ 	.word	0xffffffff


	//   ....[30]....
        /*03c8*/ 	.word	0xffffffff


	//   ....[31]....
        /*03cc*/ 	.word	0xffffffff


	//   ....[32]....
        /*03d0*/ 	.word	0xffffffff


	//   ....[33]....
        /*03d4*/ 	.word	0xffffffff


	//   ....[34]....
        /*03d8*/ 	.word	0xffffffff


	//   ....[35]....
        /*03dc*/ 	.word	0xffffffff


	//   ....[36]....
        /*03e0*/ 	.word	0xffffffff


	//   ....[37]....
        /*03e4*/ 	.word	0xffffffff


	//   ....[38]....
        /*03e8*/ 	.word	0xffffffff


	//   ....[39]....
        /*03ec*/ 	.word	0xffffffff


	//   ....[40]....
        /*03f0*/ 	.word	0xffffffff


	//   ....[41]....
        /*03f4*/ 	.word	0xffffffff


	//   ....[42]....
        /*03f8*/ 	.word	0xffffffff


	//   ....[43]....
        /*03fc*/ 	.word	0xffffffff


	//   ....[44]....
        /*0400*/ 	.word	0xffffffff


	//   ....[45]....
        /*0404*/ 	.word	0xffffffff


	//   ....[46]....
        /*0408*/ 	.word	0xffffffff


	//   ....[47]....
        /*040c*/ 	.word	0xffffffff


	//   ....[48]....
        /*0410*/ 	.word	0xffffffff


	//   ....[49]....
        /*0414*/ 	.word	0xffffffff


	//   ....[50]....
        /*0418*/ 	.word	0xffffffff


	//   ....[51]....
        /*041c*/ 	.word	0xffffffff


	//   ....[52]....
        /*0420*/ 	.word	0xffffffff


	//   ....[53]....
        /*0424*/ 	.word	0xffffffff


	//   ....[54]....
        /*0428*/ 	.word	0xffffffff


	//   ....[55]....
        /*042c*/ 	.word	0xffffffff


	//   ....[56]....
        /*0430*/ 	.word	0xffffffff


	//   ....[57]....
        /*0434*/ 	.word	0xffffffff


	//   ....[58]....
        /*0438*/ 	.word	0xffffffff


	//   ....[59]....
        /*043c*/ 	.word	0xffffffff


	//   ....[60]....
        /*0440*/ 	.word	0xffffffff


	//   ....[61]....
        /*0444*/ 	.word	0xffffffff


	//   ....[62]....
        /*0448*/ 	.word	0xffffffff


	//   ....[63]....
        /*044c*/ 	.word	0xffffffff


	//   ....[64]....
        /*0450*/ 	.word	0xffffffff


	//   ....[65]....
        /*0454*/ 	.word	0xffffffff


	//   ....[66]....
        /*0458*/ 	.word	0xffffffff


	//   ....[67]....
        /*045c*/ 	.word	0xffffffff


	//   ....[68]....
        /*0460*/ 	.word	0xffffffff


	//   ....[69]....
        /*0464*/ 	.word	0xffffffff


	//   ....[70]....
        /*0468*/ 	.word	0xffffffff


	//   ....[71]....
        /*046c*/ 	.word	0xffffffff


	//   ....[72]....
        /*0470*/ 	.word	0xffffffff


	//   ....[73]....
        /*0474*/ 	.word	0xffffffff


	//   ....[74]....
        /*0478*/ 	.word	0xffffffff


	//   ....[75]....
        /*047c*/ 	.word	0xffffffff


	//   ....[76]....
        /*0480*/ 	.word	0xffffffff


	//   ....[77]....
        /*0484*/ 	.word	0xffffffff


	//   ....[78]....
        /*0488*/ 	.word	0xffffffff


	//   ....[79]....
        /*048c*/ 	.word	0xffffffff


	//   ....[80]....
        /*0490*/ 	.word	0xffffffff


	//   ....[81]....
        /*0494*/ 	.word	0xffffffff


	//   ....[82]....
        /*0498*/ 	.word	0xffffffff


	//   ....[83]....
        /*049c*/ 	.word	0xffffffff


	//   ....[84]....
        /*04a0*/ 	.word	0xffffffff


	//   ....[85]....
        /*04a4*/ 	.word	0xffffffff


	//   ....[86]....
        /*04a8*/ 	.word	0xffffffff


	//   ....[87]....
        /*04ac*/ 	.word	0xffffffff


	//   ....[88]....
        /*04b0*/ 	.word	0xffffffff


	//   ....[89]....
        /*04b4*/ 	.word	0xffffffff


	//   ....[90]....
        /*04b8*/ 	.word	0xffffffff


	//   ....[91]....
        /*04bc*/ 	.word	0xffffffff


	//   ....[92]....
        /*04c0*/ 	.word	0xffffffff


	//   ....[93]....
        /*04c4*/ 	.word	0xffffffff


	//   ....[94]....
        /*04c8*/ 	.word	0xffffffff


	//   ....[95]....
        /*04cc*/ 	.word	0xffffffff


	//   ....[96]....
        /*04d0*/ 	.word	0xffffffff


	//   ....[97]....
        /*04d4*/ 	.word	0xffffffff


	//   ....[98]....
        /*04d8*/ 	.word	0xffffffff


	//   ....[99]....
        /*04dc*/ 	.word	0xffffffff


	//   ....[100]....
        /*04e0*/ 	.word	0xffffffff


	//   ....[101]....
        /*04e4*/ 	.word	0xffffffff


	//   ....[102]....
        /*04e8*/ 	.word	0xffffffff


	//   ....[103]....
        /*04ec*/ 	.word	0xffffffff


	//   ....[104]....
        /*04f0*/ 	.word	0xffffffff


	//   ....[105]....
        /*04f4*/ 	.word	0xffffffff


	//   ....[106]....
        /*04f8*/ 	.word	0xffffffff


	//   ....[107]....
        /*04fc*/ 	.word	0xffffffff


	//   ....[108]....
        /*0500*/ 	.word	0xffffffff


	//   ....[109]....
        /*0504*/ 	.word	0xffffffff


	//   ....[110]....
        /*0508*/ 	.word	0xffffffff


	//   ....[111]....
        /*050c*/ 	.word	0xffffffff


	//   ....[112]....
        /*0510*/ 	.word	0xffffffff


	//   ....[113]....
        /*0514*/ 	.word	0xffffffff


	//   ....[114]....
        /*0518*/ 	.word	0xffffffff


	//   ....[115]....
        /*051c*/ 	.word	0xffffffff


	//   ....[116]....
        /*0520*/ 	.word	0xffffffff


	//   ....[117]....
        /*0524*/ 	.word	0xffffffff


	//   ....[118]....
        /*0528*/ 	.word	0xffffffff


	//   ....[119]....
        /*052c*/ 	.word	0xffffffff


	//   ....[120]....
        /*0530*/ 	.word	0xffffffff


	//   ....[121]....
        /*0534*/ 	.word	0xffffffff


	//   ....[122]....
        /*0538*/ 	.word	0xffffffff


	//   ....[123]....
        /*053c*/ 	.word	0xffffffff


	//   ....[124]....
        /*0540*/ 	.word	0xffffffff


	//   ....[125]....
        /*0544*/ 	.word	0xffffffff


	//   ....[126]....
        /*0548*/ 	.word	0xffffffff


	//   ....[127]....
        /*054c*/ 	.word	0xffffffff


	//   ....[128]....
        /*0550*/ 	.word	0xffffffff


	//   ....[129]....
        /*0554*/ 	.word	0xffffffff


	//   ....[130]....
        /*0558*/ 	.word	0xffffffff


	//   ....[131]....
        /*055c*/ 	.word	0xffffffff


	//   ....[132]....
        /*0560*/ 	.word	0xffffffff


	//   ....[133]....
        /*0564*/ 	.word	0xffffffff


	//   ....[134]....
        /*0568*/ 	.word	0xffffffff


	//   ....[135]....
        /*056c*/ 	.word	0xffffffff


	//   ....[136]....
        /*0570*/ 	.word	0xffffffff


	//   ....[137]....
        /*0574*/ 	.word	0xffffffff


	//   ....[138]....
        /*0578*/ 	.word	0xffffffff


	//----- nvinfo : EIATTR_COOP_GROUP_INSTR_OFFSETS
	.align		4
.L_260:
        /*057c*/ 	.byte	0x04, 0x28
        /*057e*/ 	.short	(.L_262 - .L_261)


	//   ....[0]....
.L_261:
        /*0580*/ 	.word	0x00000060


	//   ....[1]....
        /*0584*/ 	.word	0x00001440


	//   ....[2]....
        /*0588*/ 	.word	0x00001470


	//   ....[3]....
        /*058c*/ 	.word	0x00001630


	//   ....[4]....
        /*0590*/ 	.word	0x00001660


	//   ....[5]....
        /*0594*/ 	.word	0x00001730


	//   ....[6]....
        /*0598*/ 	.word	0x00001760


	//   ....[7]....
        /*059c*/ 	.word	0x00001830


	//   ....[8]....
        /*05a0*/ 	.word	0x00001860


	//   ....[9]....
        /*05a4*/ 	.word	0x00001930


	//   ....[10]....
        /*05a8*/ 	.word	0x00001960


	//   ....[11]....
        /*05ac*/ 	.word	0x00001a30


	//   ....[12]....
        /*05b0*/ 	.word	0x00001a60


	//   ....[13]....
        /*05b4*/ 	.word	0x00001b30


	//   ....[14]....
        /*05b8*/ 	.word	0x00001b60


	//   ....[15]....
        /*05bc*/ 	.word	0x00001c40


	//   ....[16]....
        /*05c0*/ 	.word	0x00001c90


	//   ....[17]....
        /*05c4*/ 	.word	0x00002160


	//   ....[18]....
        /*05c8*/ 	.word	0x00002180


	//   ....[19]....
        /*05cc*/ 	.word	0x000021a0


	//   ....[20]....
        /*05d0*/ 	.word	0x000021b0


	//   ....[21]....
        /*05d4*/ 	.word	0x000021c0


	//   ....[22]....
        /*05d8*/ 	.word	0x000021d0


	//   ....[23]....
        /*05dc*/ 	.word	0x00002640


	//   ....[24]....
        /*05e0*/ 	.word	0x00002670


	//   ....[25]....
        /*05e4*/ 	.word	0x000026b0


	//   ....[26]....
        /*05e8*/ 	.word	0x000026e0


	//   ....[27]....
        /*05ec*/ 	.word	0x00002700


	//   ....[28]....
        /*05f0*/ 	.word	0x00002710


	//   ....[29]....
        /*05f4*/ 	.word	0x00003360


	//   ....[30]....
        /*05f8*/ 	.word	0x00003380


	//   ....[31]....
        /*05fc*/ 	.word	0x00003390


	//   ....[32]....
        /*0600*/ 	.word	0x000033a0


	//   ....[33]....
        /*0604*/ 	.word	0x000033b0


	//   ....[34]....
        /*0608*/ 	.word	0x000033c0


	//   ....[35]....
        /*060c*/ 	.word	0x00003950


	//   ....[36]....
        /*0610*/ 	.word	0x00004120


	//   ....[37]....
        /*0614*/ 	.word	0x00004850


	//   ....[38]....
        /*0618*/ 	.word	0x00004f80


	//   ....[39]....
        /*061c*/ 	.word	0x000053c0


	//   ....[40]....
        /*0620*/ 	.word	0x00005400


	//   ....[41]....
        /*0624*/ 	.word	0x00005560


	//   ....[42]....
        /*0628*/ 	.word	0x00005590


	//   ....[43]....
        /*062c*/ 	.word	0x000059b0


	//   ....[44]....
        /*0630*/ 	.word	0x00005b30


	//   ....[45]....
        /*0634*/ 	.word	0x00005b40


	//   ....[46]....
        /*0638*/ 	.word	0x00005be0


	//   ....[47]....
        /*063c*/ 	.word	0x00007dd0


	//   ....[48]....
        /*0640*/ 	.word	0x00007de0


	//   ....[49]....
        /*0644*/ 	.word	0x00007df0


	//   ....[50]....
        /*0648*/ 	.word	0x00007e00


	//   ....[51]....
        /*064c*/ 	.word	0x00007e10


	//   ....[52]....
        /*0650*/ 	.word	0x00007e20


	//   ....[53]....
        /*0654*/ 	.word	0x00008f80


	//   ....[54]....
        /*0658*/ 	.word	0x00008f90


	//   ....[55]....
        /*065c*/ 	.word	0x00008fa0


	//   ....[56]....
        /*0660*/ 	.word	0x00008fb0


	//   ....[57]....
        /*0664*/ 	.word	0x00008fc0


	//   ....[58]....
        /*0668*/ 	.word	0x00008fd0


	//   ....[59]....
        /*066c*/ 	.word	0x000091f0


	//   ....[60]....
        /*0670*/ 	.word	0x00009430


	//   ....[61]....
        /*0674*/ 	.word	0x00009a60


	//   ....[62]....
        /*0678*/ 	.word	0x0000a070


	//   ....[63]....
        /*067c*/ 	.word	0x0000a8b0


	//   ....[64]....
        /*0680*/ 	.word	0x0000a920


	//   ....[65]....
        /*0684*/ 	.word	0x0000aa40


	//   ....[66]....
        /*0688*/ 	.word	0x0000aa90


	//   ....[67]....
        /*068c*/ 	.word	0x0000ae90


	//   ....[68]....
        /*0690*/ 	.word	0x0000aed0


	//   ....[69]....
        /*0694*/ 	.word	0x0000af50


	//   ....[70]....
        /*0698*/ 	.word	0x0000b010


	//   ....[71]....
        /*069c*/ 	.word	0x0000d400


	//   ....[72]....
        /*06a0*/ 	.word	0x0000d410


	//   ....[73]....
        /*06a4*/ 	.word	0x0000d420


	//   ....[74]....
        /*06a8*/ 	.word	0x0000d430


	//   ....[75]....
        /*06ac*/ 	.word	0x0000d440


	//   ....[76]....
        /*06b0*/ 	.word	0x0000d450


	//   ....[77]....
        /*06b4*/ 	.word	0x0000e5b0


	//   ....[78]....
        /*06b8*/ 	.word	0x0000e5c0


	//   ....[79]....
        /*06bc*/ 	.word	0x0000e5d0


	//   ....[80]....
        /*06c0*/ 	.word	0x0000e5e0


	//   ....[81]....
        /*06c4*/ 	.word	0x0000e5f0


	//   ....[82]....
        /*06c8*/ 	.word	0x0000e600


	//   ....[83]....
        /*06cc*/ 	.word	0x0000e920


	//   ....[84]....
        /*06d0*/ 	.word	0x0000e9e0


	//   ....[85]....
        /*06d4*/ 	.word	0x0000ea00


	//   ....[86]....
        /*06d8*/ 	.word	0x0000ea40


	//   ....[87]....
        /*06dc*/ 	.word	0x0000ea80


	//   ....[88]....
        /*06e0*/ 	.word	0x0000eab0


	//   ....[89]....
        /*06e4*/ 	.word	0x0000ebc0


	//   ....[90]....
        /*06e8*/ 	.word	0x0000f020


	//   ....[91]....
        /*06ec*/ 	.word	0x00010e80


	//   ....[92]....
        /*06f0*/ 	.word	0x00010e90


	//   ....[93]....
        /*06f4*/ 	.word	0x00010eb0


	//   ....[94]....
        /*06f8*/ 	.word	0x00010ed0


	//   ....[95]....
        /*06fc*/ 	.word	0x00010f80


	//   ....[96]....
        /*0700*/ 	.word	0x00010f90


	//   ....[97]....
        /*0704*/ 	.word	0x00012080


	//   ....[98]....
        /*0708*/ 	.word	0x00012090


	//   ....[99]....
        /*070c*/ 	.word	0x000120a0


	//   ....[100]....
        /*0710*/ 	.word	0x000120b0


	//   ....[101]....
        /*0714*/ 	.word	0x000120c0


	//   ....[102]....
        /*0718*/ 	.word	0x000120d0


	//   ....[103]....
        /*071c*/ 	.word	0x000122f0


	//   ....[104]....
        /*0720*/ 	.word	0x00012510


	//   ....[105]....
        /*0724*/ 	.word	0x00012b30


	//   ....[106]....
        /*0728*/ 	.word	0x00013130


	//   ....[107]....
        /*072c*/ 	.word	0x00013a00


	//   ....[108]....
        /*0730*/ 	.word	0x00013a80


	//   ....[109]....
        /*0734*/ 	.word	0x00013b90


	//   ....[110]....
        /*0738*/ 	.word	0x00013be0


	//   ....[111]....
        /*073c*/ 	.word	0x00013f10


	//   ....[112]....
        /*0740*/ 	.word	0x00013f50


	//   ....[113]....
        /*0744*/ 	.word	0x00014010


	//   ....[114]....
        /*0748*/ 	.word	0x00014110


	//   ....[115]....
        /*074c*/ 	.word	0x00015f50


	//   ....[116]....
        /*0750*/ 	.word	0x00015f60


	//   ....[117]....
        /*0754*/ 	.word	0x00015f70


	//   ....[118]....
        /*0758*/ 	.word	0x00015f80


	//   ....[119]....
        /*075c*/ 	.word	0x00015fb0


	//   ....[120]....
        /*0760*/ 	.word	0x00015fd0


	//   ....[121]....
        /*0764*/ 	.word	0x00015ff0


	//   ....[122]....
        /*0768*/ 	.word	0x00016000


	//   ....[123]....
        /*076c*/ 	.word	0x00017080


	//   ....[124]....
        /*0770*/ 	.word	0x000170b0


	//   ....[125]....
        /*0774*/ 	.word	0x000170e0


	//   ....[126]....
        /*0778*/ 	.word	0x00017110


	//   ....[127]....
        /*077c*/ 	.word	0x00017150


	//   ....[128]....
        /*0780*/ 	.word	0x00017180


	//   ....[129]....
        /*0784*/ 	.word	0x000171a0


	//   ....[130]....
        /*0788*/ 	.word	0x000171b0


	//   ....[131]....
        /*078c*/ 	.word	0x000171d0


	//   ....[132]....
        /*0790*/ 	.word	0x000171e0


	//   ....[133]....
        /*0794*/ 	.word	0x00017890


	//   ....[134]....
        /*0798*/ 	.word	0x000178b0


	//   ....[135]....
        /*079c*/ 	.word	0x00017eb0


	//   ....[136]....
        /*07a0*/ 	.word	0x00017ed0


	//   ....[137]....
        /*07a4*/ 	.word	0x000184d0


	//   ....[138]....
        /*07a8*/ 	.word	0x000184e0


	//----- nvinfo : EIATTR_EXIT_INSTR_OFFSETS
	.align		4
.L_262:
        /*07ac*/ 	.byte	0x04, 0x1c
        /*07ae*/ 	.short	(.L_264 - .L_263)


	//   ....[0]....
.L_263:
        /*07b0*/ 	.word	0x000001c0


	//   ....[1]....
        /*07b4*/ 	.word	0x000184f0


	//   ....[2]....
        /*07b8*/ 	.word	0x00018a90


	//   ....[3]....
        /*07bc*/ 	.word	0x00018ae0


	//   ....[4]....
        /*07c0*/ 	.word	0x00018b10


	//   ....[5]....
        /*07c4*/ 	.word	0x00018b70


	//   ....[6]....
        /*07c8*/ 	.word	0x00018e00


	//----- nvinfo : EIATTR_CTAIDZ_USED
	.align		4
.L_264:
        /*07cc*/ 	.byte	0x01, 0x04
	.zero		2


	//----- nvinfo : EIATTR_MAX_THREADS
	.align		4
        /*07d0*/ 	.byte	0x04, 0x05
        /*07d2*/ 	.short	(.L_266 - .L_265)
.L_265:
        /*07d4*/ 	.word	0x00000080
        /*07d8*/ 	.word	0x00000001
        /*07dc*/ 	.word	0x00000001


	//----- nvinfo : EIATTR_CRS_STACK_SIZE
	.align		4
.L_266:
        /*07e0*/ 	.byte	0x04, 0x1e
        /*07e2*/ 	.short	(.L_268 - .L_267)
.L_267:
        /*07e4*/ 	.word	0x00000000
.L_268:


//--------------------- .nv.info._ZN7cutlass13device_kernelIN5flash19enable_sm80_to_sm89INS1_16FlashAttnFwdSm80INS1_25CollectiveMainloopFwdSm80ILi8ELi1ELb1EN4cute5tupleIJNS5_1CILi128EEENS7_ILi96EEES8_EEELi128ENS_10bfloat16_tEfNS_4arch4Sm80ELb0ELb1ELb1ELb1ELb1ELb0ELb1ELb1EEENS1_21CollectiveEpilogueFwdINS6_IJS8_S8_S9_EEENS6_IJNS7_ILi1EEESH_SH_EEESB_SD_Li256ELb1ELb1ELb1ELb0EEENS1_36VarlenDynamicPersistentTileSchedulerILi128ELi96ELi256ELi256ELb1ELb1ELb0ELb1ELb0ELb1EEEEEEEEEvNT_6ParamsE --------------------------
	.section	.nv.info._ZN7cutlass13device_kernelIN5flash19enable_sm80_to_sm89INS1_16FlashAttnFwdSm80INS1_25CollectiveMainloopFwdSm80ILi8ELi1ELb1EN4cute5tupleIJNS5_1CILi128EEENS7_ILi96EEES8_EEELi128ENS_10bfloat16_tEfNS_4arch4Sm80ELb0ELb1ELb1ELb1ELb1ELb0ELb1ELb1EEENS1_21CollectiveEpilogueFwdINS6_IJS8_S8_S9_EEENS6_IJNS7_ILi1EEESH_SH_EEESB_SD_Li256ELb1ELb1ELb1ELb0EEENS1_36VarlenDynamicPersistentTileSchedulerILi128ELi96ELi256ELi256ELb1ELb1ELb0ELb1ELb0ELb1EEEEEEEEEvNT_6ParamsE,"",@"SHT_CUDA_INFO"
	.sectionflags	@""
	.align	4


	//----- nvinfo : EIATTR_CUDA_API_VERSION
	.align		4
        /*0000*/ 	.byte	0x04, 0x37
        /*0002*/ 	.short	(.L_270 - .L_269)
.L_269:
        /*0004*/ 	.word	0x00000082


	//----- nvinfo : EIATTR_SW2861232_WAR
	.align		4
.L_270:
        /*0008*/ 	.byte	0x01, 0x35
	.zero		2


	//----- nvinfo : EIATTR_PARAM_CBANK
	.align		4
        /*000c*/ 	.byte	0x04, 0x0a
        /*000e*/ 	.short	(.L_272 - .L_271)
	.align		4
.L_271:
        /*0010*/ 	.word	index@(.nv.constant0._ZN7cutlass13device_kernelIN5flash19enable_sm80_to_sm89INS1_16FlashAttnFwdSm80INS1_25CollectiveMainloopFwdSm80ILi8ELi1ELb1EN4cute5tupleIJNS5_1CILi128EEENS7_ILi96EEES8_EEELi128ENS_10bfloat16_tEfNS_4arch4Sm80ELb0ELb1ELb1ELb1ELb1ELb0ELb1ELb1EEENS1_21CollectiveEpilogueFwdINS6_IJS8_S8_S9_EEENS6_IJNS7_ILi1EEESH_SH_EEESB_SD_Li256ELb1ELb1ELb1ELb0EEENS1_36VarlenDynamicPersistentTileSchedulerILi128ELi96ELi256ELi256ELb1ELb1ELb0ELb1ELb0ELb1EEEEEEEEEvNT_6ParamsE)
        /*0014*/ 	.short	0x0160
        /*0016*/ 	.short	0x0438


	//----- nvinfo : EIATTR_CBANK_PARAM_SIZE
	.align		4
.L_272:
        /*0018*/ 	.byte	0x03, 0x19
        /*001a*/ 	.short	0x0438


	//----- nvinfo : EIATTR_KPARAM_INFO
	.align		4
        /*001c*/ 	.byte	0x04, 0x17
        /*001e*/ 	.short	(.L_274 - .L_273)
.L_273:
        /*0020*/ 	.word	0x00000000
        /*0024*/ 	.short	0x0000
        /*0026*/ 	.short	0x0000
        /*0028*/ 	.byte	0x00, 0xf0, 0xe1, 0x10


	//----- nvinfo : EIATTR_MAXREG_COUNT
	.align		4
.L_274:
        /*002c*/ 	.byte	0x03, 0x1b
        /*002e*/ 	.short	0x00ff


	//----- nvinfo : EIATTR_NUM_BARRIERS
	.align		4
        /*0030*/ 	.byte	0x02, 0x4c
        /*0032*/ 	.byte	0x06
	.zero		1


	//----- nvinfo : EIATTR_ANNOTATIONS
	.align		4
        /*0034*/ 	.byte	0x04, 0x55
        /*0036*/ 	.short	(.L_276 - .L_275)


	//   ....[0]....
.L_275:
        /* <DEDUP_REMOVED lines=11> */


	//----- nvinfo : EIATTR_MERCURY_ISA_VERSION
	.align		4
.L_276:
        /*00d8*/ 	.byte	0x03, 0x5f
        /*00da*/ 	.short	0x0000


	//----- nvinfo : EIATTR_INT_WARP_WIDE_INSTR_OFFSETS
	.align		4
        /*00dc*/ 	.byte	0x04, 0x31
        /*00de*/ 	.short	(.L_278 - .L_277)


	//   ....[0]....
.L_277:
        /*00e0*/ 	.word	0x00014050


	//   ....[1]....
        /*00e4*/ 	.word	0x000140d0


	//----- nvinfo : EIATTR_COOP_GROUP_MASK_REGIDS
	.align		4
.L_278:
        /*00e8*/ 	.byte	0x04, 0x29
        /*00ea*/ 	.short	(.L_280 - .L_279)


	//   ....[0]....
.L_279:
        /*00ec*/ 	.word	0xffffffff


	//   ....[1]....
        /*00f0*/ 	.word	0xffffffff


	//   ....[2]....
        /*00f4*/ 	.word	0xffffffff


	//   ....[3]....
        /*00f8*/ 	.word	0xffffffff


	//   ....[4]....
        /*00fc*/ 	.word	0xffffffff


	//   ....[5]....
        /*0100*/ 	.word	0xffffffff


	//   ....[6]....
        /*0104*/ 	.word	0xffffffff


	//   ....[7]....
        /*0108*/ 	.word	0xffffffff


	//   ....[8]....
        /*010c*/ 	.word	0xffffffff


	//   ....[9]....
        /*0110*/ 	.word	0xffffffff


	//   ....[10]....
        /*0114*/ 	.word	0xffffffff


	//   ....[11]....
        /*0118*/ 	.word	0xffffffff


	//   ....[12]....
        /*011c*/ 	.word	0xffffffff


	//   ....[13]....
        /*0120*/ 	.word	0xffffffff


	//   ....[14]....
        /*0124*/ 	.word	0xffffffff


	//   ....[15]....
        /*0128*/ 	.word	0xffffffff


	//   ....[16]....
        /*012c*/ 	.word	0xffffffff


	//   ....[17]....
        /*0130*/ 	.word	0xffffffff


	//   ....[18]....
        /*0134*/ 	.word	0xffffffff


	//   ....[19]....
        /*0138*/ 	.word	0xffffffff


	//   ....[20]....
        /*013c*/ 	.word	0xffffffff


	//   ....[21]....
        /*0140*/ 	.word	0xffffffff


	//   ....[22]....
        /*0144*/ 	.word	0xffffffff


	//   ....[23]....
        /*0148*/ 	.word	0xffffffff


	//   ....[24]....
        /*014c*/ 	.word	0xffffffff


	//   ....[25]....
        /*0150*/ 	.word	0xffffffff


	//   ....[26]....
        /*0154*/ 	.word	0xffffffff


	//   ....[27]....
        /*0158*/ 	.word	0xffffffff


	//   ....[28]....
        /*015c*/ 	.word	0xffffffff


	//   ....[29]....
        /*0160*/ 	.word	0xffffffff


	//   ....[30]....
        /*0164*/ 	.word	0xffffffff


	//   ....[31]....
        /*0168*/ 	.word	0xffffffff


	//   ....[32]....
        /*016c*/ 	.word	0xffffffff


	//   ....[33]....
        /*0170*/ 	.word	0xffffffff


	//   ....[34]....
        /*0174*/ 	.word	0xffffffff


	//   ....[35]....
        /*0178*/ 	.word	0xffffffff


	//   ....[36]....
        /*017c*/ 	.word	0xffffffff


	//   ....[37]....
        /*0180*/ 	.word	0xffffffff


	//   ....[38]....
        /*0184*/ 	.word	0xffffffff


	//   ....[39]....
        /*0188*/ 	.word	0xffffffff


	//   ....[40]....
        /*018c*/ 	.word	0xffffffff


	//   ....[41]....
        /*0190*/ 	.word	0xffffffff


	//   ....[42]....
        /*0194*/ 	.word	0xffffffff


	//   ....[43]....
        /*0198*/ 	.word	0xffffffff


	//   ....[44]....
        /*019c*/ 	.word	0xffffffff


	//   ....[45]....
        /*01a0*/ 	.word	0xffffffff


	//   ....[46]....
        /*01a4*/ 	.word	0xffffffff


	//   ....[47]....
        /*01a8*/ 	.word	0xffffffff


	//   ....[48]....
        /*01ac*/ 	.word	0xffffffff


	//   ....[49]....
        /*01b0*/ 	.word	0xffffffff


	//   ....[50]....
        /*01b4*/ 	.word	0xffffffff


	//   ....[51]....
        /*01b8*/ 	.word	0xffffffff


	//   ....[52]....
        /*01bc*/ 	.word	0xffffffff


	//   ....[53]....
        /*01c0*/ 	.word	0xffffffff


	//   ....[54]....
        /*01c4*/ 	.word	0xffffffff


	//   ....[55]....
        /*01c8*/ 	.word	0xffffffff


	//   ....[56]....
        /*01cc*/ 	.word	0xffffffff


	//   ....[57]....
        /*01d0*/ 	.word	0xffffffff


	//   ....[58]....
        /*01d4*/ 	.word	0xffffffff


	//   ....[59]....
        /*01d8*/ 	.word	0xffffffff


	//   ....[60]....
        /*01dc*/ 	.word	0xffffffff


	//   ....[61]....
        /*01e0*/ 	.word	0xffffffff


	//   ....[62]....
        /*01e4*/ 	.word	0xffffffff


	//   ....[63]....
        /*01e8*/ 	.word	0xffffffff


	//   ....[64]....
        /*01ec*/ 	.word	0xffffffff


	//   ....[65]....
        /*01f0*/ 	.word	0xffffffff


	//   ....[66]....
        /*01f4*/ 	.word	0xffffffff


	//   ....[67]....
        /*01f8*/ 	.word	0xffffffff


	//   ....[68]....
        /*01fc*/ 	.word	0xffffffff


	//   ....[69]....
        /*0200*/ 	.word	0xffffffff


	//   ....[70]....
        /*0204*/ 	.word	0xffffffff


	//   ....[71]....
        /*0208*/ 	.word	0xffffffff


	//   ....[72]....
        /*020c*/ 	.word	0xffffffff


	//   ....[73]....
        /*0210*/ 	.word	0xffffffff


	//   ....[74]....
        /*0214*/ 	.word	0xffffffff


	//   ....[75]....
        /*0218*/ 	.word	0xffffffff


	//   ....[76]....
        /*021c*/ 	.word	0xffffffff


	//   ....[77]....
        /*0220*/ 	.word	0xffffffff


	//   ....[78]....
        /*0224*/ 	.word	0xffffffff


	//   ....[79]....
        /*0228*/ 	.word	0xffffffff


	//   ....[80]....
        /*022c*/ 	.word	0xffffffff


	//   ....[81]....
        /*0230*/ 	.word	0xffffffff


	//   ....[82]....
        /*0234*/ 	.word	0xffffffff


	//   ....[83]....
        /*0238*/ 	.word	0xffffffff


	//   ....[84]....
        /*023c*/ 	.word	0xffffffff


	//   ....[85]....
        /*0240*/ 	.word	0xffffffff


	//   ....[86]....
        /*0244*/ 	.word	0xffffffff


	//   ....[87]....
        /*0248*/ 	.word	0xffffffff


	//   ....[88]....
        /*024c*/ 	.word	0xffffffff


	//   ....[89]....
        /*0250*/ 	.word	0xffffffff


	//   ....[90]....
        /*0254*/ 	.word	0xffffffff


	//   ....[91]....
        /*0258*/ 	.word	0xffffffff


	//   ....[92]....
        /*025c*/ 	.word	0xffffffff


	//   ....[93]....
        /*0260*/ 	.word	0xffffffff


	//   ....[94]....
        /*0264*/ 	.word	0xffffffff


	//   ....[95]....
        /*0268*/ 	.word	0xffffffff


	//   ....[96]....
        /*026c*/ 	.word	0xffffffff


	//   ....[97]....
        /*0270*/ 	.word	0xffffffff


	//   ....[98]....
        /*0274*/ 	.word	0xffffffff


	//   ....[99]....
        /*0278*/ 	.word	0xffffffff


	//   ....[100]....
        /*027c*/ 	.word	0xffffffff


	//   ....[101]....
        /*0280*/ 	.word	0xffffffff


	//   ....[102]....
        /*0284*/ 	.word	0xffffffff


	//   ....[103]....
        /*0288*/ 	.word	0xffffffff


	//   ....[104]....
        /*028c*/ 	.word	0xffffffff


	//   ....[105]....
        /*0290*/ 	.word	0xffffffff


	//   ....[106]....
        /*0294*/ 	.word	0xffffffff


	//   ....[107]....
        /*0298*/ 	.word	0xffffffff


	//   ....[108]....
        /*029c*/ 	.word	0xffffffff


	//   ....[109]....
        /*02a0*/ 	.word	0xffffffff


	//   ....[110]....
        /*02a4*/ 	.word	0xffffffff


	//   ....[111]....
        /*02a8*/ 	.word	0xffffffff


	//   ....[112]....
        /*02ac*/ 	.word	0xffffffff


	//   ....[113]....
        /*02b0*/ 	.word	0xffffffff


	//   ....[114]....
        /*02b4*/ 	.word	0xffffffff


	//   ....[115]....
        /*02b8*/ 	.word	0xffffffff


	//   ....[116]....
        /*02bc*/ 	.word	0xffffffff


	//   ....[117]....
        /*02c0*/ 	.word	0xffffffff


	//   ....[118]....
        /*02c4*/ 	.word	0xffffffff


	//   ....[119]....
        /*02c8*/ 	.word	0xffffffff


	//   ....[120]....
        /*02cc*/ 	.word	0xffffffff


	//   ....[121]....
        /*02d0*/ 	.word	0xffffffff


	//   ....[122]....
        /*02d4*/ 	.word	0xffffffff


	//   ....[123]....
        /*02d8*/ 	.word	0xffffffff


	//   ....[124]....
        /*02dc*/ 	.word	0xffffffff


	//   ....[125]....
        /*02e0*/ 	.word	0xffffffff


	//   ....[126]....
        /*02e4*/ 	.word	0xffffffff


	//   ....[127]....
        /*02e8*/ 	.word	0xffffffff


	//   ....[128]....
        /*02ec*/ 	.word	0xffffffff


	//   ....[129]....
        /*02f0*/ 	.word	0xffffffff


	//   ....[130]....
        /*02f4*/ 	.word	0xffffffff


	//   ....[131]....
        /*02f8*/ 	.word	0xffffffff


	//   ....[132]....
        /*02fc*/ 	.word	0xffffffff


	//   ....[133]....
        /*0300*/ 	.word	0xffffffff


	//   ....[134]....
        /*0304*/ 	.word	0xffffffff


	//   ....[135]....
        /*0308*/ 	.word	0xffffffff


	//   ....[136]....
        /*030c*/ 	.word	0xffffffff


	//   ....[137]....
        /*0310*/ 	.word	0xffffffff


	//   ....[138]....
        /*0314*/ 	.word	0xffffffff


	//   ....[139]....
        /*0318*/ 	.word	0xffffffff


	//   ....[140]....
        /*031c*/ 	.word	0xffffffff


	//   ....[141]....
        /*0320*/ 	.word	0xffffffff


	//   ....[142]....
        /*0324*/ 	.word	0xffffffff


	//   ....[143]....
        /*0328*/ 	.word	0xffffffff


	//   ....[144]....
        /*032c*/ 	.word	0xffffffff


	//   ....[145]....
        /*0330*/ 	.word	0xffffffff


	//   ....[146]....
        /*0334*/ 	.word	0xffffffff


	//   ....[147]....
        /*0338*/ 	.word	0xffffffff


	//   ....[148]....
        /*033c*/ 	.word	0xffffffff


	//   ....[149]....
        /*0340*/ 	.word	0xffffffff


	//   ....[150]....
        /*0344*/ 	.word	0xffffffff


	//   ....[151]....
        /*0348*/ 	.word	0xffffffff


	//   ....[152]....
        /*034c*/ 	.word	0xffffffff


	//   ....[153]....
        /*0350*/ 	.word	0xffffffff


	//   ....[154]....
        /*0354*/ 	.word	0xffffffff


	//   ....[155]....
        /*0358*/ 	.word	0xffffffff


	//   ....[156]....
        /*035c*/ 	.word	0xffffffff


	//   ....[157]....
        /*0360*/ 	.word	0xffffffff


	//   ....[158]....
        /*0364*/ 	.word	0xffffffff


	//   ....[159]....
        /*0368*/ 	.word	0xffffffff


	//   ....[160]....
        /*036c*/ 	.word	0xffffffff


	//   ....[161]....
        /*0370*/ 	.word	0xffffffff


	//   ....[162]....
        /*0374*/ 	.word	0xffffffff


	//   ....[163]....
        /*0378*/ 	.word	0xffffffff


	//   ....[164]....
        /*037c*/ 	.word	0xffffffff


	//   ....[165]....
        /*0380*/ 	.word	0xffffffff


	//   ....[166]....
        /*0384*/ 	.word	0xffffffff


	//   ....[167]....
        /*0388*/ 	.word	0xffffffff


	//   ....[168]....
        /*038c*/ 	.word	0xffffffff


	//   ....[169]....
        /*0390*/ 	.word	0xffffffff


	//   ....[170]....
        /*0394*/ 	.word	0xffffffff


	//   ....[171]....
        /*0398*/ 	.word	0xffffffff


	//   ....[172]....
        /*039c*/ 	.word	0xffffffff


	//   ....[173]....
        /*03a0*/ 	.word	0xffffffff


	//   ....[174]....
        /*03a4*/ 	.word	0xffffffff


	//   ....[175]....
        /*03a8*/ 	.word	0xffffffff


	//   ....[176]....
        /*03ac*/ 	.word	0xffffffff


	//   ....[177]....
        /*03b0*/ 	.word	0xffffffff


	//   ....[178]....
        /*03b4*/ 	.word	0xffffffff


	//   ....[179]....
        /*03b8*/ 	.word	0xffffffff


	//   ....[180]....
        /*03bc*/ 	.word	0xffffffff


	//   ....[181]....
        /*03c0*/ 	.word	0xffffffff


	//   ....[182]....
        /*03c4*/ 	.word	0xffffffff


	//   ....[183]....
        /*03c8*/ 	.word	0xffffffff


	//   ....[184]....
        /*03cc*/ 	.word	0xffffffff


	//   ....[185]....
        /*03d0*/ 	.word	0xffffffff


	//   ....[186]....
        /*03d4*/ 	.word	0xffffffff


	//   ....[187]....
        /*03d8*/ 	.word	0xffffffff


	//   ....[188]....
        /*03dc*/ 	.word	0xffffffff


	//   ....[189]....
        /*03e0*/ 	.word	0xffffffff


	//   ....[190]....
        /*03e4*/ 	.word	0xffffffff


	//   ....[191]....
        /*03e8*/ 	.word	0xffffffff


	//   ....[192]....
        /*03ec*/ 	.word	0xffffffff


	//   ....[193]....
        /*03f0*/ 	.word	0xffffffff


	//   ....[194]....
        /*03f4*/ 	.word	0xffffffff


	//   ....[195]....
        /*03f8*/ 	.word	0xffffffff


	//   ....[196]....
        /*03fc*/ 	.word	0xffffffff


	//   ....[197]....
        /*0400*/ 	.word	0xffffffff


	//   ....[198]....
        /*0404*/ 	.word	0xffffffff


	//   ....[199]....
        /*0408*/ 	.word	0xffffffff


	//   ....[200]....
        /*040c*/ 	.word	0xffffffff


	//   ....[201]....
        /*0410*/ 	.word	0xffffffff


	//   ....[202]....
        /*0414*/ 	.word	0xffffffff


	//   ....[203]....
        /*0418*/ 	.word	0xffffffff


	//   ....[204]....
        /*041c*/ 	.word	0xffffffff


	//   ....[205]....
        /*0420*/ 	.word	0xffffffff


	//   ....[206]....
        /*0424*/ 	.word	0xffffffff


	//   ....[207]....
        /*0428*/ 	.word	0xffffffff


	//   ....[208]....
        /*042c*/ 	.word	0xffffffff


	//   ....[209]....
        /*0430*/ 	.word	0xffffffff


	//   ....[210]....
        /*0434*/ 	.word	0xffffffff


	//   ....[211]....
        /*0438*/ 	.word	0xffffffff


	//   ....[212]....
        /*043c*/ 	.word	0xffffffff


	//   ....[213]....
        /*0440*/ 	.word	0xffffffff


	//   ....[214]....
        /*0444*/ 	.word	0xffffffff


	//   ....[215]....
        /*0448*/ 	.word	0xffffffff


	//   ....[216]....
        /*044c*/ 	.word	0xffffffff


	//   ....[217]....
        /*0450*/ 	.word	0xffffffff


	//   ....[218]....
        /*0454*/ 	.word	0xffffffff


	//   ....[219]....
        /*0458*/ 	.word	0xffffffff


	//   ....[220]....
        /*045c*/ 	.word	0xffffffff


	//   ....[221]....
        /*0460*/ 	.word	0xffffffff


	//   ....[222]....
        /*0464*/ 	.word	0xffffffff


	//   ....[223]....
        /*0468*/ 	.word	0xffffffff


	//   ....[224]....
        /*046c*/ 	.word	0xffffffff


	//   ....[225]....
        /*0470*/ 	.word	0xffffffff


	//   ....[226]....
        /*0474*/ 	.word	0xffffffff


	//   ....[227]....
        /*0478*/ 	.word	0xffffffff


	//   ....[228]....
        /*047c*/ 	.word	0xffffffff


	//   ....[229]....
        /*0480*/ 	.word	0xffffffff


	//   ....[230]....
        /*0484*/ 	.word	0xffffffff


	//   ....[231]....
        /*0488*/ 	.word	0xffffffff


	//   ....[232]....
        /*048c*/ 	.word	0xffffffff


	//   ....[233]....
        /*0490*/ 	.word	0xffffffff


	//   ....[234]....
        /*0494*/ 	.word	0xffffffff


	//   ....[235]....
        /*0498*/ 	.word	0xffffffff


	//   ....[236]....
        /*049c*/ 	.word	0xffffffff


	//   ....[237]....
        /*04a0*/ 	.word	0xffffffff


	//   ....[238]....
        /*04a4*/ 	.word	0xffffffff


	//   ....[239]....
        /*04a8*/ 	.word	0xffffffff


	//   ....[240]....
        /*04ac*/ 	.word	0xffffffff


	//   ....[241]....
        /*04b0*/ 	.word	0xffffffff


	//   ....[242]....
        /*04b4*/ 	.word	0xffffffff


	//   ....[243]....
        /*04b8*/ 	.word	0xffffffff


	//   ....[244]....
        /*04bc*/ 	.word	0xffffffff


	//   ....[245]....
        /*04c0*/ 	.word	0xffffffff


	//   ....[246]....
        /*04c4*/ 	.word	0xffffffff


	//   ....[247]....
        /*04c8*/ 	.word	0xffffffff


	//   ....[248]....
        /*04cc*/ 	.word	0xffffffff


	//   ....[249]....
        /*04d0*/ 	.word	0xffffffff


	//   ....[250]....
        /*04d4*/ 	.word	0xffffffff


	//   ....[251]....
        /*04d8*/ 	.word	0xffffffff


	//   ....[252]....
        /*04dc*/ 	.word	0xffffffff


	//   ....[253]....
        /*04e0*/ 	.word	0xffffffff


	//   ....[254]....
        /*04e4*/ 	.word	0xffffffff


	//   ....[255]....
        /*04e8*/ 	.word	0xffffffff


	//   ....[0]....
        /*04ec*/ 	.word	0xffffffff


	//   ....[1]....
        /*04f0*/ 	.word	0xffffffff


	//----- nvinfo : EIATTR_COOP_GROUP_INSTR_OFFSETS
	.align		4
.L_280:
        /*04f4*/ 	.byte	0x04, 0x28
        /*04f6*/ 	.short	(.L_282 - .L_281)


	//   ....[0]....
.L_281:
        /*04f8*/ 	.word	0x00000050


	//   ....[1]....
        /*04fc*/ 	.word	0x000001e0


	//   ....[2]....
        /*0500*/ 	.word	0x00000210


	//   ....[3]....
        /*0504*/ 	.word	0x00000240


	//   ....[4]....
        /*0508*/ 	.word	0x00000270


	//   ....[5]....
        /*050c*/ 	.word	0x000002a0


	//   ....[6]....
        /*0510*/ 	.word	0x000002d0


	//   ....[7]....
        /*0514*/ 	.word	0x00000430


	//   ....[8]....
        /*0518*/ 	.word	0x00000470


	//   ....[9]....
        /*051c*/ 	.word	0x000004a0


	//   ....[10]....
        /*0520*/ 	.word	0x000004d0


	//   ....[11]....
        /*0524*/ 	.word	0x00000500


	//   ....[12]....
        /*0528*/ 	.word	0x00000530


	//   ....[13]....
        /*052c*/ 	.word	0x000005c0


	//   ....[14]....
        /*0530*/ 	.word	0x00000600


	//   ....[15]....
        /*0534*/ 	.word	0x00000620


	//   ....[16]....
        /*0538*/ 	.word	0x00000680


	//   ....[17]....
        /*053c*/ 	.word	0x00002860


	//   ....[18]....
        /*0540*/ 	.word	0x000028a0


	//   ....[19]....
        /*0544*/ 	.word	0x000028e0


	//   ....[20]....
        /*0548*/ 	.word	0x00002910


	//   ....[21]....
        /*054c*/ 	.word	0x00002ad0


	//   ....[22]....
        /*0550*/ 	.word	0x00002af0


	//   ....[23]....
        /*0554*/ 	.word	0x00002b20


	//   ....[24]....
        /*0558*/ 	.word	0x00002be0


	//   ....[25]....
        /*055c*/ 	.word	0x00002d80


	//   ....[26]....
        /*0560*/ 	.word	0x00002da0


	//   ....[27]....
        /*0564*/ 	.word	0x00002dc0


	//   ....[28]....
        /*0568*/ 	.word	0x00002de0


	//   ....[29]....
        /*056c*/ 	.word	0x00002ef0


	//   ....[30]....
        /*0570*/ 	.word	0x00002f10


	//   ....[31]....
        /*0574*/ 	.word	0x000030d0


	//   ....[32]....
        /*0578*/ 	.word	0x000030e0


	//   ....[33]....
        /*057c*/ 	.word	0x00003180


	//   ....[34]....
        /*0580*/ 	.word	0x00003190


	//   ....[35]....
        /*0584*/ 	.word	0x000031b0


	//   ....[36]....
        /*0588*/ 	.word	0x000031c0


	//   ....[37]....
        /*058c*/ 	.word	0x00004570


	//   ....[38]....
        /*0590*/ 	.word	0x00004590


	//   ....[39]....
        /*0594*/ 	.word	0x000045b0


	//   ....[40]....
        /*0598*/ 	.word	0x000045c0


	//   ....[41]....
        /*059c*/ 	.word	0x000046a0


	//   ....[42]....
        /*05a0*/ 	.word	0x000046b0


	//   ....[43]....
        /*05a4*/ 	.word	0x000048e0


	//   ....[44]....
        /*05a8*/ 	.word	0x000052e0


	//   ....[45]....
        /*05ac*/ 	.word	0x00005d20


	//   ....[46]....
        /*05b0*/ 	.word	0x00005d50


	//   ....[47]....
        /*05b4*/ 	.word	0x00005d60


	//   ....[48]....
        /*05b8*/ 	.word	0x00005d90


	//   ....[49]....
        /*05bc*/ 	.word	0x00007640


	//   ....[50]....
        /*05c0*/ 	.word	0x00007660


	//   ....[51]....
        /*05c4*/ 	.word	0x00007720


	//   ....[52]....
        /*05c8*/ 	.word	0x00007730


	//   ....[53]....
        /*05cc*/ 	.word	0x000077a0


	//   ....[54]....
        /*05d0*/ 	.word	0x000077c0


	//   ....[55]....
        /*05d4*/ 	.word	0x000089f0


	//   ....[56]....
        /*05d8*/ 	.word	0x00008a10


	//   ....[57]....
        /*05dc*/ 	.word	0x00008ad0


	//   ....[58]....
        /*05e0*/ 	.word	0x00008ae0


	//   ....[59]....
        /*05e4*/ 	.word	0x00008b50


	//   ....[60]....
        /*05e8*/ 	.word	0x00008b70


	//   ....[61]....
        /*05ec*/ 	.word	0x00008d50


	//   ....[62]....
        /*05f0*/ 	.word	0x000097a0


	//   ....[63]....
        /*05f4*/ 	.word	0x0000a240


	//   ....[64]....
        /*05f8*/ 	.word	0x0000a270


	//   ....[65]....
        /*05fc*/ 	.word	0x0000a280


	//   ....[66]....
        /*0600*/ 	.word	0x0000a2b0


	//   ....[67]....
        /*0604*/ 	.word	0x0000c050


	//   ....[68]....
        /*0608*/ 	.word	0x0000c070


	//   ....[69]....
        /*060c*/ 	.word	0x0000c130


	//   ....[70]....
        /*0610*/ 	.word	0x0000c140


	//   ....[71]....
        /*0614*/ 	.word	0x0000c1b0


	//   ....[72]....
        /*0618*/ 	.word	0x0000c1d0


	//   ....[73]....
        /*061c*/ 	.word	0x0000d400


	//   ....[74]....
        /*0620*/ 	.word	0x0000d420


	//   ....[75]....
        /*0624*/ 	.word	0x0000d4e0


	//   ....[76]....
        /*0628*/ 	.word	0x0000d4f0


	//   ....[77]....
        /*062c*/ 	.word	0x0000d560


	//   ....[78]....
        /*0630*/ 	.word	0x0000d580


	//   ....[79]....
        /*0634*/ 	.word	0x0000d9c0


	//   ....[80]....
        /*0638*/ 	.word	0x0000d9f0


	//   ....[81]....
        /*063c*/ 	.word	0x0000da00


	//   ....[82]....
        /*0640*/ 	.word	0x0000da30


	//   ....[83]....
        /*0644*/ 	.word	0x0000f590


	//   ....[84]....
        /*0648*/ 	.word	0x0000f5a0


	//   ....[85]....
        /*064c*/ 	.word	0x0000f600


	//   ....[86]....
        /*0650*/ 	.word	0x0000f630


	//   ....[87]....
        /*0654*/ 	.word	0x0000f690


	//   ....[88]....
        /*0658*/ 	.word	0x0000f6c0


	//   ....[89]....
        /*065c*/ 	.word	0x000108b0


	//   ....[90]....
        /*0660*/ 	.word	0x000108d0


	//   ....[91]....
        /*0664*/ 	.word	0x00010980


	//   ....[92]....
        /*0668*/ 	.word	0x000109a0


	//   ....[93]....
        /*066c*/ 	.word	0x000109b0


	//   ....[94]....
        /*0670*/ 	.word	0x00010a20


	//   ....[95]....
        /*0674*/ 	.word	0x00010bc0


	//   ....[96]....
        /*0678*/ 	.word	0x00011610


	//   ....[97]....
        /*067c*/ 	.word	0x000120b0


	//   ....[98]....
        /*0680*/ 	.word	0x000120e0


	//   ....[99]....
        /*0684*/ 	.word	0x000120f0


	//   ....[100]....
        /*0688*/ 	.word	0x00012120


	//   ....[101]....
        /*068c*/ 	.word	0x00013a30


	//   ....[102]....
        /*0690*/ 	.word	0x00013a60


	//   ....[103]....
        /*0694*/ 	.word	0x00013a70


	//   ....[104]....
        /*0698*/ 	.word	0x00013aa0


	//   ....[105]....
        /*069c*/ 	.word	0x00014ab0


	//   ....[106]....
        /*06a0*/ 	.word	0x00014ae0


	//   ....[107]....
        /*06a4*/ 	.word	0x00014af0


	//   ....[108]....
        /*06a8*/ 	.word	0x00014b00


	//   ....[109]....
        /*06ac*/ 	.word	0x00014e30


	//   ....[110]....
        /*06b0*/ 	.word	0x00014e50


	//   ....[111]....
        /*06b4*/ 	.word	0x00014f60


	//   ....[112]....
        /*06b8*/ 	.word	0x00014f70


	//   ....[113]....
        /*06bc*/ 	.word	0x00015080


	//   ....[114]....
        /*06c0*/ 	.word	0x000150a0


	//   ....[115]....
        /*06c4*/ 	.word	0x000151b0


	//   ....[116]....
        /*06c8*/ 	.word	0x000151c0


	//   ....[117]....
        /*06cc*/ 	.word	0x000154c0


	//   ....[118]....
        /*06d0*/ 	.word	0x000154e0


	//   ....[119]....
        /*06d4*/ 	.word	0x00015bf0


	//   ....[120]....
        /*06d8*/ 	.word	0x00015c00


	//   ....[121]....
        /*06dc*/ 	.word	0x00016a40


	//   ....[122]....
        /*06e0*/ 	.word	0x00016a60


	//   ....[123]....
        /*06e4*/ 	.word	0x00016b80


	//   ....[124]....
        /*06e8*/ 	.word	0x00016b90


	//   ....[125]....
        /*06ec*/ 	.word	0x00016ca0


	//   ....[126]....
        /*06f0*/ 	.word	0x00016cc0


	//   ....[127]....
        /*06f4*/ 	.word	0x00016dd0


	//   ....[128]....
        /*06f8*/ 	.word	0x00016de0


	//   ....[129]....
        /*06fc*/ 	.word	0x00016f90


	//   ....[130]....
        /*0700*/ 	.word	0x00016fb0


	//   ....[131]....
        /*0704*/ 	.word	0x000170d0


	//   ....[132]....
        /*0708*/ 	.word	0x00017110


	//   ....[133]....
        /*070c*/ 	.word	0x00017140


	//   ....[134]....
        /*0710*/ 	.word	0x00017170


	//   ....[135]....
        /*0714*/ 	.word	0x000171a0


	//   ....[136]....
        /*0718*/ 	.word	0x000171d0


	//   ....[137]....
        /*071c*/ 	.word	0x00017320


	//   ....[138]....
        /*0720*/ 	.word	0x00017360


	//   ....[139]....
        /*0724*/ 	.word	0x00017390


	//   ....[140]....
        /*0728*/ 	.word	0x000173c0


	//   ....[141]....
        /*072c*/ 	.word	0x000173f0


	//   ....[142]....
        /*0730*/ 	.word	0x00017420


	//   ....[143]....
        /*0734*/ 	.word	0x000174b0


	//   ....[144]....
        /*0738*/ 	.word	0x000174f0


	//   ....[145]....
        /*073c*/ 	.word	0x00017500


	//   ....[146]....
        /*0740*/ 	.word	0x00017560


	//   ....[147]....
        /*0744*/ 	.word	0x00017f10


	//   ....[148]....
        /*0748*/ 	.word	0x00017f70


	//   ....[149]....
        /*074c*/ 	.word	0x00017fc0


	//   ....[150]....
        /*0750*/ 	.word	0x00018010


	//   ....[151]....
        /*0754*/ 	.word	0x00018060


	//   ....[152]....
        /*0758*/ 	.word	0x000180d0


	//   ....[153]....
        /*075c*/ 	.word	0x00018120


	//   ....[154]....
        /*0760*/ 	.word	0x00018190


	//   ....[155]....
        /*0764*/ 	.word	0x00018200


	//   ....[156]....
        /*0768*/ 	.word	0x00018270


	//   ....[157]....
        /*076c*/ 	.word	0x000182e0


	//   ....[158]....
        /*0770*/ 	.word	0x00018350


	//   ....[159]....
        /*0774*/ 	.word	0x00018470


	//   ....[160]....
        /*0778*/ 	.word	0x000184d0


	//   ....[161]....
        /*077c*/ 	.word	0x00018610


	//   ....[162]....
        /*0780*/ 	.word	0x00018670


	//   ....[163]....
        /*0784*/ 	.word	0x000186e0


	//   ....[164]....
        /*0788*/ 	.word	0x00018750


	//   ....[165]....
        /*078c*/ 	.word	0x000187a0


	//   ....[166]....
        /*0790*/ 	.word	0x000187e0


	//   ....[167]....
        /*0794*/ 	.word	0x00018830


	//   ....[168]....
        /*0798*/ 	.word	0x00018880


	//   ....[169]....
        /*079c*/ 	.word	0x000188f0


	//   ....[170]....
        /*07a0*/ 	.word	0x00018960


	//   ....[171]....
        /*07a4*/ 	.word	0x00018a80


	//   ....[172]....
        /*07a8*/ 	.word	0x00018ae0


	//   ....[173]....
        /*07ac*/ 	.word	0x00018c20


	//   ....[174]....
        /*07b0*/ 	.word	0x00018c80


	//   ....[175]....
        /*07b4*/ 	.word	0x00018cf0


	//   ....[176]....
        /*07b8*/ 	.word	0x00018d60


	//   ....[177]....
        /*07bc*/ 	.word	0x00018e80


	//   ....[178]....
        /*07c0*/ 	.word	0x00018ee0


	//   ....[179]....
        /*07c4*/ 	.word	0x00019020


	//   ....[180]....
        /*07c8*/ 	.word	0x00019080


	//   ....[181]....
        /*07cc*/ 	.word	0x000190f0


	//   ....[182]....
        /*07d0*/ 	.word	0x00019160


	//   ....[183]....
        /*07d4*/ 	.word	0x000191b0


	//   ....[184]....
        /*07d8*/ 	.word	0x00019200


	//   ....[185]....
        /*07dc*/ 	.word	0x00019250


	//   ....[186]....
        /*07e0*/ 	.word	0x00019290


	//   ....[187]....
        /*07e4*/ 	.word	0x000192f0


	//   ....[188]....
        /*07e8*/ 	.word	0x00019360


	//   ....[189]....
        /*07ec*/ 	.word	0x00019480


	//   ....[190]....
        /*07f0*/ 	.word	0x000194e0


	//   ....[191]....
        /*07f4*/ 	.word	0x00019620


	//   ....[192]....
        /*07f8*/ 	.word	0x00019680


	//   ....[193]....
        /*07fc*/ 	.word	0x000196f0


	//   ....[194]....
        /*0800*/ 	.word	0x00019760


	//   ....[195]....
        /*0804*/ 	.word	0x00019880


	//   ....[196]....
        /*0808*/ 	.word	0x000198e0


	//   ....[197]....
        /*080c*/ 	.word	0x00019a20


	//   ....[198]....
        /*0810*/ 	.word	0x00019a80


	//   ....[199]....
        /*0814*/ 	.word	0x00019ad0


	//   ....[200]....
        /*0818*/ 	.word	0x00019b20


	//   ....[201]....
        /*081c*/ 	.word	0x00019b70


	//   ....[202]....
        /*0820*/ 	.word	0x00019bb0


	//   ....[203]....
        /*0824*/ 	.word	0x00019c10


	//   ....[204]....
        /*0828*/ 	.word	0x00019c80


	//   ....[205]....
        /*082c*/ 	.word	0x00019cf0


	//   ....[206]....
        /*0830*/ 	.word	0x00019e00


	//   ....[207]....
        /*0834*/ 	.word	0x00019e60


	//   ....[208]....
        /*0838*/ 	.word	0x00019f70


	//   ....[209]....
        /*083c*/ 	.word	0x00019fd0


	//   ....[210]....
        /*0840*/ 	.word	0x0001a040


	//   ....[211]....
        /*0844*/ 	.word	0x0001a0b0


	//   ....[212]....
        /*0848*/ 	.word	0x0001a100


	//   ....[213]....
        /*084c*/ 	.word	0x0001a150


	//   ....[214]....
        /*0850*/ 	.word	0x0001a1a0


	//   ....[215]....
        /*0854*/ 	.word	0x0001a1e0


	//   ....[216]....
        /*0858*/ 	.word	0x0001a230


	//   ....[217]....
        /*085c*/ 	.word	0x0001a280


	//   ....[218]....
        /*0860*/ 	.word	0x0001a2d0


	//   ....[219]....
        /*0864*/ 	.word	0x0001a310


	//   ....[220]....
        /*0868*/ 	.word	0x0001a380


	//   ....[221]....
        /*086c*/ 	.word	0x0001a3f0


	//   ....[222]....
        /*0870*/ 	.word	0x0001a460


	//   ....[223]....
        /*0874*/ 	.word	0x0001a4c0


	//   ....[224]....
        /*0878*/ 	.word	0x0001a530


	//   ....[225]....
        /*087c*/ 	.word	0x0001a5a0


	//   ....[226]....
        /*0880*/ 	.word	0x0001a610


	//   ....[227]....
        /*0884*/ 	.word	0x0001a670


	//   ....[228]....
        /*0888*/ 	.word	0x0001a6e0


	//   ....[229]....
        /*088c*/ 	.word	0x0001a750


	//   ....[230]....
        /*0890*/ 	.word	0x0001a7c0


	//   ....[231]....
        /*0894*/ 	.word	0x0001a820


	//   ....[232]....
        /*0898*/ 	.word	0x0001a890


	//   ....[233]....
        /*089c*/ 	.word	0x0001a900


	//   ....[234]....
        /*08a0*/ 	.word	0x0001a970


	//   ....[235]....
        /*08a4*/ 	.word	0x0001a9d0


	//   ....[236]....
        /*08a8*/ 	.word	0x0001aa40


	//   ....[237]....
        /*08ac*/ 	.word	0x0001aab0


	//   ....[238]....
        /*08b0*/ 	.word	0x0001ab20


	//   ....[239]....
        /*08b4*/ 	.word	0x0001ab80


	//   ....[240]....
        /*08b8*/ 	.word	0x0001abf0


	//   ....[241]....
        /*08bc*/ 	.word	0x0001ac60


	//   ....[242]....
        /*08c0*/ 	.word	0x0001acb0


	//   ....[243]....
        /*08c4*/ 	.word	0x0001acf0


	//   ....[244]....
        /*08c8*/ 	.word	0x0001ad40


	//   ....[245]....
        /*08cc*/ 	.word	0x0001ad90


	//   ....[246]....
        /*08d0*/ 	.word	0x0001ade0


	//   ....[247]....
        /*08d4*/ 	.word	0x0001ae50


	//   ....[248]....
        /*08d8*/ 	.word	0x0001aea0


	//   ....[249]....
        /*08dc*/ 	.word	0x0001aef0


	//   ....[250]....
        /*08e0*/ 	.word	0x0001af40


	//   ....[251]....
        /*08e4*/ 	.word	0x0001af90


	//   ....[252]....
        /*08e8*/ 	.word	0x0001afe0


	//   ....[253]....
        /*08ec*/ 	.word	0x0001b050


	//   ....[254]....
        /*08f0*/ 	.word	0x0001b0a0


	//   ....[255]....
        /*08f4*/ 	.word	0x0001b110


	//   ....[0]....
        /*08f8*/ 	.word	0x0001b170


	//   ....[1]....
        /*08fc*/ 	.word	0x0001b1e0


	//----- nvinfo : EIATTR_EXIT_INSTR_OFFSETS
	.align		4
.L_282:
        /*0900*/ 	.byte	0x04, 0x1c
        /*0902*/ 	.short	(.L_284 - .L_283)


	//   ....[0]....
.L_283:
        /*0904*/ 	.word	0x00000fe0


	//   ....[1]....
        /*0908*/ 	.word	0x00017ed0


	//----- nvinfo : EIATTR_MAX_THREADS
	.align		4
.L_284:
        /*090c*/ 	.byte	0x04, 0x05
        /*090e*/ 	.short	(.L_286 - .L_285)
.L_285:
        /*0910*/ 	.word	0x00000100
        /*0914*/ 	.word	0x00000001
        /*0918*/ 	.word	0x00000001


	//----- nvinfo : EIATTR_CRS_STACK_SIZE
	.align		4
.L_286:
        /*091c*/ 	.byte	0x04, 0x1e
        /*091e*/ 	.short	(.L_288 - .L_287)
.L_287:
        /*0920*/ 	.word	0x00000000
.L_288:


//--------------------- .nv.info._ZN7cutlass13device_kernelIN5flash19enable_sm80_to_sm89INS1_16FlashAttnFwdSm80INS1_25CollectiveMainloopFwdSm80ILi8ELi1ELb1EN4cute5tupleIJNS5_1CILi128EEENS7_ILi96EEES8_EEELi128ENS_10bfloat16_tEfNS_4arch4Sm80ELb0ELb1ELb1ELb1ELb1ELb1ELb1ELb1EEENS1_21CollectiveEpilogueFwdINS6_IJS8_S8_S9_EEENS6_IJNS7_ILi1EEESH_SH_EEESB_SD_Li256ELb1ELb1ELb1ELb0EEENS1_36VarlenDynamicPersistentTileSchedulerILi128ELi96ELi256ELi256ELb1ELb1ELb0ELb1ELb0ELb1EEEEEEEEEvNT_6ParamsE --------------------------
	.section	.nv.info._ZN7cutlass13device_kernelIN5flash19enable_sm80_to_sm89INS1_16FlashAttnFwdSm80INS1_25CollectiveMainloopFwdSm80ILi8ELi1ELb1EN4cute5tupleIJNS5_1CILi128EEENS7_ILi96EEES8_EEELi128ENS_10bfloat16_tEfNS_4arch4Sm80ELb0ELb1ELb1ELb1ELb1ELb1ELb1ELb1EEENS1_21CollectiveEpilogueFwdINS6_IJS8_S8_S9_EEENS6_IJNS7_ILi1EEESH_SH_EEESB_SD_Li256ELb1ELb1ELb1ELb0EEENS1_36VarlenDynamicPersistentTileSchedulerILi128ELi96ELi256ELi256ELb1ELb1ELb0ELb1ELb0ELb1EEEEEEEEEvNT_6ParamsE,"",@"SHT_CUDA_INFO"
	.sectionflags	@""
	.align	4


	//----- nvinfo : EIATTR_CUDA_API_VERSION
	.align		4
        /*0000*/ 	.byte	0x04, 0x37
        /*0002*/ 	.short	(.L_290 - .L_289)
.L_289:
        /*0004*/ 	.word	0x00000082


	//----- nvinfo : EIATTR_SW2861232_WAR
	.align		4
.L_290:
        /*0008*/ 	.byte	0x01, 0x35
	.zero		2


	//----- nvinfo : EIATTR_PARAM_CBANK
	.align		4
        /*000c*/ 	.byte	0x04, 0x0a
        /*000e*/ 	.short	(.L_292 - .L_291)
	.align		4
.L_291:
        /*0010*/ 	.word	index@(.nv.constant0._ZN7cutlass13device_kernelIN5flash19enable_sm80_to_sm89INS1_16FlashAttnFwdSm80INS1_25CollectiveMainloopFwdSm80ILi8ELi1ELb1EN4cute5tupleIJNS5_1CILi128EEENS7_ILi96EEES8_EEELi128ENS_10bfloat16_tEfNS_4arch4Sm80ELb0ELb1ELb1ELb1ELb1ELb1ELb1ELb1EEENS1_21CollectiveEpilogueFwdINS6_IJS8_S8_S9_EEENS6_IJNS7_ILi1EEESH_SH_EEESB_SD_Li256ELb1ELb1ELb1ELb0EEENS1_36VarlenDynamicPersistentTileSchedulerILi128ELi96ELi256ELi256ELb1ELb1ELb0ELb1ELb0ELb1EEEEEEEEEvNT_6ParamsE)
        /*0014*/ 	.short	0x0160
        /*0016*/ 	.short	0x0438


	//----- nvinfo : EIATTR_CBANK_PARAM_SIZE
	.align		4
.L_292:
        /*0018*/ 	.byte	0x03, 0x19
        /*001a*/ 	.short	0x0438


	//----- nvinfo : EIATTR_KPARAM_INFO
	.align		4
        /*001c*/ 	.byte	0x04, 0x17
        /*001e*/ 	.short	(.L_294 - .L_293)
.L_293:
        /*0020*/ 	.word	0x00000000
        /*0024*/ 	.short	0x0000
        /*0026*/ 	.short	0x0000
        /*0028*/ 	.byte	0x00, 0xf0, 0xe1, 0x10


	//----- nvinfo : EIATTR_MAXREG_COUNT
	.align		4
.L_294:
        /*002c*/ 	.byte	0x03, 0x1b
        /*002e*/ 	.short	0x00ff


	//----- nvinfo : EIATTR_NUM_BARRIERS
	.align		4
        /*0030*/ 	.byte	0x02, 0x4c
        /*0032*/ 	.byte	0x06
	.zero		1


	//----- nvinfo : EIATTR_ANNOTATIONS
	.align		4
        /*0034*/ 	.byte	0x04, 0x55
        /*0036*/ 	.short	(.L_296 - .L_295)


	//   ....[0]....
.L_295:
        /* <DEDUP_REMOVED lines=60> */


	//----- nvinfo : EIATTR_MERCURY_ISA_VERSION
	.align		4
.L_296:
        /*03e0*/ 	.byte	0x03, 0x5f
        /*03e2*/ 	.short	0x0000


	//----- nvinfo : EIATTR_INT_WARP_WIDE_INSTR_OFFSETS
	.align		4
        /*03e4*/ 	.byte	0x04, 0x31
        /*03e6*/ 	.short	(.L_298 - .L_297)


	//   ....[0]....
.L_297:
        /*03e8*/ 	.word	0x0001f140


	//   ....[1]....
        /*03ec*/ 	.word	0x0001f1c0


	//----- nvinfo : EIATTR_COOP_GROUP_MASK_REGIDS
	.align		4
.L_298:
        /*03f0*/ 	.byte	0x04, 0x29
        /*03f2*/ 	.short	(.L_300 - .L_299)


	//   ....[0]....
.L_299:
        /*03f4*/ 	.word	0xffffffff


	//   ....[1]....
        /*03f8*/ 	.word	0xffffffff


	//   ....[2]....
        /*03fc*/ 	.word	0xffffffff


	//   ....[3]....
        /*0400*/ 	.word	0xffffffff


	//   ....[4]....
        /*0404*/ 	.word	0xffffffff


	//   ....[5]....
        /*0408*/ 	.word	0xffffffff


	//   ....[6]....
        /*040c*/ 	.word	0xffffffff


	//   ....[7]....
        /*0410*/ 	.word	0xffffffff


	//   ....[8]....
        /*0414*/ 	.word	0xffffffff


	//   ....[9]....
        /*0418*/ 	.word	0xffffffff


	//   ....[10]....
        /*041c*/ 	.word	0xffffffff


	//   ....[11]....
        /*0420*/ 	.word	0xffffffff


	//   ....[12]....
        /*0424*/ 	.word	0xffffffff


	//   ....[13]....
        /*0428*/ 	.word	0xffffffff


	//   ....[14]....
        /*042c*/ 	.word	0xffffffff


	//   ....[15]....
        /*0430*/ 	.word	0xffffffff


	//   ....[16]....
        /*0434*/ 	.word	0xffffffff


	//   ....[17]....
        /*0438*/ 	.word	0xffffffff


	//   ....[18]....
        /*043c*/ 	.word	0xffffffff


	//   ....[19]....
        /*0440*/ 	.word	0xffffffff


	//   ....[20]....
        /*0444*/ 	.word	0xffffffff


	//   ....[21]....
        /*0448*/ 	.word	0xffffffff


	//   ....[22]....
        /*044c*/ 	.word	0xffffffff


	//   ....[23]....
        /*0450*/ 	.word	0xffffffff


	//   ....[24]....
        /*0454*/ 	.word	0xffffffff


	//   ....[25]....
        /*0458*/ 	.word	0xffffffff


	//   ....[26]....
        /*045c*/ 	.word	0xffffffff


	//   ....[27]....
        /*0460*/ 	.word	0xffffffff


	//   ....[28]....
        /*0464*/ 	.word	0xffffffff


	//   ....[29]....
        /*0468*/ 	.word	0xffffffff


	//   ....[30]....
        /*046c*/ 	.word	0xffffffff


	//   ....[31]....
        /*0470*/ 	.word	0xffffffff


	//   ....[32]....
        /*0474*/ 	.word	0xffffffff


	//   ....[33]....
        /*0478*/ 	.word	0xffffffff


	//   ....[34]....
        /*047c*/ 	.word	0xffffffff


	//   ....[35]....
        /*0480*/ 	.word	0xffffffff


	//   ....[36]....
        /*0484*/ 	.word	0xffffffff


	//   ....[37]....
        /*0488*/ 	.word	0xffffffff


	//   ....[38]....
        /*048c*/ 	.word	0xffffffff


	//   ....[39]....
        /*0490*/ 	.word	0xffffffff


	//   ....[40]....
        /*0494*/ 	.word	0xffffffff


	//   ....[41]....
        /*0498*/ 	.word	0xffffffff


	//   ....[42]....
        /*049c*/ 	.word	0xffffffff


	//   ....[43]....
        /*04a0*/ 	.word	0xffffffff


	//   ....[44]....
        /*04a4*/ 	.word	0xffffffff


	//   ....[45]....
        /*04a8*/ 	.word	0xffffffff


	//   ....[46]....
        /*04ac*/ 	.word	0xffffffff


	//   ....[47]....
        /*04b0*/ 	.word	0xffffffff


	//   ....[48]....
        /*04b4*/ 	.word	0xffffffff


	//   ....[49]....
        /*04b8*/ 	.word	0xffffffff


	//   ....[50]....
        /*04bc*/ 	.word	0xffffffff


	//   ....[51]....
        /*04c0*/ 	.word	0xffffffff


	//   ....[52]....
        /*04c4*/ 	.word	0xffffffff


	//   ....[53]....
        /*04c8*/ 	.word	0xffffffff


	//   ....[54]....
        /*04cc*/ 	.word	0xffffffff


	//   ....[55]....
        /*04d0*/ 	.word	0xffffffff


	//   ....[56]....
        /*04d4*/ 	.word	0xffffffff


	//   ....[57]....
        /*04d8*/ 	.word	0xffffffff


	//   ....[58]....
        /*04dc*/ 	.word	0xffffffff


	//   ....[59]....
        /*04e0*/ 	.word	0xffffffff


	//   ....[60]....
        /*04e4*/ 	.word	0xffffffff


	//   ....[61]....
        /*04e8*/ 	.word	0xffffffff


	//   ....[62]....
        /*04ec*/ 	.word	0xffffffff


	//   ....[63]....
        /*04f0*/ 	.word	0xffffffff


	//   ....[64]....
        /*04f4*/ 	.word	0xffffffff


	//   ....[65]....
        /*04f8*/ 	.word	0xffffffff


	//   ....[66]....
        /*04fc*/ 	.word	0xffffffff


	//   ....[67]....
        /*0500*/ 	.word	0xffffffff


	//   ....[68]....
        /*0504*/ 	.word	0xffffffff


	//   ....[69]....
        /*0508*/ 	.word	0xffffffff


	//   ....[70]....
        /*050c*/ 	.word	0xffffffff


	//   ....[71]....
        /*0510*/ 	.word	0xffffffff


	//   ....[72]....
        /*0514*/ 	.word	0xffffffff


	//   ....[73]....
        /*0518*/ 	.word	0xffffffff


	//   ....[74]....
        /*051c*/ 	.word	0xffffffff


	//   ....[75]....
        /*0520*/ 	.word	0xffffffff


	//   ....[76]....
        /*0524*/ 	.word	0xffffffff


	//   ....[77]....
        /*0528*/ 	.word	0xffffffff


	//   ....[78]....
        /*052c*/ 	.word	0xffffffff


	//   ....[79]....
        /*0530*/ 	.word	0xffffffff


	//   ....[80]....
        /*0534*/ 	.word	0xffffffff


	//   ....[81]....
        /*0538*/ 	.word	0xffffffff


	//   ....[82]....
        /*053c*/ 	.word	0xffffffff


	//   ....[83]....
        /*0540*/ 	.word	0xffffffff


	//   ....[84]....
        /*0544*/ 	.word	0xffffffff


	//   ....[85]....
        /*0548*/ 	.word	0xffffffff


	//   ....[86]....
        /*054c*/ 	.word	0xffffffff


	//   ....[87]....
        /*0550*/ 	.word	0xffffffff


	//   ....[88]....
        /*0554*/ 	.word	0xffffffff


	//   ....[89]....
        /*0558*/ 	.word	0xffffffff


	//   ....[90]....
        /*055c*/ 	.word	0xffffffff


	//   ....[91]....
        /*0560*/ 	.word	0xffffffff


	//   ....[92]....
        /*0564*/ 	.word	0xffffffff


	//   ....[93]....
        /*0568*/ 	.word	0xffffffff


	//   ....[94]....
        /*056c*/ 	.word	0xffffffff


	//   ....[95]....
        /*0570*/ 	.word	0xffffffff


	//   ....[96]....
        /*0574*/ 	.word	0xffffffff


	//   ....[97]....
        /*0578*/ 	.word	0xffffffff


	//   ....[98]....
        /*057c*/ 	.word	0xffffffff


	//   ....[99]....
        /*0580*/ 	.word	0xffffffff


	//   ....[100]....
        /*0584*/ 	.word	0xffffffff


	//   ....[101]....
        /*0588*/ 	.word	0xffffffff


	//   ....[102]....
        /*058c*/ 	.word	0xffffffff


	//   ....[103]....
        /*0590*/ 	.word	0xffffffff


	//   ....[104]....
        /*0594*/ 	.word	0xffffffff


	//   ....[105]....
        /*0598*/ 	.word	0xffffffff


	//   ....[106]....
        /*059c*/ 	.word	0xffffffff


	//   ....[107]....
        /*05a0*/ 	.word	0xffffffff


	//   ....[108]....
        /*05a4*/ 	.word	0xffffffff


	//   ....[109]....
        /*05a8*/ 	.word	0xffffffff


	//   ....[110]....
        /*05ac*/ 	.word	0xffffffff


	//   ....[111]....
        /*05b0*/ 	.word	0xffffffff


	//   ....[112]....
        /*05b4*/ 	.word	0xffffffff


	//   ....[113]....
        /*05b8*/ 	.word	0xffffffff


	//   ....[114]....
        /*05bc*/ 	.word	0xffffffff


	//   ....[115]....
        /*05c0*/ 	.word	0xffffffff


	//   ....[116]....
        /*05c4*/ 	.word	0xffffffff


	//   ....[117]....
        /*05c8*/ 	.word	0xffffffff


	//   ....[118]....
        /*05cc*/ 	.word	0xffffffff


	//   ....[119]....
        /*05d0*/ 	.word	0xffffffff


	//   ....[120]....
        /*05d4*/ 	.word	0xffffffff


	//   ....[121]....
        /*05d8*/ 	.word	0xffffffff


	//   ....[122]....
        /*05dc*/ 	.word	0xffffffff


	//   ....[123]....
        /*05e0*/ 	.word	0xffffffff


	//   ....[124]....
        /*05e4*/ 	.word	0xffffffff


	//   ....[125]....
        /*05e8*/ 	.word	0xffffffff


	//   ....[126]....
        /*05ec*/ 	.word	0xffffffff


	//   ....[127]....
        /*05f0*/ 	.word	0xffffffff


	//   ....[128]....
        /*05f4*/ 	.word	0xffffffff


	//   ....[129]....
        /*05f8*/ 	.word	0xffffffff


	//   ....[130]....
        /*05fc*/ 	.word	0xffffffff


	//   ....[131]....
        /*0600*/ 	.word	0xffffffff


	//   ....[132]....
        /*0604*/ 	.word	0xffffffff


	//   ....[133]....
        /*0608*/ 	.word	0xffffffff


	//   ....[134]....
        /*060c*/ 	.word	0xffffffff


	//   ....[135]....
        /*0610*/ 	.word	0xffffffff


	//   ....[136]....
        /*0614*/ 	.word	0xffffffff


	//   ....[137]....
        /*0618*/ 	.word	0xffffffff


	//   ....[138]....
        /*061c*/ 	.word	0xffffffff


	//   ....[139]....
        /*0620*/ 	.word	0xffffffff


	//   ....[140]....
        /*0624*/ 	.word	0xffffffff


	//   ....[141]....
        /*0628*/ 	.word	0xffffffff


	//   ....[142]....
        /*062c*/ 	.word	0xffffffff


	//   ....[143]....
        /*0630*/ 	.word	0xffffffff


	//   ....[144]....
        /*0634*/ 	.word	0xffffffff


	//   ....[145]....
        /*0638*/ 	.word	0xffffffff


	//   ....[146]....
        /*063c*/ 	.word	0xffffffff


	//   ....[147]....
        /*0640*/ 	.word	0xffffffff


	//   ....[148]....
        /*0644*/ 	.word	0xffffffff


	//   ....[149]....
        /*0648*/ 	.word	0xffffffff


	//   ....[150]....
        /*064c*/ 	.word	0xffffffff


	//   ....[151]....
        /*0650*/ 	.word	0xffffffff


	//   ....[152]....
        /*0654*/ 	.word	0xffffffff


	//   ....[153]....
        /*0658*/ 	.word	0xffffffff


	//   ....[154]....
        /*065c*/ 	.word	0xffffffff


	//   ....[155]....
        /*0660*/ 	.word	0xffffffff


	//   ....[156]....
        /*0664*/ 	.word	0xffffffff


	//   ....[157]....
        /*0668*/ 	.word	0xffffffff


	//   ....[158]....
        /*066c*/ 	.word	0xffffffff


	//   ....[159]....
        /*0670*/ 	.word	0xffffffff


	//   ....[160]....
        /*0674*/ 	.word	0xffffffff


	//   ....[161]....
        /*0678*/ 	.word	0xffffffff


	//   ....[162]....
        /*067c*/ 	.word	0xffffffff


	//   ....[163]....
        /*0680*/ 	.word	0xffffffff


	//   ....[164]....
        /*0684*/ 	.word	0xffffffff


	//   ....[165]....
        /*0688*/ 	.word	0xffffffff


	//   ....[166]....
        /*068c*/ 	.word	0xffffffff


	//   ....[167]....
        /*0690*/ 	.word	0xffffffff


	//   ....[168]....
        /*0694*/ 	.word	0xffffffff


	//   ....[169]....
        /*0698*/ 	.word	0xffffffff


	//   ....[170]....
        /*069c*/ 	.word	0xffffffff


	//   ....[171]....
        /*06a0*/ 	.word	0xffffffff


	//   ....[172]....
        /*06a4*/ 	.word	0xffffffff


	//   ....[173]....
        /*06a8*/ 	.word	0xffffffff


	//   ....[174]....
        /*06ac*/ 	.word	0xffffffff


	//   ....[175]....
        /*06b0*/ 	.word	0xffffffff


	//   ....[176]....
        /*06b4*/ 	.word	0xffffffff


	//   ....[177]....
        /*06b8*/ 	.word	0xffffffff


	//   ....[178]....
        /*06bc*/ 	.word	0xffffffff


	//   ....[179]....
        /*06c0*/ 	.word	0xffffffff


	//   ....[180]....
        /*06c4*/ 	.word	0xffffffff


	//   ....[181]....
        /*06c8*/ 	.word	0xffffffff


	//   ....[182]....
        /*06cc*/ 	.word	0xffffffff


	//   ....[183]....
        /*06d0*/ 	.word	0xffffffff


	//   ....[184]....
        /*06d4*/ 	.word	0xffffffff


	//   ....[185]....
        /*06d8*/ 	.word	0xffffffff


	//   ....[186]....
        /*06dc*/ 	.word	0xffffffff


	//   ....[187]....
        /*06e0*/ 	.word	0xffffffff


	//   ....[188]....
        /*06e4*/ 	.word	0xffffffff


	//   ....[189]....
        /*06e8*/ 	.word	0xffffffff


	//   ....[190]....
        /*06ec*/ 	.word	0xffffffff


	//   ....[191]....
        /*06f0*/ 	.word	0xffffffff


	//   ....[192]....
        /*06f4*/ 	.word	0xffffffff


	//   ....[193]....
        /*06f8*/ 	.word	0xffffffff


	//   ....[194]....
        /*06fc*/ 	.word	0xffffffff


	//   ....[195]....
        /*0700*/ 	.word	0xffffffff


	//   ....[196]....
        /*0704*/ 	.word	0xffffffff


	//   ....[197]....
        /*0708*/ 	.word	0xffffffff


	//   ....[198]....
        /*070c*/ 	.word	0xffffffff


	//   ....[199]....
        /*0710*/ 	.word	0xffffffff


	//   ....[200]....
        /*0714*/ 	.word	0xffffffff


	//   ....[201]....
        /*0718*/ 	.word	0xffffffff


	//   ....[202]....
        /*071c*/ 	.word	0xffffffff


	//   ....[203]....
        /*0720*/ 	.word	0xffffffff


	//   ....[204]....
        /*0724*/ 	.word	0xffffffff


	//   ....[205]....
        /*0728*/ 	.word	0xffffffff


	//   ....[206]....
        /*072c*/ 	.word	0xffffffff


	//   ....[207]....
        /*0730*/ 	.word	0xffffffff


	//   ....[208]....
        /*0734*/ 	.word	0xffffffff


	//   ....[209]....
        /*0738*/ 	.word	0xffffffff


	//   ....[210]....
        /*073c*/ 	.word	0xffffffff


	//   ....[211]....
        /*0740*/ 	.word	0xffffffff


	//   ....[212]....
        /*0744*/ 	.word	0xffffffff


	//   ....[213]....
        /*0748*/ 	.word	0xffffffff


	//   ....[214]....
        /*074c*/ 	.word	0xffffffff


	//   ....[215]....
        /*0750*/ 	.word	0xffffffff


	//   ....[216]....
        /*0754*/ 	.word	0xffffffff


	//   ....[217]....
        /*0758*/ 	.word	0xffffffff


	//   ....[218]....
        /*075c*/ 	.word	0xffffffff


	//   ....[219]....
        /*0760*/ 	.word	0xffffffff


	//   ....[220]....
        /*0764*/ 	.word	0xffffffff


	//   ....[221]....
        /*0768*/ 	.word	0xffffffff


	//   ....[222]....
        /*076c*/ 	.word	0xffffffff


	//   ....[223]....
        /*0770*/ 	.word	0xffffffff


	//   ....[224]....
        /*0774*/ 	.word	0xffffffff


	//   ....[225]....
        /*0778*/ 	.word	0xffffffff


	//   ....[226]....
        /*077c*/ 	.word	0xffffffff


	//   ....[227]....
        /*0780*/ 	.word	0xffffffff


	//   ....[228]....
        /*0784*/ 	.word	0xffffffff


	//   ....[229]....
        /*0788*/ 	.word	0xffffffff


	//   ....[230]....
        /*078c*/ 	.word	0xffffffff


	//   ....[231]....
        /*0790*/ 	.word	0xffffffff


	//   ....[232]....
        /*0794*/ 	.word	0xffffffff


	//   ....[233]....
        /*0798*/ 	.word	0xffffffff


	//   ....[234]....
        /*079c*/ 	.word	0xffffffff


	//   ....[235]....
        /*07a0*/ 	.word	0xffffffff


	//   ....[236]....
        /*07a4*/ 	.word	0xffffffff


	//   ....[237]....
        /*07a8*/ 	.word	0xffffffff


	//   ....[238]....
        /*07ac*/ 	.word	0xffffffff


	//   ....[239]....
        /*07b0*/ 	.word	0xffffffff


	//   ....[240]....
        /*07b4*/ 	.word	0xffffffff


	//   ....[241]....
        /*07b8*/ 	.word	0xffffffff


	//   ....[242]....
        /*07bc*/ 	.word	0xffffffff


	//   ....[243]....
        /*07c0*/ 	.word	0xffffffff


	//   ....[244]....
        /*07c4*/ 	.word	0xffffffff


	//   ....[245]....
        /*07c8*/ 	.word	0xffffffff


	//   ....[246]....
        /*07cc*/ 	.word	0xffffffff


	//   ....[247]....
        /*07d0*/ 	.word	0xffffffff


	//   ....[248]....
        /*07d4*/ 	.word	0xffffffff


	//   ....[249]....
        /*07d8*/ 	.word	0xffffffff


	//   ....[250]....
        /*07dc*/ 	.word	0xffffffff


	//   ....[251]....
        /*07e0*/ 	.word	0xffffffff


	//   ....[252]....
        /*07e4*/ 	.word	0xffffffff


	//   ....[253]....
        /*07e8*/ 	.word	0xffffffff


	//   ....[254]....
        /*07ec*/ 	.word	0xffffffff


	//   ....[255]....
        /*07f0*/ 	.word	0xffffffff


	//   ....[0]....
        /*07f4*/ 	.word	0xffffffff


	//   ....[1]....
        /*07f8*/ 	.word	0xffffffff


	//   ....[2]....
        /*07fc*/ 	.word	0xffffffff


	//   ....[3]....
        /*0800*/ 	.word	0xffffffff


	//   ....[4]....
        /*0804*/ 	.word	0xffffffff


	//   ....[5]....
        /*0808*/ 	.word	0xffffffff


	//   ....[6]....
        /*080c*/ 	.word	0xffffffff


	//   ....[7]....
        /*0810*/ 	.word	0xffffffff


	//   ....[8]....
        /*0814*/ 	.word	0xffffffff


	//   ....[9]....
        /*0818*/ 	.word	0xffffffff


	//   ....[10]....
        /*081c*/ 	.word	0xffffffff


	//   ....[11]....
        /*0820*/ 	.word	0xffffffff


	//   ....[12]....
        /*0824*/ 	.word	0xffffffff


	//   ....[13]....
        /*0828*/ 	.word	0xffffffff


	//   ....[14]....
        /*082c*/ 	.word	0xffffffff


	//   ....[15]....
        /*0830*/ 	.word	0xffffffff


	//   ....[16]....
        /*0834*/ 	.word	0xffffffff


	//   ....[17]....
        /*0838*/ 	.word	0xffffffff


	//   ....[18]....
        /*083c*/ 	.word	0xffffffff


	//   ....[19]....
        /*0840*/ 	.word	0xffffffff


	//   ....[20]....
        /*0844*/ 	.word	0xffffffff


	//   ....[21]....
        /*0848*/ 	.word	0xffffffff


	//   ....[22]....
        /*084c*/ 	.word	0xffffffff


	//   ....[23]....
        /*0850*/ 	.word	0xffffffff


	//   ....[24]....
        /*0854*/ 	.word	0xffffffff


	//   ....[25]....
        /*0858*/ 	.word	0xffffffff


	//   ....[26]....
        /*085c*/ 	.word	0xffffffff


	//   ....[27]....
        /*0860*/ 	.word	0xffffffff


	//   ....[28]....
        /*0864*/ 	.word	0xffffffff


	//   ....[29]....
        /*0868*/ 	.word	0xffffffff


	//   ....[30]....
        /*086c*/ 	.word	0xffffffff


	//   ....[31]....
        /*0870*/ 	.word	0xffffffff


	//   ....[32]....
        /*0874*/ 	.word	0xffffffff


	//   ....[33]....
        /*0878*/ 	.word	0xffffffff


	//   ....[34]....
        /*087c*/ 	.word	0xffffffff


	//   ....[35]....
        /*0880*/ 	.word	0xffffffff


	//   ....[36]....
        /*0884*/ 	.word	0xffffffff


	//   ....[37]....
        /*0888*/ 	.word	0xffffffff


	//   ....[38]....
        /*088c*/ 	.word	0xffffffff


	//   ....[39]....
        /*0890*/ 	.word	0xffffffff


	//   ....[40]....
        /*0894*/ 	.word	0xffffffff


	//   ....[41]....
        /*0898*/ 	.word	0xffffffff


	//   ....[42]....
        /*089c*/ 	.word	0xffffffff


	//   ....[43]....
        /*08a0*/ 	.word	0xffffffff


	//   ....[44]....
        /*08a4*/ 	.word	0xffffffff


	//   ....[45]....
        /*08a8*/ 	.word	0xffffffff


	//   ....[46]....
        /*08ac*/ 	.word	0xffffffff


	//   ....[47]....
        /*08b0*/ 	.word	0xffffffff


	//   ....[48]....
        /*08b4*/ 	.word	0xffffffff


	//   ....[49]....
        /*08b8*/ 	.word	0xffffffff


	//   ....[50]....
        /*08bc*/ 	.word	0xffffffff


	//   ....[51]....
        /*08c0*/ 	.word	0xffffffff


	//   ....[52]....
        /*08c4*/ 	.word	0xffffffff


	//   ....[53]....
        /*08c8*/ 	.word	0xffffffff


	//   ....[54]....
        /*08cc*/ 	.word	0xffffffff


	//   ....[55]....
        /*08d0*/ 	.word	0xffffffff


	//   ....[56]....
        /*08d4*/ 	.word	0xffffffff


	//   ....[57]....
        /*08d8*/ 	.word	0xffffffff


	//----- nvinfo : EIATTR_COOP_GROUP_INSTR_OFFSETS
	.align		4
.L_300:
        /*08dc*/ 	.byte	0x04, 0x28
        /*08de*/ 	.short	(.L_302 - .L_301)


	//   ....[0]....
.L_301:
        /*08e0*/ 	.word	0x00000050


	//   ....[1]....
        /*08e4*/ 	.word	0x00000200


	//   ....[2]....
        /*08e8*/ 	.word	0x00000230


	//   ....[3]....
        /*08ec*/ 	.word	0x00000260


	//   ....[4]....
        /*08f0*/ 	.word	0x00000290


	//   ....[5]....
        /*08f4*/ 	.word	0x000002c0


	//   ....[6]....
        /*08f8*/ 	.word	0x000002f0


	//   ....[7]....
        /*08fc*/ 	.word	0x00000450


	//   ....[8]....
        /*0900*/ 	.word	0x00000490


	//   ....[9]....
        /*0904*/ 	.word	0x000004c0


	//   ....[10]....
        /*0908*/ 	.word	0x000004f0


	//   ....[11]....
        /*090c*/ 	.word	0x00000520


	//   ....[12]....
        /*0910*/ 	.word	0x00000550


	//   ....[13]....
        /*0914*/ 	.word	0x000005e0


	//   ....[14]....
        /*0918*/ 	.word	0x00000630


	//   ....[15]....
        /*091c*/ 	.word	0x00000650


	//   ....[16]....
        /*0920*/ 	.word	0x000006b0


	//   ....[17]....
        /*0924*/ 	.word	0x00003e70


	//   ....[18]....
        /*0928*/ 	.word	0x00003ec0


	//   ....[19]....
        /*092c*/ 	.word	0x00004690


	//   ....[20]....
        /*0930*/ 	.word	0x000046b0


	//   ....[21]....
        /*0934*/ 	.word	0x00004e00


	//   ....[22]....
        /*0938*/ 	.word	0x00004e10


	//   ....[23]....
        /*093c*/ 	.word	0x00005640


	//   ....[24]....
        /*0940*/ 	.word	0x00005670


	//   ....[25]....
        /*0944*/ 	.word	0x000062c0


	//   ....[26]....
        /*0948*/ 	.word	0x000062f0


	//   ....[27]....
        /*094c*/ 	.word	0x00006ae0


	//   ....[28]....
        /*0950*/ 	.word	0x00006b00


	//   ....[29]....
        /*0954*/ 	.word	0x00007310


	//   ....[30]....
        /*0958*/ 	.word	0x00007340


	//   ....[31]....
        /*095c*/ 	.word	0x00007450


	//   ....[32]....
        /*0960*/ 	.word	0x00007480


	//   ....[33]....
        /*0964*/ 	.word	0x00007550


	//   ....[34]....
        /*0968*/ 	.word	0x00007570


	//   ....[35]....
        /*096c*/ 	.word	0x00007940


	//   ....[36]....
        /*0970*/ 	.word	0x00007960


	//   ....[37]....
        /*0974*/ 	.word	0x00007b20


	//   ....[38]....
        /*0978*/ 	.word	0x00007b50


	//   ....[39]....
        /*097c*/ 	.word	0x00007c20


	//   ....[40]....
        /*0980*/ 	.word	0x00007c50


	//   ....[41]....
        /*0984*/ 	.word	0x00008cb0


	//   ....[42]....
        /*0988*/ 	.word	0x00008ce0


	//   ....[43]....
        /*098c*/ 	.word	0x00008d00


	//   ....[44]....
        /*0990*/ 	.word	0x00008d20


	//   ....[45]....
        /*0994*/ 	.word	0x00008d40


	//   ....[46]....
        /*0998*/ 	.word	0x00008d60


	//   ....[47]....
        /*099c*/ 	.word	0x00008e90


	//   ....[48]....
        /*09a0*/ 	.word	0x00008ef0


	//   ....[49]....
        /*09a4*/ 	.word	0x00008f50


	//   ....[50]....
        /*09a8*/ 	.word	0x00008f70


	//   ....[51]....
        /*09ac*/ 	.word	0x000090e0


	//   ....[52]....
        /*09b0*/ 	.word	0x000090f0


	//   ....[53]....
        /*09b4*/ 	.word	0x00009190


	//   ....[54]....
        /*09b8*/ 	.word	0x000091a0


	//   ....[55]....
        /*09bc*/ 	.word	0x00009460


	//   ....[56]....
        /*09c0*/ 	.word	0x000094d0


	//   ....[57]....
        /*09c4*/ 	.word	0x00009520


	//   ....[58]....
        /*09c8*/ 	.word	0x00009540


	//   ....[59]....
        /*09cc*/ 	.word	0x00009700


	//   ....[60]....
        /*09d0*/ 	.word	0x00009790


	//   ....[61]....
        /*09d4*/ 	.word	0x000097c0


	//   ....[62]....
        /*09d8*/ 	.word	0x00009800


	//   ....[63]....
        /*09dc*/ 	.word	0x000099c0


	//   ....[64]....
        /*09e0*/ 	.word	0x00009a50


	//   ....[65]....
        /*09e4*/ 	.word	0x00009a90


	//   ....[66]....
        /*09e8*/ 	.word	0x00009ad0


	//   ....[67]....
        /*09ec*/ 	.word	0x00009ca0


	//   ....[68]....
        /*09f0*/ 	.word	0x00009d30


	//   ....[69]....
        /*09f4*/ 	.word	0x00009d60


	//   ....[70]....
        /*09f8*/ 	.word	0x00009d80


	//   ....[71]....
        /*09fc*/ 	.word	0x0000baf0


	//   ....[72]....
        /*0a00*/ 	.word	0x0000bb10


	//   ....[73]....
        /*0a04*/ 	.word	0x0000bb30


	//   ....[74]....
        /*0a08*/ 	.word	0x0000bb50


	//   ....[75]....
        /*0a0c*/ 	.word	0x0000bc10


	//   ....[76]....
        /*0a10*/ 	.word	0x0000bc30


	//   ....[77]....
        /*0a14*/ 	.word	0x0000bc50


	//   ....[78]....
        /*0a18*/ 	.word	0x0000bc70


	//   ....[79]....
        /*0a1c*/ 	.word	0x0000be60


	//   ....[80]....
        /*0a20*/ 	.word	0x0000bea0


	//   ....[81]....
        /*0a24*/ 	.word	0x0000beb0


	//   ....[82]....
        /*0a28*/ 	.word	0x0000bec0


	//   ....[83]....
        /*0a2c*/ 	.word	0x0000c030


	//   ....[84]....
        /*0a30*/ 	.word	0x0000c050


	//   ....[85]....
        /*0a34*/ 	.word	0x0000c070


	//   ....[86]....
        /*0a38*/ 	.word	0x0000c090


	//   ....[87]....
        /*0a3c*/ 	.word	0x0000e280


	//   ....[88]....
        /*0a40*/ 	.word	0x0000e2b0


	//   ....[89]....
        /*0a44*/ 	.word	0x0000e2e0


	//   ....[90]....
        /*0a48*/ 	.word	0x0000e2f0


	//   ....[91]....
        /*0a4c*/ 	.word	0x0000e550


	//   ....[92]....
        /*0a50*/ 	.word	0x0000e570


	//   ....[93]....
        /*0a54*/ 	.word	0x0000f6e0


	//   ....[94]....
        /*0a58*/ 	.word	0x0000f700


	//   ....[95]....
        /*0a5c*/ 	.word	0x0000f730


	//   ....[96]....
        /*0a60*/ 	.word	0x0000f740


	//   ....[97]....
        /*0a64*/ 	.word	0x0000f820


	//   ....[98]....
        /*0a68*/ 	.word	0x0000f840


	//   ....[99]....
        /*0a6c*/ 	.word	0x0000fa70


	//   ....[100]....
        /*0a70*/ 	.word	0x00010470


	//   ....[101]....
        /*0a74*/ 	.word	0x00010eb0


	//   ....[102]....
        /*0a78*/ 	.word	0x00010ee0


	//   ....[103]....
        /*0a7c*/ 	.word	0x00010ef0


	//   ....[104]....
        /*0a80*/ 	.word	0x00010f20


	//   ....[105]....
        /*0a84*/ 	.word	0x000127f0


	//   ....[106]....
        /*0a88*/ 	.word	0x00012810


	//   ....[107]....
        /*0a8c*/ 	.word	0x000128c0


	//   ....[108]....
        /*0a90*/ 	.word	0x000128d0


	//   ....[109]....
        /*0a94*/ 	.word	0x000128e0


	//   ....[110]....
        /*0a98*/ 	.word	0x000128f0


	//   ....[111]....
        /*0a9c*/ 	.word	0x00013b90


	//   ....[112]....
        /*0aa0*/ 	.word	0x00013bb0


	//   ....[113]....
        /*0aa4*/ 	.word	0x00013c60


	//   ....[114]....
        /*0aa8*/ 	.word	0x00013c70


	//   ....[115]....
        /*0aac*/ 	.word	0x00013c80


	//   ....[116]....
        /*0ab0*/ 	.word	0x00013c90


	//   ....[117]....
        /*0ab4*/ 	.word	0x00013f00


	//   ....[118]....
        /*0ab8*/ 	.word	0x00014950


	//   ....[119]....
        /*0abc*/ 	.word	0x000153f0


	//   ....[120]....
        /*0ac0*/ 	.word	0x00015420


	//   ....[121]....
        /*0ac4*/ 	.word	0x00015440


	//   ....[122]....
        /*0ac8*/ 	.word	0x00015460


	//   ....[123]....
        /*0acc*/ 	.word	0x00017200


	//   ....[124]....
        /*0ad0*/ 	.word	0x00017220


	//   ....[125]....
        /*0ad4*/ 	.word	0x000172d0


	//   ....[126]....
        /*0ad8*/ 	.word	0x000172e0


	//   ....[127]....
        /*0adc*/ 	.word	0x000172f0


	//   ....[128]....
        /*0ae0*/ 	.word	0x00017300


	//   ....[129]....
        /*0ae4*/ 	.word	0x00018590


	//   ....[130]....
        /*0ae8*/ 	.word	0x000185b0


	//   ....[131]....
        /*0aec*/ 	.word	0x00018660


	//   ....[132]....
        /*0af0*/ 	.word	0x00018670


	//   ....[133]....
        /*0af4*/ 	.word	0x00018680


	//   ....[134]....
        /*0af8*/ 	.word	0x00018690


	//   ....[135]....
        /*0afc*/ 	.word	0x00018b40


	//   ....[136]....
        /*0b00*/ 	.word	0x00018b70


	//   ....[137]....
        /*0b04*/ 	.word	0x00018b90


	//   ....[138]....
        /*0b08*/ 	.word	0x00018bb0


	//   ....[139]....
        /*0b0c*/ 	.word	0x0001a6a0


	//   ....[140]....
        /*0b10*/ 	.word	0x0001a6b0


	//   ....[141]....
        /*0b14*/ 	.word	0x0001a710


	//   ....[142]....
        /*0b18*/ 	.word	0x0001a740


	//   ....[143]....
        /*0b1c*/ 	.word	0x0001a7b0


	//   ....[144]....
        /*0b20*/ 	.word	0x0001a7e0


	//   ....[145]....
        /*0b24*/ 	.word	0x0001b9c0


	//   ....[146]....
        /*0b28*/ 	.word	0x0001b9e0


	//   ....[147]....
        /*0b2c*/ 	.word	0x0001ba70


	//   ....[148]....
        /*0b30*/ 	.word	0x0001ba80


	//   ....[149]....
        /*0b34*/ 	.word	0x0001ba90


	//   ....[150]....
        /*0b38*/ 	.word	0x0001baa0


	//   ....[151]....
        /*0b3c*/ 	.word	0x0001bc90


	//   ....[152]....
        /*0b40*/ 	.word	0x0001c6e0


	//   ....[153]....
        /*0b44*/ 	.word	0x0001d180


	//   ....[154]....
        /*0b48*/ 	.word	0x0001d1b0


	//   ....[155]....
        /*0b4c*/ 	.word	0x0001d1d0


	//   ....[156]....
        /*0b50*/ 	.word	0x0001d1f0


	//   ....[157]....
        /*0b54*/ 	.word	0x0001eb10


	//   ....[158]....
        /*0b58*/ 	.word	0x0001eb40


	//   ....[159]....
        /*0b5c*/ 	.word	0x0001eb50


	//   ....[160]....
        /*0b60*/ 	.word	0x0001eb80


	//   ....[161]....
        /*0b64*/ 	.word	0x0001fc00


	//   ....[162]....
        /*0b68*/ 	.word	0x0001fc10


	//   ....[163]....
        /*0b6c*/ 	.word	0x0001fc30


	//   ....[164]....
        /*0b70*/ 	.word	0x0001fc50


	//   ....[165]....
        /*0b74*/ 	.word	0x0001ff80


	//   ....[166]....
        /*0b78*/ 	.word	0x0001ffa0


	//   ....[167]....
        /*0b7c*/ 	.word	0x00020080


	//   ....[168]....
        /*0b80*/ 	.word	0x00020090


	//   ....[169]....
        /*0b84*/ 	.word	0x00020180


	//   ....[170]....
        /*0b88*/ 	.word	0x000201a0


	//   ....[171]....
        /*0b8c*/ 	.word	0x00020290


	//   ....[172]....
        /*0b90*/ 	.word	0x000202a0


	//   ....[173]....
        /*0b94*/ 	.word	0x00020590


	//   ....[174]....
        /*0b98*/ 	.word	0x000205b0


	//   ....[175]....
        /*0b9c*/ 	.word	0x00020cd0


	//   ....[176]....
        /*0ba0*/ 	.word	0x00020ce0


	//   ....[177]....
        /*0ba4*/ 	.word	0x00021b90


	//   ....[178]....
        /*0ba8*/ 	.word	0x00021bb0


	//   ....[179]....
        /*0bac*/ 	.word	0x00021ca0


	//   ....[180]....
        /*0bb0*/ 	.word	0x00021cb0


	//   ....[181]....
        /*0bb4*/ 	.word	0x00021da0


	//   ....[182]....
        /*0bb8*/ 	.word	0x00021dc0


	//   ....[183]....
        /*0bbc*/ 	.word	0x00021eb0


	//   ....[184]....
        /*0bc0*/ 	.word	0x00021ec0


	//   ....[185]....
        /*0bc4*/ 	.word	0x00022070


	//   ....[186]....
        /*0bc8*/ 	.word	0x00022090


	//   ....[187]....
        /*0bcc*/ 	.word	0x000221c0


	//   ....[188]....
        /*0bd0*/ 	.word	0x00022200


	//   ....[189]....
        /*0bd4*/ 	.word	0x00022230


	//   ....[190]....
        /*0bd8*/ 	.word	0x00022260


	//   ....[191]....
        /*0bdc*/ 	.word	0x00022290


	//   ....[192]....
        /*0be0*/ 	.word	0x000222c0


	//   ....[193]....
        /*0be4*/ 	.word	0x00022430


	//   ....[194]....
        /*0be8*/ 	.word	0x00022470


	//   ....[195]....
        /*0bec*/ 	.word	0x000224a0


	//   ....[196]....
        /*0bf0*/ 	.word	0x000224d0


	//   ....[197]....
        /*0bf4*/ 	.word	0x00022500


	//   ....[198]....
        /*0bf8*/ 	.word	0x00022530


	//   ....[199]....
        /*0bfc*/ 	.word	0x000225c0


	//   ....[200]....
        /*0c00*/ 	.word	0x00022620


	//   ....[201]....
        /*0c04*/ 	.word	0x00022630


	//   ....[202]....
        /*0c08*/ 	.word	0x00022690


	//   ....[203]....
        /*0c0c*/ 	.word	0x000230e0


	//   ....[204]....
        /*0c10*/ 	.word	0x00023130


	//   ....[205]....
        /*0c14*/ 	.word	0x00023190


	//   ....[206]....
        /*0c18*/ 	.word	0x000231f0


	//   ....[207]....
        /*0c1c*/ 	.word	0x00023250


	//   ....[208]....
        /*0c20*/ 	.word	0x000232c0


	//   ....[209]....
        /*0c24*/ 	.word	0x00023310


	//   ....[210]....
        /*0c28*/ 	.word	0x00023370


	//   ....[211]....
        /*0c2c*/ 	.word	0x000233e0


	//   ....[212]....
        /*0c30*/ 	.word	0x00023450


	//   ....[213]....
        /*0c34*/ 	.word	0x000234c0


	//   ....[214]....
        /*0c38*/ 	.word	0x00023530


	//   ....[215]....
        /*0c3c*/ 	.word	0x00023650


	//   ....[216]....
        /*0c40*/ 	.word	0x000236b0


	//   ....[217]....
        /*0c44*/ 	.word	0x000237f0


	//   ....[218]....
        /*0c48*/ 	.word	0x00023850


	//   ....[219]....
        /*0c4c*/ 	.word	0x000238c0


	//   ....[220]....
        /*0c50*/ 	.word	0x00023930


	//   ....[221]....
        /*0c54*/ 	.word	0x00023990


	//   ....[222]....
        /*0c58*/ 	.word	0x000239f0


	//   ....[223]....
        /*0c5c*/ 	.word	0x00023a40


	//   ....[224]....
        /*0c60*/ 	.word	0x00023a80


	//   ....[225]....
        /*0c64*/ 	.word	0x00023af0


	//   ....[226]....
        /*0c68*/ 	.word	0x00023b60


	//   ....[227]....
        /*0c6c*/ 	.word	0x00023c80


	//   ....[228]....
        /*0c70*/ 	.word	0x00023ce0


	//   ....[229]....
        /*0c74*/ 	.word	0x00023e20


	//   ....[230]....
        /*0c78*/ 	.word	0x00023e80


	//   ....[231]....
        /*0c7c*/ 	.word	0x00023ef0


	//   ....[232]....
        /*0c80*/ 	.word	0x00023f60


	//   ....[233]....
        /*0c84*/ 	.word	0x00024080


	//   ....[234]....
        /*0c88*/ 	.word	0x000240e0


	//   ....[235]....
        /*0c8c*/ 	.word	0x00024220


	//   ....[236]....
        /*0c90*/ 	.word	0x00024280


	//   ....[237]....
        /*0c94*/ 	.word	0x000242f0


	//   ....[238]....
        /*0c98*/ 	.word	0x00024360


	//   ....[239]....
        /*0c9c*/ 	.word	0x000243b0


	//   ....[240]....
        /*0ca0*/ 	.word	0x00024400


	//   ....[241]....
        /*0ca4*/ 	.word	0x00024450


	//   ....[242]....
        /*0ca8*/ 	.word	0x00024490


	//   ....[243]....
        /*0cac*/ 	.word	0x00024500


	//   ....[244]....
        /*0cb0*/ 	.word	0x00024570


	//   ....[245]....
        /*0cb4*/ 	.word	0x00024690


	//   ....[246]....
        /*0cb8*/ 	.word	0x000246f0


	//   ....[247]....
        /*0cbc*/ 	.word	0x00024830


	//   ....[248]....
        /*0cc0*/ 	.word	0x00024890


	//   ....[249]....
        /*0cc4*/ 	.word	0x00024900


	//   ....[250]....
        /*0cc8*/ 	.word	0x00024970


	//   ....[251]....
        /*0ccc*/ 	.word	0x00024a90


	//   ....[252]....
        /*0cd0*/ 	.word	0x00024af0


	//   ....[253]....
        /*0cd4*/ 	.word	0x00024c30


	//   ....[254]....
        /*0cd8*/ 	.word	0x00024c90


	//   ....[255]....
        /*0cdc*/ 	.word	0x00024ce0


	//   ....[0]....
        /*0ce0*/ 	.word	0x00024d30


	//   ....[1]....
        /*0ce4*/ 	.word	0x00024d80


	//   ....[2]....
        /*0ce8*/ 	.word	0x00024dc0


	//   ....[3]....
        /*0cec*/ 	.word	0x00024e30


	//   ....[4]....
        /*0cf0*/ 	.word	0x00024e90


	//   ....[5]....
        /*0cf4*/ 	.word	0x00024f00


	//   ....[6]....
        /*0cf8*/ 	.word	0x00024fe0


	//   ....[7]....
        /*0cfc*/ 	.word	0x00025040


	//   ....[8]....
        /*0d00*/ 	.word	0x00025120


	//   ....[9]....
        /*0d04*/ 	.word	0x00025180


	//   ....[10]....
        /*0d08*/ 	.word	0x000251f0


	//   ....[11]....
        /*0d0c*/ 	.word	0x00025260


	//   ....[12]....
        /*0d10*/ 	.word	0x000252b0


	//   ....[13]....
        /*0d14*/ 	.word	0x00025300


	//   ....[14]....
        /*0d18*/ 	.word	0x00025350


	//   ....[15]....
        /*0d1c*/ 	.word	0x00025390


	//   ....[16]....
        /*0d20*/ 	.word	0x000253f0


	//   ....[17]....
        /*0d24*/ 	.word	0x00025450


	//   ....[18]....
        /*0d28*/ 	.word	0x000254a0


	//   ....[19]....
        /*0d2c*/ 	.word	0x000254e0


	//   ....[20]....
        /*0d30*/ 	.word	0x00025550


	//   ....[21]....
        /*0d34*/ 	.word	0x000255c0


	//   ....[22]....
        /*0d38*/ 	.word	0x00025630


	//   ....[23]....
        /*0d3c*/ 	.word	0x00025690


	//   ....[24]....
        /*0d40*/ 	.word	0x00025700


	//   ....[25]....
        /*0d44*/ 	.word	0x00025770


	//   ....[26]....
        /*0d48*/ 	.word	0x000257e0


	//   ....[27]....
        /*0d4c*/ 	.word	0x00025840


	//   ....[28]....
        /*0d50*/ 	.word	0x000258b0


	//   ....[29]....
        /*0d54*/ 	.word	0x00025920


	//   ....[30]....
        /*0d58*/ 	.word	0x00025990


	//   ....[31]....
        /*0d5c*/ 	.word	0x000259f0


	//   ....[32]....
        /*0d60*/ 	.word	0x00025a60


	//   ....[33]....
        /*0d64*/ 	.word	0x00025ad0


	//   ....[34]....
        /*0d68*/ 	.word	0x00025b40


	//   ....[35]....
        /*0d6c*/ 	.word	0x00025ba0


	//   ....[36]....
        /*0d70*/ 	.word	0x00025c10


	//   ....[37]....
        /*0d74*/ 	.word	0x00025c80


	//   ....[38]....
        /*0d78*/ 	.word	0x00025cf0


	//   ....[39]....
        /*0d7c*/ 	.word	0x00025d50


	//   ....[40]....
        /*0d80*/ 	.word	0x00025dc0


	//   ....[41]....
        /*0d84*/ 	.word	0x00025e30


	//   ....[42]....
        /*0d88*/ 	.word	0x00025e80


	//   ....[43]....
        /*0d8c*/ 	.word	0x00025ec0


	//   ....[44]....
        /*0d90*/ 	.word	0x00025f10


	//   ....[45]....
        /*0d94*/ 	.word	0x00025f60


	//   ....[46]....
        /*0d98*/ 	.word	0x00025fb0


	//   ....[47]....
        /*0d9c*/ 	.word	0x00026020


	//   ....[48]....
        /*0da0*/ 	.word	0x00026070


	//   ....[49]....
        /*0da4*/ 	.word	0x000260b0


	//   ....[50]....
        /*0da8*/ 	.word	0x00026100


	//   ....[51]....
        /*0dac*/ 	.word	0x00026150


	//   ....[52]....
        /*0db0*/ 	.word	0x000261a0


	//   ....[53]....
        /*0db4*/ 	.word	0x00026210


	//   ....[54]....
        /*0db8*/ 	.word	0x00026260


	//   ....[55]....
        /*0dbc*/ 	.word	0x000262c0


	//   ....[56]....
        /*0dc0*/ 	.word	0x00026320


	//   ....[57]....
        /*0dc4*/ 	.word	0x00026390


	//----- nvinfo : EIATTR_EXIT_INSTR_OFFSETS
	.align		4
.L_302:
        /*0dc8*/ 	.byte	0x04, 0x1c
        /*0dca*/ 	.short	(.L_304 - .L_303)


	//   ....[0]....
.L_303:
        /*0dcc*/ 	.word	0x000010d0


	//   ....[1]....
        /*0dd0*/ 	.word	0x000230b0


	//----- nvinfo : EIATTR_MAX_THREADS
	.align		4
.L_304:
        /*0dd4*/ 	.byte	0x04, 0x05
        /*0dd6*/ 	.short	(.L_306 - .L_305)
.L_305:
        /*0dd8*/ 	.word	0x00000100
        /*0ddc*/ 	.word	0x00000001
        /*0de0*/ 	.word	0x00000001


	//----- nvinfo : EIATTR_CRS_STACK_SIZE
	.align		4
.L_306:
        /*0de4*/ 	.byte	0x04, 0x1e
        /*0de6*/ 	.short	(.L_308 - .L_307)
.L_307:
        /*0de8*/ 	.word	0x00000000
.L_308:


//--------------------- .nv.info._ZN7cutlass13device_kernelIN5flash19enable_sm80_to_sm89INS1_16FlashAttnFwdSm80INS1_25CollectiveMainloopFwdSm80ILi4ELi1ELb0EN4cute5tupleIJNS5_1CILi128EEENS7_ILi64EEES8_EEELi128ENS_10bfloat16_tEfNS_4arch4Sm80ELb1ELb0ELb1ELb0ELb1ELb0ELb1ELb1EEENS1_21CollectiveEpilogueFwdINS6_IJS8_S8_S9_EEENS6_IJNS7_ILi1EEESH_SH_EEESB_SD_Li128ELb0ELb1ELb1ELb0EEENS1_30DynamicPersistentTileSchedulerILi128ELi128ELb1ELb1ELb0EEEEEEEEEvNT_6ParamsE --------------------------
	.section	.nv.info._ZN7cutlass13device_kernelIN5flash19enable_sm80_to_sm89INS1_16FlashAttnFwdSm80INS1_25CollectiveMainloopFwdSm80ILi4ELi1ELb0EN4cute5tupleIJNS5_1CILi128EEENS7_ILi64EEES8_EEELi128ENS_10bfloat16_tEfNS_4arch4Sm80ELb1ELb0ELb1ELb0ELb1ELb0ELb1ELb1EEENS1_21CollectiveEpilogueFwdINS6_IJS8_S8_S9_EEENS6_IJNS7_ILi1EEESH_SH_EEESB_SD_Li128ELb0ELb1ELb1ELb0EEENS1_30DynamicPersistentTileSchedulerILi128ELi128ELb1ELb1ELb0EEEEEEEEEvNT_6ParamsE,"",@"SHT_CUDA_INFO"
	.sectionflags	@""
	.align	4


	//----- nvinfo : EIATTR_CUDA_API_VERSION
	.align		4
        /*0000*/ 	.byte	0x04, 0x37
        /*0002*/ 	.short	(.L_310 - .L_309)
.L_309:
        /*0004*/ 	.word	0x00000082


	//----- nvinfo : EIATTR_SW2861232_WAR
	.align		4
.L_310:
        /*0008*/ 	.byte	0x01, 0x35
	.zero		2


	//----- nvinfo : EIATTR_PARAM_CBANK
	.align		4
        /*000c*/ 	.byte	0x04, 0x0a
        /*000e*/ 	.short	(.L_312 - .L_311)
	.align		4
.L_311:
        /*0010*/ 	.word	index@(.nv.constant0._ZN7cutlass13device_kernelIN5flash19enable_sm80_to_sm89INS1_16FlashAttnFwdSm80INS1_25CollectiveMainloopFwdSm80ILi4ELi1ELb0EN4cute5tupleIJNS5_1CILi128EEENS7_ILi64EEES8_EEELi128ENS_10bfloat16_tEfNS_4arch4Sm80ELb1ELb0ELb1ELb0ELb1ELb0ELb1ELb1EEENS1_21CollectiveEpilogueFwdINS6_IJS8_S8_S9_EEENS6_IJNS7_ILi1EEESH_SH_EEESB_SD_Li128ELb0ELb1ELb1ELb0EEENS1_30DynamicPersistentTileSchedulerILi128ELi128ELb1ELb1ELb0EEEEEEEEEvNT_6ParamsE)
        /*0014*/ 	.short	0x0160
        /*0016*/ 	.short	0x0428


	//----- nvinfo : EIATTR_CBANK_PARAM_SIZE
	.align		4
.L_312:
        /*0018*/ 	.byte	0x03, 0x19
        /*001a*/ 	.short	0x0428


	//----- nvinfo : EIATTR_KPARAM_INFO
	.align		4
        /*001c*/ 	.byte	0x04, 0x17
        /*001e*/ 	.short	(.L_314 - .L_313)
.L_313:
        /*0020*/ 	.word	0x00000000
        /*0024*/ 	.short	0x0000
        /*0026*/ 	.short	0x0000
        /*0028*/ 	.byte	0x00, 0xf0, 0xa1, 0x10


	//----- nvinfo : EIATTR_MAXREG_COUNT
	.align		4
.L_314:
        /*002c*/ 	.byte	0x03, 0x1b
        /*002e*/ 	.short	0x00ff


	//----- nvinfo : EIATTR_NUM_BARRIERS
	.align		4
        /*0030*/ 	.byte	0x02, 0x4c
        /*0032*/ 	.byte	0x06
	.zero		1


	//----- nvinfo : EIATTR_ANNOTATIONS
	.align		4
        /*0034*/ 	.byte	0x04, 0x55
        /*0036*/ 	.short	(.L_316 - .L_315)


	//   ....[0]....
.L_315:
        /* <DEDUP_REMOVED lines=127> */


	//----- nvinfo : EIATTR_MERCURY_ISA_VERSION
	.align		4
.L_316:
        /*0810*/ 	.byte	0x03, 0x5f
        /*0812*/ 	.short	0x0000


	//----- nvinfo : EIATTR_INT_WARP_WIDE_INSTR_OFFSETS
	.align		4
        /*0814*/ 	.byte	0x04, 0x31
        /*0816*/ 	.short	(.L_318 - .L_317)


	//   ....[0]....
.L_317:
        /*0818*/ 	.word	0x000117d0


	//   ....[1]....
        /*081c*/ 	.word	0x00011870


	//----- nvinfo : EIATTR_COOP_GROUP_MASK_REGIDS
	.align		4
.L_318:
        /*0820*/ 	.byte	0x04, 0x29
        /*0822*/ 	.short	(.L_320 - .L_319)


	//   ....[0]....
.L_319:
        /*0824*/ 	.word	0xffffffff


	//   ....[1]....
        /*0828*/ 	.word	0xffffffff


	//   ....[2]....
        /*082c*/ 	.word	0xffffffff


	//   ....[3]....
        /*0830*/ 	.word	0xffffffff


	//   ....[4]....
        /*0834*/ 	.word	0xffffffff


	//   ....[5]....
        /*0838*/ 	.word	0xffffffff


	//   ....[6]....
        /*083c*/ 	.word	0xffffffff


	//   ....[7]....
        /*0840*/ 	.word	0xffffffff


	//   ....[8]....
        /*0844*/ 	.word	0xffffffff


	//   ....[9]....
        /*0848*/ 	.word	0xffffffff


	//   ....[10]....
        /*084c*/ 	.word	0xffffffff


	//   ....[11]....
        /*0850*/ 	.word	0xffffffff


	//   ....[12]....
        /*0854*/ 	.word	0xffffffff


	//   ....[13]....
        /*0858*/ 	.word	0xffffffff


	//   ....[14]....
        /*085c*/ 	.word	0xffffffff


	//   ....[15]....
        /*0860*/ 	.word	0xffffffff


	//   ....[16]....
        /*0864*/ 	.word	0xffffffff


	//   ....[17]....
        /*0868*/ 	.word	0xffffffff


	//   ....[18]....
        /*086c*/ 	.word	0xffffffff


	//   ....[19]....
        /*0870*/ 	.word	0xffffffff


	//   ....[20]....
        /*0874*/ 	.word	0xffffffff


	//   ....[21]....
        /*0878*/ 	.word	0xffffffff


	//   ....[22]....
        /*087c*/ 	.word	0xffffffff


	//   ....[23]....
        /*0880*/ 	.word	0xffffffff


	//   ....[24]....
        /*0884*/ 	.word	0xffffffff


	//   ....[25]....
        /*0888*/ 	.word	0xffffffff


	//   ....[26]....
        /*088c*/ 	.word	0xffffffff


	//   ....[27]....
        /*0890*/ 	.word	0xffffffff


	//   ....[28]....
        /*0894*/ 	.word	0xffffffff


	//   ....[29]....
        /*0898*/ 	.word	0xffffffff


	//   ....[30]....
        /*089c*/ 	.word	0xffffffff


	//   ....[31]....
        /*08a0*/ 	.word	0xffffffff


	//   ....[32]....
        /*08a4*/ 	.word	0xffffffff


	//   ....[33]....
        /*08a8*/ 	.word	0xffffffff


	//   ....[34]....
        /*08ac*/ 	.word	0xffffffff


	//   ....[35]....
        /*08b0*/ 	.word	0xffffffff


	//   ....[36]....
        /*08b4*/ 	.word	0xffffffff


	//   ....[37]....
        /*08b8*/ 	.word	0xffffffff


	//   ....[38]....
        /*08bc*/ 	.word	0xffffffff


	//   ....[39]....
        /*08c0*/ 	.word	0xffffffff


	//   ....[40]....
        /*08c4*/ 	.word	0xffffffff


	//   ....[41]....
        /*08c8*/ 	.word	0xffffffff


	//   ....[42]....
        /*08cc*/ 	.word	0xffffffff


	//   ....[43]....
        /*08d0*/ 	.word	0xffffffff


	//   ....[44]....
        /*08d4*/ 	.word	0xffffffff


	//   ....[45]....
        /*08d8*/ 	.word	0xffffffff


	//   ....[46]....
        /*08dc*/ 	.word	0xffffffff


	//   ....[47]....
        /*08e0*/ 	.word	0xffffffff


	//   ....[48]....
        /*08e4*/ 	.word	0xffffffff


	//   ....[49]....
        /*08e8*/ 	.word	0xffffffff


	//   ....[50]....
        /*08ec*/ 	.word	0xffffffff


	//   ....[51]....
        /*08f0*/ 	.word	0xffffffff


	//   ....[52]....
        /*08f4*/ 	.word	0xffffffff


	//   ....[53]....
        /*08f8*/ 	.word	0xffffffff


	//   ....[54]....
        /*08fc*/ 	.word	0xffffffff


	//   ....[55]....
        /*0900*/ 	.word	0xffffffff


	//   ....[56]....
        /*0904*/ 	.word	0xffffffff


	//   ....[57]....
        /*0908*/ 	.word	0xffffffff


	//   ....[58]....
        /*090c*/ 	.word	0xffffffff


	//   ....[59]....
        /*0910*/ 	.word	0xffffffff


	//   ....[60]....
        /*0914*/ 	.word	0xffffffff


	//   ....[61]....
        /*0918*/ 	.word	0xffffffff


	//   ....[62]....
        /*091c*/ 	.word	0xffffffff


	//   ....[63]....
        /*0920*/ 	.word	0xffffffff


	//   ....[64]....
        /*0924*/ 	.word	0xffffffff


	//   ....[65]....
        /*0928*/ 	.word	0xffffffff


	//   ....[66]....
        /*092c*/ 	.word	0xffffffff


	//   ....[67]....
        /*0930*/ 	.word	0xffffffff


	//   ....[68]....
        /*0934*/ 	.word	0xffffffff


	//   ....[69]....
        /*0938*/ 	.word	0xffffffff


	//   ....[70]....
        /*093c*/ 	.word	0xffffffff


	//   ....[71]....
        /*0940*/ 	.word	0xffffffff


	//   ....[72]....
        /*0944*/ 	.word	0xffffffff


	//   ....[73]....
        /*0948*/ 	.word	0xffffffff


	//   ....[74]....
        /*094c*/ 	.word	0xffffffff


	//   ....[75]....
        /*0950*/ 	.word	0xffffffff


	//   ....[76]....
        /*0954*/ 	.word	0xffffffff


	//   ....[77]....
        /*0958*/ 	.word	0xffffffff


	//   ....[78]....
        /*095c*/ 	.word	0xffffffff


	//   ....[79]....
        /*0960*/ 	.word	0xffffffff


	//   ....[80]....
        /*0964*/ 	.word	0xffffffff


	//   ....[81]....
        /*0968*/ 	.word	0xffffffff


	//   ....[82]....
        /*096c*/ 	.word	0xffffffff


	//   ....[83]....
        /*0970*/ 	.word	0xffffffff


	//   ....[84]....
        /*0974*/ 	.word	0xffffffff


	//   ....[85]....
        /*0978*/ 	.word	0xffffffff


	//   ....[86]....
        /*097c*/ 	.word	0xffffffff


	//   ....[87]....
        /*0980*/ 	.word	0xffffffff


	//   ....[88]....
        /*0984*/ 	.word	0xffffffff


	//   ....[89]....
        /*0988*/ 	.word	0xffffffff


	//   ....[90]....
        /*098c*/ 	.word	0xffffffff


	//   ....[91]....
        /*0990*/ 	.word	0xffffffff


	//   ....[92]....
        /*0994*/ 	.word	0xffffffff


	//   ....[93]....
        /*0998*/ 	.word	0xffffffff


	//   ....[94]....
        /*099c*/ 	.word	0xffffffff


	//   ....[95]....
        /*09a0*/ 	.word	0xffffffff


	//   ....[96]....
        /*09a4*/ 	.word	0xffffffff


	//   ....[97]....
        /*09a8*/ 	.word	0xffffffff


	//   ....[98]....
        /*09ac*/ 	.word	0xffffffff


	//   ....[99]....
        /*09b0*/ 	.word	0xffffffff


	//   ....[100]....
        /*09b4*/ 	.word	0xffffffff


	//   ....[101]....
        /*09b8*/ 	.word	0xffffffff


	//   ....[102]....
        /*09bc*/ 	.word	0xffffffff


	//   ....[103]....
        /*09c0*/ 	.word	0xffffffff


	//   ....[104]....
        /*09c4*/ 	.word	0xffffffff


	//   ....[105]....
        /*09c8*/ 	.word	0xffffffff


	//   ....[106]....
        /*09cc*/ 	.word	0xffffffff


	//   ....[107]....
        /*09d0*/ 	.word	0xffffffff


	//   ....[108]....
        /*09d4*/ 	.word	0xffffffff


	//   ....[109]....
        /*09d8*/ 	.word	0xffffffff


	//   ....[110]....
        /*09dc*/ 	.word	0xffffffff


	//   ....[111]....
        /*09e0*/ 	.word	0xffffffff


	//   ....[112]....
        /*09e4*/ 	.word	0xffffffff


	//   ....[113]....
        /*09e8*/ 	.word	0xffffffff


	//   ....[114]....
        /*09ec*/ 	.word	0xffffffff


	//   ....[115]....
        /*09f0*/ 	.word	0xffffffff


	//   ....[116]....
        /*09f4*/ 	.word	0xffffffff


	//   ....[117]....
        /*09f8*/ 	.word	0xffffffff


	//   ....[118]....
        /*09fc*/ 	.word	0xffffffff


	//   ....[119]....
        /*0a00*/ 	.word	0xffffffff


	//   ....[120]....
        /*0a04*/ 	.word	0xffffffff


	//   ....[121]....
        /*0a08*/ 	.word	0xffffffff


	//   ....[122]....
        /*0a0c*/ 	.word	0xffffffff


	//   ....[123]....
        /*0a10*/ 	.word	0xffffffff


	//   ....[124]....
        /*0a14*/ 	.word	0xffffffff


	//   ....[125]....
        /*0a18*/ 	.word	0xffffffff


	//   ....[126]....
        /*0a1c*/ 	.word	0xffffffff


	//   ....[127]....
        /*0a20*/ 	.word	0xffffffff


	//   ....[128]....
        /*0a24*/ 	.word	0xffffffff


	//   ....[129]....
        /*0a28*/ 	.word	0xffffffff


	//   ....[130]....
        /*0a2c*/ 	.word	0xffffffff


	//   ....[131]....
        /*0a30*/ 	.word	0xffffffff


	//   ....[132]....
        /*0a34*/ 	.word	0xffffffff


	//   ....[133]....
        /*0a38*/ 	.word	0xffffffff


	//   ....[134]....
        /*0a3c*/ 	.word	0xffffffff


	//   ....[135]....
        /*0a40*/ 	.word	0xffffffff


	//   ....[136]....
        /*0a44*/ 	.word	0xffffffff


	//   ....[137]....
        /*0a48*/ 	.word	0xffffffff


	//   ....[138]....
        /*0a4c*/ 	.word	0xffffffff


	//   ....[139]....
        /*0a50*/ 	.word	0xffffffff


	//   ....[140]....
        /*0a54*/ 	.word	0xffffffff


	//   ....[141]....
        /*0a58*/ 	.word	0xffffffff


	//   ....[142]....
        /*0a5c*/ 	.word	0xffffffff


	//   ....[143]....
        /*0a60*/ 	.word	0xffffffff


	//   ....[144]....
        /*0a64*/ 	.word	0xffffffff


	//   ....[145]....
        /*0a68*/ 	.word	0xffffffff


	//   ....[146]....
        /*0a6c*/ 	.word	0xffffffff


	//   ....[147]....
        /*0a70*/ 	.word	0xffffffff


	//   ....[148]....
        /*0a74*/ 	.word	0xffffffff


	//   ....[149]....
        /*0a78*/ 	.word	0xffffffff


	//   ....[150]....
        /*0a7c*/ 	.word	0xffffffff


	//   ....[151]....
        /*0a80*/ 	.word	0xffffffff


	//   ....[152]....
        /*0a84*/ 	.word	0xffffffff


	//   ....[153]....
        /*0a88*/ 	.word	0xffffffff


	//   ....[154]....
        /*0a8c*/ 	.word	0xffffffff


	//   ....[155]....
        /*0a90*/ 	.word	0xffffffff


	//   ....[156]....
        /*0a94*/ 	.word	0xffffffff


	//   ....[157]....
        /*0a98*/ 	.word	0xffffffff


	//   ....[158]....
        /*0a9c*/ 	.word	0xffffffff


	//   ....[159]....
        /*0aa0*/ 	.word	0xffffffff


	//   ....[160]....
        /*0aa4*/ 	.word	0xffffffff


	//   ....[161]....
        /*0aa8*/ 	.word	0xffffffff


	//   ....[162]....
        /*0aac*/ 	.word	0xffffffff


	//   ....[163]....
        /*0ab0*/ 	.word	0xffffffff


	//   ....[164]....
        /*0ab4*/ 	.word	0xffffffff


	//   ....[165]....
        /*0ab8*/ 	.word	0xffffffff


	//   ....[166]....
        /*0abc*/ 	.word	0xffffffff


	//   ....[167]....
        /*0ac0*/ 	.word	0xffffffff


	//   ....[168]....
        /*0ac4*/ 	.word	0xffffffff


	//   ....[169]....
        /*0ac8*/ 	.word	0xffffffff


	//   ....[170]....
        /*0acc*/ 	.word	0xffffffff


	//   ....[171]....
        /*0ad0*/ 	.word	0xffffffff


	//   ....[172]....
        /*0ad4*/ 	.word	0xffffffff


	//   ....[173]....
        /*0ad8*/ 	.word	0xffffffff


	//   ....[174]....
        /*0adc*/ 	.word	0xffffffff


	//   ....[175]....
        /*0ae0*/ 	.word	0xffffffff


	//   ....[176]....
        /*0ae4*/ 	.word	0xffffffff


	//   ....[177]....
        /*0ae8*/ 	.word	0xffffffff


	//   ....[178]....
        /*0aec*/ 	.word	0xffffffff


	//   ....[179]....
        /*0af0*/ 	.word	0xffffffff


	//   ....[180]....
        /*0af4*/ 	.word	0xffffffff


	//   ....[181]....
        /*0af8*/ 	.word	0xffffffff


	//   ....[182]....
        /*0afc*/ 	.word	0xffffffff


	//   ....[183]....
        /*0b00*/ 	.word	0xffffffff


	//   ....[184]....
        /*0b04*/ 	.word	0xffffffff


	//   ....[185]....
        /*0b08*/ 	.word	0xffffffff


	//   ....[186]....
        /*0b0c*/ 	.word	0xffffffff


	//   ....[187]....
        /*0b10*/ 	.word	0xffffffff


	//   ....[188]....
        /*0b14*/ 	.word	0xffffffff


	//   ....[189]....
        /*0b18*/ 	.word	0xffffffff


	//   ....[190]....
        /*0b1c*/ 	.word	0xffffffff


	//   ....[191]....
        /*0b20*/ 	.word	0xffffffff


	//   ....[192]....
        /*0b24*/ 	.word	0xffffffff


	//   ....[193]....
        /*0b28*/ 	.word	0xffffffff


	//   ....[194]....
        /*0b2c*/ 	.word	0xffffffff


	//   ....[195]....
        /*0b30*/ 	.word	0xffffffff


	//   ....[196]....
        /*0b34*/ 	.word	0xffffffff


	//   ....[197]....
        /*0b38*/ 	.word	0xffffffff


	//   ....[198]....
        /*0b3c*/ 	.word	0xffffffff


	//   ....[199]....
        /*0b40*/ 	.word	0xffffffff


	//   ....[200]....
        /*0b44*/ 	.word	0xffffffff


	//   ....[201]....
        /*0b48*/ 	.word	0xffffffff


	//   ....[202]....
        /*0b4c*/ 	.word	0xffffffff


	//   ....[203]....
        /*0b50*/ 	.word	0xffffffff


	//   ....[204]....
        /*0b54*/ 	.word	0xffffffff


	//   ....[205]....
        /*0b58*/ 	.word	0xffffffff


	//   ....[206]....
        /*0b5c*/ 	.word	0xffffffff


	//   ....[207]....
        /*0b60*/ 	.word	0xffffffff


	//   ....[208]....
        /*0b64*/ 	.word	0xffffffff


	//   ....[209]....
        /*0b68*/ 	.word	0xffffffff


	//   ....[210]....
        /*0b6c*/ 	.word	0xffffffff


	//   ....[211]....
        /*0b70*/ 	.word	0xffffffff


	//   ....[212]....
        /*0b74*/ 	.word	0xffffffff


	//   ....[213]....
        /*0b78*/ 	.word	0xffffffff


	//   ....[214]....
        /*0b7c*/ 	.word	0xffffffff


	//   ....[215]....
        /*0b80*/ 	.word	0xffffffff


	//   ....[216]....
        /*0b84*/ 	.word	0xffffffff


	//   ....[217]....
        /*0b88*/ 	.word	0xffffffff


	//   ....[218]....
        /*0b8c*/ 	.word	0xffffffff


	//   ....[219]....
        /*0b90*/ 	.word	0xffffffff


	//   ....[220]....
        /*0b94*/ 	.word	0xffffffff


	//   ....[221]....
        /*0b98*/ 	.word	0xffffffff


	//----- nvinfo : EIATTR_COOP_GROUP_INSTR_OFFSETS
	.align		4
.L_320:
        /*0b9c*/ 	.byte	0x04, 0x28
        /*0b9e*/ 	.short	(.L_322 - .L_321)


	//   ....[0]....
.L_321:
        /*0ba0*/ 	.word	0x00000050


	//   ....[1]....
        /*0ba4*/ 	.word	0x00000060


	//   ....[2]....
        /*0ba8*/ 	.word	0x00001950


	//   ....[3]....
        /*0bac*/ 	.word	0x00001970


	//   ....[4]....
        /*0bb0*/ 	.word	0x00001b20


	//   ....[5]....
        /*0bb4*/ 	.word	0x00001b30


	//   ....[6]....
        /*0bb8*/ 	.word	0x00001c70


	//   ....[7]....
        /*0bbc*/ 	.word	0x00001c90


	//   ....[8]....
        /*0bc0*/ 	.word	0x00001dd0


	//   ....[9]....
        /*0bc4*/ 	.word	0x00001de0


	//   ....[10]....
        /*0bc8*/ 	.word	0x00001f20


	//   ....[11]....
        /*0bcc*/ 	.word	0x00001f40


	//   ....[12]....
        /*0bd0*/ 	.word	0x00002080


	//   ....[13]....
        /*0bd4*/ 	.word	0x00002090


	//   ....[14]....
        /*0bd8*/ 	.word	0x000021d0


	//   ....[15]....
        /*0bdc*/ 	.word	0x000021f0


	//   ....[16]....
        /*0be0*/ 	.word	0x00002330


	//   ....[17]....
        /*0be4*/ 	.word	0x00002340


	//   ....[18]....
        /*0be8*/ 	.word	0x00002870


	//   ....[19]....
        /*0bec*/ 	.word	0x00002890


	//   ....[20]....
        /*0bf0*/ 	.word	0x000028b0


	//   ....[21]....
        /*0bf4*/ 	.word	0x000028c0


	//   ....[22]....
        /*0bf8*/ 	.word	0x000028f0


	//   ....[23]....
        /*0bfc*/ 	.word	0x00002920


	//   ....[24]....
        /*0c00*/ 	.word	0x00002980


	//   ....[25]....
        /*0c04*/ 	.word	0x00002990


	//   ....[26]....
        /*0c08*/ 	.word	0x00002ca0


	//   ....[27]....
        /*0c0c*/ 	.word	0x00002cb0


	//   ....[28]....
        /*0c10*/ 	.word	0x00002cc0


	//   ....[29]....
        /*0c14*/ 	.word	0x00002cd0


	//   ....[30]....
        /*0c18*/ 	.word	0x00002ce0


	//   ....[31]....
        /*0c1c*/ 	.word	0x00002d00


	//   ....[32]....
        /*0c20*/ 	.word	0x00002d20


	//   ....[33]....
        /*0c24*/ 	.word	0x00002d30


	//   ....[34]....
        /*0c28*/ 	.word	0x00004570


	//   ....[35]....
        /*0c2c*/ 	.word	0x000045c0


	//   ....[36]....
        /*0c30*/ 	.word	0x000045d0


	//   ....[37]....
        /*0c34*/ 	.word	0x000045e0


	//   ....[38]....
        /*0c38*/ 	.word	0x000045f0


	//   ....[39]....
        /*0c3c*/ 	.word	0x00004600


	//   ....[40]....
        /*0c40*/ 	.word	0x00004610


	//   ....[41]....
        /*0c44*/ 	.word	0x00004630


	//   ....[42]....
        /*0c48*/ 	.word	0x00004990


	//   ....[43]....
        /*0c4c*/ 	.word	0x00004bd0


	//   ....[44]....
        /*0c50*/ 	.word	0x00004be0


	//   ....[45]....
        /*0c54*/ 	.word	0x00004bf0


	//   ....[46]....
        /*0c58*/ 	.word	0x000055f0


	//   ....[47]....
        /*0c5c*/ 	.word	0x00005620


	//   ....[48]....
        /*0c60*/ 	.word	0x00005640


	//   ....[49]....
        /*0c64*/ 	.word	0x00005650


	//   ....[50]....
        /*0c68*/ 	.word	0x00005680


	//   ....[51]....
        /*0c6c*/ 	.word	0x000056a0


	//   ....[52]....
        /*0c70*/ 	.word	0x000056c0


	//   ....[53]....
        /*0c74*/ 	.word	0x000056d0


	//   ....[54]....
        /*0c78*/ 	.word	0x00007410


	//   ....[55]....
        /*0c7c*/ 	.word	0x00007460


	//   ....[56]....
        /*0c80*/ 	.word	0x00007510


	//   ....[57]....
        /*0c84*/ 	.word	0x00007520


	//   ....[58]....
        /*0c88*/ 	.word	0x00007550


	//   ....[59]....
        /*0c8c*/ 	.word	0x00007580


	//   ....[60]....
        /*0c90*/ 	.word	0x000075b0


	//   ....[61]....
        /*0c94*/ 	.word	0x00007630


	//   ....[62]....
        /*0c98*/ 	.word	0x00008d60


	//   ....[63]....
        /*0c9c*/ 	.word	0x00008db0


	//   ....[64]....
        /*0ca0*/ 	.word	0x00008e60


	//   ....[65]....
        /*0ca4*/ 	.word	0x00008e70


	//   ....[66]....
        /*0ca8*/ 	.word	0x00008ea0


	//   ....[67]....
        /*0cac*/ 	.word	0x00008ed0


	//   ....[68]....
        /*0cb0*/ 	.word	0x00008f00


	//   ....[69]....
        /*0cb4*/ 	.word	0x00008f80


	//   ....[70]....
        /*0cb8*/ 	.word	0x000091a0


	//   ....[71]....
        /*0cbc*/ 	.word	0x000093d0


	//   ....[72]....
        /*0cc0*/ 	.word	0x000093e0


	//   ....[73]....
        /*0cc4*/ 	.word	0x000093f0


	//   ....[74]....
        /*0cc8*/ 	.word	0x00009a00


	//   ....[75]....
        /*0ccc*/ 	.word	0x00009b00


	//   ....[76]....
        /*0cd0*/ 	.word	0x00009c70


	//   ....[77]....
        /*0cd4*/ 	.word	0x00009c90


	//   ....[78]....
        /*0cd8*/ 	.word	0x00009db0


	//   ....[79]....
        /*0cdc*/ 	.word	0x00009dd0


	//   ....[80]....
        /*0ce0*/ 	.word	0x00009ef0


	//   ....[81]....
        /*0ce4*/ 	.word	0x00009f10


	//   ....[82]....
        /*0ce8*/ 	.word	0x0000c700


	//   ....[83]....
        /*0cec*/ 	.word	0x0000c770


	//   ....[84]....
        /*0cf0*/ 	.word	0x0000c790


	//   ....[85]....
        /*0cf4*/ 	.word	0x0000c7b0


	//   ....[86]....
        /*0cf8*/ 	.word	0x0000c7d0


	//   ....[87]....
        /*0cfc*/ 	.word	0x0000c7f0


	//   ....[88]....
        /*0d00*/ 	.word	0x0000c800


	//   ....[89]....
        /*0d04*/ 	.word	0x0000c810


	//   ....[90]....
        /*0d08*/ 	.word	0x0000df90


	//   ....[91]....
        /*0d0c*/ 	.word	0x0000dfe0


	//   ....[92]....
        /*0d10*/ 	.word	0x0000e060


	//   ....[93]....
        /*0d14*/ 	.word	0x0000e0a0


	//   ....[94]....
        /*0d18*/ 	.word	0x0000e0d0


	//   ....[95]....
        /*0d1c*/ 	.word	0x0000e100


	//   ....[96]....
        /*0d20*/ 	.word	0x0000e120


	//   ....[97]....
        /*0d24*/ 	.word	0x0000e170


	//   ....[98]....
        /*0d28*/ 	.word	0x0000e6a0


	//   ....[99]....
        /*0d2c*/ 	.word	0x0000e6c0


	//   ....[100]....
        /*0d30*/ 	.word	0x0000e6e0


	//   ....[101]....
        /*0d34*/ 	.word	0x0000e700


	//   ....[102]....
        /*0d38*/ 	.word	0x0000e720


	//   ....[103]....
        /*0d3c*/ 	.word	0x0000e740


	//   ....[104]....
        /*0d40*/ 	.word	0x0000e760


	//   ....[105]....
        /*0d44*/ 	.word	0x0000e780


	//   ....[106]....
        /*0d48*/ 	.word	0x00010bf0


	//   ....[107]....
        /*0d4c*/ 	.word	0x00010c40


	//   ....[108]....
        /*0d50*/ 	.word	0x00010c50


	//   ....[109]....
        /*0d54*/ 	.word	0x00010c80


	//   ....[110]....
        /*0d58*/ 	.word	0x00010c90


	//   ....[111]....
        /*0d5c*/ 	.word	0x00010cb0


	//   ....[112]....
        /*0d60*/ 	.word	0x00010cd0


	//   ....[113]....
        /*0d64*/ 	.word	0x00010ce0


	//   ....[114]....
        /*0d68*/ 	.word	0x000119a0


	//   ....[115]....
        /*0d6c*/ 	.word	0x00012040


	//   ....[116]....
        /*0d70*/ 	.word	0x00012060


	//   ....[117]....
        /*0d74*/ 	.word	0x00012070


	//   ....[118]....
        /*0d78*/ 	.word	0x00012080


	//   ....[119]....
        /*0d7c*/ 	.word	0x000120b0


	//   ....[120]....
        /*0d80*/ 	.word	0x000120d0


	//   ....[121]....
        /*0d84*/ 	.word	0x000120f0


	//   ....[122]....
        /*0d88*/ 	.word	0x00012100


	//   ....[123]....
        /*0d8c*/ 	.word	0x000121f0


	//   ....[124]....
        /*0d90*/ 	.word	0x00012240


	//   ....[125]....
        /*0d94*/ 	.word	0x00012680


	//   ....[126]....
        /*0d98*/ 	.word	0x000126a0


	//   ....[127]....
        /*0d9c*/ 	.word	0x00012ad0


	//   ....[128]....
        /*0da0*/ 	.word	0x00012af0


	//   ....[129]....
        /*0da4*/ 	.word	0x00012f20


	//   ....[130]....
        /*0da8*/ 	.word	0x00012f30


	//   ....[131]....
        /*0dac*/ 	.word	0x000136c0


	//   ....[132]....
        /*0db0*/ 	.word	0x000137d0


	//   ....[133]....
        /*0db4*/ 	.word	0x00013840


	//   ....[134]....
        /*0db8*/ 	.word	0x000138b0


	//   ....[135]....
        /*0dbc*/ 	.word	0x00013910


	//   ....[136]....
        /*0dc0*/ 	.word	0x00013980


	//   ....[137]....
        /*0dc4*/ 	.word	0x000139f0


	//   ....[138]....
        /*0dc8*/ 	.word	0x00013a60


	//   ....[139]....
        /*0dcc*/ 	.word	0x00013ac0


	//   ....[140]....
        /*0dd0*/ 	.word	0x00013b30


	//   ....[141]....
        /*0dd4*/ 	.word	0x00013ba0


	//   ....[142]....
        /*0dd8*/ 	.word	0x00013c10


	//   ....[143]....
        /*0ddc*/ 	.word	0x00013c70


	//   ....[144]....
        /*0de0*/ 	.word	0x00013ce0


	//   ....[145]....
        /*0de4*/ 	.word	0x00013d50


	//   ....[146]....
        /*0de8*/ 	.word	0x00013dc0


	//   ....[147]....
        /*0dec*/ 	.word	0x00013e20


	//   ....[148]....
        /*0df0*/ 	.word	0x00013e90


	//   ....[149]....
        /*0df4*/ 	.word	0x00013f00


	//   ....[150]....
        /*0df8*/ 	.word	0x00014050


	//   ....[151]....
        /*0dfc*/ 	.word	0x000140b0


	//   ....[152]....
        /*0e00*/ 	.word	0x00014200


	//   ....[153]....
        /*0e04*/ 	.word	0x00014260


	//   ....[154]....
        /*0e08*/ 	.word	0x000143b0


	//   ....[155]....
        /*0e0c*/ 	.word	0x00014410


	//   ....[156]....
        /*0e10*/ 	.word	0x00014470


	//   ....[157]....
        /*0e14*/ 	.word	0x000144d0


	//   ....[158]....
        /*0e18*/ 	.word	0x00014730


	//   ....[159]....
        /*0e1c*/ 	.word	0x00014990


	//   ....[160]....
        /*0e20*/ 	.word	0x00014fb0


	//   ....[161]....
        /*0e24*/ 	.word	0x00015000


	//   ....[162]....
        /*0e28*/ 	.word	0x00015050


	//   ....[163]....
        /*0e2c*/ 	.word	0x000150a0


	//   ....[164]....
        /*0e30*/ 	.word	0x000150f0


	//   ....[165]....
        /*0e34*/ 	.word	0x00015140


	//   ....[166]....
        /*0e38*/ 	.word	0x00015190


	//   ....[167]....
        /*0e3c*/ 	.word	0x000151e0


	//   ....[168]....
        /*0e40*/ 	.word	0x00015240


	//   ....[169]....
        /*0e44*/ 	.word	0x000152b0


	//   ....[170]....
        /*0e48*/ 	.word	0x00015400


	//   ....[171]....
        /*0e4c*/ 	.word	0x00015460


	//   ....[172]....
        /*0e50*/ 	.word	0x000155c0


	//   ....[173]....
        /*0e54*/ 	.word	0x00015620


	//   ....[174]....
        /*0e58*/ 	.word	0x00015780


	//   ....[175]....
        /*0e5c*/ 	.word	0x000157e0


	//   ....[176]....
        /*0e60*/ 	.word	0x00015840


	//   ....[177]....
        /*0e64*/ 	.word	0x000158b0


	//   ....[178]....
        /*0e68*/ 	.word	0x00015a00


	//   ....[179]....
        /*0e6c*/ 	.word	0x00015a60


	//   ....[180]....
        /*0e70*/ 	.word	0x00015bc0


	//   ....[181]....
        /*0e74*/ 	.word	0x00015c20


	//   ....[182]....
        /*0e78*/ 	.word	0x00015d80


	//   ....[183]....
        /*0e7c*/ 	.word	0x00015de0


	//   ....[184]....
        /*0e80*/ 	.word	0x00015e30


	//   ....[185]....
        /*0e84*/ 	.word	0x00015e80


	//   ....[186]....
        /*0e88*/ 	.word	0x000160d0


	//   ....[187]....
        /*0e8c*/ 	.word	0x00016320


	//   ....[188]....
        /*0e90*/ 	.word	0x00016960


	//   ....[189]....
        /*0e94*/ 	.word	0x000169a0


	//   ....[190]....
        /*0e98*/ 	.word	0x000169f0


	//   ....[191]....
        /*0e9c*/ 	.word	0x00016a30


	//   ....[192]....
        /*0ea0*/ 	.word	0x00016a80


	//   ....[193]....
        /*0ea4*/ 	.word	0x00016ac0


	//   ....[194]....
        /*0ea8*/ 	.word	0x00016b10


	//   ....[195]....
        /*0eac*/ 	.word	0x00016b50


	//   ....[196]....
        /*0eb0*/ 	.word	0x00016bc0


	//   ....[197]....
        /*0eb4*/ 	.word	0x00016c30


	//   ....[198]....
        /*0eb8*/ 	.word	0x00016ca0


	//   ....[199]....
        /*0ebc*/ 	.word	0x00016dc0


	//   ....[200]....
        /*0ec0*/ 	.word	0x00016e20


	//   ....[201]....
        /*0ec4*/ 	.word	0x00016f40


	//   ....[202]....
        /*0ec8*/ 	.word	0x00016fa0


	//   ....[203]....
        /*0ecc*/ 	.word	0x000170c0


	//   ....[204]....
        /*0ed0*/ 	.word	0x00017120


	//   ....[205]....
        /*0ed4*/ 	.word	0x00017160


	//   ....[206]....
        /*0ed8*/ 	.word	0x000171a0


	//   ....[207]....
        /*0edc*/ 	.word	0x000171f0


	//   ....[208]....
        /*0ee0*/ 	.word	0x00017230


	//   ....[209]....
        /*0ee4*/ 	.word	0x00017280


	//   ....[210]....
        /*0ee8*/ 	.word	0x000172c0


	//   ....[211]....
        /*0eec*/ 	.word	0x00017310


	//   ....[212]....
        /*0ef0*/ 	.word	0x00017350


	//   ....[213]....
        /*0ef4*/ 	.word	0x000173b0


	//   ....[214]....
        /*0ef8*/ 	.word	0x00017410


	//   ....[215]....
        /*0efc*/ 	.word	0x00017460


	//   ....[216]....
        /*0f00*/ 	.word	0x000174c0


	//   ....[217]....
        /*0f04*/ 	.word	0x00017510


	//   ....[218]....
        /*0f08*/ 	.word	0x00017560


	//   ....[219]....
        /*0f0c*/ 	.word	0x000175b0


	//   ....[220]....
        /*0f10*/ 	.word	0x00017600


	//   ....[221]....
        /*0f14*/ 	.word	0x00017670


	//----- nvinfo : EIATTR_EXIT_INSTR_OFFSETS
	.align		4
.L_322:
        /*0f18*/ 	.byte	0x04, 0x1c
        /*0f1a*/ 	.short	(.L_324 - .L_323)


	//   ....[0]....
.L_323:
        /*0f1c*/ 	.word	0x000000b0


	//   ....[1]....
        /*0f20*/ 	.word	0x00013780


	//----- nvinfo : EIATTR_MAX_THREADS
	.align		4
.L_324:
        /*0f24*/ 	.byte	0x04, 0x05
        /*0f26*/ 	.short	(.L_326 - .L_325)
.L_325:
        /*0f28*/ 	.word	0x00000080
        /*0f2c*/ 	.word	0x00000001
        /*0f30*/ 	.word	0x00000001


	//----- nvinfo : EIATTR_CRS_STACK_SIZE
	.align		4
.L_326:
        /*0f34*/ 	.byte	0x04, 0x1e
        /*0f36*/ 	.short	(.L_328 - .L_327)
.L_327:
        /*0f38*/ 	.word	0x00000000
.L_328:


//--------------------- .nv.info._ZN7cutlass13device_kernelIN5flash19enable_sm80_to_sm89INS1_16FlashAttnFwdSm80INS1_25CollectiveMainloopFwdSm80ILi8ELi1ELb1EN4cute5tupleIJNS5_1CILi128EEENS7_ILi112EEES8_EEELi128ENS_10bfloat16_tEfNS_4arch4Sm80ELb1ELb0ELb1ELb1ELb1ELb0ELb1ELb1EEENS1_21CollectiveEpilogueFwdINS6_IJS8_S8_S9_EEENS6_IJNS7_ILi1EEESH_SH_EEESB_SD_Li256ELb1ELb1ELb1ELb0EEENS1_36VarlenDynamicPersistentTileSchedulerILi128ELi112ELi256ELi256ELb1ELb1ELb0ELb1ELb1ELb1EEEEEEEEEvNT_6ParamsE --------------------------
	.section	.nv.info._ZN7cutlass13device_kernelIN5flash19enable_sm80_to_sm89INS1_16FlashAttnFwdSm80INS1_25CollectiveMainloopFwdSm80ILi8ELi1ELb1EN4cute5tupleIJNS5_1CILi128EEENS7_ILi112EEES8_EEELi128ENS_10bfloat16_tEfNS_4arch4Sm80ELb1ELb0ELb1ELb1ELb1ELb0ELb1ELb1EEENS1_21CollectiveEpilogueFwdINS6_IJS8_S8_S9_EEENS6_IJNS7_ILi1EEESH_SH_EEESB_SD_Li256ELb1ELb1ELb1ELb0EEENS1_36VarlenDynamicPersistentTileSchedulerILi128ELi112ELi256ELi256ELb1ELb1ELb0ELb1ELb1ELb1EEEEEEEEEvNT_6ParamsE,"",@"SHT_CUDA_INFO"
	.sectionflags	@""
	.align	4


	//----- nvinfo : EIATTR_CUDA_API_VERSION
	.align		4
        /*0000*/ 	.byte	0x04, 0x37
        /*0002*/ 	.short	(.L_330 - .L_329)
.L_329:
        /*0004*/ 	.word	0x00000082


	//----- nvinfo : EIATTR_SW2861232_WAR
	.align		4
.L_330:
        /*0008*/ 	.byte	0x01, 0x35
	.zero		2


	//----- nvinfo : EIATTR_PARAM_CBANK
	.align		4
        /*000c*/ 	.byte	0x04, 0x0a
        /*000e*/ 	.short	(.L_332 - .L_331)
	.align		4
.L_331:
        /*0010*/ 	.word	index@(.nv.constant0._ZN7cutlass13device_kernelIN5flash19enable_sm80_to_sm89INS1_16FlashAttnFwdSm80INS1_25CollectiveMainloopFwdSm80ILi8ELi1ELb1EN4cute5tupleIJNS5_1CILi128EEENS7_ILi112EEES8_EEELi128ENS_10bfloat16_tEfNS_4arch4Sm80ELb1ELb0ELb1ELb1ELb1ELb0ELb1ELb1EEENS1_21CollectiveEpilogueFwdINS6_IJS8_S8_S9_EEENS6_IJNS7_ILi1EEESH_SH_EEESB_SD_Li256ELb1ELb1ELb1ELb0EEENS1_36VarlenDynamicPersistentTileSchedulerILi128ELi112ELi256ELi256ELb1ELb1ELb0ELb1ELb1ELb1EEEEEEEEEvNT_6ParamsE)
        /*0014*/ 	.short	0x0160
        /*0016*/ 	.short	0x0438


	//----- nvinfo : EIATTR_CBANK_PARAM_SIZE
	.align		4
.L_332:
        /*0018*/ 	.byte	0x03, 0x19
        /*001a*/ 	.short	0x0438


	//----- nvinfo : EIATTR_KPARAM_INFO
	.align		4
        /*001c*/ 	.byte	0x04, 0x17
        /*001e*/ 	.short	(.L_334 - .L_333)
.L_333:
        /*0020*/ 	.word	0x00000000
        /*0024*/ 	.short	0x0000
        /*0026*/ 	.short	0x0000
        /*0028*/ 	.byte	0x00, 0xf0, 0xe1, 0x10


	//----- nvinfo : EIATTR_MAXREG_COUNT
	.align		4
.L_334:
        /*002c*/ 	.byte	0x03, 0x1b
        /*002e*/ 	.short	0x00ff


	//----- nvinfo : EIATTR_NUM_BARRIERS
	.align		4
        /*0030*/ 	.byte	0x02, 0x4c
        /*0032*/ 	.byte	0x06
	.zero		1


	//----- nvinfo : EIATTR_ANNOTATIONS
	.align		4
        /*0034*/ 	.byte	0x04, 0x55
        /*0036*/ 	.short	(.L_336 - .L_335)


	//   ....[0]....
.L_335:
        /* <DEDUP_REMOVED lines=124> */


	//----- nvinfo : EIATTR_MERCURY_ISA_VERSION
	.align		4
.L_336:
        /*07e0*/ 	.byte	0x03, 0x5f
        /*07e2*/ 	.short	0x0000


	//----- nvinfo : EIATTR_INT_WARP_WIDE_INSTR_OFFSETS
	.align		4
        /*07e4*/ 	.byte	0x04, 0x31
        /*07e6*/ 	.short	(.L_338 - .L_337)


	//   ....[0]....
.L_337:
        /*07e8*/ 	.word	0x00010400


	//   ....[1]....
        /*07ec*/ 	.word	0x00010480


	//----- nvinfo : EIATTR_COOP_GROUP_MASK_REGIDS
	.align		4
.L_338:
        /*07f0*/ 	.byte	0x04, 0x29
        /*07f2*/ 	.short	(.L_340 - .L_339)


	//   ....[0]....
.L_339:
        /*07f4*/ 	.word	0xffffffff


	//   ....[1]....
        /*07f8*/ 	.word	0xffffffff


	//   ....[2]....
        /*07fc*/ 	.word	0xffffffff


	//   ....[3]....
        /*0800*/ 	.word	0xffffffff


	//   ....[4]....
        /*0804*/ 	.word	0xffffffff


	//   ....[5]....
        /*0808*/ 	.word	0xffffffff


	//   ....[6]....
        /*080c*/ 	.word	0xffffffff


	//   ....[7]....
        /*0810*/ 	.word	0xffffffff


	//   ....[8]....
        /*0814*/ 	.word	0xffffffff


	//   ....[9]....
        /*0818*/ 	.word	0xffffffff


	//   ....[10]....
        /*081c*/ 	.word	0xffffffff


	//   ....[11]....
        /*0820*/ 	.word	0xffffffff


	//   ....[12]....
        /*0824*/ 	.word	0xffffffff


	//   ....[13]....
        /*0828*/ 	.word	0xffffffff


	//   ....[14]....
        /*082c*/ 	.word	0xffffffff


	//   ....[15]....
        /*0830*/ 	.word	0xffffffff


	//   ....[16]....
        /*0834*/ 	.word	0xffffffff


	//   ....[17]....
        /*0838*/ 	.word	0xffffffff


	//   ....[18]....
        /*083c*/ 	.word	0xffffffff


	//   ....[19]....
        /*0840*/ 	.word	0xffffffff


	//   ....[20]....
        /*0844*/ 	.word	0xffffffff


	//   ....[21]....
        /*0848*/ 	.word	0xffffffff


	//   ....[22]....
        /*084c*/ 	.word	0xffffffff


	//   ....[23]....
        /*0850*/ 	.word	0xffffffff


	//   ....[24]....
        /*0854*/ 	.word	0xffffffff


	//   ....[25]....
        /*0858*/ 	.word	0xffffffff


	//   ....[26]....
        /*085c*/ 	.word	0xffffffff


	//   ....[27]....
        /*0860*/ 	.word	0xffffffff


	//   ....[28]....
        /*0864*/ 	.word	0xffffffff


	//   ....[29]....
        /*0868*/ 	.word	0xffffffff


	//   ....[30]....
        /*086c*/ 	.word	0xffffffff


	//   ....[31]....
        /*0870*/ 	.word	0xffffffff


	//   ....[32]....
        /*0874*/ 	.word	0xffffffff


	//   ....[33]....
        /*0878*/ 	.word	0xffffffff


	//   ....[34]....
        /*087c*/ 	.word	0xffffffff


	//   ....[35]....
        /*0880*/ 	.word	0xffffffff


	//   ....[36]....
        /*0884*/ 	.word	0xffffffff


	//   ....[37]....
        /*0888*/ 	.word	0xffffffff


	//   ....[38]....
        /*088c*/ 	.word	0xffffffff


	//   ....[39]....
        /*0890*/ 	.word	0xffffffff


	//   ....[40]....
        /*0894*/ 	.word	0xffffffff


	//   ....[41]....
        /*0898*/ 	.word	0xffffffff


	//   ....[42]....
        /*089c*/ 	.word	0xffffffff


	//   ....[43]....
        /*08a0*/ 	.word	0xffffffff


	//   ....[44]....
        /*08a4*/ 	.word	0xffffffff


	//   ....[45]....
        /*08a8*/ 	.word	0xffffffff


	//   ....[46]....
        /*08ac*/ 	.word	0xffffffff


	//   ....[47]....
        /*08b0*/ 	.word	0xffffffff


	//   ....[48]....
        /*08b4*/ 	.word	0xffffffff


	//   ....[49]....
        /*08b8*/ 	.word	0xffffffff


	//   ....[50]....
        /*08bc*/ 	.word	0xffffffff


	//   ....[51]....
        /*08c0*/ 	.word	0xffffffff


	//   ....[52]....
        /*08c4*/ 	.word	0xffffffff


	//   ....[53]....
        /*08c8*/ 	.word	0xffffffff


	//   ....[54]....
        /*08cc*/ 	.word	0xffffffff


	//   ....[55]....
        /*08d0*/ 	.word	0xffffffff


	//   ....[56]....
        /*08d4*/ 	.word	0xffffffff


	//   ....[57]....
        /*08d8*/ 	.word	0xffffffff


	//   ....[58]....
        /*08dc*/ 	.word	0xffffffff


	//   ....[59]....
        /*08e0*/ 	.word	0xffffffff


	//   ....[60]....
        /*08e4*/ 	.word	0xffffffff


	//   ....[61]....
        /*08e8*/ 	.word	0xffffffff


	//   ....[62]....
        /*08ec*/ 	.word	0xffffffff


	//   ....[63]....
        /*08f0*/ 	.word	0xffffffff


	//   ....[64]....
        /*08f4*/ 	.word	0xffffffff


	//   ....[65]....
        /*08f8*/ 	.word	0xffffffff


	//   ....[66]....
        /*08fc*/ 	.word	0xffffffff


	//   ....[67]....
        /*0900*/ 	.word	0xffffffff


	//   ....[68]....
        /*0904*/ 	.word	0xffffffff


	//   ....[69]....
        /*0908*/ 	.word	0xffffffff


	//   ....[70]....
        /*090c*/ 	.word	0xffffffff


	//   ....[71]....
        /*0910*/ 	.word	0xffffffff


	//   ....[72]....
        /*0914*/ 	.word	0xffffffff


	//   ....[73]....
        /*0918*/ 	.word	0xffffffff


	//   ....[74]....
        /*091c*/ 	.word	0xffffffff


	//   ....[75]....
        /*0920*/ 	.word	0xffffffff


	//   ....[76]....
        /*0924*/ 	.word	0xffffffff


	//   ....[77]....
        /*0928*/ 	.word	0xffffffff


	//   ....[78]....
        /*092c*/ 	.word	0xffffffff


	//   ....[79]....
        /*0930*/ 	.word	0xffffffff


	//   ....[80]....
        /*0934*/ 	.word	0xffffffff


	//   ....[81]....
        /*0938*/ 	.word	0xffffffff


	//   ....[82]....
        /*093c*/ 	.word	0xffffffff


	//   ....[83]....
        /*0940*/ 	.word	0xffffffff


	//   ....[84]....
        /*0944*/ 	.word	0xffffffff


	//   ....[85]....
        /*0948*/ 	.word	0xffffffff


	//   ....[86]....
        /*094c*/ 	.word	0xffffffff


	//   ....[87]....
        /*0950*/ 	.word	0xffffffff


	//   ....[88]....
        /*0954*/ 	.word	0xffffffff


	//   ....[89]....
        /*0958*/ 	.word	0xffffffff


	//   ....[90]....
        /*095c*/ 	.word	0xffffffff


	//   ....[91]....
        /*0960*/ 	.word	0xffffffff


	//   ....[92]....
        /*0964*/ 	.word	0xffffffff


	//   ....[93]....
        /*0968*/ 	.word	0xffffffff


	//   ....[94]....
        /*096c*/ 	.word	0xffffffff


	//   ....[95]....
        /*0970*/ 	.word	0xffffffff


	//   ....[96]....
        /*0974*/ 	.word	0xffffffff


	//   ....[97]....
        /*0978*/ 	.word	0xffffffff


	//   ....[98]....
        /*097c*/ 	.word	0xffffffff


	//   ....[99]....
        /*0980*/ 	.word	0xffffffff


	//   ....[100]....
        /*0984*/ 	.word	0xffffffff


	//   ....[101]....
        /*0988*/ 	.word	0xffffffff


	//   ....[102]....
        /*098c*/ 	.word	0xffffffff


	//   ....[103]....
        /*0990*/ 	.word	0xffffffff


	//   ....[104]....
        /*0994*/ 	.word	0xffffffff


	//   ....[105]....
        /*0998*/ 	.word	0xffffffff


	//   ....[106]....
        /*099c*/ 	.word	0xffffffff


	//   ....[107]....
        /*09a0*/ 	.word	0xffffffff


	//   ....[108]....
        /*09a4*/ 	.word	0xffffffff


	//   ....[109]....
        /*09a8*/ 	.word	0xffffffff


	//   ....[110]....
        /*09ac*/ 	.word	0xffffffff


	//   ....[111]....
        /*09b0*/ 	.word	0xffffffff


	//   ....[112]....
        /*09b4*/ 	.word	0xffffffff


	//   ....[113]....
        /*09b8*/ 	.word	0xffffffff


	//   ....[114]....
        /*09bc*/ 	.word	0xffffffff


	//   ....[115]....
        /*09c0*/ 	.word	0xffffffff


	//   ....[116]....
        /*09c4*/ 	.word	0xffffffff


	//   ....[117]....
        /*09c8*/ 	.word	0xffffffff


	//   ....[118]....
        /*09cc*/ 	.word	0xffffffff


	//   ....[119]....
        /*09d0*/ 	.word	0xffffffff


	//   ....[120]....
        /*09d4*/ 	.word	0xffffffff


	//   ....[121]....
        /*09d8*/ 	.word	0xffffffff


	//   ....[122]....
        /*09dc*/ 	.word	0xffffffff


	//   ....[123]....
        /*09e0*/ 	.word	0xffffffff


	//   ....[124]....
        /*09e4*/ 	.word	0xffffffff


	//   ....[125]....
        /*09e8*/ 	.word	0xffffffff


	//   ....[126]....
        /*09ec*/ 	.word	0xffffffff


	//   ....[127]....
        /*09f0*/ 	.word	0xffffffff


	//   ....[128]....
        /*09f4*/ 	.word	0xffffffff


	//   ....[129]....
        /*09f8*/ 	.word	0xffffffff


	//   ....[130]....
        /*09fc*/ 	.word	0xffffffff


	//   ....[131]....
        /*0a00*/ 	.word	0xffffffff


	//   ....[132]....
        /*0a04*/ 	.word	0xffffffff


	//   ....[133]....
        /*0a08*/ 	.word	0xffffffff


	//   ....[134]....
        /*0a0c*/ 	.word	0xffffffff


	//   ....[135]....
        /*0a10*/ 	.word	0xffffffff


	//   ....[136]....
        /*0a14*/ 	.word	0xffffffff


	//   ....[137]....
        /*0a18*/ 	.word	0xffffffff


	//   ....[138]....
        /*0a1c*/ 	.word	0xffffffff


	//   ....[139]....
        /*0a20*/ 	.word	0xffffffff


	//   ....[140]....
        /*0a24*/ 	.word	0xffffffff


	//   ....[141]....
        /*0a28*/ 	.word	0xffffffff


	//   ....[142]....
        /*0a2c*/ 	.word	0xffffffff


	//   ....[143]....
        /*0a30*/ 	.word	0xffffffff


	//   ....[144]....
        /*0a34*/ 	.word	0xffffffff


	//   ....[145]....
        /*0a38*/ 	.word	0xffffffff


	//   ....[146]....
        /*0a3c*/ 	.word	0xffffffff


	//   ....[147]....
        /*0a40*/ 	.word	0xffffffff


	//   ....[148]....
        /*0a44*/ 	.word	0xffffffff


	//   ....[149]....
        /*0a48*/ 	.word	0xffffffff


	//   ....[150]....
        /*0a4c*/ 	.word	0xffffffff


	//   ....[151]....
        /*0a50*/ 	.word	0xffffffff


	//   ....[152]....
        /*0a54*/ 	.word	0xffffffff


	//   ....[153]....
        /*0a58*/ 	.word	0xffffffff


	//   ....[154]....
        /*0a5c*/ 	.word	0xffffffff


	//   ....[155]....
        /*0a60*/ 	.word	0xffffffff


	//   ....[156]....
        /*0a64*/ 	.word	0xffffffff


	//   ....[157]....
        /*0a68*/ 	.word	0xffffffff


	//   ....[158]....
        /*0a6c*/ 	.word	0xffffffff


	//   ....[159]....
        /*0a70*/ 	.word	0xffffffff


	//   ....[160]....
        /*0a74*/ 	.word	0xffffffff


	//   ....[161]....
        /*0a78*/ 	.word	0xffffffff


	//   ....[162]....
        /*0a7c*/ 	.word	0xffffffff


	//   ....[163]....
        /*0a80*/ 	.word	0xffffffff


	//   ....[164]....
        /*0a84*/ 	.word	0xffffffff


	//   ....[165]....
        /*0a88*/ 	.word	0xffffffff


	//   ....[166]....
        /*0a8c*/ 	.word	0xffffffff


	//   ....[167]....
        /*0a90*/ 	.word	0xffffffff


	//   ....[168]....
        /*0a94*/ 	.word	0xffffffff


	//   ....[169]....
        /*0a98*/ 	.word	0xffffffff


	//   ....[170]....
        /*0a9c*/ 	.word	0xffffffff


	//   ....[171]....
        /*0aa0*/ 	.word	0xffffffff


	//   ....[172]....
        /*0aa4*/ 	.word	0xffffffff


	//   ....[173]....
        /*0aa8*/ 	.word	0xffffffff


	//   ....[174]....
        /*0aac*/ 	.word	0xffffffff


	//   ....[175]....
        /*0ab0*/ 	.word	0xffffffff


	//   ....[176]....
        /*0ab4*/ 	.word	0xffffffff


	//   ....[177]....
        /*0ab8*/ 	.word	0xffffffff


	//   ....[178]....
        /*0abc*/ 	.word	0xffffffff


	//   ....[179]....
        /*0ac0*/ 	.word	0xffffffff


	//   ....[180]....
        /*0ac4*/ 	.word	0xffffffff


	//   ....[181]....
        /*0ac8*/ 	.word	0xffffffff


	//   ....[182]....
        /*0acc*/ 	.word	0xffffffff


	//   ....[183]....
        /*0ad0*/ 	.word	0xffffffff


	//   ....[184]....
        /*0ad4*/ 	.word	0xffffffff


	//   ....[185]....
        /*0ad8*/ 	.word	0xffffffff


	//   ....[186]....
        /*0adc*/ 	.word	0xffffffff


	//   ....[187]....
        /*0ae0*/ 	.word	0xffffffff


	//   ....[188]....
        /*0ae4*/ 	.word	0xffffffff


	//   ....[189]....
        /*0ae8*/ 	.word	0xffffffff


	//   ....[190]....
        /*0aec*/ 	.word	0xffffffff


	//   ....[191]....
        /*0af0*/ 	.word	0xffffffff


	//   ....[192]....
        /*0af4*/ 	.word	0xffffffff


	//   ....[193]....
        /*0af8*/ 	.word	0xffffffff


	//   ....[194]....
        /*0afc*/ 	.word	0xffffffff


	//   ....[195]....
        /*0b00*/ 	.word	0xffffffff


	//   ....[196]....
        /*0b04*/ 	.word	0xffffffff


	//   ....[197]....
        /*0b08*/ 	.word	0xffffffff


	//   ....[198]....
        /*0b0c*/ 	.word	0xffffffff


	//   ....[199]....
        /*0b10*/ 	.word	0xffffffff


	//   ....[200]....
        /*0b14*/ 	.word	0xffffffff


	//   ....[201]....
        /*0b18*/ 	.word	0xffffffff


	//   ....[202]....
        /*0b1c*/ 	.word	0xffffffff


	//   ....[203]....
        /*0b20*/ 	.word	0xffffffff


	//   ....[204]....
        /*0b24*/ 	.word	0xffffffff


	//   ....[205]....
        /*0b28*/ 	.word	0xffffffff


	//   ....[206]....
        /*0b2c*/ 	.word	0xffffffff


	//   ....[207]....
        /*0b30*/ 	.word	0xffffffff


	//   ....[208]....
        /*0b34*/ 	.word	0xffffffff


	//   ....[209]....
        /*0b38*/ 	.word	0xffffffff


	//   ....[210]....
        /*0b3c*/ 	.word	0xffffffff


	//   ....[211]....
        /*0b40*/ 	.word	0xffffffff


	//   ....[212]....
        /*0b44*/ 	.word	0xffffffff


	//   ....[213]....
        /*0b48*/ 	.word	0xffffffff


	//   ....[214]....
        /*0b4c*/ 	.word	0xffffffff


	//   ....[215]....
        /*0b50*/ 	.word	0xffffffff


	//   ....[216]....
        /*0b54*/ 	.word	0xffffffff


	//   ....[217]....
        /*0b58*/ 	.word	0xffffffff


	//   ....[218]....
        /*0b5c*/ 	.word	0xffffffff


	//   ....[219]....
        /*0b60*/ 	.word	0xffffffff


	//   ....[220]....
        /*0b64*/ 	.word	0xffffffff


	//   ....[221]....
        /*0b68*/ 	.word	0xffffffff


	//   ....[222]....
        /*0b6c*/ 	.word	0xffffffff


	//   ....[223]....
        /*0b70*/ 	.word	0xffffffff


	//   ....[224]....
        /*0b74*/ 	.word	0xffffffff


	//   ....[225]....
        /*0b78*/ 	.word	0xffffffff


	//   ....[226]....
        /*0b7c*/ 	.word	0xffffffff


	//   ....[227]....
        /*0b80*/ 	.word	0xffffffff


	//   ....[228]....
        /*0b84*/ 	.word	0xffffffff


	//   ....[229]....
        /*0b88*/ 	.word	0xffffffff


	//   ....[230]....
        /*0b8c*/ 	.word	0xffffffff


	//   ....[231]....
        /*0b90*/ 	.word	0xffffffff


	//   ....[232]....
        /*0b94*/ 	.word	0xffffffff


	//   ....[233]....
        /*0b98*/ 	.word	0xffffffff


	//   ....[234]....
        /*0b9c*/ 	.word	0xffffffff


	//   ....[235]....
        /*0ba0*/ 	.word	0xffffffff


	//   ....[236]....
        /*0ba4*/ 	.word	0xffffffff


	//   ....[237]....
        /*0ba8*/ 	.word	0xffffffff


	//   ....[238]....
        /*0bac*/ 	.word	0xffffffff


	//   ....[239]....
        /*0bb0*/ 	.word	0xffffffff


	//   ....[240]....
        /*0bb4*/ 	.word	0xffffffff


	//   ....[241]....
        /*0bb8*/ 	.word	0xffffffff


	//   ....[242]....
        /*0bbc*/ 	.word	0xffffffff


	//   ....[243]....
        /*0bc0*/ 	.word	0xffffffff


	//   ....[244]....
        /*0bc4*/ 	.word	0xffffffff


	//   ....[245]....
        /*0bc8*/ 	.word	0xffffffff


	//   ....[246]....
        /*0bcc*/ 	.word	0xffffffff


	//   ....[247]....
        /*0bd0*/ 	.word	0xffffffff


	//----- nvinfo : EIATTR_COOP_GROUP_INSTR_OFFSETS
	.align		4
.L_340:
        /*0bd4*/ 	.byte	0x04, 0x28
        /*0bd6*/ 	.short	(.L_342 - .L_341)


	//   ....[0]....
.L_341:
        /*0bd8*/ 	.word	0x00000050


	//   ....[1]....
        /*0bdc*/ 	.word	0x00000200


	//   ....[2]....
        /*0be0*/ 	.word	0x00000230


	//   ....[3]....
        /*0be4*/ 	.word	0x00000260


	//   ....[4]....
        /*0be8*/ 	.word	0x00000290


	//   ....[5]....
        /*0bec*/ 	.word	0x000002c0


	//   ....[6]....
        /*0bf0*/ 	.word	0x000002f0


	//   ....[7]....
        /*0bf4*/ 	.word	0x00000450


	//   ....[8]....
        /*0bf8*/ 	.word	0x00000490


	//   ....[9]....
        /*0bfc*/ 	.word	0x000004c0


	//   ....[10]....
        /*0c00*/ 	.word	0x000004f0


	//   ....[11]....
        /*0c04*/ 	.word	0x00000520


	//   ....[12]....
        /*0c08*/ 	.word	0x00000550


	//   ....[13]....
        /*0c0c*/ 	.word	0x000005e0


	//   ....[14]....
        /*0c10*/ 	.word	0x00000630


	//   ....[15]....
        /*0c14*/ 	.word	0x00000650


	//   ....[16]....
        /*0c18*/ 	.word	0x000006b0


	//   ....[17]....
        /*0c1c*/ 	.word	0x00002c40


	//   ....[18]....
        /*0c20*/ 	.word	0x00002c70


	//   ....[19]....
        /*0c24*/ 	.word	0x00002c90


	//   ....[20]....
        /*0c28*/ 	.word	0x00002ca0


	//   ....[21]....
        /*0c2c*/ 	.word	0x00002cb0


	//   ....[22]....
        /*0c30*/ 	.word	0x00002cc0


	//   ....[23]....
        /*0c34*/ 	.word	0x00002d00


	//   ....[24]....
        /*0c38*/ 	.word	0x00002e20


	//   ....[25]....
        /*0c3c*/ 	.word	0x00002f50


	//   ....[26]....
        /*0c40*/ 	.word	0x00002f70


	//   ....[27]....
        /*0c44*/ 	.word	0x00002f90


	//   ....[28]....
        /*0c48*/ 	.word	0x00003000


	//   ....[29]....
        /*0c4c*/ 	.word	0x00003020


	//   ....[30]....
        /*0c50*/ 	.word	0x000030c0


	//   ....[31]....
        /*0c54*/ 	.word	0x00003140


	//   ....[32]....
        /*0c58*/ 	.word	0x000031d0


	//   ....[33]....
        /*0c5c*/ 	.word	0x00003300


	//   ....[34]....
        /*0c60*/ 	.word	0x000033f0


	//   ....[35]....
        /*0c64*/ 	.word	0x00003410


	//   ....[36]....
        /*0c68*/ 	.word	0x00003430


	//   ....[37]....
        /*0c6c*/ 	.word	0x000034b0


	//   ....[38]....
        /*0c70*/ 	.word	0x00003550


	//   ....[39]....
        /*0c74*/ 	.word	0x000038a0


	//   ....[40]....
        /*0c78*/ 	.word	0x000038b0


	//   ....[41]....
        /*0c7c*/ 	.word	0x00004de0


	//   ....[42]....
        /*0c80*/ 	.word	0x00004e00


	//   ....[43]....
        /*0c84*/ 	.word	0x00004f30


	//   ....[44]....
        /*0c88*/ 	.word	0x00004f40


	//   ....[45]....
        /*0c8c*/ 	.word	0x00005070


	//   ....[46]....
        /*0c90*/ 	.word	0x00005090


	//   ....[47]....
        /*0c94*/ 	.word	0x000051c0


	//   ....[48]....
        /*0c98*/ 	.word	0x000051d0


	//   ....[49]....
        /*0c9c*/ 	.word	0x000053b0


	//   ....[50]....
        /*0ca0*/ 	.word	0x00005770


	//   ....[51]....
        /*0ca4*/ 	.word	0x00005e70


	//   ....[52]....
        /*0ca8*/ 	.word	0x00005e90


	//   ....[53]....
        /*0cac*/ 	.word	0x00005eb0


	//   ....[54]....
        /*0cb0*/ 	.word	0x00005ed0


	//   ....[55]....
        /*0cb4*/ 	.word	0x00007ac0


	//   ....[56]....
        /*0cb8*/ 	.word	0x00007ae0


	//   ....[57]....
        /*0cbc*/ 	.word	0x00007b20


	//   ....[58]....
        /*0cc0*/ 	.word	0x00007bb0


	//   ....[59]....
        /*0cc4*/ 	.word	0x00007bd0


	//   ....[60]....
        /*0cc8*/ 	.word	0x00007c50


	//   ....[61]....
        /*0ccc*/ 	.word	0x00007db0


	//   ....[62]....
        /*0cd0*/ 	.word	0x00007dc0


	//   ....[63]....
        /*0cd4*/ 	.word	0x00009230


	//   ....[64]....
        /*0cd8*/ 	.word	0x00009250


	//   ....[65]....
        /*0cdc*/ 	.word	0x00009350


	//   ....[66]....
        /*0ce0*/ 	.word	0x00009360


	//   ....[67]....
        /*0ce4*/ 	.word	0x00009460


	//   ....[68]....
        /*0ce8*/ 	.word	0x00009480


	//   ....[69]....
        /*0cec*/ 	.word	0x00009580


	//   ....[70]....
        /*0cf0*/ 	.word	0x00009590


	//   ....[71]....
        /*0cf4*/ 	.word	0x00009760


	//   ....[72]....
        /*0cf8*/ 	.word	0x00009b10


	//   ....[73]....
        /*0cfc*/ 	.word	0x0000a070


	//   ....[74]....
        /*0d00*/ 	.word	0x0000a090


	//   ....[75]....
        /*0d04*/ 	.word	0x0000a270


	//   ....[76]....
        /*0d08*/ 	.word	0x0000a290


	//   ....[77]....
        /*0d0c*/ 	.word	0x0000c140


	//   ....[78]....
        /*0d10*/ 	.word	0x0000c150


	//   ....[79]....
        /*0d14*/ 	.word	0x0000c240


	//   ....[80]....
        /*0d18*/ 	.word	0x0000c260


	//   ....[81]....
        /*0d1c*/ 	.word	0x0000c2c0


	//   ....[82]....
        /*0d20*/ 	.word	0x0000c2e0


	//   ....[83]....
        /*0d24*/ 	.word	0x0000c400


	//   ....[84]....
        /*0d28*/ 	.word	0x0000c410


	//   ....[85]....
        /*0d2c*/ 	.word	0x0000d870


	//   ....[86]....
        /*0d30*/ 	.word	0x0000d890


	//   ....[87]....
        /*0d34*/ 	.word	0x0000d9d0


	//   ....[88]....
        /*0d38*/ 	.word	0x0000d9e0


	//   ....[89]....
        /*0d3c*/ 	.word	0x0000db20


	//   ....[90]....
        /*0d40*/ 	.word	0x0000db40


	//   ....[91]....
        /*0d44*/ 	.word	0x0000dc80


	//   ....[92]....
        /*0d48*/ 	.word	0x0000dc90


	//   ....[93]....
        /*0d4c*/ 	.word	0x0000e170


	//   ....[94]....
        /*0d50*/ 	.word	0x0000e1a0


	//   ....[95]....
        /*0d54*/ 	.word	0x0000e1c0


	//   ....[96]....
        /*0d58*/ 	.word	0x0000e1e0


	//   ....[97]....
        /*0d5c*/ 	.word	0x0000fdd0


	//   ....[98]....
        /*0d60*/ 	.word	0x0000fe00


	//   ....[99]....
        /*0d64*/ 	.word	0x0000fe10


	//   ....[100]....
        /*0d68*/ 	.word	0x0000fe40


	//   ....[101]....
        /*0d6c*/ 	.word	0x00010ef0


	//   ....[102]....
        /*0d70*/ 	.word	0x00010f00


	//   ....[103]....
        /*0d74*/ 	.word	0x00010f20


	//   ....[104]....
        /*0d78*/ 	.word	0x00010f30


	//   ....[105]....
        /*0d7c*/ 	.word	0x00011260


	//   ....[106]....
        /*0d80*/ 	.word	0x00011280


	//   ....[107]....
        /*0d84*/ 	.word	0x000113e0


	//   ....[108]....
        /*0d88*/ 	.word	0x000113f0


	//   ....[109]....
        /*0d8c*/ 	.word	0x00011500


	//   ....[110]....
        /*0d90*/ 	.word	0x00011520


	//   ....[111]....
        /*0d94*/ 	.word	0x00011630


	//   ....[112]....
        /*0d98*/ 	.word	0x00011640


	//   ....[113]....
        /*0d9c*/ 	.word	0x00011940


	//   ....[114]....
        /*0da0*/ 	.word	0x00011960


	//   ....[115]....
        /*0da4*/ 	.word	0x00011fb0


	//   ....[116]....
        /*0da8*/ 	.word	0x00011fc0


	//   ....[117]....
        /*0dac*/ 	.word	0x00012d60


	//   ....[118]....
        /*0db0*/ 	.word	0x00012d80


	//   ....[119]....
        /*0db4*/ 	.word	0x00012ef0


	//   ....[120]....
        /*0db8*/ 	.word	0x00012f00


	//   ....[121]....
        /*0dbc*/ 	.word	0x00013010


	//   ....[122]....
        /*0dc0*/ 	.word	0x00013030


	//   ....[123]....
        /*0dc4*/ 	.word	0x00013140


	//   ....[124]....
        /*0dc8*/ 	.word	0x00013150


	//   ....[125]....
        /*0dcc*/ 	.word	0x00013320


	//   ....[126]....
        /*0dd0*/ 	.word	0x00013340


	//   ....[127]....
        /*0dd4*/ 	.word	0x00013470


	//   ....[128]....
        /*0dd8*/ 	.word	0x000134b0


	//   ....[129]....
        /*0ddc*/ 	.word	0x000134e0


	//   ....[130]....
        /*0de0*/ 	.word	0x00013510


	//   ....[131]....
        /*0de4*/ 	.word	0x00013540


	//   ....[132]....
        /*0de8*/ 	.word	0x00013570


	//   ....[133]....
        /*0dec*/ 	.word	0x000136d0


	//   ....[134]....
        /*0df0*/ 	.word	0x00013710


	//   ....[135]....
        /*0df4*/ 	.word	0x00013740


	//   ....[136]....
        /*0df8*/ 	.word	0x00013770


	//   ....[137]....
        /*0dfc*/ 	.word	0x000137a0


	//   ....[138]....
        /*0e00*/ 	.word	0x000137d0


	//   ....[139]....
        /*0e04*/ 	.word	0x00013860


	//   ....[140]....
        /*0e08*/ 	.word	0x000138c0


	//   ....[141]....
        /*0e0c*/ 	.word	0x000138d0


	//   ....[142]....
        /*0e10*/ 	.word	0x00013930


	//   ....[143]....
        /*0e14*/ 	.word	0x000143a0


	//   ....[144]....
        /*0e18*/ 	.word	0x00014400


	//   ....[145]....
        /*0e1c*/ 	.word	0x00014450


	//   ....[146]....
        /*0e20*/ 	.word	0x000144a0


	//   ....[147]....
        /*0e24*/ 	.word	0x000144f0


	//   ....[148]....
        /*0e28*/ 	.word	0x00014560


	//   ....[149]....
        /*0e2c*/ 	.word	0x000145b0


	//   ....[150]....
        /*0e30*/ 	.word	0x00014620


	//   ....[151]....
        /*0e34*/ 	.word	0x00014690


	//   ....[152]....
        /*0e38*/ 	.word	0x00014700


	//   ....[153]....
        /*0e3c*/ 	.word	0x00014770


	//   ....[154]....
        /*0e40*/ 	.word	0x000147d0


	//   ....[155]....
        /*0e44*/ 	.word	0x00014840


	//   ....[156]....
        /*0e48*/ 	.word	0x000148b0


	//   ....[157]....
        /*0e4c*/ 	.word	0x00014920


	//   ....[158]....
        /*0e50*/ 	.word	0x00014980


	//   ....[159]....
        /*0e54*/ 	.word	0x000149f0


	//   ....[160]....
        /*0e58*/ 	.word	0x00014a60


	//   ....[161]....
        /*0e5c*/ 	.word	0x00014ad0


	//   ....[162]....
        /*0e60*/ 	.word	0x00014b30


	//   ....[163]....
        /*0e64*/ 	.word	0x00014ba0


	//   ....[164]....
        /*0e68*/ 	.word	0x00014c10


	//   ....[165]....
        /*0e6c*/ 	.word	0x00015350


	//   ....[166]....
        /*0e70*/ 	.word	0x000153a0


	//   ....[167]....
        /*0e74*/ 	.word	0x000153f0


	//   ....[168]....
        /*0e78*/ 	.word	0x00015430


	//   ....[169]....
        /*0e7c*/ 	.word	0x000154a0


	//   ....[170]....
        /*0e80*/ 	.word	0x00015510


	//   ....[171]....
        /*0e84*/ 	.word	0x00015650


	//   ....[172]....
        /*0e88*/ 	.word	0x000156b0


	//   ....[173]....
        /*0e8c*/ 	.word	0x00015810


	//   ....[174]....
        /*0e90*/ 	.word	0x00015870


	//   ....[175]....
        /*0e94*/ 	.word	0x000158e0


	//   ....[176]....
        /*0e98*/ 	.word	0x00015940


	//   ....[177]....
        /*0e9c*/ 	.word	0x000159b0


	//   ....[178]....
        /*0ea0*/ 	.word	0x00015a20


	//   ....[179]....
        /*0ea4*/ 	.word	0x00015a90


	//   ....[180]....
        /*0ea8*/ 	.word	0x00015af0


	//   ....[181]....
        /*0eac*/ 	.word	0x00015b60


	//   ....[182]....
        /*0eb0*/ 	.word	0x00015bd0


	//   ....[183]....
        /*0eb4*/ 	.word	0x00015c40


	//   ....[184]....
        /*0eb8*/ 	.word	0x00015ca0


	//   ....[185]....
        /*0ebc*/ 	.word	0x00015d10


	//   ....[186]....
        /*0ec0*/ 	.word	0x00015d80


	//   ....[187]....
        /*0ec4*/ 	.word	0x000164c0


	//   ....[188]....
        /*0ec8*/ 	.word	0x00016500


	//   ....[189]....
        /*0ecc*/ 	.word	0x00016550


	//   ....[190]....
        /*0ed0*/ 	.word	0x00016590


	//   ....[191]....
        /*0ed4*/ 	.word	0x000165f0


	//   ....[192]....
        /*0ed8*/ 	.word	0x00016660


	//   ....[193]....
        /*0edc*/ 	.word	0x000166c0


	//   ....[194]....
        /*0ee0*/ 	.word	0x00016730


	//   ....[195]....
        /*0ee4*/ 	.word	0x000167a0


	//   ....[196]....
        /*0ee8*/ 	.word	0x00016810


	//   ....[197]....
        /*0eec*/ 	.word	0x00016870


	//   ....[198]....
        /*0ef0*/ 	.word	0x000168e0


	//   ....[199]....
        /*0ef4*/ 	.word	0x00016950


	//   ....[200]....
        /*0ef8*/ 	.word	0x000169c0


	//   ....[201]....
        /*0efc*/ 	.word	0x00016a20


	//   ....[202]....
        /*0f00*/ 	.word	0x00016a70


	//   ....[203]....
        /*0f04*/ 	.word	0x00016ab0


	//   ....[204]....
        /*0f08*/ 	.word	0x00016b00


	//   ....[205]....
        /*0f0c*/ 	.word	0x00016b40


	//   ....[206]....
        /*0f10*/ 	.word	0x00016b90


	//   ....[207]....
        /*0f14*/ 	.word	0x00016be0


	//   ....[208]....
        /*0f18*/ 	.word	0x00016c30


	//   ....[209]....
        /*0f1c*/ 	.word	0x00016c70


	//   ....[210]....
        /*0f20*/ 	.word	0x00016ce0


	//   ....[211]....
        /*0f24*/ 	.word	0x00016d50


	//   ....[212]....
        /*0f28*/ 	.word	0x00016dc0


	//   ....[213]....
        /*0f2c*/ 	.word	0x00016e20


	//   ....[214]....
        /*0f30*/ 	.word	0x00016e90


	//   ....[215]....
        /*0f34*/ 	.word	0x00016f00


	//   ....[216]....
        /*0f38*/ 	.word	0x00016f70


	//   ....[217]....
        /*0f3c*/ 	.word	0x00016fd0


	//   ....[218]....
        /*0f40*/ 	.word	0x00017040


	//   ....[219]....
        /*0f44*/ 	.word	0x000170b0


	//   ....[220]....
        /*0f48*/ 	.word	0x00017120


	//   ....[221]....
        /*0f4c*/ 	.word	0x00017180


	//   ....[222]....
        /*0f50*/ 	.word	0x000171f0


	//   ....[223]....
        /*0f54*/ 	.word	0x00017260


	//   ....[224]....
        /*0f58*/ 	.word	0x000172d0


	//   ....[225]....
        /*0f5c*/ 	.word	0x00017330


	//   ....[226]....
        /*0f60*/ 	.word	0x000173a0


	//   ....[227]....
        /*0f64*/ 	.word	0x00017410


	//   ....[228]....
        /*0f68*/ 	.word	0x00017480


	//   ....[229]....
        /*0f6c*/ 	.word	0x000174e0


	//   ....[230]....
        /*0f70*/ 	.word	0x00017550


	//   ....[231]....
        /*0f74*/ 	.word	0x000175c0


	//   ....[232]....
        /*0f78*/ 	.word	0x00017610


	//   ....[233]....
        /*0f7c*/ 	.word	0x00017650


	//   ....[234]....
        /*0f80*/ 	.word	0x000176a0


	//   ....[235]....
        /*0f84*/ 	.word	0x000176f0


	//   ....[236]....
        /*0f88*/ 	.word	0x00017740


	//   ....[237]....
        /*0f8c*/ 	.word	0x000177b0


	//   ....[238]....
        /*0f90*/ 	.word	0x00017800


	//   ....[239]....
        /*0f94*/ 	.word	0x00017850


	//   ....[240]....
        /*0f98*/ 	.word	0x000178a0


	//   ....[241]....
        /*0f9c*/ 	.word	0x000178f0


	//   ....[242]....
        /*0fa0*/ 	.word	0x00017940


	//   ....[243]....
        /*0fa4*/ 	.word	0x000179b0


	//   ....[244]....
        /*0fa8*/ 	.word	0x00017a00


	//   ....[245]....
        /*0fac*/ 	.word	0x00017a70


	//   ....[246]....
        /*0fb0*/ 	.word	0x00017ad0


	//   ....[247]....
        /*0fb4*/ 	.word	0x00017b40


	//----- nvinfo : EIATTR_EXIT_INSTR_OFFSETS
	.align		4
.L_342:
        /*0fb8*/ 	.byte	0x04, 0x1c
        /*0fba*/ 	.short	(.L_344 - .L_343)


	//   ....[0]....
.L_343:
        /*0fbc*/ 	.word	0x000010d0


	//   ....[1]....
        /*0fc0*/ 	.word	0x00014360


	//----- nvinfo : EIATTR_MAX_THREADS
	.align		4
.L_344:
        /*0fc4*/ 	.byte	0x04, 0x05
        /*0fc6*/ 	.short	(.L_346 - .L_345)
.L_345:
        /*0fc8*/ 	.word	0x00000100
        /*0fcc*/ 	.word	0x00000001
        /*0fd0*/ 	.word	0x00000001


	//----- nvinfo : EIATTR_CRS_STACK_SIZE
	.align		4
.L_346:
        /*0fd4*/ 	.byte	0x04, 0x1e
        /*0fd6*/ 	.short	(.L_348 - .L_347)
.L_347:
        /*0fd8*/ 	.word	0x00000000
.L_348:


//--------------------- .nv.info._ZN7cutlass13device_kernelIN5flash19enable_sm80_to_sm89INS1_16FlashAttnFwdSm80INS1_25CollectiveMainloopFwdSm80ILi8ELi1ELb1EN4cute5tupleIJNS5_1CILi128EEENS7_ILi112EEES8_EEELi128ENS_10bfloat16_tEfNS_4arch4Sm80ELb1ELb0ELb1ELb1ELb1ELb1ELb1ELb1EEENS1_21CollectiveEpilogueFwdINS6_IJS8_S8_S9_EEENS6_IJNS7_ILi1EEESH_SH_EEESB_SD_Li256ELb1ELb1ELb1ELb0EEENS1_36VarlenDynamicPersistentTileSchedulerILi128ELi112ELi256ELi256ELb1ELb1ELb0ELb1ELb1ELb1EEEEEEEEEvNT_6ParamsE --------------------------
	.section	.nv.info._ZN7cutlass13device_kernelIN5flash19enable_sm80_to_sm89INS1_16FlashAttnFwdSm80INS1_25CollectiveMainloopFwdSm80ILi8ELi1ELb1EN4cute5tupleIJNS5_1CILi128EEENS7_ILi112EEES8_EEELi128ENS_10bfloat16_tEfNS_4arch4Sm80ELb1ELb0ELb1ELb1ELb1ELb1ELb1ELb1EEENS1_21CollectiveEpilogueFwdINS6_IJS8_S8_S9_EEENS6_IJNS7_ILi1EEESH_SH_EEESB_SD_Li256ELb1ELb1ELb1ELb0EEENS1_36VarlenDynamicPersistentTileSchedulerILi128ELi112ELi256ELi256ELb1ELb1ELb0ELb1ELb1ELb1EEEEEEEEEvNT_6ParamsE,"",@"SHT_CUDA_INFO"
	.sectionflags	@""
	.align	4


	//----- nvinfo : EIATTR_CUDA_API_VERSION
	.align		4
        /*0000*/ 	.byte	0x04, 0x37
        /*0002*/ 	.short	(.L_350 - .L_349)
.L_349:
        /*0004*/ 	.word	0x00000082


	//----- nvinfo : EIATTR_SW2861232_WAR
	.align		4
.L_350:
        /*0008*/ 	.byte	0x01, 0x35
	.zero		2


	//----- nvinfo : EIATTR_PARAM_CBANK
	.align		4
        /*000c*/ 	.byte	0x04, 0x0a
        /*000e*/ 	.short	(.L_352 - .L_351)
	.align		4
.L_351:
        /*0010*/ 	.word	index@(.nv.constant0._ZN7cutlass13device_kernelIN5flash19enable_sm80_to_sm89INS1_16FlashAttnFwdSm80INS1_25CollectiveMainloopFwdSm80ILi8ELi1ELb1EN4cute5tupleIJNS5_1CILi128EEENS7_ILi112EEES8_EEELi128ENS_10bfloat16_tEfNS_4arch4Sm80ELb1ELb0ELb1ELb1ELb1ELb1ELb1ELb1EEENS1_21CollectiveEpilogueFwdINS6_IJS8_S8_S9_EEENS6_IJNS7_ILi1EEESH_SH_EEESB_SD_Li256ELb1ELb1ELb1ELb0EEENS1_36VarlenDynamicPersistentTileSchedulerILi128ELi112ELi256ELi256ELb1ELb1ELb0ELb1ELb1ELb1EEEEEEEEEvNT_6ParamsE)
        /*0014*/ 	.short	0x0160
        /*0016*/ 	.short	0x0438


	//----- nvinfo : EIATTR_CBANK_PARAM_SIZE
	.align		4
.L_352:
        /*0018*/ 	.byte	0x03, 0x19
        /*001a*/ 	.short	0x0438


	//----- nvinfo : EIATTR_KPARAM_INFO
	.align		4
        /*001c*/ 	.byte	0x04, 0x17
        /*001e*/ 	.short	(.L_354 - .L_353)
.L_353:
        /*0020*/ 	.word	0x00000000
        /*0024*/ 	.short	0x0000
        /*0026*/ 	.short	0x0000
        /*0028*/ 	.byte	0x00, 0xf0, 0xe1, 0x10


	//----- nvinfo : EIATTR_MAXREG_COUNT
	.align		4
.L_354:
        /*002c*/ 	.byte	0x03, 0x1b
        /*002e*/ 	.short	0x00ff


	//----- nvinfo : EIATTR_NUM_BARRIERS
	.align		4
        /*0030*/ 	.byte	0x02, 0x4c
        /*0032*/ 	.byte	0x06
	.zero		1


	//----- nvinfo : EIATTR_ANNOTATIONS
	.align		4
        /*0034*/ 	.byte	0x04, 0x55
        /*0036*/ 	.short	(.L_356 - .L_355)


	//   ....[0]....
.L_355:
        /* <DEDUP_REMOVED lines=142> */


	//----- nvinfo : EIATTR_MERCURY_ISA_VERSION
	.align		4
.L_356:
        /*0900*/ 	.byte	0x03, 0x5f
        /*0902*/ 	.short	0x0000


	//----- nvinfo : EIATTR_INT_WARP_WIDE_INSTR_OFFSETS
	.align		4
        /*0904*/ 	.byte	0x04, 0x31
        /*0906*/ 	.short	(.L_358 - .L_357)


	//   ....[0]....
.L_357:
        /*0908*/ 	.word	0x0001cb60


	//   ....[1]....
        /*090c*/ 	.word	0x0001cbe0


	//----- nvinfo : EIATTR_COOP_GROUP_MASK_REGIDS
	.align		4
.L_358:
        /*0910*/ 	.byte	0x04, 0x29
        /*0912*/ 	.short	(.L_360 - .L_359)


	//   ....[0]....
.L_359:
        /*0914*/ 	.word	0xffffffff


	//   ....[1]....
        /*0918*/ 	.word	0xffffffff


	//   ....[2]....
        /*091c*/ 	.word	0xffffffff


	//   ....[3]....
        /*0920*/ 	.word	0xffffffff


	//   ....[4]....
        /*0924*/ 	.word	0xffffffff


	//   ....[5]....
        /*0928*/ 	.word	0xffffffff


	//   ....[6]....
        /*092c*/ 	.word	0xffffffff


	//   ....[7]....
        /*0930*/ 	.word	0xffffffff


	//   ....[8]....
        /*0934*/ 	.word	0xffffffff


	//   ....[9]....
        /*0938*/ 	.word	0xffffffff


	//   ....[10]....
        /*093c*/ 	.word	0xffffffff


	//   ....[11]....
        /*0940*/ 	.word	0xffffffff


	//   ....[12]....
        /*0944*/ 	.word	0xffffffff


	//   ....[13]....
        /*0948*/ 	.word	0xffffffff


	//   ....[14]....
        /*094c*/ 	.word	0xffffffff


	//   ....[15]....
        /*0950*/ 	.word	0xffffffff


	//   ....[16]....
        /*0954*/ 	.word	0xffffffff


	//   ....[17]....
        /*0958*/ 	.word	0xffffffff


	//   ....[18]....
        /*095c*/ 	.word	0xffffffff


	//   ....[19]....
        /*0960*/ 	.word	0xffffffff


	//   ....[20]....
        /*0964*/ 	.word	0xffffffff


	//   ....[21]....
        /*0968*/ 	.word	0xffffffff


	//   ....[22]....
        /*096c*/ 	.word	0xffffffff


	//   ....[23]....
        /*0970*/ 	.word	0xffffffff


	//   ....[24]....
        /*0974*/ 	.word	0xffffffff


	//   ....[25]....
        /*0978*/ 	.word	0xffffffff


	//   ....[26]....
        /*097c*/ 	.word	0xffffffff


	//   ....[27]....
        /*0980*/ 	.word	0xffffffff


	//   ....[28]....
        /*0984*/ 	.word	0xffffffff


	//   ....[29]....
        /*0988*/ 	.word	0xffffffff


	//   ....[30]....
        /*098c*/ 	.word	0xffffffff


	//   ....[31]....
        /*0990*/ 	.word	0xffffffff


	//   ....[32]....
        /*0994*/ 	.word	0xffffffff


	//   ....[33]....
        /*0998*/ 	.word	0xffffffff


	//   ....[34]....
        /*099c*/ 	.word	0xffffffff


	//   ....[35]....
        /*09a0*/ 	.word	0xffffffff


	//   ....[36]....
        /*09a4*/ 	.word	0xffffffff


	//   ....[37]....
        /*09a8*/ 	.word	0xffffffff


	//   ....[38]....
        /*09ac*/ 	.word	0xffffffff


	//   ....[39]....
        /*09b0*/ 	.word	0xffffffff


	//   ....[40]....
        /*09b4*/ 	.word	0xffffffff


	//   ....[41]....
        /*09b8*/ 	.word	0xffffffff


	//   ....[42]....
        /*09bc*/ 	.word	0xffffffff


	//   ....[43]....
        /*09c0*/ 	.word	0xffffffff


	//   ....[44]....
        /*09c4*/ 	.word	0xffffffff


	//   ....[45]....
        /*09c8*/ 	.word	0xffffffff


	//   ....[46]....
        /*09cc*/ 	.word	0xffffffff


	//   ....[47]....
        /*09d0*/ 	.word	0xffffffff


	//   ....[48]....
        /*09d4*/ 	.word	0xffffffff


	//   ....[49]....
        /*09d8*/ 	.word	0xffffffff


	//   ....[50]....
        /*09dc*/ 	.word	0xffffffff


	//   ....[51]....
        /*09e0*/ 	.word	0xffffffff


	//   ....[52]....
        /*09e4*/ 	.word	0xffffffff


	//   ....[53]....
        /*09e8*/ 	.word	0xffffffff


	//   ....[54]....
        /*09ec*/ 	.word	0xffffffff


	//   ....[55]....
        /*09f0*/ 	.word	0xffffffff


	//   ....[56]....
        /*09f4*/ 	.word	0xffffffff


	//   ....[57]....
        /*09f8*/ 	.word	0xffffffff


	//   ....[58]....
        /*09fc*/ 	.word	0xffffffff


	//   ....[59]....
        /*0a00*/ 	.word	0xffffffff


	//   ....[60]....
        /*0a04*/ 	.word	0xffffffff


	//   ....[61]....
        /*0a08*/ 	.word	0xffffffff


	//   ....[62]....
        /*0a0c*/ 	.word	0xffffffff


	//   ....[63]....
        /*0a10*/ 	.word	0xffffffff


	//   ....[64]....
        /*0a14*/ 	.word	0xffffffff


	//   ....[65]....
        /*0a18*/ 	.word	0xffffffff


	//   ....[66]....
        /*0a1c*/ 	.word	0xffffffff


	//   ....[67]....
        /*0a20*/ 	.word	0xffffffff


	//   ....[68]....
        /*0a24*/ 	.word	0xffffffff


	//   ....[69]....
        /*0a28*/ 	.word	0xffffffff


	//   ....[70]....
        /*0a2c*/ 	.word	0xffffffff


	//   ....[71]....
        /*0a30*/ 	.word	0xffffffff


	//   ....[72]....
        /*0a34*/ 	.word	0xffffffff


	//   ....[73]....
        /*0a38*/ 	.word	0xffffffff


	//   ....[74]....
        /*0a3c*/ 	.word	0xffffffff


	//   ....[75]....
        /*0a40*/ 	.word	0xffffffff


	//   ....[76]....
        /*0a44*/ 	.word	0xffffffff


	//   ....[77]....
        /*0a48*/ 	.word	0xffffffff


	//   ....[78]....
        /*0a4c*/ 	.word	0xffffffff


	//   ....[79]....
        /*0a50*/ 	.word	0xffffffff


	//   ....[80]....
        /*0a54*/ 	.word	0xffffffff


	//   ....[81]....
        /*0a58*/ 	.word	0xffffffff


	//   ....[82]....
        /*0a5c*/ 	.word	0xffffffff


	//   ....[83]....
        /*0a60*/ 	.word	0xffffffff


	//   ....[84]....
        /*0a64*/ 	.word	0xffffffff


	//   ....[85]....
        /*0a68*/ 	.word	0xffffffff


	//   ....[86]....
        /*0a6c*/ 	.word	0xffffffff


	//   ....[87]....
        /*0a70*/ 	.word	0xffffffff


	//   ....[88]....
        /*0a74*/ 	.word	0xffffffff


	//   ....[89]....
        /*0a78*/ 	.word	0xffffffff


	//   ....[90]....
        /*0a7c*/ 	.word	0xffffffff


	//   ....[91]....
        /*0a80*/ 	.word	0xffffffff


	//   ....[92]....
        /*0a84*/ 	.word	0xffffffff


	//   ....[93]....
        /*0a88*/ 	.word	0xffffffff


	//   ....[94]....
        /*0a8c*/ 	.word	0xffffffff


	//   ....[95]....
        /*0a90*/ 	.word	0xffffffff


	//   ....[96]....
        /*0a94*/ 	.word	0xffffffff


	//   ....[97]....
        /*0a98*/ 	.word	0xffffffff


	//   ....[98]....
        /*0a9c*/ 	.word	0xffffffff


	//   ....[99]....
        /*0aa0*/ 	.word	0xffffffff


	//   ....[100]....
        /*0aa4*/ 	.word	0xffffffff


	//   ....[101]....
        /*0aa8*/ 	.word	0xffffffff


	//   ....[102]....
        /*0aac*/ 	.word	0xffffffff


	//   ....[103]....
        /*0ab0*/ 	.word	0xffffffff


	//   ....[104]....
        /*0ab4*/ 	.word	0xffffffff


	//   ....[105]....
        /*0ab8*/ 	.word	0xffffffff


	//   ....[106]....
        /*0abc*/ 	.word	0xffffffff


	//   ....[107]....
        /*0ac0*/ 	.word	0xffffffff


	//   ....[108]....
        /*0ac4*/ 	.word	0xffffffff


	//   ....[109]....
        /*0ac8*/ 	.word	0xffffffff


	//   ....[110]....
        /*0acc*/ 	.word	0xffffffff


	//   ....[111]....
        /*0ad0*/ 	.word	0xffffffff


	//   ....[112]....
        /*0ad4*/ 	.word	0xffffffff


	//   ....[113]....
        /*0ad8*/ 	.word	0xffffffff


	//   ....[114]....
        /*0adc*/ 	.word	0xffffffff


	//   ....[115]....
        /*0ae0*/ 	.word	0xffffffff


	//   ....[116]....
        /*0ae4*/ 	.word	0xffffffff


	//   ....[117]....
        /*0ae8*/ 	.word	0xffffffff


	//   ....[118]....
        /*0aec*/ 	.word	0xffffffff


	//   ....[119]....
        /*0af0*/ 	.word	0xffffffff


	//   ....[120]....
        /*0af4*/ 	.word	0xffffffff


	//   ....[121]....
        /*0af8*/ 	.word	0xffffffff


	//   ....[122]....
        /*0afc*/ 	.word	0xffffffff


	//   ....[123]....
        /*0b00*/ 	.word	0xffffffff


	//   ....[124]....
        /*0b04*/ 	.word	0xffffffff


	//   ....[125]....
        /*0b08*/ 	.word	0xffffffff


	//   ....[126]....
        /*0b0c*/ 	.word	0xffffffff


	//   ....[127]....
        /*0b10*/ 	.word	0xffffffff


	//   ....[128]....
        /*0b14*/ 	.word	0xffffffff


	//   ....[129]....
        /*0b18*/ 	.word	0xffffffff


	//   ....[130]....
        /*0b1c*/ 	.word	0xffffffff


	//   ....[131]....
        /*0b20*/ 	.word	0xffffffff


	//   ....[132]....
        /*0b24*/ 	.word	0xffffffff


	//   ....[133]....
        /*0b28*/ 	.word	0xffffffff


	//   ....[134]....
        /*0b2c*/ 	.word	0xffffffff


	//   ....[135]....
        /*0b30*/ 	.word	0xffffffff


	//   ....[136]....
        /*0b34*/ 	.word	0xffffffff


	//   ....[137]....
        /*0b38*/ 	.word	0xffffffff


	//   ....[138]....
        /*0b3c*/ 	.word	0xffffffff


	//   ....[139]....
        /*0b40*/ 	.word	0xffffffff


	//   ....[140]....
        /*0b44*/ 	.word	0xffffffff


	//   ....[141]....
        /*0b48*/ 	.word	0xffffffff


	//   ....[142]....
        /*0b4c*/ 	.word	0xffffffff


	//   ....[143]....
        /*0b50*/ 	.word	0xffffffff


	//   ....[144]....
        /*0b54*/ 	.word	0xffffffff


	//   ....[145]....
        /*0b58*/ 	.word	0xffffffff


	//   ....[146]....
        /*0b5c*/ 	.word	0xffffffff


	//   ....[147]....
        /*0b60*/ 	.word	0xffffffff


	//   ....[148]....
        /*0b64*/ 	.word	0xffffffff


	//   ....[149]....
        /*0b68*/ 	.word	0xffffffff


	//   ....[150]....
        /*0b6c*/ 	.word	0xffffffff


	//   ....[151]....
        /*0b70*/ 	.word	0xffffffff


	//   ....[152]....
        /*0b74*/ 	.word	0xffffffff


	//   ....[153]....
        /*0b78*/ 	.word	0xffffffff


	//   ....[154]....
        /*0b7c*/ 	.word	0xffffffff


	//   ....[155]....
        /*0b80*/ 	.word	0xffffffff


	//   ....[156]....
        /*0b84*/ 	.word	0xffffffff


	//   ....[157]....
        /*0b88*/ 	.word	0xffffffff


	//   ....[158]....
        /*0b8c*/ 	.word	0xffffffff


	//   ....[159]....
        /*0b90*/ 	.word	0xffffffff


	//   ....[160]....
        /*0b94*/ 	.word	0xffffffff


	//   ....[161]....
        /*0b98*/ 	.word	0xffffffff


	//   ....[162]....
        /*0b9c*/ 	.word	0xffffffff


	//   ....[163]....
        /*0ba0*/ 	.word	0xffffffff


	//   ....[164]....
        /*0ba4*/ 	.word	0xffffffff


	//   ....[165]....
        /*0ba8*/ 	.word	0xffffffff


	//   ....[166]....
        /*0bac*/ 	.word	0xffffffff


	//   ....[167]....
        /*0bb0*/ 	.word	0xffffffff


	//   ....[168]....
        /*0bb4*/ 	.word	0xffffffff


	//   ....[169]....
        /*0bb8*/ 	.word	0xffffffff


	//   ....[170]....
        /*0bbc*/ 	.word	0xffffffff


	//   ....[171]....
        /*0bc0*/ 	.word	0xffffffff


	//   ....[172]....
        /*0bc4*/ 	.word	0xffffffff


	//   ....[173]....
        /*0bc8*/ 	.word	0xffffffff


	//   ....[174]....
        /*0bcc*/ 	.word	0xffffffff


	//   ....[175]....
        /*0bd0*/ 	.word	0xffffffff


	//   ....[176]....
        /*0bd4*/ 	.word	0xffffffff


	//   ....[177]....
        /*0bd8*/ 	.word	0xffffffff


	//   ....[178]....
        /*0bdc*/ 	.word	0xffffffff


	//   ....[179]....
        /*0be0*/ 	.word	0xffffffff


	//   ....[180]....
        /*0be4*/ 	.word	0xffffffff


	//   ....[181]....
        /*0be8*/ 	.word	0xffffffff


	//   ....[182]....
        /*0bec*/ 	.word	0xffffffff


	//   ....[183]....
        /*0bf0*/ 	.word	0xffffffff


	//   ....[184]....
        /*0bf4*/ 	.word	0xffffffff


	//   ....[185]....
        /*0bf8*/ 	.word	0xffffffff


	//   ....[186]....
        /*0bfc*/ 	.word	0xffffffff


	//   ....[187]....
        /*0c00*/ 	.word	0xffffffff


	//   ....[188]....
        /*0c04*/ 	.word	0xffffffff


	//   ....[189]....
        /*0c08*/ 	.word	0xffffffff


	//   ....[190]....
        /*0c0c*/ 	.word	0xffffffff


	//   ....[191]....
        /*0c10*/ 	.word	0xffffffff


	//   ....[192]....
        /*0c14*/ 	.word	0xffffffff


	//   ....[193]....
        /*0c18*/ 	.word	0xffffffff


	//   ....[194]....
        /*0c1c*/ 	.word	0xffffffff


	//   ....[195]....
        /*0c20*/ 	.word	0xffffffff


	//   ....[196]....
        /*0c24*/ 	.word	0xffffffff


	//   ....[197]....
        /*0c28*/ 	.word	0xffffffff


	//   ....[198]....
        /*0c2c*/ 	.word	0xffffffff


	//   ....[199]....
        /*0c30*/ 	.word	0xffffffff


	//   ....[200]....
        /*0c34*/ 	.word	0xffffffff


	//   ....[201]....
        /*0c38*/ 	.word	0xffffffff


	//   ....[202]....
        /*0c3c*/ 	.word	0xffffffff


	//   ....[203]....
        /*0c40*/ 	.word	0xffffffff


	//   ....[204]....
        /*0c44*/ 	.word	0xffffffff


	//   ....[205]....
        /*0c48*/ 	.word	0xffffffff


	//   ....[206]....
        /*0c4c*/ 	.word	0xffffffff


	//   ....[207]....
        /*0c50*/ 	.word	0xffffffff


	//   ....[208]....
        /*0c54*/ 	.word	0xffffffff


	//   ....[209]....
        /*0c58*/ 	.word	0xffffffff


	//   ....[210]....
        /*0c5c*/ 	.word	0xffffffff


	//   ....[211]....
        /*0c60*/ 	.word	0xffffffff


	//   ....[212]....
        /*0c64*/ 	.word	0xffffffff


	//   ....[213]....
        /*0c68*/ 	.word	0xffffffff


	//   ....[214]....
        /*0c6c*/ 	.word	0xffffffff


	//   ....[215]....
        /*0c70*/ 	.word	0xffffffff


	//   ....[216]....
        /*0c74*/ 	.word	0xffffffff


	//   ....[217]....
        /*0c78*/ 	.word	0xffffffff


	//   ....[218]....
        /*0c7c*/ 	.word	0xffffffff


	//   ....[219]....
        /*0c80*/ 	.word	0xffffffff


	//   ....[220]....
        /*0c84*/ 	.word	0xffffffff


	//   ....[221]....
        /*0c88*/ 	.word	0xffffffff


	//   ....[222]....
        /*0c8c*/ 	.word	0xffffffff


	//   ....[223]....
        /*0c90*/ 	.word	0xffffffff


	//   ....[224]....
        /*0c94*/ 	.word	0xffffffff


	//   ....[225]....
        /*0c98*/ 	.word	0xffffffff


	//   ....[226]....
        /*0c9c*/ 	.word	0xffffffff


	//   ....[227]....
        /*0ca0*/ 	.word	0xffffffff


	//   ....[228]....
        /*0ca4*/ 	.word	0xffffffff


	//   ....[229]....
        /*0ca8*/ 	.word	0xffffffff


	//   ....[230]....
        /*0cac*/ 	.word	0xffffffff


	//   ....[231]....
        /*0cb0*/ 	.word	0xffffffff


	//   ....[232]....
        /*0cb4*/ 	.word	0xffffffff


	//   ....[233]....
        /*0cb8*/ 	.word	0xffffffff


	//   ....[234]....
        /*0cbc*/ 	.word	0xffffffff


	//   ....[235]....
        /*0cc0*/ 	.word	0xffffffff


	//   ....[236]....
        /*0cc4*/ 	.word	0xffffffff


	//   ....[237]....
        /*0cc8*/ 	.word	0xffffffff


	//   ....[238]....
        /*0ccc*/ 	.word	0xffffffff


	//   ....[239]....
        /*0cd0*/ 	.word	0xffffffff


	//   ....[240]....
        /*0cd4*/ 	.word	0xffffffff


	//   ....[241]....
        /*0cd8*/ 	.word	0xffffffff


	//   ....[242]....
        /*0cdc*/ 	.word	0xffffffff


	//   ....[243]....
        /*0ce0*/ 	.word	0xffffffff


	//   ....[244]....
        /*0ce4*/ 	.word	0xffffffff


	//   ....[245]....
        /*0ce8*/ 	.word	0xffffffff


	//   ....[246]....
        /*0cec*/ 	.word	0xffffffff


	//   ....[247]....
        /*0cf0*/ 	.word	0xffffffff


	//   ....[248]....
        /*0cf4*/ 	.word	0xffffffff


	//   ....[249]....
        /*0cf8*/ 	.word	0xffffffff


	//   ....[250]....
        /*0cfc*/ 	.word	0xffffffff


	//   ....[251]....
        /*0d00*/ 	.word	0xffffffff


	//   ....[252]....
        /*0d04*/ 	.word	0xffffffff


	//   ....[253]....
        /*0d08*/ 	.word	0xffffffff


	//   ....[254]....
        /*0d0c*/ 	.word	0xffffffff


	//   ....[255]....
        /*0d10*/ 	.word	0xffffffff


	//   ....[0]....
        /*0d14*/ 	.word	0xffffffff


	//   ....[1]....
        /*0d18*/ 	.word	0xffffffff


	//   ....[2]....
        /*0d1c*/ 	.word	0xffffffff


	//   ....[3]....
        /*0d20*/ 	.word	0xffffffff


	//   ....[4]....
        /*0d24*/ 	.word	0xffffffff


	//   ....[5]....
        /*0d28*/ 	.word	0xffffffff


	//   ....[6]....
        /*0d2c*/ 	.word	0xffffffff


	//   ....[7]....
        /*0d30*/ 	.word	0xffffffff


	//   ....[8]....
        /*0d34*/ 	.word	0xffffffff


	//   ....[9]....
        /*0d38*/ 	.word	0xffffffff


	//   ....[10]....
        /*0d3c*/ 	.word	0xffffffff


	//   ....[11]....
        /*0d40*/ 	.word	0xffffffff


	//   ....[12]....
        /*0d44*/ 	.word	0xffffffff


	//   ....[13]....
        /*0d48*/ 	.word	0xffffffff


	//   ....[14]....
        /*0d4c*/ 	.word	0xffffffff


	//   ....[15]....
        /*0d50*/ 	.word	0xffffffff


	//   ....[16]....
        /*0d54*/ 	.word	0xffffffff


	//   ....[17]....
        /*0d58*/ 	.word	0xffffffff


	//   ....[18]....
        /*0d5c*/ 	.word	0xffffffff


	//   ....[19]....
        /*0d60*/ 	.word	0xffffffff


	//   ....[20]....
        /*0d64*/ 	.word	0xffffffff


	//   ....[21]....
        /*0d68*/ 	.word	0xffffffff


	//   ....[22]....
        /*0d6c*/ 	.word	0xffffffff


	//   ....[23]....
        /*0d70*/ 	.word	0xffffffff


	//   ....[24]....
        /*0d74*/ 	.word	0xffffffff


	//   ....[25]....
        /*0d78*/ 	.word	0xffffffff


	//   ....[26]....
        /*0d7c*/ 	.word	0xffffffff


	//   ....[27]....
        /*0d80*/ 	.word	0xffffffff


	//   ....[28]....
        /*0d84*/ 	.word	0xffffffff


	//   ....[29]....
        /*0d88*/ 	.word	0xffffffff


	//   ....[30]....
        /*0d8c*/ 	.word	0xffffffff


	//   ....[31]....
        /*0d90*/ 	.word	0xffffffff


	//   ....[32]....
        /*0d94*/ 	.word	0xffffffff


	//   ....[33]....
        /*0d98*/ 	.word	0xffffffff


	//   ....[34]....
        /*0d9c*/ 	.word	0xffffffff


	//   ....[35]....
        /*0da0*/ 	.word	0xffffffff


	//   ....[36]....
        /*0da4*/ 	.word	0xffffffff


	//   ....[37]....
        /*0da8*/ 	.word	0xffffffff


	//   ....[38]....
        /*0dac*/ 	.word	0xffffffff


	//   ....[39]....
        /*0db0*/ 	.word	0xffffffff


	//   ....[40]....
        /*0db4*/ 	.word	0xffffffff


	//   ....[41]....
        /*0db8*/ 	.word	0xffffffff


	//   ....[42]....
        /*0dbc*/ 	.word	0xffffffff


	//   ....[43]....
        /*0dc0*/ 	.word	0xffffffff


	//   ....[44]....
        /*0dc4*/ 	.word	0xffffffff


	//   ....[45]....
        /*0dc8*/ 	.word	0xffffffff


	//   ....[46]....
        /*0dcc*/ 	.word	0xffffffff


	//   ....[47]....
        /*0dd0*/ 	.word	0xffffffff


	//   ....[48]....
        /*0dd4*/ 	.word	0xffffffff


	//   ....[49]....
        /*0dd8*/ 	.word	0xffffffff


	//   ....[50]....
        /*0ddc*/ 	.word	0xffffffff


	//   ....[51]....
        /*0de0*/ 	.word	0xffffffff


	//   ....[52]....
        /*0de4*/ 	.word	0xffffffff


	//   ....[53]....
        /*0de8*/ 	.word	0xffffffff


	//   ....[54]....
        /*0dec*/ 	.word	0xffffffff


	//   ....[55]....
        /*0df0*/ 	.word	0xffffffff


	//----- nvinfo : EIATTR_COOP_GROUP_INSTR_OFFSETS
	.align		4
.L_360:
        /*0df4*/ 	.byte	0x04, 0x28
        /*0df6*/ 	.short	(.L_362 - .L_361)


	//   ....[0]....
.L_361:
        /*0df8*/ 	.word	0x00000050


	//   ....[1]....
        /*0dfc*/ 	.word	0x00000200


	//   ....[2]....
        /*0e00*/ 	.word	0x00000230


	//   ....[3]....
        /*0e04*/ 	.word	0x00000260


	//   ....[4]....
        /*0e08*/ 	.word	0x00000290


	//   ....[5]....
        /*0e0c*/ 	.word	0x000002c0


	//   ....[6]....
        /*0e10*/ 	.word	0x000002f0


	//   ....[7]....
        /*0e14*/ 	.word	0x00000450


	//   ....[8]....
        /*0e18*/ 	.word	0x00000490


	//   ....[9]....
        /*0e1c*/ 	.word	0x000004c0


	//   ....[10]....
        /*0e20*/ 	.word	0x000004f0


	//   ....[11]....
        /*0e24*/ 	.word	0x00000520


	//   ....[12]....
        /*0e28*/ 	.word	0x00000550


	//   ....[13]....
        /*0e2c*/ 	.word	0x000005e0


	//   ....[14]....
        /*0e30*/ 	.word	0x00000630


	//   ....[15]....
        /*0e34*/ 	.word	0x00000650


	//   ....[16]....
        /*0e38*/ 	.word	0x000006b0


	//   ....[17]....
        /*0e3c*/ 	.word	0x00004500


	//   ....[18]....
        /*0e40*/ 	.word	0x00004550


	//   ....[19]....
        /*0e44*/ 	.word	0x00004d20


	//   ....[20]....
        /*0e48*/ 	.word	0x00004d50


	//   ....[21]....
        /*0e4c*/ 	.word	0x000054a0


	//   ....[22]....
        /*0e50*/ 	.word	0x000054c0


	//   ....[23]....
        /*0e54*/ 	.word	0x00005c10


	//   ....[24]....
        /*0e58*/ 	.word	0x00005c20


	//   ....[25]....
        /*0e5c*/ 	.word	0x00006490


	//   ....[26]....
        /*0e60*/ 	.word	0x000064d0


	//   ....[27]....
        /*0e64*/ 	.word	0x000072a0


	//   ....[28]....
        /*0e68*/ 	.word	0x000072d0


	//   ....[29]....
        /*0e6c*/ 	.word	0x00007ac0


	//   ....[30]....
        /*0e70*/ 	.word	0x00007af0


	//   ....[31]....
        /*0e74*/ 	.word	0x000082e0


	//   ....[32]....
        /*0e78*/ 	.word	0x00008300


	//   ....[33]....
        /*0e7c*/ 	.word	0x00008b10


	//   ....[34]....
        /*0e80*/ 	.word	0x00008b40


	//   ....[35]....
        /*0e84*/ 	.word	0x00008c50


	//   ....[36]....
        /*0e88*/ 	.word	0x00008c80


	//   ....[37]....
        /*0e8c*/ 	.word	0x00008d50


	//   ....[38]....
        /*0e90*/ 	.word	0x00008d80


	//   ....[39]....
        /*0e94*/ 	.word	0x00008e50


	//   ....[40]....
        /*0e98*/ 	.word	0x00008e70


	//   ....[41]....
        /*0e9c*/ 	.word	0x00009330


	//   ....[42]....
        /*0ea0*/ 	.word	0x00009350


	//   ....[43]....
        /*0ea4*/ 	.word	0x000094d0


	//   ....[44]....
        /*0ea8*/ 	.word	0x000094f0


	//   ....[45]....
        /*0eac*/ 	.word	0x000095c0


	//   ....[46]....
        /*0eb0*/ 	.word	0x000095e0


	//   ....[47]....
        /*0eb4*/ 	.word	0x000096b0


	//   ....[48]....
        /*0eb8*/ 	.word	0x000096d0


	//   ....[49]....
        /*0ebc*/ 	.word	0x0000a5c0


	//   ....[50]....
        /*0ec0*/ 	.word	0x0000a5e0


	//   ....[51]....
        /*0ec4*/ 	.word	0x0000a610


	//   ....[52]....
        /*0ec8*/ 	.word	0x0000a620


	//   ....[53]....
        /*0ecc*/ 	.word	0x0000a640


	//   ....[54]....
        /*0ed0*/ 	.word	0x0000a670


	//   ....[55]....
        /*0ed4*/ 	.word	0x0000a6e0


	//   ....[56]....
        /*0ed8*/ 	.word	0x0000a780


	//   ....[57]....
        /*0edc*/ 	.word	0x0000a880


	//   ....[58]....
        /*0ee0*/ 	.word	0x0000a8a0


	//   ....[59]....
        /*0ee4*/ 	.word	0x0000aa60


	//   ....[60]....
        /*0ee8*/ 	.word	0x0000aa70


	//   ....[61]....
        /*0eec*/ 	.word	0x0000ab10


	//   ....[62]....
        /*0ef0*/ 	.word	0x0000ab20


	//   ....[63]....
        /*0ef4*/ 	.word	0x0000ab80


	//   ....[64]....
        /*0ef8*/ 	.word	0x0000ab90


	//   ....[65]....
        /*0efc*/ 	.word	0x0000aeb0


	//   ....[66]....
        /*0f00*/ 	.word	0x0000af20


	//   ....[67]....
        /*0f04*/ 	.word	0x0000af70


	//   ....[68]....
        /*0f08*/ 	.word	0x0000af90


	//   ....[69]....
        /*0f0c*/ 	.word	0x0000b150


	//   ....[70]....
        /*0f10*/ 	.word	0x0000b1e0


	//   ....[71]....
        /*0f14*/ 	.word	0x0000b210


	//   ....[72]....
        /*0f18*/ 	.word	0x0000b250


	//   ....[73]....
        /*0f1c*/ 	.word	0x0000b410


	//   ....[74]....
        /*0f20*/ 	.word	0x0000b4a0


	//   ....[75]....
        /*0f24*/ 	.word	0x0000b4e0


	//   ....[76]....
        /*0f28*/ 	.word	0x0000b520


	//   ....[77]....
        /*0f2c*/ 	.word	0x0000b700


	//   ....[78]....
        /*0f30*/ 	.word	0x0000b790


	//   ....[79]....
        /*0f34*/ 	.word	0x0000b7d0


	//   ....[80]....
        /*0f38*/ 	.word	0x0000b7f0


	//   ....[81]....
        /*0f3c*/ 	.word	0x0000d550


	//   ....[82]....
        /*0f40*/ 	.word	0x0000d570


	//   ....[83]....
        /*0f44*/ 	.word	0x0000d590


	//   ....[84]....
        /*0f48*/ 	.word	0x0000d5b0


	//   ....[85]....
        /*0f4c*/ 	.word	0x0000d670


	//   ....[86]....
        /*0f50*/ 	.word	0x0000d690


	//   ....[87]....
        /*0f54*/ 	.word	0x0000d6b0


	//   ....[88]....
        /*0f58*/ 	.word	0x0000d6d0


	//   ....[89]....
        /*0f5c*/ 	.word	0x0000d8c0


	//   ....[90]....
        /*0f60*/ 	.word	0x0000d900


	//   ....[91]....
        /*0f64*/ 	.word	0x0000d920


	//   ....[92]....
        /*0f68*/ 	.word	0x0000d930


	//   ....[93]....
        /*0f6c*/ 	.word	0x0000da10


	//   ....[94]....
        /*0f70*/ 	.word	0x0000da40


	//   ....[95]....
        /*0f74*/ 	.word	0x0000da50


	//   ....[96]....
        /*0f78*/ 	.word	0x0000da60


	//   ....[97]....
        /*0f7c*/ 	.word	0x0000fce0


	//   ....[98]....
        /*0f80*/ 	.word	0x0000fd00


	//   ....[99]....
        /*0f84*/ 	.word	0x0000fd10


	//   ....[100]....
        /*0f88*/ 	.word	0x0000fd20


	//   ....[101]....
        /*0f8c*/ 	.word	0x0000ff10


	//   ....[102]....
        /*0f90*/ 	.word	0x0000ff30


	//   ....[103]....
        /*0f94*/ 	.word	0x00010070


	//   ....[104]....
        /*0f98*/ 	.word	0x00010080


	//   ....[105]....
        /*0f9c*/ 	.word	0x00011580


	//   ....[106]....
        /*0fa0*/ 	.word	0x000115a0


	//   ....[107]....
        /*0fa4*/ 	.word	0x000116b0


	//   ....[108]....
        /*0fa8*/ 	.word	0x000116c0


	//   ....[109]....
        /*0fac*/ 	.word	0x000117d0


	//   ....[110]....
        /*0fb0*/ 	.word	0x000117f0


	//   ....[111]....
        /*0fb4*/ 	.word	0x00011900


	//   ....[112]....
        /*0fb8*/ 	.word	0x00011910


	//   ....[113]....
        /*0fbc*/ 	.word	0x00011af0


	//   ....[114]....
        /*0fc0*/ 	.word	0x00011eb0


	//   ....[115]....
        /*0fc4*/ 	.word	0x000125b0


	//   ....[116]....
        /*0fc8*/ 	.word	0x000125d0


	//   ....[117]....
        /*0fcc*/ 	.word	0x000125f0


	//   ....[118]....
        /*0fd0*/ 	.word	0x00012610


	//   ....[119]....
        /*0fd4*/ 	.word	0x00014190


	//   ....[120]....
        /*0fd8*/ 	.word	0x000141b0


	//   ....[121]....
        /*0fdc*/ 	.word	0x000141e0


	//   ....[122]....
        /*0fe0*/ 	.word	0x00014250


	//   ....[123]....
        /*0fe4*/ 	.word	0x00014270


	//   ....[124]....
        /*0fe8*/ 	.word	0x00014280


	//   ....[125]....
        /*0fec*/ 	.word	0x00014440


	//   ....[126]....
        /*0ff0*/ 	.word	0x00014450


	//   ....[127]....
        /*0ff4*/ 	.word	0x000158b0


	//   ....[128]....
        /*0ff8*/ 	.word	0x000158d0


	//   ....[129]....
        /*0ffc*/ 	.word	0x000159c0


	//   ....[130]....
        /*1000*/ 	.word	0x000159d0


	//   ....[131]....
        /*1004*/ 	.word	0x00015ac0


	//   ....[132]....
        /*1008*/ 	.word	0x00015ae0


	//   ....[133]....
        /*100c*/ 	.word	0x00015bd0


	//   ....[134]....
        /*1010*/ 	.word	0x00015be0


	//   ....[135]....
        /*1014*/ 	.word	0x00015dc0


	//   ....[136]....
        /*1018*/ 	.word	0x00016170


	//   ....[137]....
        /*101c*/ 	.word	0x000166d0


	//   ....[138]....
        /*1020*/ 	.word	0x000166f0


	//   ....[139]....
        /*1024*/ 	.word	0x000168d0


	//   ....[140]....
        /*1028*/ 	.word	0x000168f0


	//   ....[141]....
        /*102c*/ 	.word	0x00018870


	//   ....[142]....
        /*1030*/ 	.word	0x00018880


	//   ....[143]....
        /*1034*/ 	.word	0x00018960


	//   ....[144]....
        /*1038*/ 	.word	0x00018980


	//   ....[145]....
        /*103c*/ 	.word	0x000189e0


	//   ....[146]....
        /*1040*/ 	.word	0x00018a00


	//   ....[147]....
        /*1044*/ 	.word	0x00018b00


	//   ....[148]....
        /*1048*/ 	.word	0x00018b10


	//   ....[149]....
        /*104c*/ 	.word	0x00019f60


	//   ....[150]....
        /*1050*/ 	.word	0x00019f80


	//   ....[151]....
        /*1054*/ 	.word	0x0001a0b0


	//   ....[152]....
        /*1058*/ 	.word	0x0001a0c0


	//   ....[153]....
        /*105c*/ 	.word	0x0001a1f0


	//   ....[154]....
        /*1060*/ 	.word	0x0001a210


	//   ....[155]....
        /*1064*/ 	.word	0x0001a340


	//   ....[156]....
        /*1068*/ 	.word	0x0001a350


	//   ....[157]....
        /*106c*/ 	.word	0x0001a820


	//   ....[158]....
        /*1070*/ 	.word	0x0001a850


	//   ....[159]....
        /*1074*/ 	.word	0x0001a870


	//   ....[160]....
        /*1078*/ 	.word	0x0001a890


	//   ....[161]....
        /*107c*/ 	.word	0x0001c520


	//   ....[162]....
        /*1080*/ 	.word	0x0001c560


	//   ....[163]....
        /*1084*/ 	.word	0x0001c580


	//   ....[164]....
        /*1088*/ 	.word	0x0001c5a0


	//   ....[165]....
        /*108c*/ 	.word	0x0001d650


	//   ....[166]....
        /*1090*/ 	.word	0x0001d660


	//   ....[167]....
        /*1094*/ 	.word	0x0001d680


	//   ....[168]....
        /*1098*/ 	.word	0x0001d6a0


	//   ....[169]....
        /*109c*/ 	.word	0x0001d9d0


	//   ....[170]....
        /*10a0*/ 	.word	0x0001d9f0


	//   ....[171]....
        /*10a4*/ 	.word	0x0001dae0


	//   ....[172]....
        /*10a8*/ 	.word	0x0001daf0


	//   ....[173]....
        /*10ac*/ 	.word	0x0001dbf0


	//   ....[174]....
        /*10b0*/ 	.word	0x0001dc10


	//   ....[175]....
        /*10b4*/ 	.word	0x0001dd10


	//   ....[176]....
        /*10b8*/ 	.word	0x0001dd20


	//   ....[177]....
        /*10bc*/ 	.word	0x0001e020


	//   ....[178]....
        /*10c0*/ 	.word	0x0001e040


	//   ....[179]....
        /*10c4*/ 	.word	0x0001e680


	//   ....[180]....
        /*10c8*/ 	.word	0x0001e690


	//   ....[181]....
        /*10cc*/ 	.word	0x0001f490


	//   ....[182]....
        /*10d0*/ 	.word	0x0001f4b0


	//   ....[183]....
        /*10d4*/ 	.word	0x0001f5b0


	//   ....[184]....
        /*10d8*/ 	.word	0x0001f5c0


	//   ....[185]....
        /*10dc*/ 	.word	0x0001f6c0


	//   ....[186]....
        /*10e0*/ 	.word	0x0001f6e0


	//   ....[187]....
        /*10e4*/ 	.word	0x0001f7e0


	//   ....[188]....
        /*10e8*/ 	.word	0x0001f7f0


	//   ....[189]....
        /*10ec*/ 	.word	0x0001f9a0


	//   ....[190]....
        /*10f0*/ 	.word	0x0001f9c0


	//   ....[191]....
        /*10f4*/ 	.word	0x0001faf0


	//   ....[192]....
        /*10f8*/ 	.word	0x0001fb30


	//   ....[193]....
        /*10fc*/ 	.word	0x0001fb60


	//   ....[194]....
        /*1100*/ 	.word	0x0001fb90


	//   ....[195]....
        /*1104*/ 	.word	0x0001fbc0


	//   ....[196]....
        /*1108*/ 	.word	0x0001fbf0


	//   ....[197]....
        /*110c*/ 	.word	0x0001fd60


	//   ....[198]....
        /*1110*/ 	.word	0x0001fda0


	//   ....[199]....
        /*1114*/ 	.word	0x0001fdd0


	//   ....[200]....
        /*1118*/ 	.word	0x0001fe00


	//   ....[201]....
        /*111c*/ 	.word	0x0001fe30


	//   ....[202]....
        /*1120*/ 	.word	0x0001fe60


	//   ....[203]....
        /*1124*/ 	.word	0x0001fef0


	//   ....[204]....
        /*1128*/ 	.word	0x0001ff50


	//   ....[205]....
        /*112c*/ 	.word	0x0001ff60


	//   ....[206]....
        /*1130*/ 	.word	0x0001ffc0


	//   ....[207]....
        /*1134*/ 	.word	0x00020a10


	//   ....[208]....
        /*1138*/ 	.word	0x00020a60


	//   ....[209]....
        /*113c*/ 	.word	0x00020ac0


	//   ....[210]....
        /*1140*/ 	.word	0x00020b20


	//   ....[211]....
        /*1144*/ 	.word	0x00020b80


	//   ....[212]....
        /*1148*/ 	.word	0x00020bf0


	//   ....[213]....
        /*114c*/ 	.word	0x00020c40


	//   ....[214]....
        /*1150*/ 	.word	0x00020ca0


	//   ....[215]....
        /*1154*/ 	.word	0x00020d10


	//   ....[216]....
        /*1158*/ 	.word	0x00020d80


	//   ....[217]....
        /*115c*/ 	.word	0x00020df0


	//   ....[218]....
        /*1160*/ 	.word	0x00020e50


	//   ....[219]....
        /*1164*/ 	.word	0x00020ec0


	//   ....[220]....
        /*1168*/ 	.word	0x00020f30


	//   ....[221]....
        /*116c*/ 	.word	0x00020fa0


	//   ....[222]....
        /*1170*/ 	.word	0x00021000


	//   ....[223]....
        /*1174*/ 	.word	0x00021070


	//   ....[224]....
        /*1178*/ 	.word	0x000210e0


	//   ....[225]....
        /*117c*/ 	.word	0x00021150


	//   ....[226]....
        /*1180*/ 	.word	0x000211b0


	//   ....[227]....
        /*1184*/ 	.word	0x00021220


	//   ....[228]....
        /*1188*/ 	.word	0x00021290


	//   ....[229]....
        /*118c*/ 	.word	0x000219d0


	//   ....[230]....
        /*1190*/ 	.word	0x00021a20


	//   ....[231]....
        /*1194*/ 	.word	0x00021a70


	//   ....[232]....
        /*1198*/ 	.word	0x00021ac0


	//   ....[233]....
        /*119c*/ 	.word	0x00021b30


	//   ....[234]....
        /*11a0*/ 	.word	0x00021ba0


	//   ....[235]....
        /*11a4*/ 	.word	0x00021cc0


	//   ....[236]....
        /*11a8*/ 	.word	0x00021d20


	//   ....[237]....
        /*11ac*/ 	.word	0x00021e60


	//   ....[238]....
        /*11b0*/ 	.word	0x00021ec0


	//   ....[239]....
        /*11b4*/ 	.word	0x00021f30


	//   ....[240]....
        /*11b8*/ 	.word	0x00021f90


	//   ....[241]....
        /*11bc*/ 	.word	0x00022000


	//   ....[242]....
        /*11c0*/ 	.word	0x00022070


	//   ....[243]....
        /*11c4*/ 	.word	0x000220e0


	//   ....[244]....
        /*11c8*/ 	.word	0x00022140


	//   ....[245]....
        /*11cc*/ 	.word	0x000221b0


	//   ....[246]....
        /*11d0*/ 	.word	0x00022220


	//   ....[247]....
        /*11d4*/ 	.word	0x00022290


	//   ....[248]....
        /*11d8*/ 	.word	0x000222f0


	//   ....[249]....
        /*11dc*/ 	.word	0x00022360


	//   ....[250]....
        /*11e0*/ 	.word	0x000223d0


	//   ....[251]....
        /*11e4*/ 	.word	0x00022b10


	//   ....[252]....
        /*11e8*/ 	.word	0x00022b50


	//   ....[253]....
        /*11ec*/ 	.word	0x00022ba0


	//   ....[254]....
        /*11f0*/ 	.word	0x00022be0


	//   ....[255]....
        /*11f4*/ 	.word	0x00022c50


	//   ....[0]....
        /*11f8*/ 	.word	0x00022cc0


	//   ....[1]....
        /*11fc*/ 	.word	0x00022d20


	//   ....[2]....
        /*1200*/ 	.word	0x00022d90


	//   ....[3]....
        /*1204*/ 	.word	0x00022e00


	//   ....[4]....
        /*1208*/ 	.word	0x00022e70


	//   ....[5]....
        /*120c*/ 	.word	0x00022ed0


	//   ....[6]....
        /*1210*/ 	.word	0x00022f40


	//   ....[7]....
        /*1214*/ 	.word	0x00022fb0


	//   ....[8]....
        /*1218*/ 	.word	0x00023020


	//   ....[9]....
        /*121c*/ 	.word	0x00023080


	//   ....[10]....
        /*1220*/ 	.word	0x000230d0


	//   ....[11]....
        /*1224*/ 	.word	0x00023120


	//   ....[12]....
        /*1228*/ 	.word	0x00023170


	//   ....[13]....
        /*122c*/ 	.word	0x000231b0


	//   ....[14]....
        /*1230*/ 	.word	0x00023210


	//   ....[15]....
        /*1234*/ 	.word	0x00023260


	//   ....[16]....
        /*1238*/ 	.word	0x000232b0


	//   ....[17]....
        /*123c*/ 	.word	0x00023310


	//   ....[18]....
        /*1240*/ 	.word	0x00023380


	//   ....[19]....
        /*1244*/ 	.word	0x000233f0


	//   ....[20]....
        /*1248*/ 	.word	0x00023460


	//   ....[21]....
        /*124c*/ 	.word	0x000234c0


	//   ....[22]....
        /*1250*/ 	.word	0x00023530


	//   ....[23]....
        /*1254*/ 	.word	0x000235a0


	//   ....[24]....
        /*1258*/ 	.word	0x00023610


	//   ....[25]....
        /*125c*/ 	.word	0x00023670


	//   ....[26]....
        /*1260*/ 	.word	0x000236e0


	//   ....[27]....
        /*1264*/ 	.word	0x00023750


	//   ....[28]....
        /*1268*/ 	.word	0x000237c0


	//   ....[29]....
        /*126c*/ 	.word	0x00023820


	//   ....[30]....
        /*1270*/ 	.word	0x00023890


	//   ....[31]....
        /*1274*/ 	.word	0x00023900


	//   ....[32]....
        /*1278*/ 	.word	0x00023970


	//   ....[33]....
        /*127c*/ 	.word	0x000239d0


	//   ....[34]....
        /*1280*/ 	.word	0x00023a40


	//   ....[35]....
        /*1284*/ 	.word	0x00023ab0


	//   ....[36]....
        /*1288*/ 	.word	0x00023b20


	//   ....[37]....
        /*128c*/ 	.word	0x00023b80


	//   ....[38]....
        /*1290*/ 	.word	0x00023bf0


	//   ....[39]....
        /*1294*/ 	.word	0x00023c60


	//   ....[40]....
        /*1298*/ 	.word	0x00023cb0


	//   ....[41]....
        /*129c*/ 	.word	0x00023cf0


	//   ....[42]....
        /*12a0*/ 	.word	0x00023d40


	//   ....[43]....
        /*12a4*/ 	.word	0x00023d90


	//   ....[44]....
        /*12a8*/ 	.word	0x00023de0


	//   ....[45]....
        /*12ac*/ 	.word	0x00023e50


	//   ....[46]....
        /*12b0*/ 	.word	0x00023ea0


	//   ....[47]....
        /*12b4*/ 	.word	0x00023ee0


	//   ....[48]....
        /*12b8*/ 	.word	0x00023f30


	//   ....[49]....
        /*12bc*/ 	.word	0x00023f80


	//   ....[50]....
        /*12c0*/ 	.word	0x00023fd0


	//   ....[51]....
        /*12c4*/ 	.word	0x00024040


	//   ....[52]....
        /*12c8*/ 	.word	0x00024090


	//   ....[53]....
        /*12cc*/ 	.word	0x000240f0


	//   ....[54]....
        /*12d0*/ 	.word	0x00024150


	//   ....[55]....
        /*12d4*/ 	.word	0x000241c0


	//----- nvinfo : EIATTR_EXIT_INSTR_OFFSETS
	.align		4
.L_362:
        /*12d8*/ 	.byte	0x04, 0x1c
        /*12da*/ 	.short	(.L_364 - .L_363)


	//   ....[0]....
.L_363:
        /*12dc*/ 	.word	0x000010d0


	//   ....[1]....
        /*12e0*/ 	.word	0x000209e0


	//----- nvinfo : EIATTR_MAX_THREADS
	.align		4
.L_364:
        /*12e4*/ 	.byte	0x04, 0x05
        /*12e6*/ 	.short	(.L_366 - .L_365)
.L_365:
        /*12e8*/ 	.word	0x00000100
        /*12ec*/ 	.word	0x00000001
        /*12f0*/ 	.word	0x00000001


	//----- nvinfo : EIATTR_CRS_STACK_SIZE
	.align		4
.L_366:
        /*12f4*/ 	.byte	0x04, 0x1e
        /*12f6*/ 	.short	(.L_368 - .L_367)
.L_367:
        /*12f8*/ 	.word	0x00000000
.L_368:


//--------------------- .nv.callgraph             --------------------------
	.section	.nv.callgraph,"",@"SHT_CUDA_CALLGRAPH"
	.align	4
	.sectionentsize	8
	.align		4
        /*0000*/ 	.word	0x00000000
	.align		4
        /*0004*/ 	.word	0xffffffff
	.align		4
        /*0008*/ 	.word	0x00000000
	.align		4
        /*000c*/ 	.word	0xfffffffe
	.align		4
        /*0010*/ 	.word	0x00000000
	.align		4
        /*0014*/ 	.word	0xfffffffd
	.align		4
        /*0018*/ 	.word	0x00000000
	.align		4
        /*001c*/ 	.word	0xfffffffc


//--------------------- .nv.rel.action            --------------------------
	.section	.nv.rel.action,"",@"SHT_CUDA_RELOCINFO"
	.align	8
	.sectionentsize	8
        /*0000*/ 	.byte	0x73, 0x00, 0x00, 0x00, 0x00, 0x00, 0x00, 0x00, 0x00, 0x00, 0x00, 0x11, 0x25, 0x00, 0x05, 0x36


//--------------------- .nv.constant4             --------------------------
	.section	.nv.constant4,"a",@progbits
	.align	8
	.align		8
.nv.constant4:
        /*0000*/ 	.dword	_ZN86_INTERNAL_6dde936d_50_flash_fwd_hdim128_bf16_paged_split_softcap_sm80_cu_526fb41a_29414cuda3std3__45__cpo5beginE
	.align		8
        /*0008*/ 	.dword	_ZN86_INTERNAL_6dde936d_50_flash_fwd_hdim128_bf16_paged_split_softcap_sm80_cu_526fb41a_29414cuda3std3__45__cpo3endE
	.align		8
        /*0010*/ 	.dword	_ZN86_INTERNAL_6dde936d_50_flash_fwd_hdim128_bf16_paged_split_softcap_sm80_cu_526fb41a_29414cuda3std3__45__cpo6cbeginE
	.align		8
        /*0018*/ 	.dword	_ZN86_INTERNAL_6dde936d_50_flash_fwd_hdim128_bf16_paged_split_softcap_sm80_cu_526fb41a_29414cuda3std3__45__cpo4cendE
	.align		8
        /*0020*/ 	.dword	_ZN86_INTERNAL_6dde936d_50_flash_fwd_hdim128_bf16_paged_split_softcap_sm80_cu_526fb41a_29414cuda3std3__488_GLOBAL__N__6dde936d_50_flash_fwd_hdim128_bf16_paged_split_softcap_sm80_cu_526fb41a_29416ignoreE
	.align		8
        /*0028*/ 	.dword	_ZN86_INTERNAL_6dde936d_50_flash_fwd_hdim128_bf16_paged_split_softcap_sm80_cu_526fb41a_29414cuda3std3__419piecewise_constructE
	.align		8
        /*0030*/ 	.dword	_ZN86_INTERNAL_6dde936d_50_flash_fwd_hdim128_bf16_paged_split_softcap_sm80_cu_526fb41a_29414cuda3std3__48in_placeE
	.align		8
        /*0038*/ 	.dword	_ZN86_INTERNAL_6dde936d_50_flash_fwd_hdim128_bf16_paged_split_softcap_sm80_cu_526fb41a_29414cuda3std6ranges3__45__cpo4swapE
	.align		8
        /*0040*/ 	.dword	_ZN86_INTERNAL_6dde936d_50_flash_fwd_hdim128_bf16_paged_split_softcap_sm80_cu_526fb41a_29414cuda3std6ranges3__45__cpo9iter_moveE
	.align		8
        /*0048*/ 	.dword	_ZN86_INTERNAL_6dde936d_50_flash_fwd_hdim128_bf16_paged_split_softcap_sm80_cu_526fb41a_29414cute7productE
	.align		8
        /*0050*/ 	.dword	_ZN86_INTERNAL_6dde936d_50_flash_fwd_hdim128_bf16_paged_split_softcap_sm80_cu_526fb41a_29414cute1_E


//--------------------- .nv.constant0._ZN7cutlass13device_kernelIN5flash19enable_sm80_to_sm89INS1_16FlashAttnFwdSm80INS1_25CollectiveMainloopFwdSm80ILi8ELi1ELb1EN4cute5tupleIJNS5_1CILi128EEES8_S8_EEELi128ENS_10bfloat16_tEfNS_4arch4Sm80ELb0ELb0ELb1ELb0ELb1ELb0ELb1ELb1EEENS1_21CollectiveEpilogueFwdIS9_NS6_IJNS7_ILi1EEESF_SF_EEESA_SC_Li256ELb0ELb1ELb1ELb0EEENS1_19SingleTileSchedulerILb0ELb1ELb1ELi128EEEEEEEEEvNT_6ParamsE --------------------------
	.section	.nv.constant0._ZN7cutlass13device_kernelIN5flash19enable_sm80_to_sm89INS1_16FlashAttnFwdSm80INS1_25CollectiveMainloopFwdSm80ILi8ELi1ELb1EN4cute5tupleIJNS5_1CILi128EEES8_S8_EEELi128ENS_10bfloat16_tEfNS_4arch4Sm80ELb0ELb0ELb1ELb0ELb1ELb0ELb1ELb1EEENS1_21CollectiveEpilogueFwdIS9_NS6_IJNS7_ILi1EEESF_SF_EEESA_SC_Li256ELb0ELb1ELb1ELb0EEENS1_19SingleTileSchedulerILb0ELb1ELb1ELi128EEEEEEEEEvNT_6ParamsE,"a",@progbits
	.sectionflags	@""
	.align	4
.nv.constant0._ZN7cutlass13device_kernelIN5flash19enable_sm80_to_sm89INS1_16FlashAttnFwdSm80INS1_25CollectiveMainloopFwdSm80ILi8ELi1ELb1EN4cute5tupleIJNS5_1CILi128EEES8_S8_EEELi128ENS_10bfloat16_tEfNS_4arch4Sm80ELb0ELb0ELb1ELb0ELb1ELb0ELb1ELb1EEENS1_21CollectiveEpilogueFwdIS9_NS6_IJNS7_ILi1EEESF_SF_EEESA_SC_Li256ELb0ELb1ELb1ELb0EEENS1_19SingleTileSchedulerILb0ELb1ELb1ELi128EEEEEEEEEvNT_6ParamsE:
	.zero		1400


//--------------------- .nv.constant0._ZN7cutlass13device_kernelIN5flash19enable_sm80_to_sm89INS1_16FlashAttnFwdSm80INS1_25CollectiveMainloopFwdSm80ILi8ELi1ELb1EN4cute5tupleIJNS5_1CILi128EEENS7_ILi96EEES8_EEELi128ENS_10bfloat16_tEfNS_4arch4Sm80ELb0ELb1ELb1ELb0ELb1ELb0ELb1ELb1EEENS1_21CollectiveEpilogueFwdINS6_IJS8_S8_S9_EEENS6_IJNS7_ILi1EEESH_SH_EEESB_SD_Li256ELb0ELb1ELb1ELb0EEENS1_19SingleTileSchedulerILb0ELb1ELb1ELi128EEEEEEEEEvNT_6ParamsE --------------------------
	.section	.nv.constant0._ZN7cutlass13device_kernelIN5flash19enable_sm80_to_sm89INS1_16FlashAttnFwdSm80INS1_25CollectiveMainloopFwdSm80ILi8ELi1ELb1EN4cute5tupleIJNS5_1CILi128EEENS7_ILi96EEES8_EEELi128ENS_10bfloat16_tEfNS_4arch4Sm80ELb0ELb1ELb1ELb0ELb1ELb0ELb1ELb1EEENS1_21CollectiveEpilogueFwdINS6_IJS8_S8_S9_EEENS6_IJNS7_ILi1EEESH_SH_EEESB_SD_Li256ELb0ELb1ELb1ELb0EEENS1_19SingleTileSchedulerILb0ELb1ELb1ELi128EEEEEEEEEvNT_6ParamsE,"a",@progbits
	.sectionflags	@""
	.align	4
.nv.constant0._ZN7cutlass13device_kernelIN5flash19enable_sm80_to_sm89INS1_16FlashAttnFwdSm80INS1_25CollectiveMainloopFwdSm80ILi8ELi1ELb1EN4cute5tupleIJNS5_1CILi128EEENS7_ILi96EEES8_EEELi128ENS_10bfloat16_tEfNS_4arch4Sm80ELb0ELb1ELb1ELb0ELb1ELb0ELb1ELb1EEENS1_21CollectiveEpilogueFwdINS6_IJS8_S8_S9_EEENS6_IJNS7_ILi1EEESH_SH_EEESB_SD_Li256ELb0ELb1ELb1ELb0EEENS1_19SingleTileSchedulerILb0ELb1ELb1ELi128EEEEEEEEEvNT_6ParamsE:
	.zero		1400


//--------------------- .nv.constant0._ZN7cutlass13device_kernelIN5flash19enable_sm80_to_sm89INS1_16FlashAttnFwdSm80INS1_25CollectiveMainloopFwdSm80ILi8ELi1ELb1EN4cute5tupleIJNS5_1CILi128EEES8_S8_EEELi128ENS_10bfloat16_tEfNS_4arch4Sm80ELb1ELb0ELb1ELb0ELb1ELb0ELb1ELb1EEENS1_21CollectiveEpilogueFwdIS9_NS6_IJNS7_ILi1EEESF_SF_EEESA_SC_Li256ELb0ELb1ELb1ELb0EEENS1_30DynamicPersistentTileSchedulerILi256ELi256ELb1ELb1ELb0EEEEEEEEEvNT_6ParamsE --------------------------
	.section	.nv.constant0._ZN7cutlass13device_kernelIN5flash19enable_sm80_to_sm89INS1_16FlashAttnFwdSm80INS1_25CollectiveMainloopFwdSm80ILi8ELi1ELb1EN4cute5tupleIJNS5_1CILi128EEES8_S8_EEELi128ENS_10bfloat16_tEfNS_4arch4Sm80ELb1ELb0ELb1ELb0ELb1ELb0ELb1ELb1EEENS1_21CollectiveEpilogueFwdIS9_NS6_IJNS7_ILi1EEESF_SF_EEESA_SC_Li256ELb0ELb1ELb1ELb0EEENS1_30DynamicPersistentTileSchedulerILi256ELi256ELb1ELb1ELb0EEEEEEEEEvNT_6ParamsE,"a",@progbits
	.sectionflags	@""
	.align	4
.nv.constant0._ZN7cutlass13device_kernelIN5flash19enable_sm80_to_sm89INS1_16FlashAttnFwdSm80INS1_25CollectiveMainloopFwdSm80ILi8ELi1ELb1EN4cute5tupleIJNS5_1CILi128EEES8_S8_EEELi128ENS_10bfloat16_tEfNS_4arch4Sm80ELb1ELb0ELb1ELb0ELb1ELb0ELb1ELb1EEENS1_21CollectiveEpilogueFwdIS9_NS6_IJNS7_ILi1EEESF_SF_EEESA_SC_Li256ELb0ELb1ELb1ELb0EEENS1_30DynamicPersistentTileSchedulerILi256ELi256ELb1ELb1ELb0EEEEEEEEEvNT_6ParamsE:
	.zero		1416


//--------------------- .nv.constant0._ZN7cutlass13device_kernelIN5flash19enable_sm80_to_sm89INS1_16FlashAttnFwdSm80INS1_25CollectiveMainloopFwdSm80ILi4ELi1ELb0EN4cute5tupleIJNS5_1CILi128EEENS7_ILi64EEES8_EEELi128ENS_10bfloat16_tEfNS_4arch4Sm80ELb0ELb0ELb1ELb0ELb1ELb0ELb1ELb1EEENS1_21CollectiveEpilogueFwdINS6_IJS8_S8_S9_EEENS6_IJNS7_ILi1EEESH_SH_EEESB_SD_Li128ELb0ELb1ELb1ELb0EEENS1_19SingleTileSchedulerILb0ELb1ELb1ELi128EEEEEEEEEvNT_6ParamsE --------------------------
	.section	.nv.constant0._ZN7cutlass13device_kernelIN5flash19enable_sm80_to_sm89INS1_16FlashAttnFwdSm80INS1_25CollectiveMainloopFwdSm80ILi4ELi1ELb0EN4cute5tupleIJNS5_1CILi128EEENS7_ILi64EEES8_EEELi128ENS_10bfloat16_tEfNS_4arch4Sm80ELb0ELb0ELb1ELb0ELb1ELb0ELb1ELb1EEENS1_21CollectiveEpilogueFwdINS6_IJS8_S8_S9_EEENS6_IJNS7_ILi1EEESH_SH_EEESB_SD_Li128ELb0ELb1ELb1ELb0EEENS1_19SingleTileSchedulerILb0ELb1ELb1ELi128EEEEEEEEEvNT_6ParamsE,"a",@progbits
	.sectionflags	@""
	.align	4
.nv.constant0._ZN7cutlass13device_kernelIN5flash19enable_sm80_to_sm89INS1_16FlashAttnFwdSm80INS1_25CollectiveMainloopFwdSm80ILi4ELi1ELb0EN4cute5tupleIJNS5_1CILi128EEENS7_ILi64EEES8_EEELi128ENS_10bfloat16_tEfNS_4arch4Sm80ELb0ELb0ELb1ELb0ELb1ELb0ELb1ELb1EEENS1_21CollectiveEpilogueFwdINS6_IJS8_S8_S9_EEENS6_IJNS7_ILi1EEESH_SH_EEESB_SD_Li128ELb0ELb1ELb1ELb0EEENS1_19SingleTileSchedulerILb0ELb1ELb1ELi128EEEEEEEEEvNT_6ParamsE:
	.zero		1400


//--------------------- .nv.constant0._ZN7cutlass13device_kernelIN5flash19enable_sm80_to_sm89INS1_16FlashAttnFwdSm80INS1_25CollectiveMainloopFwdSm80ILi8ELi1ELb1EN4cute5tupleIJNS5_1CILi128EEENS7_ILi112EEES8_EEELi128ENS_10bfloat16_tEfNS_4arch4Sm80ELb0ELb0ELb1ELb1ELb1ELb0ELb1ELb1EEENS1_21CollectiveEpilogueFwdINS6_IJS8_S8_S9_EEENS6_IJNS7_ILi1EEESH_SH_EEESB_SD_Li256ELb1ELb1ELb1ELb0EEENS1_36VarlenDynamicPersistentTileSchedulerILi128ELi112ELi256ELi256ELb1ELb1ELb0ELb0ELb1ELb1EEEEEEEEEvNT_6ParamsE --------------------------
	.section	.nv.constant0._ZN7cutlass13device_kernelIN5flash19enable_sm80_to_sm89INS1_16FlashAttnFwdSm80INS1_25CollectiveMainloopFwdSm80ILi8ELi1ELb1EN4cute5tupleIJNS5_1CILi128EEENS7_ILi112EEES8_EEELi128ENS_10bfloat16_tEfNS_4arch4Sm80ELb0ELb0ELb1ELb1ELb1ELb0ELb1ELb1EEENS1_21CollectiveEpilogueFwdINS6_IJS8_S8_S9_EEENS6_IJNS7_ILi1EEESH_SH_EEESB_SD_Li256ELb1ELb1ELb1ELb0EEENS1_36VarlenDynamicPersistentTileSchedulerILi128ELi112ELi256ELi256ELb1ELb1ELb0ELb0ELb1ELb1EEEEEEEEEvNT_6ParamsE,"a",@progbits
	.sectionflags	@""
	.align	4
.nv.constant0._ZN7cutlass13device_kernelIN5flash19enable_sm80_to_sm89INS1_16FlashAttnFwdSm80INS1_25CollectiveMainloopFwdSm80ILi8ELi1ELb1EN4cute5tupleIJNS5_1CILi128EEENS7_ILi112EEES8_EEELi128ENS_10bfloat16_tEfNS_4arch4Sm80ELb0ELb0ELb1ELb1ELb1ELb0ELb1ELb1EEENS1_21CollectiveEpilogueFwdINS6_IJS8_S8_S9_EEENS6_IJNS7_ILi1EEESH_SH_EEESB_SD_Li256ELb1ELb1ELb1ELb0EEENS1_36VarlenDynamicPersistentTileSchedulerILi128ELi112ELi256ELi256ELb1ELb1ELb0ELb0ELb1ELb1EEEEEEEEEvNT_6ParamsE:
	.zero		1432


//--------------------- .nv.constant0._ZN7cutlass13device_kernelIN5flash19enable_sm80_to_sm89INS1_16FlashAttnFwdSm80INS1_25CollectiveMainloopFwdSm80ILi8ELi1ELb1EN4cute5tupleIJNS5_1CILi128EEENS7_ILi112EEES8_EEELi128ENS_10bfloat16_tEfNS_4arch4Sm80ELb0ELb0ELb1ELb1ELb1ELb1ELb1ELb1EEENS1_21CollectiveEpilogueFwdINS6_IJS8_S8_S9_EEENS6_IJNS7_ILi1EEESH_SH_EEESB_SD_Li256ELb1ELb1ELb1ELb0EEENS1_36VarlenDynamicPersistentTileSchedulerILi128ELi112ELi256ELi256ELb1ELb1ELb0ELb0ELb1ELb1EEEEEEEEEvNT_6ParamsE --------------------------
	.section	.nv.constant0._ZN7cutlass13device_kernelIN5flash19enable_sm80_to_sm89INS1_16FlashAttnFwdSm80INS1_25CollectiveMainloopFwdSm80ILi8ELi1ELb1EN4cute5tupleIJNS5_1CILi128EEENS7_ILi112EEES8_EEELi128ENS_10bfloat16_tEfNS_4arch4Sm80ELb0ELb0ELb1ELb1ELb1ELb1ELb1ELb1EEENS1_21CollectiveEpilogueFwdINS6_IJS8_S8_S9_EEENS6_IJNS7_ILi1EEESH_SH_EEESB_SD_Li256ELb1ELb1ELb1ELb0EEENS1_36VarlenDynamicPersistentTileSchedulerILi128ELi112ELi256ELi256ELb1ELb1ELb0ELb0ELb1ELb1EEEEEEEEEvNT_6ParamsE,"a",@progbits
	.sectionflags	@""
	.align	4
.nv.constant0._ZN7cutlass13device_kernelIN5flash19enable_sm80_to_sm89INS1_16FlashAttnFwdSm80INS1_25CollectiveMainloopFwdSm80ILi8ELi1ELb1EN4cute5tupleIJNS5_1CILi128EEENS7_ILi112EEES8_EEELi128ENS_10bfloat16_tEfNS_4arch4Sm80ELb0ELb0ELb1ELb1ELb1ELb1ELb1ELb1EEENS1_21CollectiveEpilogueFwdINS6_IJS8_S8_S9_EEENS6_IJNS7_ILi1EEESH_SH_EEESB_SD_Li256ELb1ELb1ELb1ELb0EEENS1_36VarlenDynamicPersistentTileSchedulerILi128ELi112ELi256ELi256ELb1ELb1ELb0ELb0ELb1ELb1EEEEEEEEEvNT_6ParamsE:
	.zero		1432


//--------------------- .nv.constant0._ZN7cutlass13device_kernelIN5flash19enable_sm80_to_sm89INS1_16FlashAttnFwdSm80INS1_25CollectiveMainloopFwdSm80ILi4ELi1ELb0EN4cute5tupleIJNS5_1CILi128EEENS7_ILi48EEES8_EEELi128ENS_10bfloat16_tEfNS_4arch4Sm80ELb0ELb1ELb1ELb0ELb1ELb0ELb1ELb1EEENS1_21CollectiveEpilogueFwdINS6_IJS8_S8_S9_EEENS6_IJNS7_ILi1EEESH_SH_EEESB_SD_Li128ELb0ELb1ELb1ELb0EEENS1_19SingleTileSchedulerILb0ELb1ELb1ELi128EEEEEEEEEvNT_6ParamsE --------------------------
	.section	.nv.constant0._ZN7cutlass13device_kernelIN5flash19enable_sm80_to_sm89INS1_16FlashAttnFwdSm80INS1_25CollectiveMainloopFwdSm80ILi4ELi1ELb0EN4cute5tupleIJNS5_1CILi128EEENS7_ILi48EEES8_EEELi128ENS_10bfloat16_tEfNS_4arch4Sm80ELb0ELb1ELb1ELb0ELb1ELb0ELb1ELb1EEENS1_21CollectiveEpilogueFwdINS6_IJS8_S8_S9_EEENS6_IJNS7_ILi1EEESH_SH_EEESB_SD_Li128ELb0ELb1ELb1ELb0EEENS1_19SingleTileSchedulerILb0ELb1ELb1ELi128EEEEEEEEEvNT_6ParamsE,"a",@progbits
	.sectionflags	@""
	.align	4
.nv.constant0._ZN7cutlass13device_kernelIN5flash19enable_sm80_to_sm89INS1_16FlashAttnFwdSm80INS1_25CollectiveMainloopFwdSm80ILi4ELi1ELb0EN4cute5tupleIJNS5_1CILi128EEENS7_ILi48EEES8_EEELi128ENS_10bfloat16_tEfNS_4arch4Sm80ELb0ELb1ELb1ELb0ELb1ELb0ELb1ELb1EEENS1_21CollectiveEpilogueFwdINS6_IJS8_S8_S9_EEENS6_IJNS7_ILi1EEESH_SH_EEESB_SD_Li128ELb0ELb1ELb1ELb0EEENS1_19SingleTileSchedulerILb0ELb1ELb1ELi128EEEEEEEEEvNT_6ParamsE:
	.zero		1400


//--------------------- .nv.constant0._ZN7cutlass13device_kernelIN5flash19enable_sm80_to_sm89INS1_16FlashAttnFwdSm80INS1_25CollectiveMainloopFwdSm80ILi8ELi1ELb1EN4cute5tupleIJNS5_1CILi128EEENS7_ILi96EEES8_EEELi128ENS_10bfloat16_tEfNS_4arch4Sm80ELb0ELb1ELb1ELb1ELb1ELb0ELb1ELb1EEENS1_21CollectiveEpilogueFwdINS6_IJS8_S8_S9_EEENS6_IJNS7_ILi1EEESH_SH_EEESB_SD_Li256ELb1ELb1ELb1ELb0EEENS1_36VarlenDynamicPersistentTileSchedulerILi128ELi96ELi256ELi256ELb1ELb1ELb0ELb1ELb0ELb1EEEEEEEEEvNT_6ParamsE --------------------------
	.section	.nv.constant0._ZN7cutlass13device_kernelIN5flash19enable_sm80_to_sm89INS1_16FlashAttnFwdSm80INS1_25CollectiveMainloopFwdSm80ILi8ELi1ELb1EN4cute5tupleIJNS5_1CILi128EEENS7_ILi96EEES8_EEELi128ENS_10bfloat16_tEfNS_4arch4Sm80ELb0ELb1ELb1ELb1ELb1ELb0ELb1ELb1EEENS1_21CollectiveEpilogueFwdINS6_IJS8_S8_S9_EEENS6_IJNS7_ILi1EEESH_SH_EEESB_SD_Li256ELb1ELb1ELb1ELb0EEENS1_36VarlenDynamicPersistentTileSchedulerILi128ELi96ELi256ELi256ELb1ELb1ELb0ELb1ELb0ELb1EEEEEEEEEvNT_6ParamsE,"a",@progbits
	.sectionflags	@""
	.align	4
.nv.constant0._ZN7cutlass13device_kernelIN5flash19enable_sm80_to_sm89INS1_16FlashAttnFwdSm80INS1_25CollectiveMainloopFwdSm80ILi8ELi1ELb1EN4cute5tupleIJNS5_1CILi128EEENS7_ILi96EEES8_EEELi128ENS_10bfloat16_tEfNS_4arch4Sm80ELb0ELb1ELb1ELb1ELb1ELb0ELb1ELb1EEENS1_21CollectiveEpilogueFwdINS6_IJS8_S8_S9_EEENS6_IJNS7_ILi1EEESH_SH_EEESB_SD_Li256ELb1ELb1ELb1ELb0EEENS1_36VarlenDynamicPersistentTileSchedulerILi128ELi96ELi256ELi256ELb1ELb1ELb0ELb1ELb0ELb1EEEEEEEEEvNT_6ParamsE:
	.zero		1432


//--------------------- .nv.constant0._ZN7cutlass13device_kernelIN5flash19enable_sm80_to_sm89INS1_16FlashAttnFwdSm80INS1_25CollectiveMainloopFwdSm80ILi8ELi1ELb1EN4cute5tupleIJNS5_1CILi128EEENS7_ILi96EEES8_EEELi128ENS_10bfloat16_tEfNS_4arch4Sm80ELb0ELb1ELb1ELb1ELb1ELb1ELb1ELb1EEENS1_21CollectiveEpilogueFwdINS6_IJS8_S8_S9_EEENS6_IJNS7_ILi1EEESH_SH_EEESB_SD_Li256ELb1ELb1ELb1ELb0EEENS1_36VarlenDynamicPersistentTileSchedulerILi128ELi96ELi256ELi256ELb1ELb1ELb0ELb1ELb0ELb1EEEEEEEEEvNT_6ParamsE --------------------------
	.section	.nv.constant0._ZN7cutlass13device_kernelIN5flash19enable_sm80_to_sm89INS1_16FlashAttnFwdSm80INS1_25CollectiveMainloopFwdSm80ILi8ELi1ELb1EN4cute5tupleIJNS5_1CILi128EEENS7_ILi96EEES8_EEELi128ENS_10bfloat16_tEfNS_4arch4Sm80ELb0ELb1ELb1ELb1ELb1ELb1ELb1ELb1EEENS1_21CollectiveEpilogueFwdINS6_IJS8_S8_S9_EEENS6_IJNS7_ILi1EEESH_SH_EEESB_SD_Li256ELb1ELb1ELb1ELb0EEENS1_36VarlenDynamicPersistentTileSchedulerILi128ELi96ELi256ELi256ELb1ELb1ELb0ELb1ELb0ELb1EEEEEEEEEvNT_6ParamsE,"a",@progbits
	.sectionflags	@""
	.align	4
.nv.constant0._ZN7cutlass13device_kernelIN5flash19enable_sm80_to_sm89INS1_16FlashAttnFwdSm80INS1_25CollectiveMainloopFwdSm80ILi8ELi1ELb1EN4cute5tupleIJNS5_1CILi128EEENS7_ILi96EEES8_EEELi128ENS_10bfloat16_tEfNS_4arch4Sm80ELb0ELb1ELb1ELb1ELb1ELb1ELb1ELb1EEENS1_21CollectiveEpilogueFwdINS6_IJS8_S8_S9_EEENS6_IJNS7_ILi1EEESH_SH_EEESB_SD_Li256ELb1ELb1ELb1ELb0EEENS1_36VarlenDynamicPersistentTileSchedulerILi128ELi96ELi256ELi256ELb1ELb1ELb0ELb1ELb0ELb1EEEEEEEEEvNT_6ParamsE:
	.zero		1432


//--------------------- .nv.constant0._ZN7cutlass13device_kernelIN5flash19enable_sm80_to_sm89INS1_16FlashAttnFwdSm80INS1_25CollectiveMainloopFwdSm80ILi4ELi1ELb0EN4cute5tupleIJNS5_1CILi128EEENS7_ILi64EEES8_EEELi128ENS_10bfloat16_tEfNS_4arch4Sm80ELb1ELb0ELb1ELb0ELb1ELb0ELb1ELb1EEENS1_21CollectiveEpilogueFwdINS6_IJS8_S8_S9_EEENS6_IJNS7_ILi1EEESH_SH_EEESB_SD_Li128ELb0ELb1ELb1ELb0EEENS1_30DynamicPersistentTileSchedulerILi128ELi128ELb1ELb1ELb0EEEEEEEEEvNT_6ParamsE --------------------------
	.section	.nv.constant0._ZN7cutlass13device_kernelIN5flash19enable_sm80_to_sm89INS1_16FlashAttnFwdSm80INS1_25CollectiveMainloopFwdSm80ILi4ELi1ELb0EN4cute5tupleIJNS5_1CILi128EEENS7_ILi64EEES8_EEELi128ENS_10bfloat16_tEfNS_4arch4Sm80ELb1ELb0ELb1ELb0ELb1ELb0ELb1ELb1EEENS1_21CollectiveEpilogueFwdINS6_IJS8_S8_S9_EEENS6_IJNS7_ILi1EEESH_SH_EEESB_SD_Li128ELb0ELb1ELb1ELb0EEENS1_30DynamicPersistentTileSchedulerILi128ELi128ELb1ELb1ELb0EEEEEEEEEvNT_6ParamsE,"a",@progbits
	.sectionflags	@""
	.align	4
.nv.constant0._ZN7cutlass13device_kernelIN5flash19enable_sm80_to_sm89INS1_16FlashAttnFwdSm80INS1_25CollectiveMainloopFwdSm80ILi4ELi1ELb0EN4cute5tupleIJNS5_1CILi128EEENS7_ILi64EEES8_EEELi128ENS_10bfloat16_tEfNS_4arch4Sm80ELb1ELb0ELb1ELb0ELb1ELb0ELb1ELb1EEENS1_21CollectiveEpilogueFwdINS6_IJS8_S8_S9_EEENS6_IJNS7_ILi1EEESH_SH_EEESB_SD_Li128ELb0ELb1ELb1ELb0EEENS1_30DynamicPersistentTileSchedulerILi128ELi128ELb1ELb1ELb0EEEEEEEEEvNT_6ParamsE:
	.zero		1416


//--------------------- .nv.constant0._ZN7cutlass13device_kernelIN5flash19enable_sm80_to_sm89INS1_16FlashAttnFwdSm80INS1_25CollectiveMainloopFwdSm80ILi8ELi1ELb1EN4cute5tupleIJNS5_1CILi128EEENS7_ILi112EEES8_EEELi128ENS_10bfloat16_tEfNS_4arch4Sm80ELb1ELb0ELb1ELb1ELb1ELb0ELb1ELb1EEENS1_21CollectiveEpilogueFwdINS6_IJS8_S8_S9_EEENS6_IJNS7_ILi1EEESH_SH_EEESB_SD_Li256ELb1ELb1ELb1ELb0EEENS1_36VarlenDynamicPersistentTileSchedulerILi128ELi112ELi256ELi256ELb1ELb1ELb0ELb1ELb1ELb1EEEEEEEEEvNT_6ParamsE --------------------------
	.section	.nv.constant0._ZN7cutlass13device_kernelIN5flash19enable_sm80_to_sm89INS1_16FlashAttnFwdSm80INS1_25CollectiveMainloopFwdSm80ILi8ELi1ELb1EN4cute5tupleIJNS5_1CILi128EEENS7_ILi112EEES8_EEELi128ENS_10bfloat16_tEfNS_4arch4Sm80ELb1ELb0ELb1ELb1ELb1ELb0ELb1ELb1EEENS1_21CollectiveEpilogueFwdINS6_IJS8_S8_S9_EEENS6_IJNS7_ILi1EEESH_SH_EEESB_SD_Li256ELb1ELb1ELb1ELb0EEENS1_36VarlenDynamicPersistentTileSchedulerILi128ELi112ELi256ELi256ELb1ELb1ELb0ELb1ELb1ELb1EEEEEEEEEvNT_6ParamsE,"a",@progbits
	.sectionflags	@""
	.align	4
.nv.constant0._ZN7cutlass13device_kernelIN5flash19enable_sm80_to_sm89INS1_16FlashAttnFwdSm80INS1_25CollectiveMainloopFwdSm80ILi8ELi1ELb1EN4cute5tupleIJNS5_1CILi128EEENS7_ILi112EEES8_EEELi128ENS_10bfloat16_tEfNS_4arch4Sm80ELb1ELb0ELb1ELb1ELb1ELb0ELb1ELb1EEENS1_21CollectiveEpilogueFwdINS6_IJS8_S8_S9_EEENS6_IJNS7_ILi1EEESH_SH_EEESB_SD_Li256ELb1ELb1ELb1ELb0EEENS1_36VarlenDynamicPersistentTileSchedulerILi128ELi112ELi256ELi256ELb1ELb1ELb0ELb1ELb1ELb1EEEEEEEEEvNT_6ParamsE:
	.zero		1432


//--------------------- .nv.constant0._ZN7cutlass13device_kernelIN5flash19enable_sm80_to_sm89INS1_16FlashAttnFwdSm80INS1_25CollectiveMainloopFwdSm80ILi8ELi1ELb1EN4cute5tupleIJNS5_1CILi128EEENS7_ILi112EEES8_EEELi128ENS_10bfloat16_tEfNS_4arch4Sm80ELb1ELb0ELb1ELb1ELb1ELb1ELb1ELb1EEENS1_21CollectiveEpilogueFwdINS6_IJS8_S8_S9_EEENS6_IJNS7_ILi1EEESH_SH_EEESB_SD_Li256ELb1ELb1ELb1ELb0EEENS1_36VarlenDynamicPersistentTileSchedulerILi128ELi112ELi256ELi256ELb1ELb1ELb0ELb1ELb1ELb1EEEEEEEEEvNT_6ParamsE --------------------------
	.section	.nv.constant0._ZN7cutlass13device_kernelIN5flash19enable_sm80_to_sm89INS1_16FlashAttnFwdSm80INS1_25CollectiveMainloopFwdSm80ILi8ELi1ELb1EN4cute5tupleIJNS5_1CILi128EEENS7_ILi112EEES8_EEELi128ENS_10bfloat16_tEfNS_4arch4Sm80ELb1ELb0ELb1ELb1ELb1ELb1ELb1ELb1EEENS1_21CollectiveEpilogueFwdINS6_IJS8_S8_S9_EEENS6_IJNS7_ILi1EEESH_SH_EEESB_SD_Li256ELb1ELb1ELb1ELb0EEENS1_36VarlenDynamicPersistentTileSchedulerILi128ELi112ELi256ELi256ELb1ELb1ELb0ELb1ELb1ELb1EEEEEEEEEvNT_6ParamsE,"a",@progbits
	.sectionflags	@""
	.align	4
.nv.constant0._ZN7cutlass13device_kernelIN5flash19enable_sm80_to_sm89INS1_16FlashAttnFwdSm80INS1_25CollectiveMainloopFwdSm80ILi8ELi1ELb1EN4cute5tupleIJNS5_1CILi128EEENS7_ILi112EEES8_EEELi128ENS_10bfloat16_tEfNS_4arch4Sm80ELb1ELb0ELb1ELb1ELb1ELb1ELb1ELb1EEENS1_21CollectiveEpilogueFwdINS6_IJS8_S8_S9_EEENS6_IJNS7_ILi1EEESH_SH_EEESB_SD_Li256ELb1ELb1ELb1ELb0EEENS1_36VarlenDynamicPersistentTileSchedulerILi128ELi112ELi256ELi256ELb1ELb1ELb0ELb1ELb1ELb1EEEEEEEEEvNT_6ParamsE:
	.zero		1432


//--------------------- .text._ZN7cutlass13device_kernelIN5flash19enable_sm80_to_sm89INS1_16FlashAttnFwdSm80INS1_25CollectiveMainloopFwdSm80ILi8ELi1ELb1EN4cute5tupleIJNS5_1CILi128EEES8_S8_EEELi128ENS_10bfloat16_tEfNS_4arch4Sm80ELb0ELb0ELb1ELb0ELb1ELb0ELb1ELb1EEENS1_21CollectiveEpilogueFwdIS9_NS6_IJNS7_ILi1EEESF_SF_EEESA_SC_Li256ELb0ELb1ELb1ELb0EEENS1_19SingleTileSchedulerILb0ELb1ELb1ELi128EEEEEEEEEvNT_6ParamsE --------------------------
	.section	.text._ZN7cutlass13device_kernelIN5flash19enable_sm80_to_sm89INS1_16FlashAttnFwdSm80INS1_25CollectiveMainloopFwdSm80ILi8ELi1ELb1EN4cute5tupleIJNS5_1CILi128EEES8_S8_EEELi128ENS_10bfloat16_tEfNS_4arch4Sm80ELb0ELb0ELb1ELb0ELb1ELb0ELb1ELb1EEENS1_21CollectiveEpilogueFwdIS9_NS6_IJNS7_ILi1EEESF_SF_EEESA_SC_Li256ELb0ELb1ELb1ELb0EEENS1_19SingleTileSchedulerILb0ELb1ELb1ELi128EEEEEEEEEvNT_6ParamsE,"ax",@progbits
	.sectioninfo	@"SHI_REGISTERS=255"
	.align	128
.text._ZN7cutlass13device_kernelIN5flash19enable_sm80_to_sm89INS1_16FlashAttnFwdSm80INS1_25CollectiveMainloopFwdSm80ILi8ELi1ELb1EN4cute5tupleIJNS5_1CILi128EEES8_S8_EEELi128ENS_10bfloat16_tEfNS_4arch4Sm80ELb0ELb0ELb1ELb0ELb1ELb0ELb1ELb1EEENS1_21CollectiveEpilogueFwdIS9_NS6_IJNS7_ILi1EEESF_SF_EEESA_SC_Li256ELb0ELb1ELb1ELb0EEENS1_19SingleTileSchedulerILb0ELb1ELb1ELi128EEEEEEEEEvNT_6ParamsE:
        .type           _ZN7cutlass13device_kernelIN5flash19enable_sm80_to_sm89INS1_16FlashAttnFwdSm80INS1_25CollectiveMainloopFwdSm80ILi8ELi1ELb1EN4cute5tupleIJNS5_1CILi128EEES8_S8_EEELi128ENS_10bfloat16_tEfNS_4arch4Sm80ELb0ELb0ELb1ELb0ELb1ELb0ELb1ELb1EEENS1_21CollectiveEpilogueFwdIS9_NS6_IJNS7_ILi1EEESF_SF_EEESA_SC_Li256ELb0ELb1ELb1ELb0EEENS1_19SingleTileSchedulerILb0ELb1ELb1ELi128EEEEEEEEEvNT_6ParamsE,@function
        .size           _ZN7cutlass13device_kernelIN5flash19enable_sm80_to_sm89INS1_16FlashAttnFwdSm80INS1_25CollectiveMainloopFwdSm80ILi8ELi1ELb1EN4cute5tupleIJNS5_1CILi128EEES8_S8_EEELi128ENS_10bfloat16_tEfNS_4arch4Sm80ELb0ELb0ELb1ELb0ELb1ELb0ELb1ELb1EEENS1_21CollectiveEpilogueFwdIS9_NS6_IJNS7_ILi1EEESF_SF_EEESA_SC_Li256ELb0ELb1ELb1ELb0EEENS1_19SingleTileSchedulerILb0ELb1ELb1ELi128EEEEEEEEEvNT_6ParamsE,(.L_x_1784 - _ZN7cutlass13device_kernelIN5flash19enable_sm80_to_sm89INS1_16FlashAttnFwdSm80INS1_25CollectiveMainloopFwdSm80ILi8ELi1ELb1EN4cute5tupleIJNS5_1CILi128EEES8_S8_EEELi128ENS_10bfloat16_tEfNS_4arch4Sm80ELb0ELb0ELb1ELb0ELb1ELb0ELb1ELb1EEENS1_21CollectiveEpilogueFwdIS9_NS6_IJNS7_ILi1EEESF_SF_EEESA_SC_Li256ELb0ELb1ELb1ELb0EEENS1_19SingleTileSchedulerILb0ELb1ELb1ELi128EEEEEEEEEvNT_6ParamsE)
        .other          _ZN7cutlass13device_kernelIN5flash19enable_sm80_to_sm89INS1_16FlashAttnFwdSm80INS1_25CollectiveMainloopFwdSm80ILi8ELi1ELb1EN4cute5tupleIJNS5_1CILi128EEES8_S8_EEELi128ENS_10bfloat16_tEfNS_4arch4Sm80ELb0ELb0ELb1ELb0ELb1ELb0ELb1ELb1EEENS1_21CollectiveEpilogueFwdIS9_NS6_IJNS7_ILi1EEESF_SF_EEESA_SC_Li256ELb0ELb1ELb1ELb0EEENS1_19SingleTileSchedulerILb0ELb1ELb1ELi128EEEEEEEEEvNT_6ParamsE,@"STO_CUDA_ENTRY STV_DEFAULT"
_ZN7cutlass13device_kernelIN5flash19enable_sm80_to_sm89INS1_16FlashAttnFwdSm80INS1_25CollectiveMainloopFwdSm80ILi8ELi1ELb1EN4cute5tupleIJNS5_1CILi128EEES8_S8_EEELi128ENS_10bfloat16_tEfNS_4arch4Sm80ELb0ELb0ELb1ELb0ELb1ELb0ELb1ELb1EEENS1_21CollectiveEpilogueFwdIS9_NS6_IJNS7_ILi1EEESF_SF_EEESA_SC_Li256ELb0ELb1ELb1ELb0EEENS1_19SingleTileSchedulerILb0ELb1ELb1ELi128EEEEEEEEEvNT_6ParamsE:
[----:B------:R-:W-:Y:S02]  /*0000*/  MOV R1, c[0x0][0x28] ;  /* 0x00000a0000017a02 */ /* 0x000fe40000000f00 */
[----:B------:R-:W1:Y:S01]  /*0010*/  S2R R5, SR_TID.X ;  /* 0x0000000000057919 */ /* 0x000e620000002100 */
[----:B------:R-:W2:Y:S01]  /*0020*/  S2UR UR6, SR_CTAID.Y ;  /* 0x00000000000679c3 */ /* 0x000ea20000002600 */
[----:B------:R-:W-:-:S07]  /*0030*/  IADD3 R1, R1, -0x20, RZ ;  /* 0xffffffe001017810 */ /* 0x000fce0007ffe0ff */
[----:B------:R-:W3:Y:S01]  /*0040*/  S2UR UR18, SR_CTAID.Z ;  /* 0x00000000001279c3 */ /* 0x000ee20000002700 */
[----:B-1----:R-:W-:-:S06]  /*0050*/  SHF.R.U32.HI R0, RZ, 0x5, R5 ;  /* 0x00000005ff007819 */ /* 0x002fcc0000011605 */
[----:B------:R-:W1:Y:S02]  /*0060*/  SHFL.IDX PT, R0, R0, RZ, 0x1f ;  /* 0x00001fff00007589 */ /* 0x000e6400000e0000 */
[----:B-1----:R-:W-:-:S13]  /*0070*/  ISETP.NE.AND P0, PT, R0, RZ, PT ;  /* 0x000000ff0000720c */ /* 0x002fda0003f05270 */
[----:B--23--:R-:W-:Y:S05]  /*0080*/  @!P0 BRA `(.L_x_0) ;  /* 0x0000009000008947 */ /* 0x00cfea0003800000 */
[----:B------:R-:W-:Y:S01]  /*0090*/  MOV R0, c[0x0][0x550] ;  /* 0x0001540000007a02 */ /* 0x000fe20000000f00 */
[----:B------:R-:W-:-:S03]  /*00a0*/  UMOV UR10, UR6 ;  /* 0x00000006000a7c82 */ /* 0x000fc60008000000 */
[----:B------:R-:W-:-:S13]  /*00b0*/  ISETP.NE.AND P0, PT, R0, 0x1, PT ;  /* 0x000000010000780c */ /* 0x000fda0003f05270 */
[----:B------:R-:W-:Y:S05]  /*00c0*/  @!P0 BRA `(.L_x_1) ;  /* 0x000000b000008947 */ /* 0x000fea0003800000 */
[----:B------:R-:W-:Y:S02]  /*00d0*/  ULDC UR4, c[0x0][0x554] ;  /* 0x0001550000047ab9 */ /* 0x000fe40000000800 */
[----:B------:R-:W-:Y:S02]  /*00e0*/  UIMAD.WIDE.U32 UR4, UR6, UR4, URZ ;  /* 0x00000004060472a5 */ /* 0x000fe4000f8e003f */
[----:B------:R-:W-:Y:S02]  /*00f0*/  ULDC UR10, c[0x0][0x558] ;  /* 0x00015600000a7ab9 */ /* 0x000fe40000000800 */
[----:B------:R-:W-:Y:S01]  /*0100*/  USHF.R.U32.HI UR10, URZ, UR10, UR5 ;  /* 0x0000000a3f0a7299 */ /* 0x000fe20008011605 */
[----:B------:R-:W-:Y:S05]  /*0110*/  BRA `(.L_x_1) ;  /* 0x0000006000007947 */ /* 0x000fea0003800000 */
.L_x_0:
[----:B------:R-:W-:Y:S02]  /*0120*/  ULDC.64 UR4, c[0x0][0x550] ;  /* 0x0001540000047ab9 */ /* 0x000fe40000000a00 */
[----:B------:R-:W-:Y:S02]  /*0130*/  UISETP.NE.AND UP0, UPT, UR4, 0x1, UPT ;  /* 0x000000010400788c */ /* 0x000fe4000bf05270 */
[----:B------:R-:W-:-:S02]  /*0140*/  UIMAD.WIDE.U32 UR8, UR6, UR5, URZ ;  /* 0x00000005060872a5 */ /* 0x000fc4000f8e003f */
[----:B------:R-:W-:Y:S02]  /*0150*/  ULDC UR4, c[0x0][0x558] ;  /* 0x0001560000047ab9 */ /* 0x000fe40000000800 */
[----:B------:R-:W-:-:S05]  /*0160*/  UMOV UR10, UR6 ;  /* 0x00000006000a7c82 */ /* 0x000fca0008000000 */
[----:B------:R-:W-:-:S03]  /*0170*/  @UP0 USHF.R.U32.HI UR10, URZ, UR4, UR9 ;  /* 0x000000043f0a0299 */ /* 0x000fc60008011609 */
.L_x_1:
[----:B------:R-:W-:Y:S01]  /*0180*/  ISETP.LE.AND P0, PT, RZ, UR18, PT ;  /* 0x00000012ff007c0c */ /* 0x000fe2000bf03270 */
[----:B------:R-:W-:Y:S02]  /*0190*/  UIADD3 UR5, -UR10, URZ, URZ ;  /* 0x0000003f0a057290 */ /* 0x000fe4000fffe13f */
[----:B------:R-:W-:Y:S02]  /*01a0*/  ULDC UR4, c[0x0][0x550] ;  /* 0x0001540000047ab9 */ /* 0x000fe40000000800 */
[----:B------:R-:W-:-:S08]  /*01b0*/  UIMAD UR6, UR5, UR4, UR6 ;  /* 0x00000004050672a4 */ /* 0x000fd0000f8e0206 */
[----:B------:R-:W-:Y:S05]  /*01c0*/  @!P0 EXIT ;  /* 0x000000000000894d */ /* 0x000fea0003800000 */
[----:B------:R-:W-:Y:S02]  /*01d0*/  ULDC.64 UR4, c[0x0][0x370] ;  /* 0x0000dc0000047ab9 */ /* 0x000fe40000000a00 */
[----:B------:R-:W-:Y:S02]  /*01e0*/  UISETP.NE.U32.AND UP0, UPT, URZ, UR4, UPT ;  /* 0x000000043f00728c */ /* 0x000fe4000bf05070 */
[----:B------:R-:W-:Y:S02]  /*01f0*/  ULDC.64 UR8, c[0x0][0x370] ;  /* 0x0000dc0000087ab9 */ /* 0x000fe40000000a00 */
[----:B------:R-:W-:Y:S02]  /*0200*/  UISETP.NE.AND.EX UP0, UPT, URZ, UR5, UPT, UP0 ;  /* 0x000000053f00728c */ /* 0x000fe4000bf05300 */
[----:B------:R-:W-:-:S04]  /*0210*/  ULDC.64 UR12, c[0x0][0x118] ;  /* 0x00004600000c7ab9 */ /* 0x000fc80000000a00 */
[----:B------:R-:W-:-:S05]  /*0220*/  PLOP3.LUT P0, PT, PT, PT, UP0, 0x80, 0x0 ;  /* 0x000000000000781c */ /* 0x000fca0003f0f008 */
[----:B------:R-:W-:Y:S02]  /*0230*/  @UP0 UMOV UR4, 0x4 ;  /* 0x0000000400040882 */ /* 0x000fe40000000000 */
[----:B------:R-:W-:-:S06]  /*0240*/  @UP0 UIMAD.WIDE UR4, UR18, UR4, UR8 ;  /* 0x00000004120402a5 */ /* 0x000fcc000f8e0208 */
[----:B------:R-:W-:Y:S02]  /*0250*/  IMAD.U32 R2, RZ, RZ, UR4 ;  /* 0x00000004ff027e24 */ /* 0x000fe4000f8e00ff */
[----:B------:R-:W-:-:S05]  /*0260*/  IMAD.U32 R3, RZ, RZ, UR5 ;  /* 0x00000005ff037e24 */ /* 0x000fca000f8e00ff */
[----:B------:R-:W2:Y:S01]  /*0270*/  @P0 LDG.E R2, [R2.64] ;  /* 0x0000000c02020981 */ /* 0x000ea2000c1e1900 */
[----:B------:R-:W-:Y:S02]  /*0280*/  ULDC UR4, c[0x0][0x2ac] ;  /* 0x0000ab0000047ab9 */ /* 0x000fe40000000800 */
[----:B------:R-:W-:Y:S02]  /*0290*/  ULDC UR15, c[0x0][0x1d0] ;  /* 0x00007400000f7ab9 */ /* 0x000fe40000000800 */
[----:B------:R-:W-:Y:S02]  /*02a0*/  UIMAD UR15, UR4, UR15, URZ ;  /* 0x0000000f040f72a4 */ /* 0x000fe4000f8e023f */
[----:B------:R-:W-:Y:S02]  /*02b0*/  UMOV UR9, URZ ;  /* 0x0000003f00097c82 */ /* 0x000fe40008000000 */
[----:B------:R-:W-:Y:S02]  /*02c0*/  UISETP.GE.AND UP0, UPT, UR15, 0x1, UPT ;  /* 0x000000010f00788c */ /* 0x000fe4000bf06270 */
[----:B------:R-:W-:-:S02]  /*02d0*/  UIADD3 UR5, UR15, 0x7f, URZ ;  /* 0x0000007f0f057890 */ /* 0x000fc4000fffe03f */
[----:B------:R-:W-:Y:S02]  /*02e0*/  UMOV UR17, URZ ;  /* 0x0000003f00117c82 */ /* 0x000fe40008000000 */
[----:B------:R-:W-:-:S04]  /*02f0*/  USHF.R.S32.HI UR4, URZ, 0x1f, UR5 ;  /* 0x0000001f3f047899 */ /* 0x000fc80008011405 */
[----:B------:R-:W-:-:S04]  /*0300*/  ULEA.HI UR4, UR4, UR5, URZ, 0x7 ;  /* 0x0000000504047291 */ /* 0x000fc8000f8f383f */
[----:B------:R-:W-:Y:S01]  /*0310*/  USHF.R.S32.HI UR7, URZ, 0x7, UR4 ;  /* 0x000000073f077899 */ /* 0x000fe20008011404 */
[----:B--2---:R1:W2:Y:S01]  /*0320*/  @P0 R2UR UR9, R2 ;  /* 0x00000000020903c2 */ /* 0x0042a200000e0000 */
[----:B------:R-:W-:-:S13]  /*0330*/  PLOP3.LUT P0, PT, PT, PT, UP0, 0x80, 0x0 ;  /* 0x000000000000781c */ /* 0x000fda0003f0f008 */
[----:B-12---:R-:W-:Y:S05]  /*0340*/  @!P0 BRA `(.L_x_2) ;  /* 0x0000025000008947 */ /* 0x006fea0003800000 */
[----:B------:R-:W-:Y:S02]  /*0350*/  USHF.R.U32.HI UR4, URZ, 0x10, UR6 ;  /* 0x000000103f047899 */ /* 0x000fe40008011606 */
[----:B------:R-:W-:Y:S02]  /*0360*/  ULDC UR5, c[0x0][0x338] ;  /* 0x0000ce0000057ab9 */ /* 0x000fe40000000800 */
[----:B------:R-:W-:Y:S02]  /*0370*/  UISETP.NE.AND UP0, UPT, UR4, URZ, UPT ;  /* 0x0000003f0400728c */ /* 0x000fe4000bf05270 */
[----:B------:R-:W-:Y:S02]  /*0380*/  UMOV UR20, URZ ;  /* 0x0000003f00147c82 */ /* 0x000fe40008000000 */
[----:B------:R-:W-:-:S04]  /*0390*/  USEL UR5, UR4, UR5, UP0 ;  /* 0x0000000504057287 */ /* 0x000fc80008000000 */
[----:B------:R-:W-:Y:S02]  /*03a0*/  UIADD3 UR16, UR7, -0x1, UR5 ;  /* 0xffffffff07107890 */ /* 0x000fe4000fffe005 */
[----:B------:R-:W-:-:S05]  /*03b0*/  IMAD.U32 R0, RZ, RZ, UR5 ;  /* 0x00000005ff007e24 */ /* 0x000fca000f8e00ff */
[-C--:B------:R-:W-:Y:S02]  /*03c0*/  IABS R2, R0.reuse ;  /* 0x0000000000027213 */ /* 0x080fe40000000000 */
[----:B------:R-:W-:Y:S02]  /*03d0*/  IABS R0, R0 ;  /* 0x0000000000007213 */ /* 0x000fe40000000000 */
[----:B------:R-:W1:Y:S03]  /*03e0*/  R2UR UR14, R2 ;  /* 0x00000000020e73c2 */ /* 0x000e6600000e0000 */
[----:B------:R-:W-:-:S05]  /*03f0*/  IMAD.MOV R0, RZ, RZ, -R0 ;  /* 0x000000ffff007224 */ /* 0x000fca00078e0a00 */
[----:B------:R-:W2:Y:S01]  /*0400*/  R2UR UR8, R0 ;  /* 0x00000000000873c2 */ /* 0x000ea200000e0000 */
[----:B-1----:R-:W1:Y:S08]  /*0410*/  I2F.RP R2, UR14 ;  /* 0x0000000e00027d06 */ /* 0x002e700008209400 */
[----:B-1----:R-:W1:Y:S02]  /*0420*/  MUFU.RCP R2, R2 ;  /* 0x0000000200027308 */ /* 0x002e640000001000 */
[----:B-1----:R-:W-:-:S06]  /*0430*/  IADD3 R2, R2, 0xffffffe, RZ ;  /* 0x0ffffffe02027810 */ /* 0x002fcc0007ffe0ff */
[----:B------:R-:W1:Y:S02]  /*0440*/  F2I.FTZ.U32.TRUNC.NTZ R2, R2 ;  /* 0x0000000200027305 */ /* 0x000e64000021f000 */
[----:B-1----:R1:W3:Y:S02]  /*0450*/  R2UR UR21, R2 ;  /* 0x00000000021573c2 */ /* 0x0022e400000e0000 */
[----:B-1----:R-:W-:Y:S01]  /*0460*/  IMAD.U32 R2, RZ, RZ, UR16 ;  /* 0x00000010ff027e24 */ /* 0x002fe2000f8e00ff */
[----:B---3--:R-:W-:Y:S02]  /*0470*/  UIADD3 UR4, URZ, -UR21, URZ ;  /* 0x800000153f047290 */ /* 0x008fe4000fffe03f */
[----:B------:R-:W-:Y:S02]  /*0480*/  ULOP3.LUT UR16, UR16, UR5, URZ, 0x3c, !UPT ;  /* 0x0000000510107292 */ /* 0x000fe4000f8e3c3f */
[----:B------:R-:W-:Y:S01]  /*0490*/  IABS R2, R2 ;  /* 0x0000000200027213 */ /* 0x000fe20000000000 */
[----:B------:R-:W-:-:S03]  /*04a0*/  UIMAD UR4, UR4, UR14, URZ ;  /* 0x0000000e040472a4 */ /* 0x000fc6000f8e023f */
[----:B------:R-:W1:Y:S01]  /*04b0*/  R2UR UR11, R2 ;  /* 0x00000000020b73c2 */ /* 0x000e6200000e0000 */
[----:B------:R-:W-:-:S07]  /*04c0*/  UIMAD.WIDE.U32 UR20, UR21, UR4, UR20 ;  /* 0x00000004151472a5 */ /* 0x000fce000f8e0014 */
[----:B------:R-:W-:Y:S02]  /*04d0*/  UMOV UR17, UR21 ;  /* 0x0000001500117c82 */ /* 0x000fe40008000000 */
[----:B-1----:R-:W-:-:S07]  /*04e0*/  UIMAD.WIDE.U32 UR20, UR17, UR11, URZ ;  /* 0x0000000b111472a5 */ /* 0x002fce000f8e003f */
[----:B------:R-:W-:Y:S02]  /*04f0*/  UMOV UR17, UR21 ;  /* 0x0000001500117c82 */ /* 0x000fe40008000000 */
[----:B--2---:R-:W-:-:S04]  /*0500*/  UIMAD UR8, UR17, UR8, UR11 ;  /* 0x00000008110872a4 */ /* 0x004fc8000f8e020b */
[----:B------:R-:W-:-:S11]  /*0510*/  UISETP.GT.U32.AND UP0, UPT, UR14, UR8, UPT ;  /* 0x000000080e00728c */ /* 0x000fd6000bf04070 */
[----:B------:R-:W-:Y:S02]  /*0520*/  @!UP0 UIADD3 UR8, UR8, -UR14, URZ ;  /* 0x8000000e08088290 */ /* 0x000fe4000fffe03f */
[----:B------:R-:W-:Y:S02]  /*0530*/  @!UP0 UIADD3 UR17, UR17, 0x1, URZ ;  /* 0x0000000111118890 */ /* 0x000fe4000fffe03f */
[----:B------:R-:W-:Y:S02]  /*0540*/  UISETP.GE.U32.AND UP1, UPT, UR8, UR14, UPT ;  /* 0x0000000e0800728c */ /* 0x000fe4000bf26070 */
[----:B------:R-:W-:-:S09]  /*0550*/  UISETP.GE.AND UP0, UPT, UR16, URZ, UPT ;  /* 0x0000003f1000728c */ /* 0x000fd2000bf06270 */
[----:B------:R-:W-:Y:S02]  /*0560*/  @UP1 UIADD3 UR17, UR17, 0x1, URZ ;  /* 0x0000000111111890 */ /* 0x000fe4000fffe03f */
[----:B------:R-:W-:Y:S02]  /*0570*/  UISETP.NE.AND UP1, UPT, UR5, URZ, UPT ;  /* 0x0000003f0500728c */ /* 0x000fe4000bf25270 */
[----:B------:R-:W-:-:S09]  /*0580*/  @!UP0 UIADD3 UR17, -UR17, URZ, URZ ;  /* 0x0000003f11118290 */ /* 0x000fd2000fffe13f */
[----:B------:R-:W-:Y:S02]  /*0590*/  @!UP1 ULOP3.LUT UR17, URZ, UR5, URZ, 0x33, !UPT ;  /* 0x000000053f119292 */ /* 0x000fe4000f8e333f */
.L_x_2:
[----:B------:R-:W-:Y:S01]  /*05a0*/  ULOP3.LUT UR8, UR6, 0xffff, URZ, 0xc0, !UPT ;  /* 0x0000ffff06087892 */ /* 0x000fe2000f8ec03f */
[----:B------:R-:W-:Y:S01]  /*05b0*/  PLOP3.LUT P2, PT, PT, PT, PT, 0x80, 0x0 ;  /* 0x000000000000781c */ /* 0x000fe20003f4f070 */
[----:B------:R-:W-:Y:S01]  /*05c0*/  IMAD.MOV.U32 R6, RZ, RZ, RZ ;  /* 0x000000ffff067224 */ /* 0x000fe200078e00ff */
[----:B------:R-:W-:Y:S01]  /*05d0*/  CS2R R70, SRZ ;  /* 0x0000000000467805 */ /* 0x000fe2000001ff00 */
[----:B------:R-:W-:Y:S01]  /*05e0*/  UIMAD UR8, UR8, UR17, URZ ;  /* 0x00000011080872a4 */ /* 0x000fe2000f8e023f */
[----:B------:R-:W-:Y:S01]  /*05f0*/  IMAD.MOV.U32 R2, RZ, RZ, RZ ;  /* 0x000000ffff027224 */ /* 0x000fe200078e00ff */
[----:B------:R-:W-:Y:S01]  /*0600*/  CS2R R68, SRZ ;  /* 0x0000000000447805 */ /* 0x000fe2000001ff00 */
[----:B------:R-:W-:Y:S01]  /*0610*/  CS2R R74, SRZ ;  /* 0x00000000004a7805 */ /* 0x000fe2000001ff00 */
[----:B------:R-:W-:Y:S01]  /*0620*/  UIADD3 UR17, UR8, UR17, URZ ;  /* 0x0000001108117290 */ /* 0x000fe2000fffe03f */
[----:B------:R-:W-:Y:S01]  /*0630*/  CS2R R72, SRZ ;  /* 0x0000000000487805 */ /* 0x000fe2000001ff00 */
[----:B------:R-:W-:Y:S01]  /*0640*/  CS2R R78, SRZ ;  /* 0x00000000004e7805 */ /* 0x000fe2000001ff00 */
[----:B------:R-:W-:Y:S01]  /*0650*/  CS2R R76, SRZ ;  /* 0x00000000004c7805 */ /* 0x000fe2000001ff00 */
[----:B------:R-:W-:Y:S01]  /*0660*/  UISETP.LT.AND UP0, UPT, UR7, UR17, UPT ;  /* 0x000000110700728c */ /* 0x000fe2000bf01270 */
[----:B------:R-:W-:Y:S01]  /*0670*/  CS2R R82, SRZ ;  /* 0x0000000000527805 */ /* 0x000fe2000001ff00 */
[----:B------:R-:W-:Y:S01]  /*0680*/  CS2R R80, SRZ ;  /* 0x0000000000507805 */ /* 0x000fe2000001ff00 */
[----:B------:R-:W-:Y:S01]  /*0690*/  CS2R R86, SRZ ;  /* 0x0000000000567805 */ /* 0x000fe2000001ff00 */
[----:B------:R-:W-:Y:S01]  /*06a0*/  USEL UR7, UR7, UR17, UP0 ;  /* 0x0000001107077287 */ /* 0x000fe20008000000 */
[----:B------:R-:W-:Y:S01]  /*06b0*/  CS2R R84, SRZ ;  /* 0x0000000000547805 */ /* 0x000fe2000001ff00 */
[----:B------:R-:W-:Y:S01]  /*06c0*/  CS2R R90, SRZ ;  /* 0x00000000005a7805 */ /* 0x000fe2000001ff00 */
[----:B------:R-:W-:Y:S01]  /*06d0*/  CS2R R88, SRZ ;  /* 0x0000000000587805 */ /* 0x000fe2000001ff00 */
[----:B------:R-:W-:Y:S01]  /*06e0*/  UISETP.GT.AND UP0, UPT, UR7, UR8, UPT ;  /* 0x000000080700728c */ /* 0x000fe2000bf04270 */
[----:B------:R-:W-:Y:S01]  /*06f0*/  CS2R R94, SRZ ;  /* 0x00000000005e7805 */ /* 0x000fe2000001ff00 */
[----:B------:R-:W-:Y:S01]  /*0700*/  CS2R R92, SRZ ;  /* 0x00000000005c7805 */ /* 0x000fe2000001ff00 */
[----:B------:R-:W-:Y:S01]  /*0710*/  CS2R R98, SRZ ;  /* 0x0000000000627805 */ /* 0x000fe2000001ff00 */
[----:B------:R-:W-:Y:S01]  /*0720*/  CS2R R96, SRZ ;  /* 0x0000000000607805 */ /* 0x000fe2000001ff00 */
[----:B------:R-:W-:Y:S01]  /*0730*/  CS2R R102, SRZ ;  /* 0x0000000000667805 */ /* 0x000fe2000001ff00 */
[----:B------:R-:W-:Y:S01]  /*0740*/  PLOP3.LUT P0, PT, PT, PT, UP0, 0x80, 0x0 ;  /* 0x000000000000781c */ /* 0x000fe20003f0f008 */
[----:B------:R-:W-:Y:S01]  /*0750*/  CS2R R100, SRZ ;  /* 0x0000000000647805 */ /* 0x000fe2000001ff00 */
        /* <DEDUP_REMOVED lines=14> */
[----:B------:R-:W-:Y:S05]  /*0840*/  @!P0 BRA `(.L_x_3) ;  /* 0x00009a0000008947 */ /* 0x000fea0003800000 */
[----:B------:R-:W-:Y:S02]  /*0850*/  ULDC.64 UR4, c[0x0][0x340] ;  /* 0x0000d00000047ab9 */ /* 0x000fe40000000a00 */
[----:B------:R-:W-:-:S02]  /*0860*/  UISETP.NE.U32.AND UP0, UPT, URZ, UR4, UPT ;  /* 0x000000043f00728c */ /* 0x000fc4000bf05070 */
[----:B------:R-:W-:Y:S02]  /*0870*/  ULDC.64 UR16, c[0x0][0x340] ;  /* 0x0000d00000107ab9 */ /* 0x000fe40000000a00 */
[----:B------:R-:W-:-:S06]  /*0880*/  UISETP.NE.AND.EX UP0, UPT, URZ, UR5, UPT, UP0 ;  /* 0x000000053f00728c */ /* 0x000fcc000bf05300 */
[----:B------:R-:W-:-:S05]  /*0890*/  PLOP3.LUT P0, PT, PT, PT, UP0, 0x80, 0x0 ;  /* 0x000000000000781c */ /* 0x000fca0003f0f008 */
[----:B------:R-:W-:Y:S02]  /*08a0*/  @UP0 UMOV UR4, 0x4 ;  /* 0x0000000400040882 */ /* 0x000fe40000000000 */
[----:B------:R-:W-:-:S06]  /*08b0*/  @UP0 UIMAD.WIDE UR4, UR18, UR4, UR16 ;  /* 0x00000004120402a5 */ /* 0x000fcc000f8e0210 */
[----:B------:R-:W-:Y:S02]  /*08c0*/  IMAD.U32 R2, RZ, RZ, UR4 ;  /* 0x00000004ff027e24 */ /* 0x000fe4000f8e00ff */
[----:B------:R-:W-:Y:S01]  /*08d0*/  IMAD.U32 R3, RZ, RZ, UR5 ;  /* 0x00000005ff037e24 */ /* 0x000fe2000f8e00ff */
[----:B------:R-:W-:Y:S01]  /*08e0*/  SHF.R.S32.HI R10, RZ, 0x1f, R5 ;  /* 0x0000001fff0a7819 */ /* 0x000fe20000011405 */
[----:B------:R-:W-:Y:S02]  /*08f0*/  UIADD3 UR6, UR7, -0x1, URZ ;  /* 0xffffffff07067890 */ /* 0x000fe4000fffe03f */
[----:B------:R-:W-:Y:S01]  /*0900*/  ULDC.64 UR4, c[0x0][0x2b0] ;  /* 0x0000ac0000047ab9 */ /* 0x000fe20000000a00 */
[CC--:B------:R-:W-:Y:S01]  /*0910*/  LEA.HI R241, R10.reuse, R5.reuse, RZ, 0x6 ;  /* 0x000000050af17211 */ /* 0x0c0fe200078f30ff */
[----:B------:R1:W2:Y:S01]  /*0920*/  @P0 LDG.E R0, [R2.64] ;  /* 0x0000000c02000981 */ /* 0x0002a2000c1e1900 */
[----:B------:R-:W-:Y:S02]  /*0930*/  MOV R239, RZ ;  /* 0x000000ff00ef7202 */ /* 0x000fe40000000f00 */
[----:B-1----:R-:W-:Y:S01]  /*0940*/  LEA.HI R3, R10, R5, RZ, 0x3 ;  /* 0x000000050a037211 */ /* 0x002fe200078f18ff */
[----:B------:R-:W-:-:S03]  /*0950*/  IMAD.MOV.U32 R2, RZ, RZ, c[0x0][0x2b8] ;  /* 0x0000ae00ff027624 */ /* 0x000fc600078e00ff */
[----:B------:R-:W-:Y:S02]  /*0960*/  LOP3.LUT R25, R3, 0xfffffff8, RZ, 0xc0, !PT ;  /* 0xfffffff803197812 */ /* 0x000fe400078ec0ff */
[----:B------:R-:W-:Y:S02]  /*0970*/  SHF.R.S32.HI R3, RZ, 0x3, R3 ;  /* 0x00000003ff037819 */ /* 0x000fe40000011403 */
[----:B------:R-:W-:-:S04]  /*0980*/  IADD3 R25, -R25, R5, RZ ;  /* 0x0000000519197210 */ /* 0x000fc80007ffe1ff */
[----:B------:R-:W-:Y:S01]  /*0990*/  LEA R242, R25, R3, 0x5 ;  /* 0x0000000319f27211 */ /* 0x000fe200078e28ff */
[----:B------:R-:W-:Y:S01]  /*09a0*/  BAR.SYNC.DEFER_BLOCKING 0x0 ;  /* 0x0000000000007b1d */ /* 0x000fe20000010000 */
[----:B------:R-:W-:-:S05]  /*09b0*/  USHF.R.S32.HI UR20, URZ, 0x1f, UR18 ;  /* 0x0000001f3f147899 */ /* 0x000fca0008011412 */
[----:B--2---:R1:W2:Y:S01]  /*09c0*/  @P0 R2UR UR14, R0 ;  /* 0x00000000000e03c2 */ /* 0x0042a200000e0000 */
[----:B------:R-:W-:Y:S01]  /*09d0*/  ISETP.NE.AND P0, PT, R2, 0x1, PT ;  /* 0x000000010200780c */ /* 0x000fe20003f05270 */
[----:B--2---:R-:W-:Y:S02]  /*09e0*/  @!UP0 UMOV UR14, UR18 ;  /* 0x00000012000e8c82 */ /* 0x004fe40008000000 */
[----:B------:R-:W-:Y:S02]  /*09f0*/  USHF.R.S32.HI UR11, URZ, 0x1f, UR14 ;  /* 0x0000001f3f0b7899 */ /* 0x000fe4000801140e */
[----:B------:R-:W-:Y:S02]  /*0a00*/  UIMAD.WIDE.U32 UR16, UR14, UR4, URZ ;  /* 0x000000040e1072a5 */ /* 0x000fe4000f8e003f */
[----:B------:R-:W-:-:S04]  /*0a10*/  UIMAD UR11, UR11, UR4, URZ ;  /* 0x000000040b0b72a4 */ /* 0x000fc8000f8e023f */
[----:B------:R-:W-:Y:S01]  /*0a20*/  UIMAD UR11, UR14, UR5, UR11 ;  /* 0x000000050e0b72a4 */ /* 0x000fe2000f8e020b */
[----:B-1----:R-:W-:-:S03]  /*0a30*/  IMAD.U32 R0, RZ, RZ, UR6 ;  /* 0x00000006ff007e24 */ /* 0x002fc6000f8e00ff */
[----:B------:R-:W-:Y:S02]  /*0a40*/  UIADD3 UR11, UR17, UR11, URZ ;  /* 0x0000000b110b7290 */ /* 0x000fe4000fffe03f */
[----:B------:R-:W-:Y:S01]  /*0a50*/  USHF.R.S32.HI UR14, URZ, 0x1f, UR10 ;  /* 0x0000001f3f0e7899 */ /* 0x000fe2000801140a */
[----:B------:R-:W-:Y:S01]  /*0a60*/  IMAD R0, R0, 0x80, R242 ;  /* 0x0000008000007824 */ /* 0x000fe200078e02f2 */
[----:B------:R-:W-:-:S04]  /*0a70*/  ULDC.64 UR4, c[0x0][0x1b8] ;  /* 0x00006e0000047ab9 */ /* 0x000fc80000000a00 */
[C---:B------:R-:W-:Y:S02]  /*0a80*/  ISETP.GE.AND P3, PT, R0.reuse, UR15, PT ;  /* 0x0000000f00007c0c */ /* 0x040fe4000bf66270 */
[----:B------:R-:W-:Y:S02]  /*0a90*/  IADD3 R240, R0, UR9, RZ ;  /* 0x0000000900f07c10 */ /* 0x000fe4000fffe0ff */
[----:B------:R-:W-:-:S03]  /*0aa0*/  ISETP.GT.OR P3, PT, R242, 0x7f, P3 ;  /* 0x0000007ff200780c */ /* 0x000fc60001f64670 */
[----:B------:R-:W-:-:S04]  /*0ab0*/  @P0 IMAD.HI.U32 R0, R240, c[0x0][0x2bc], RZ ;  /* 0x0000af00f0000a27 */ /* 0x000fc800078e00ff */
[----:B------:R-:W-:Y:S01]  /*0ac0*/  IMAD.MOV.U32 R4, RZ, RZ, R240 ;  /* 0x000000ffff047224 */ /* 0x000fe200078e00f0 */
[----:B------:R-:W-:-:S05]  /*0ad0*/  @P0 SHF.R.U32.HI R4, RZ, c[0x0][0x2c0], R0 ;  /* 0x0000b000ff040a19 */ /* 0x000fca0000011600 */
[----:B------:R-:W-:-:S04]  /*0ae0*/  @!P3 IADD3 R2, P2, R4, UR16, RZ ;  /* 0x000000100402bc10 */ /* 0x000fc8000ff5e0ff */
[----:B------:R-:W-:Y:S02]  /*0af0*/  @!P3 LEA R6, P1, R2, c[0x0][0x2a0], 0x2 ;  /* 0x0000a8000206ba11 */ /* 0x000fe400078210ff */
[----:B------:R-:W-:-:S04]  /*0b00*/  @!P3 LEA.HI.X.SX32 R0, R4, UR11, 0x1, P2 ;  /* 0x0000000b0400bc11 */ /* 0x000fc800090f0eff */
[----:B------:R-:W-:-:S05]  /*0b10*/  @!P3 LEA.HI.X R7, R2, c[0x0][0x2a4], R0, 0x2, P1 ;  /* 0x0000a9000207ba11 */ /* 0x000fca00008f1400 */
[----:B------:R1:W2:Y:S01]  /*0b20*/  @!P3 LDG.E R239, [R6.64] ;  /* 0x0000000c06efb981 */ /* 0x0002a2000c1e1900 */
[----:B------:R-:W-:Y:S01]  /*0b30*/  UIMAD UR19, UR14, UR4, URZ ;  /* 0x000000040e1372a4 */ /* 0x000fe2000f8e023f */
[----:B------:R-:W-:Y:S01]  /*0b40*/  IMAD.SHL.U32 R37, R25, 0x8, RZ ;  /* 0x0000000819257824 */ /* 0x000fe200078e00ff */
[----:B------:R-:W-:Y:S01]  /*0b50*/  UIMAD.WIDE.U32 UR22, UR10, UR4, URZ ;  /* 0x000000040a1672a5 */ /* 0x000fe2000f8e003f */
[----:B------:R-:W3:Y:S01]  /*0b60*/  S2R R2, SR_CTAID.X ;  /* 0x0000000000027919 */ /* 0x000ee20000002500 */
[----:B------:R-:W-:Y:S01]  /*0b70*/  UIMAD UR19, UR10, UR5, UR19 ;  /* 0x000000050a1372a4 */ /* 0x000fe2000f8e0213 */
[----:B------:R-:W-:Y:S01]  /*0b80*/  IMAD.SHL.U32 R241, R241, 0x8, RZ ;  /* 0x00000008f1f17824 */ /* 0x000fe200078e00ff */
[C---:B------:R-:W-:Y:S01]  /*0b90*/  IADD3 R24, R37.reuse, 0x40, RZ ;  /* 0x0000004025187810 */ /* 0x040fe20007ffe0ff */
[----:B------:R-:W-:Y:S01]  /*0ba0*/  ULDC.64 UR4, c[0x0][0x1c0] ;  /* 0x0000700000047ab9 */ /* 0x000fe20000000a00 */
[----:B------:R-:W-:Y:S01]  /*0bb0*/  IADD3 R4, -R4, RZ, RZ ;  /* 0x000000ff04047210 */ /* 0x000fe20007ffe1ff */
[----:B------:R-:W-:Y:S01]  /*0bc0*/  UIMAD UR20, UR20, UR4, URZ ;  /* 0x00000004141472a4 */ /* 0x000fe2000f8e023f */
[----:B------:R-:W-:Y:S01]  /*0bd0*/  SHF.R.S32.HI R36, RZ, 0x1f, R24 ;  /* 0x0000001fff247819 */ /* 0x000fe20000011418 */
[----:B------:R-:W-:Y:S01]  /*0be0*/  UIADD3 UR23, UR23, UR19, URZ ;  /* 0x0000001317177290 */ /* 0x000fe2000fffe03f */
[----:B------:R-:W-:Y:S01]  /*0bf0*/  ISETP.GE.AND P3, PT, R37, c[0x0][0x198], PT ;  /* 0x0000660025007a0c */ /* 0x000fe20003f66270 */
[----:B------:R-:W-:Y:S01]  /*0c00*/  UIMAD UR5, UR18, UR5, UR20 ;  /* 0x00000005120572a4 */ /* 0x000fe2000f8e0214 */
[----:B------:R-:W-:Y:S01]  /*0c10*/  IMAD R240, R4, c[0x0][0x2b8], R240 ;  /* 0x0000ae0004f07a24 */ /* 0x000fe200078e02f0 */
[----:B------:R-:W-:Y:S01]  /*0c20*/  UIMAD.WIDE.U32 UR18, UR18, UR4, UR22 ;  /* 0x00000004121272a5 */ /* 0x000fe2000f8e0016 */
[----:B------:R-:W-:Y:S01]  /*0c30*/  LEA.HI R36, R36, R24, RZ, 0x3 ;  /* 0x0000001824247211 */ /* 0x000fe200078f18ff */
[----:B------:R-:W-:Y:S01]  /*0c40*/  UIMAD UR15, UR6, -0x80, UR15 ;  /* 0xffffff80060f78a4 */ /* 0x000fe2000f8e020f */
[----:B------:R-:W-:Y:S01]  /*0c50*/  ISETP.GE.AND P2, PT, R24, c[0x0][0x198], PT ;  /* 0x0000660018007a0c */ /* 0x000fe20003f46270 */
[----:B------:R-:W-:Y:S01]  /*0c60*/  UIADD3 UR5, UR19, UR5, URZ ;  /* 0x0000000513057290 */ /* 0x000fe2000fffe03f */
[----:B------:R-:W-:Y:S01]  /*0c70*/  LOP3.LUT R36, R36, 0xfffffff8, RZ, 0xc0, !PT ;  /* 0xfffffff824247812 */ /* 0x000fe200078ec0ff */
[----:B------:R-:W-:Y:S01]  /*0c80*/  IMAD.U32 R12, RZ, RZ, UR18 ;  /* 0x00000012ff0c7e24 */ /* 0x000fe2000f8e00ff */
[----:B------:R-:W-:Y:S01]  /*0c90*/  SHF.R.S32.HI R27, RZ, 0x1f, R240 ;  /* 0x0000001fff1b7819 */ /* 0x000fe200000114f0 */
[----:B------:R-:W-:Y:S01]  /*0ca0*/  IMAD.U32 R13, RZ, RZ, UR19 ;  /* 0x00000013ff0d7e24 */ /* 0x000fe2000f8e00ff */
[----:B------:R-:W-:Y:S01]  /*0cb0*/  LEA.HI R238, R10, R5, RZ, 0x4 ;  /* 0x000000050aee7211 */ /* 0x000fe200078f20ff */
[----:B-1----:R-:W-:Y:S01]  /*0cc0*/  IMAD.MOV.U32 R6, RZ, RZ, c[0x0][0x2c4] ;  /* 0x0000b100ff067624 */ /* 0x002fe200078e00ff */
[----:B------:R-:W-:Y:S01]  /*0cd0*/  UISETP.GT.AND UP0, UPT, UR6, UR8, UPT ;  /* 0x000000080600728c */ /* 0x000fe2000bf04270 */
[----:B---3--:R-:W-:-:S02]  /*0ce0*/  IMAD R9, R2, 0x80, R242 ;  /* 0x0000008002097824 */ /* 0x008fc400078e02f2 */
[----:B------:R-:W-:Y:S01]  /*0cf0*/  IMAD.U32 R15, RZ, RZ, UR5 ;  /* 0x00000005ff0f7e24 */ /* 0x000fe2000f8e00ff */
[C---:B------:R-:W-:Y:S01]  /*0d00*/  ISETP.NE.AND P1, PT, R6.reuse, 0x1, PT ;  /* 0x000000010600780c */ /* 0x040fe20003f25270 */
[----:B------:R-:W-:Y:S01]  /*0d10*/  IMAD.MOV.U32 R14, RZ, RZ, R12 ;  /* 0x000000ffff0e7224 */ /* 0x000fe200078e000c */
[----:B------:R-:W-:Y:S01]  /*0d20*/  MOV R8, R9 ;  /* 0x0000000900087202 */ /* 0x000fe20000000f00 */
[----:B------:R-:W-:Y:S01]  /*0d30*/  IMAD R6, R6, c[0x0][0x168], RZ ;  /* 0x00005a0006067a24 */ /* 0x000fe200078e02ff */
[----:B------:R-:W-:Y:S01]  /*0d40*/  ULDC.64 UR4, c[0x0][0x1e8] ;  /* 0x00007a0000047ab9 */ /* 0x000fe20000000a00 */
[----:B------:R-:W-:Y:S01]  /*0d50*/  IMAD R2, R2, 0x80, R3 ;  /* 0x0000008002027824 */ /* 0x000fe200078e0203 */
[----:B------:R-:W-:Y:S01]  /*0d60*/  UIMAD.WIDE.U32 UR20, UR10, UR4, URZ ;  /* 0x000000040a1472a5 */ /* 0x000fe2000f8e003f */
[----:B------:R-:W-:Y:S01]  /*0d70*/  IMAD R16, R27, c[0x0][0x1e0], RZ ;  /* 0x000078001b107a24 */ /* 0x000fe200078e02ff */
[----:B------:R-:W-:Y:S01]  /*0d80*/  UIMAD UR4, UR14, UR4, URZ ;  /* 0x000000040e0472a4 */ /* 0x000fe2000f8e023f */
[----:B------:R-:W-:Y:S01]  /*0d90*/  IMAD.WIDE.U32 R20, R240, c[0x0][0x1e0], RZ ;  /* 0x00007800f0147a25 */ /* 0x000fe200078e00ff */
[----:B------:R-:W-:-:S02]  /*0da0*/  IADD3 R4, R2, 0x40, RZ ;  /* 0x0000004002047810 */ /* 0x000fc40007ffe0ff */
[----:B------:R-:W-:Y:S01]  /*0db0*/  UIMAD UR4, UR10, UR5, UR4 ;  /* 0x000000050a0472a4 */ /* 0x000fe2000f8e0204 */
[----:B------:R-:W-:Y:S01]  /*0dc0*/  @P1 IMAD.HI.U32 R0, R9, c[0x0][0x2c8], RZ ;  /* 0x0000b20009001a27 */ /* 0x000fe200078e00ff */
[----:B------:R-:W-:Y:S02]  /*0dd0*/  ISETP.GE.AND P5, PT, R4, R6, PT ;  /* 0x000000060400720c */ /* 0x000fe40003fa6270 */
[----:B------:R-:W-:Y:S01]  /*0de0*/  UIADD3 UR18, UR21, UR4, URZ ;  /* 0x0000000415127290 */ /* 0x000fe2000fffe03f */
[C---:B------:R-:W-:Y:S01]  /*0df0*/  IMAD R16, R240.reuse, c[0x0][0x1e4], R16 ;  /* 0x00007900f0107a24 */ /* 0x040fe200078e0210 */
[----:B------:R-:W-:Y:S01]  /*0e00*/  @P1 SHF.R.U32.HI R8, RZ, c[0x0][0x2cc], R0 ;  /* 0x0000b300ff081a19 */ /* 0x000fe20000011600 */
[----:B------:R-:W-:Y:S01]  /*0e10*/  IMAD.WIDE.U32 R28, R240, c[0x0][0x208], RZ ;  /* 0x00008200f01c7a25 */ /* 0x000fe200078e00ff */
[----:B------:R-:W-:Y:S02]  /*0e20*/  ULDC.64 UR4, c[0x0][0x210] ;  /* 0x0000840000047ab9 */ /* 0x000fe40000000a00 */
[C---:B------:R-:W-:Y:S01]  /*0e30*/  IADD3 R0, -R8.reuse, RZ, RZ ;  /* 0x000000ff08007210 */ /* 0x040fe20007ffe1ff */
[----:B------:R-:W-:Y:S01]  /*0e40*/  IMAD.WIDE.U32 R14, R8, c[0x0][0x1b0], R14 ;  /* 0x00006c00080e7a25 */ /* 0x000fe200078e000e */
[----:B------:R-:W-:Y:S01]  /*0e50*/  SHF.R.S32.HI R7, RZ, 0x1f, R8 ;  /* 0x0000001fff077819 */ /* 0x000fe20000011408 */
[----:B------:R-:W-:-:S02]  /*0e60*/  UIMAD UR14, UR14, UR4, URZ ;  /* 0x000000040e0e72a4 */ /* 0x000fc4000f8e023f */
[----:B------:R-:W-:Y:S01]  /*0e70*/  IMAD R13, R0, c[0x0][0x2c4], R9 ;  /* 0x0000b100000d7a24 */ /* 0x000fe200078e0209 */
[----:B------:R-:W-:Y:S01]  /*0e80*/  UIMAD.WIDE.U32 UR22, UR10, UR4, URZ ;  /* 0x000000040a1672a5 */ /* 0x000fe2000f8e003f */
[----:B------:R-:W-:Y:S01]  /*0e90*/  IMAD R7, R7, c[0x0][0x1b0], RZ ;  /* 0x00006c0007077a24 */ /* 0x000fe200078e02ff */
[----:B------:R-:W-:Y:S01]  /*0ea0*/  UIMAD UR4, UR10, UR5, UR14 ;  /* 0x000000050a0472a4 */ /* 0x000fe2000f8e020e */
[----:B------:R-:W-:Y:S01]  /*0eb0*/  IMAD.IADD R17, R21, 0x1, R16 ;  /* 0x0000000115117824 */ /* 0x000fe200078e0210 */
[----:B------:R-:W-:Y:S01]  /*0ec0*/  SHF.R.S32.HI R0, RZ, 0x1f, R13 ;  /* 0x0000001fff007819 */ /* 0x000fe2000001140d */
[----:B------:R-:W-:Y:S01]  /*0ed0*/  IMAD R7, R8, c[0x0][0x1b4], R7 ;  /* 0x00006d0008077a24 */ /* 0x000fe200078e0207 */
[----:B------:R-:W-:Y:S01]  /*0ee0*/  MOV R16, R20 ;  /* 0x0000001400107202 */ /* 0x000fe20000000f00 */
[----:B------:R-:W-:Y:S01]  /*0ef0*/  UIADD3 UR4, UR23, UR4, URZ ;  /* 0x0000000417047290 */ /* 0x000fe2000fffe03f */
[----:B------:R-:W-:Y:S02]  /*0f00*/  IMAD.WIDE R40, R37, 0x2, RZ ;  /* 0x0000000225287825 */ /* 0x000fe400078e02ff */
[----:B------:R-:W-:-:S02]  /*0f10*/  IADD3 R15, R15, R7, RZ ;  /* 0x000000070f0f7210 */ /* 0x000fc40007ffe0ff */
[----:B------:R-:W-:Y:S02]  /*0f20*/  IMAD R0, R0, c[0x0][0x1a8], RZ ;  /* 0x00006a0000007a24 */ /* 0x000fe400078e02ff */
[----:B------:R-:W-:Y:S02]  /*0f30*/  IMAD.SHL.U32 R7, R3, 0x40, RZ ;  /* 0x0000004003077824 */ /* 0x000fe400078e00ff */
[C---:B------:R-:W-:Y:S02]  /*0f40*/  IMAD R0, R13.reuse, c[0x0][0x1ac], R0 ;  /* 0x00006b000d007a24 */ /* 0x040fe400078e0200 */
[----:B------:R-:W-:Y:S01]  /*0f50*/  IMAD.WIDE.U32 R12, R13, c[0x0][0x1a8], R14 ;  /* 0x00006a000d0c7a25 */ /* 0x000fe200078e000e */
[----:B------:R-:W-:-:S04]  /*0f60*/  LOP3.LUT R8, R7, 0x1c0, RZ, 0xc0, !PT ;  /* 0x000001c007087812 */ /* 0x000fc800078ec0ff */
[----:B------:R-:W-:Y:S02]  /*0f70*/  IADD3 R0, R13, R0, RZ ;  /* 0x000000000d007210 */ /* 0x000fe40007ffe0ff */
[C---:B------:R-:W-:Y:S02]  /*0f80*/  LEA R18, P1, R12.reuse, c[0x0][0x160], 0x1 ;  /* 0x000058000c127a11 */ /* 0x040fe400078208ff */
[----:B------:R-:W-:Y:S02]  /*0f90*/  SHF.R.U32.HI R7, RZ, 0x3, R8 ;  /* 0x00000003ff077819 */ /* 0x000fe40000011608 */
[----:B------:R-:W-:Y:S02]  /*0fa0*/  LEA.HI.X R0, R12, c[0x0][0x164], R0, 0x1, P1 ;  /* 0x000059000c007a11 */ /* 0x000fe400008f0c00 */
[----:B------:R-:W-:Y:S01]  /*0fb0*/  SHFL.IDX PT, R12, R18, RZ, 0x181f ;  /* 0x00181fff120c7589 */ /* 0x000fe200000e0000 */
[----:B------:R-:W-:Y:S02]  /*0fc0*/  LOP3.LUT R8, R8, 0x38, R37, 0xf8, !PT ;  /* 0x0000003808087812 */ /* 0x000fe400078ef825 */
[----:B------:R-:W-:Y:S01]  /*0fd0*/  ISETP.GE.AND P1, PT, R2, R6, PT ;  /* 0x000000060200720c */ /* 0x000fe20003f26270 */
[----:B------:R-:W1:Y:S01]  /*0fe0*/  SHFL.IDX PT, R13, R0, RZ, 0x181f ;  /* 0x00181fff000d7589 */ /* 0x000e6200000e0000 */
[----:B------:R-:W-:-:S02]  /*0ff0*/  LOP3.LUT R8, R8, R7, RZ, 0x3c, !PT ;  /* 0x0000000708087212 */ /* 0x000fc400078e3cff */
[----:B------:R-:W-:Y:S01]  /*1000*/  IADD3 R7, R2, 0x20, RZ ;  /* 0x0000002002077810 */ /* 0x000fe20007ffe0ff */
[----:B------:R-:W-:Y:S01]  /*1010*/  SHFL.IDX PT, R9, R0, 0x1, 0x181f ;  /* 0x00381f0000097f89 */ /* 0x000fe200000e0000 */
[----:B------:R-:W-:Y:S02]  /*1020*/  LOP3.LUT R241, R8, 0xfffffe00, R241, 0xf8, !PT ;  /* 0xfffffe0008f17812 */ /* 0x000fe400078ef8f1 */
[----:B------:R-:W-:Y:S01]  /*1030*/  ISETP.GE.AND P4, PT, R7, R6, PT ;  /* 0x000000060700720c */ /* 0x000fe20003f86270 */
[----:B------:R-:W3:Y:S01]  /*1040*/  SHFL.IDX PT, R8, R18, 0x1, 0x181f ;  /* 0x00381f0012087f89 */ /* 0x000ee200000e0000 */
[----:B------:R-:W-:Y:S01]  /*1050*/  IADD3 R2, R2, 0x60, RZ ;  /* 0x0000006002027810 */ /* 0x000fe20007ffe0ff */
[----:B------:R-:W-:Y:S02]  /*1060*/  IMAD.SHL.U32 R241, R241, 0x2, RZ ;  /* 0x00000002f1f17824 */ /* 0x000fe400078e00ff */
[----:B------:R-:W-:Y:S03]  /*1070*/  SHFL.IDX PT, R19, R0, 0x3, 0x181f ;  /* 0x00781f0000137f89 */ /* 0x000fe600000e0000 */
[----:B------:R-:W-:Y:S01]  /*1080*/  IADD3 R243, R241, 0x100, RZ ;  /* 0x00000100f1f37810 */ /* 0x000fe20007ffe0ff */
[----:B-1----:R-:W-:-:S04]  /*1090*/  @!P1 IMAD.WIDE R14, R37, 0x2, R12 ;  /* 0x00000002250e9825 */ /* 0x002fc800078e020c */
[----:B------:R-:W-:Y:S01]  /*10a0*/  @!P1 IMAD.WIDE R12, R36, 0x2, R12 ;  /* 0x00000002240c9825 */ /* 0x000fe200078e020c */
[----:B------:R1:W-:Y:S04]  /*10b0*/  @!P1 LDGSTS.E.BYPASS.LTC128B.128 [R241+0x100], [R14.64], !P3 ;  /* 0x001000000ef19fae */ /* 0x0003e8000d901d4c */
[----:B------:R4:W-:Y:S01]  /*10c0*/  @!P1 LDGSTS.E.BYPASS.LTC128B.128 [R241+0x4100], [R12.64], !P2 ;  /* 0x041000000cf19fae */ /* 0x0009e2000d101d4c */
[----:B------:R-:W-:Y:S01]  /*10d0*/  ISETP.GE.AND P1, PT, R2, R6, PT ;  /* 0x000000060200720c */ /* 0x000fe20003f26270 */
[----:B---3--:R-:W-:-:S04]  /*10e0*/  @!P4 IMAD.WIDE R6, R36, 0x2, R8 ;  /* 0x000000022406c825 */ /* 0x008fc800078e0208 */
[----:B-1----:R-:W-:Y:S01]  /*10f0*/  @!P4 IMAD.WIDE R14, R37, 0x2, R8 ;  /* 0x00000002250ec825 */ /* 0x002fe200078e0208 */
[C---:B------:R-:W-:Y:S02]  /*1100*/  LOP3.LUT R8, R238.reuse, 0xfffffff0, RZ, 0xc0, !PT ;  /* 0xfffffff0ee087812 */ /* 0x040fe400078ec0ff */
[----:B------:R-:W-:Y:S01]  /*1110*/  SHF.R.S32.HI R9, RZ, 0x4, R238 ;  /* 0x00000004ff097819 */ /* 0x000fe200000114ee */
[----:B----4-:R-:W-:Y:S02]  /*1120*/  SHFL.IDX PT, R12, R18, 0x2, 0x181f ;  /* 0x00581f00120c7f89 */ /* 0x010fe400000e0000 */
[----:B------:R-:W-:Y:S01]  /*1130*/  IMAD.IADD R8, R5, 0x1, -R8 ;  /* 0x0000000105087824 */ /* 0x000fe200078e0a08 */
[----:B------:R-:W-:Y:S01]  /*1140*/  LEA.HI R238, R238, R9, RZ, 0x1 ;  /* 0x00000009eeee7211 */ /* 0x000fe200078f08ff */
[----:B------:R1:W3:Y:S03]  /*1150*/  SHFL.IDX PT, R13, R0, 0x2, 0x181f ;  /* 0x00581f00000d7f89 */ /* 0x0002e600000e0000 */
[----:B------:R-:W-:Y:S01]  /*1160*/  SHF.R.S32.HI R2, RZ, 0x1f, R8 ;  /* 0x0000001fff027819 */ /* 0x000fe20000011408 */
[----:B------:R3:W-:Y:S01]  /*1170*/  @!P4 LDGSTS.E.BYPASS.LTC128B.128 [R241+0x1100], [R14.64], !P3 ;  /* 0x011000000ef1cfae */ /* 0x0007e2000d901d4c */
[----:B------:R-:W-:-:S02]  /*1180*/  LOP3.LUT R238, R238, 0xfffffffe, RZ, 0xc0, !PT ;  /* 0xfffffffeeeee7812 */ /* 0x000fc400078ec0ff */
[----:B------:R-:W-:Y:S01]  /*1190*/  LEA.HI R2, R2, R8, RZ, 0x3 ;  /* 0x0000000802027211 */ /* 0x000fe200078f18ff */
[----:B------:R4:W-:Y:S02]  /*11a0*/  @!P4 LDGSTS.E.BYPASS.LTC128B.128 [R241+0x5100], [R6.64], !P2 ;  /* 0x0510000006f1cfae */ /* 0x0009e4000d101d4c */
[----:B------:R-:W-:Y:S02]  /*11b0*/  IMAD.IADD R238, R9, 0x1, -R238 ;  /* 0x0000000109ee7824 */ /* 0x000fe400078e0aee */
[----:B------:R-:W5:Y:S01]  /*11c0*/  SHFL.IDX PT, R18, R18, 0x3, 0x181f ;  /* 0x00781f0012127f89 */ /* 0x000f6200000e0000 */
[----:B-1----:R-:W-:-:S04]  /*11d0*/  LOP3.LUT R0, R2, 0xfffffff8, RZ, 0xc0, !PT ;  /* 0xfffffff802007812 */ /* 0x002fc800078ec0ff */
[----:B------:R-:W-:Y:S01]  /*11e0*/  IADD3 R0, R8, -R0, RZ ;  /* 0x8000000008007210 */ /* 0x000fe20007ffe0ff */
[----:B------:R-:W-:Y:S02]  /*11f0*/  IMAD.SHL.U32 R8, R238, 0x8, RZ ;  /* 0x00000008ee087824 */ /* 0x000fe400078e00ff */
[----:B---3--:R-:W-:-:S04]  /*1200*/  @!P5 IMAD.WIDE R14, R37, 0x2, R12 ;  /* 0x00000002250ed825 */ /* 0x008fc800078e020c */
[----:B------:R-:W-:Y:S01]  /*1210*/  @!P5 IMAD.WIDE R12, R36, 0x2, R12 ;  /* 0x00000002240cd825 */ /* 0x000fe200078e020c */
[----:B------:R1:W-:Y:S03]  /*1220*/  @!P5 LDGSTS.E.BYPASS.LTC128B.128 [R241+0x2100], [R14.64], !P3 ;  /* 0x021000000ef1dfae */ /* 0x0003e6000d901d4c */
[----:B------:R-:W-:Y:S01]  /*1230*/  IMAD.SHL.U32 R9, R0, 0x40, RZ ;  /* 0x0000004000097824 */ /* 0x000fe200078e00ff */
[----:B------:R3:W-:Y:S01]  /*1240*/  @!P5 LDGSTS.E.BYPASS.LTC128B.128 [R241+0x6100], [R12.64], !P2 ;  /* 0x061000000cf1dfae */ /* 0x0007e2000d101d4c */
[----:B-----5:R-:W-:-:S03]  /*1250*/  @!P1 IMAD.WIDE R20, R37, 0x2, R18 ;  /* 0x0000000225149825 */ /* 0x020fc600078e0212 */
[----:B------:R-:W-:Y:S01]  /*1260*/  LOP3.LUT R9, R9, 0x1c0, RZ, 0xc0, !PT ;  /* 0x000001c009097812 */ /* 0x000fe200078ec0ff */
[----:B------:R-:W-:Y:S01]  /*1270*/  @!P1 IMAD.WIDE R18, R36, 0x2, R18 ;  /* 0x0000000224129825 */ /* 0x000fe200078e0212 */
[----:B------:R5:W-:Y:S01]  /*1280*/  @!P1 LDGSTS.E.BYPASS.LTC128B.128 [R241+0x3100], [R20.64], !P3 ;  /* 0x0310000014f19fae */ /* 0x000be2000d901d4c */
[----:B------:R-:W-:Y:S02]  /*1290*/  ISETP.GE.AND P3, PT, R24, c[0x0][0x1d4], PT ;  /* 0x0000750018007a0c */ /* 0x000fe40003f66270 */
[----:B------:R-:W-:Y:S01]  /*12a0*/  LOP3.LUT R8, R9, 0x8, R8, 0xf8, !PT ;  /* 0x0000000809087812 */ /* 0x000fe200078ef808 */
[----:B------:R1:W-:Y:S01]  /*12b0*/  @!P1 LDGSTS.E.BYPASS.LTC128B.128 [R241+0x7100], [R18.64], !P2 ;  /* 0x0710000012f19fae */ /* 0x0003e2000d101d4c */
[----:B------:R-:W-:-:S03]  /*12c0*/  SHF.R.U32.HI R9, RZ, 0x3, R9 ;  /* 0x00000003ff097819 */ /* 0x000fc60000011609 */
[----:B------:R-:W0:Y:S01]  /*12d0*/  LDGDEPBAR ;  /* 0x00000000000079af */ /* 0x000e220000000000 */
[----:B--2---:R-:W-:Y:S01]  /*12e0*/  SHF.R.S32.HI R26, RZ, 0x1f, R239 ;  /* 0x0000001fff1a7819 */ /* 0x004fe200000114ef */
[----:B------:R-:W-:-:S04]  /*12f0*/  IMAD.WIDE.U32 R16, R239, c[0x0][0x1f0], R16 ;  /* 0x00007c00ef107a25 */ /* 0x000fc800078e0010 */
[----:B------:R-:W-:Y:S01]  /*1300*/  IMAD R4, R26, c[0x0][0x1f0], RZ ;  /* 0x00007c001a047a24 */ /* 0x000fe200078e02ff */
[----:B----4-:R-:W-:-:S03]  /*1310*/  IADD3 R7, P4, R16, UR20, RZ ;  /* 0x0000001410077c10 */ /* 0x010fc6000ff9e0ff */
[----:B------:R-:W-:-:S05]  /*1320*/  IMAD R4, R239, c[0x0][0x1f4], R4 ;  /* 0x00007d00ef047a24 */ /* 0x000fca00078e0204 */
[----:B------:R-:W-:Y:S02]  /*1330*/  IADD3.X R4, R17, UR18, R4, P4, !PT ;  /* 0x0000001211047c10 */ /* 0x000fe4000a7fe404 */
[----:B------:R-:W-:-:S04]  /*1340*/  LEA R6, P4, R7, c[0x0][0x1c8], 0x1 ;  /* 0x0000720007067a11 */ /* 0x000fc800078808ff */
[----:B------:R-:W-:Y:S01]  /*1350*/  LEA.HI.X R4, R7, c[0x0][0x1cc], R4, 0x1, P4 ;  /* 0x0000730007047a11 */ /* 0x000fe200020f0c04 */
[----:B------:R-:W-:Y:S01]  /*1360*/  SHFL.IDX PT, R16, R6, RZ, 0x181f ;  /* 0x00181fff06107589 */ /* 0x000fe200000e0000 */
[C---:B------:R-:W-:Y:S01]  /*1370*/  IADD3 R7, -R3.reuse, UR15, RZ ;  /* 0x0000000f03077c10 */ /* 0x040fe2000fffe1ff */
[----:B------:R-:W-:Y:S01]  /*1380*/  IMAD.SHL.U32 R3, R3, 0x8, RZ ;  /* 0x0000000803037824 */ /* 0x000fe200078e00ff */
[----:B------:R-:W-:Y:S01]  /*1390*/  ISETP.GE.AND P4, PT, R37, c[0x0][0x1d4], PT ;  /* 0x0000750025007a0c */ /* 0x000fe20003f86270 */
[----:B------:R-:W2:Y:S01]  /*13a0*/  SHFL.IDX PT, R17, R4, RZ, 0x181f ;  /* 0x00181fff04117589 */ /* 0x000ea200000e0000 */
[C---:B------:R-:W-:Y:S02]  /*13b0*/  ISETP.GE.AND P6, PT, R7.reuse, 0x1, PT ;  /* 0x000000010700780c */ /* 0x040fe40003fc6270 */
[C---:B------:R-:W-:Y:S01]  /*13c0*/  ISETP.GE.AND P5, PT, R7.reuse, 0x21, PT ;  /* 0x000000210700780c */ /* 0x040fe20003fa6270 */
[----:B-1----:R-:W-:Y:S01]  /*13d0*/  SHFL.IDX PT, R14, R6, 0x1, 0x181f ;  /* 0x00381f00060e7f89 */ /* 0x002fe200000e0000 */
[----:B------:R-:W-:-:S02]  /*13e0*/  ISETP.GE.AND P2, PT, R7, 0x41, PT ;  /* 0x000000410700780c */ /* 0x000fc40003f46270 */
[----:B------:R-:W-:Y:S01]  /*13f0*/  ISETP.GT.AND P1, PT, R7, 0x60, PT ;  /* 0x000000600700780c */ /* 0x000fe20003f24270 */
[----:B------:R-:W1:Y:S04]  /*1400*/  SHFL.IDX PT, R15, R4, 0x1, 0x181f ;  /* 0x00381f00040f7f89 */ /* 0x000e6800000e0000 */
[----:B---3--:R-:W-:Y:S04]  /*1410*/  SHFL.IDX PT, R12, R6, 0x2, 0x181f ;  /* 0x00581f00060c7f89 */ /* 0x008fe800000e0000 */
[----:B------:R-:W-:Y:S04]  /*1420*/  SHFL.IDX PT, R13, R4, 0x2, 0x181f ;  /* 0x00581f00040d7f89 */ /* 0x000fe800000e0000 */
[----:B------:R3:W-:Y:S04]  /*1430*/  SHFL.IDX PT, R22, R6, 0x3, 0x181f ;  /* 0x00781f0006167f89 */ /* 0x0007e800000e0000 */
[----:B------:R4:W1:Y:S01]  /*1440*/  SHFL.IDX PT, R23, R4, 0x3, 0x181f ;  /* 0x00781f0004177f89 */ /* 0x00086200000e0000 */
[----:B--2---:R-:W-:Y:S01]  /*1450*/  @P6 IMAD.WIDE R18, R36, 0x2, R16 ;  /* 0x0000000224126825 */ /* 0x004fe200078e0210 */
[----:B---3--:R-:W-:-:S02]  /*1460*/  LEA.HI R6, R10, R5, RZ, 0x5 ;  /* 0x000000050a067211 */ /* 0x008fc400078f28ff */
[----:B------:R-:W-:Y:S02]  /*1470*/  SHF.L.U32 R10, R2, 0x6, RZ ;  /* 0x00000006020a7819 */ /* 0x000fe400000006ff */
[----:B----4-:R-:W-:Y:S01]  /*1480*/  LOP3.LUT R4, R8, R9, RZ, 0x3c, !PT ;  /* 0x0000000908047212 */ /* 0x010fe200078e3cff */
[----:B------:R-:W-:-:S03]  /*1490*/  @P6 IMAD.WIDE R8, R37, 0x2, R16 ;  /* 0x0000000225086825 */ /* 0x000fc600078e0210 */
[----:B------:R-:W-:Y:S01]  /*14a0*/  LOP3.LUT R4, R4, 0xfffffe00, R10, 0xf8, !PT ;  /* 0xfffffe0004047812 */ /* 0x000fe200078ef80a */
[C-C-:B-1----:R-:W-:Y:S01]  /*14b0*/  @P5 IMAD.WIDE R16, R37.reuse, 0x2, R14.reuse ;  /* 0x0000000225105825 */ /* 0x142fe200078e020e */
[----:B------:R1:W-:Y:S03]  /*14c0*/  @P6 LDGSTS.E.BYPASS.LTC128B.128 [R241+0x8100], [R8.64], !P4 ;  /* 0x0810000008f16fae */ /* 0x0003e6000e101d4c */
[----:B------:R-:W-:Y:S01]  /*14d0*/  @P5 IMAD.WIDE R14, R36, 0x2, R14 ;  /* 0x00000002240e5825 */ /* 0x000fe200078e020e */
[----:B------:R2:W-:Y:S04]  /*14e0*/  @P6 LDGSTS.E.BYPASS.LTC128B.128 [R241+0xc100], [R18.64], !P3 ;  /* 0x0c10000012f16fae */ /* 0x0005e8000d901d4c */
[----:B------:R2:W-:Y:S04]  /*14f0*/  @P5 LDGSTS.E.BYPASS.LTC128B.128 [R241+0x9100], [R16.64], !P4 ;  /* 0x0910000010f15fae */ /* 0x0005e8000e101d4c */
[----:B------:R3:W-:Y:S01]  /*1500*/  @P5 LDGSTS.E.BYPASS.LTC128B.128 [R241+0xd100], [R14.64], !P3 ;  /* 0x0d1000000ef15fae */ /* 0x0007e2000d901d4c */
[----:B-1----:R-:W-:-:S04]  /*1510*/  @P1 IMAD.WIDE R8, R37, 0x2, R22 ;  /* 0x0000000225081825 */ /* 0x002fc800078e0216 */
[----:B------:R-:W-:-:S04]  /*1520*/  @P1 IMAD.WIDE R22, R36, 0x2, R22 ;  /* 0x0000000224161825 */ /* 0x000fc800078e0216 */
[----:B---3--:R-:W-:-:S04]  /*1530*/  @P2 IMAD.WIDE R14, R37, 0x2, R12 ;  /* 0x00000002250e2825 */ /* 0x008fc800078e020c */
[----:B------:R-:W-:Y:S01]  /*1540*/  @P2 IMAD.WIDE R12, R36, 0x2, R12 ;  /* 0x00000002240c2825 */ /* 0x000fe200078e020c */
[----:B------:R1:W-:Y:S04]  /*1550*/  @P2 LDGSTS.E.BYPASS.LTC128B.128 [R241+0xa100], [R14.64], !P4 ;  /* 0x0a1000000ef12fae */ /* 0x0003e8000e101d4c */
[----:B------:R1:W-:Y:S04]  /*1560*/  @P2 LDGSTS.E.BYPASS.LTC128B.128 [R241+0xe100], [R12.64], !P3 ;  /* 0x0e1000000cf12fae */ /* 0x0003e8000d901d4c */
[----:B------:R3:W-:Y:S04]  /*1570*/  @P1 LDGSTS.E.BYPASS.LTC128B.128 [R241+0xb100], [R8.64], !P4 ;  /* 0x0b10000008f11fae */ /* 0x0007e8000e101d4c */
[----:B------:R5:W-:Y:S01]  /*1580*/  @P1 LDGSTS.E.BYPASS.LTC128B.128 [R241+0xf100], [R22.64], !P3 ;  /* 0x0f10000016f11fae */ /* 0x000be2000d901d4c */
[----:B------:R-:W-:-:S02]  /*1590*/  R2P PR, R0, 0x6 ;  /* 0x0000000600007804 */ /* 0x000fc40000000000 */
[C---:B------:R-:W-:Y:S01]  /*15a0*/  LOP3.LUT P6, RZ, R25.reuse, 0x4, RZ, 0xc0, !PT ;  /* 0x0000000419ff7812 */ /* 0x040fe200078cc0ff */
[----:B------:R-:W0:Y:S01]  /*15b0*/  LDGDEPBAR ;  /* 0x00000000000079af */ /* 0x000e220000000000 */
[----:B---3--:R-:W-:Y:S01]  /*15c0*/  IMAD.SHL.U32 R8, R6, 0x20, RZ ;  /* 0x0000002006087824 */ /* 0x008fe200078e00ff */
[----:B------:R-:W-:-:S04]  /*15d0*/  SHF.L.U32 R9, R25, 0x6, RZ ;  /* 0x0000000619097819 */ /* 0x000fc800000006ff */
[----:B------:R-:W-:Y:S01]  /*15e0*/  LOP3.LUT R2, R9, 0x1c0, RZ, 0xc0, !PT ;  /* 0x000001c009027812 */ /* 0x000fe200078ec0ff */
[----:B------:R-:W-:-:S04]  /*15f0*/  DEPBAR.LE SB0, 0x1 ;  /* 0x000080400000791a */ /* 0x000fc80000000000 */
[----:B------:R-:W-:Y:S02]  /*1600*/  LOP3.LUT R8, R8, 0x7ffffc00, RZ, 0xc0, !PT ;  /* 0x7ffffc0008087812 */ /* 0x000fe400078ec0ff */
[----:B------:R-:W-:Y:S02]  /*1610*/  LOP3.LUT R3, R2, 0x8, R3, 0xf8, !PT ;  /* 0x0000000802037812 */ /* 0x000fe400078ef803 */
[----:B------:R-:W-:Y:S01]  /*1620*/  SHF.R.U32.HI R9, RZ, 0x3, R2 ;  /* 0x00000003ff097819 */ /* 0x000fe20000011602 */
[----:B------:R-:W-:Y:S02]  /*1630*/  IMAD.MOV.U32 R2, RZ, RZ, 0x10 ;  /* 0x00000010ff027424 */ /* 0x000fe400078e00ff */
[----:B------:R-:W-:Y:S01]  /*1640*/  IMAD.IADD R188, R4, 0x1, R8 ;  /* 0x0000000104bc7824 */ /* 0x000fe200078e0208 */
[----:B------:R-:W-:Y:S02]  /*1650*/  LOP3.LUT R0, R3, R9, RZ, 0x3c, !PT ;  /* 0x0000000903007212 */ /* 0x000fe400078e3cff */
[----:B------:R-:W-:-:S02]  /*1660*/  SEL R2, R2, 0xfffffff0, !P1 ;  /* 0xfffffff002027807 */ /* 0x000fc40004800000 */
[----:B------:R-:W-:Y:S01]  /*1670*/  LEA R196, R188, 0x100, 0x1 ;  /* 0x00000100bcc47811 */ /* 0x000fe200078e08ff */
[----:B------:R-:W-:Y:S01]  /*1680*/  IMAD R238, R238, 0x200, R0 ;  /* 0x00000200eeee7824 */ /* 0x000fe200078e0200 */
[----:B------:R-:W-:Y:S01]  /*1690*/  MOV R3, 0x20 ;  /* 0x0000002000037802 */ /* 0x000fe20000000f00 */
[----:B------:R-:W-:Y:S01]  /*16a0*/  IMAD.SHL.U32 R188, R188, 0x2, RZ ;  /* 0x00000002bcbc7824 */ /* 0x000fe200078e00ff */
[----:B------:R-:W-:Y:S01]  /*16b0*/  BAR.SYNC.DEFER_BLOCKING 0x0 ;  /* 0x0000000000007b1d */ /* 0x000fe20000010000 */
[--C-:B------:R-:W-:Y:S01]  /*16c0*/  IMAD R192, R2, 0x2, R196.reuse ;  /* 0x0000000202c07824 */ /* 0x100fe200078e02c4 */
[----:B------:R-:W-:Y:S02]  /*16d0*/  SEL R0, R3, 0xffffffe0, !P2 ;  /* 0xffffffe003007807 */ /* 0x000fe40005000000 */
[----:B------:R-:W-:Y:S02]  /*16e0*/  SHF.L.U32 R238, R238, 0x1, RZ ;  /* 0x00000001eeee7819 */ /* 0x000fe400000006ff */
[C---:B------:R-:W-:Y:S01]  /*16f0*/  LEA R212, R0.reuse, R192, 0x1 ;  /* 0x000000c000d47211 */ /* 0x040fe200078e08ff */
[----:B------:R-:W-:Y:S01]  /*1700*/  IMAD R196, R0, 0x2, R196 ;  /* 0x0000000200c47824 */ /* 0x000fe200078e02c4 */
[----:B------:R-:W-:-:S02]  /*1710*/  LOP3.LUT P1, RZ, R25, 0x2, RZ, 0xc0, !PT ;  /* 0x0000000219ff7812 */ /* 0x000fc4000782c0ff */
[C---:B------:R-:W-:Y:S02]  /*1720*/  IADD3 R8, R238.reuse, 0x8100, RZ ;  /* 0x00008100ee087810 */ /* 0x040fe40007ffe0ff */
[----:B------:R-:W-:Y:S02]  /*1730*/  IADD3 R237, R238, 0x8120, RZ ;  /* 0x00008120eeed7810 */ /* 0x000fe40007ffe0ff */
[----:B------:R-:W-:-:S05]  /*1740*/  SEL R3, R3, 0xffffffe0, !P6 ;  /* 0xffffffe003037807 */ /* 0x000fca0007000000 */
[C---:B------:R-:W-:Y:S02]  /*1750*/  IMAD R235, R3.reuse, 0x2, R238 ;  /* 0x0000000203eb7824 */ /* 0x040fe400078e02ee */
[----:B------:R-:W-:Y:S01]  /*1760*/  @P1 IADD3 R237, R8, -0x20, RZ ;  /* 0xffffffe008ed1810 */ /* 0x000fe20007ffe0ff */
[----:B------:R-:W-:Y:S03]  /*1770*/  LDSM.16.M88.4 R136, [R188+0x100] ;  /* 0x00010000bc88783b */ /* 0x000fe60000000200 */
[----:B------:R-:W-:Y:S02]  /*1780*/  LEA R224, R3, R237, 0x1 ;  /* 0x000000ed03e07211 */ /* 0x000fe400078e08ff */
[C---:B------:R-:W-:Y:S01]  /*1790*/  IADD3 R231, R237.reuse, 0x800, RZ ;  /* 0x00000800ede77810 */ /* 0x040fe20007ffe0ff */
[----:B------:R-:W-:Y:S01]  /*17a0*/  LDSM.16.M88.4 R140, [R192] ;  /* 0x00000000c08c783b */ /* 0x000fe20000000200 */
[----:B------:R-:W-:-:S02]  /*17b0*/  IADD3 R230, R237, 0x1000, RZ ;  /* 0x00001000ede67810 */ /* 0x000fc40007ffe0ff */
[C---:B------:R-:W-:Y:S01]  /*17c0*/  IADD3 R229, R237.reuse, 0x1800, RZ ;  /* 0x00001800ede57810 */ /* 0x040fe20007ffe0ff */
[----:B------:R-:W-:Y:S01]  /*17d0*/  LDSM.16.M88.4 R172, [R196] ;  /* 0x00000000c4ac783b */ /* 0x000fe20000000200 */
[C---:B------:R-:W-:Y:S02]  /*17e0*/  IADD3 R228, R237.reuse, 0x2000, RZ ;  /* 0x00002000ede47810 */ /* 0x040fe40007ffe0ff */
[C---:B------:R-:W-:Y:S01]  /*17f0*/  IADD3 R227, R237.reuse, 0x2800, RZ ;  /* 0x00002800ede37810 */ /* 0x040fe20007ffe0ff */
[----:B------:R-:W-:Y:S01]  /*1800*/  LDSM.16.M88.4 R184, [R212] ;  /* 0x00000000d4b8783b */ /* 0x000fe20000000200 */
[C---:B------:R-:W-:Y:S02]  /*1810*/  IADD3 R226, R237.reuse, 0x3000, RZ ;  /* 0x00003000ede27810 */ /* 0x040fe40007ffe0ff */
[C---:B------:R-:W-:Y:S01]  /*1820*/  IADD3 R225, R237.reuse, 0x3800, RZ ;  /* 0x00003800ede17810 */ /* 0x040fe20007ffe0ff */
[----:B------:R-:W-:Y:S01]  /*1830*/  LDSM.16.M88.4 R188, [R188+0x4100] ;  /* 0x00410000bcbc783b */ /* 0x000fe20000000200 */
[----:B------:R-:W-:-:S02]  /*1840*/  IADD3 R223, R237, 0x4000, RZ ;  /* 0x00004000eddf7810 */ /* 0x000fc40007ffe0ff */
[C---:B------:R-:W-:Y:S01]  /*1850*/  IADD3 R222, R237.reuse, 0x4800, RZ ;  /* 0x00004800edde7810 */ /* 0x040fe20007ffe0ff */
[----:B------:R-:W-:Y:S01]  /*1860*/  LDSM.16.M88.4 R192, [R192+0x4000] ;  /* 0x00400000c0c0783b */ /* 0x000fe20000000200 */
[C---:B------:R-:W-:Y:S02]  /*1870*/  IADD3 R221, R237.reuse, 0x5000, RZ ;  /* 0x00005000eddd7810 */ /* 0x040fe40007ffe0ff */
[C---:B------:R-:W-:Y:S01]  /*1880*/  IADD3 R220, R237.reuse, 0x5800, RZ ;  /* 0x00005800eddc7810 */ /* 0x040fe20007ffe0ff */
[----:B------:R-:W-:Y:S01]  /*1890*/  LDSM.16.M88.4 R196, [R196+0x4000] ;  /* 0x00400000c4c4783b */ /* 0x000fe20000000200 */
[C---:B------:R-:W-:Y:S02]  /*18a0*/  IADD3 R219, R237.reuse, 0x6000, RZ ;  /* 0x00006000eddb7810 */ /* 0x040fe40007ffe0ff */
[C---:B------:R-:W-:Y:S01]  /*18b0*/  IADD3 R218, R237.reuse, 0x6800, RZ ;  /* 0x00006800edda7810 */ /* 0x040fe20007ffe0ff */
[----:B------:R-:W-:Y:S01]  /*18c0*/  LDSM.16.M88.4 R212, [R212+0x4000] ;  /* 0x00400000d4d4783b */ /* 0x000fe20000000200 */
[----:B------:R-:W-:-:S02]  /*18d0*/  IADD3 R217, R237, 0x7000, RZ ;  /* 0x00007000edd97810 */ /* 0x000fc40007ffe0ff */
[----:B------:R-:W-:Y:S01]  /*18e0*/  IADD3 R216, R237, 0x7800, RZ ;  /* 0x00007800edd87810 */ /* 0x000fe20007ffe0ff */
[----:B------:R-:W-:Y:S06]  /*18f0*/  BAR.SYNC.DEFER_BLOCKING 0x0 ;  /* 0x0000000000007b1d */ /* 0x000fec0000010000 */
[----:B------:R-:W-:-:S04]  /*1900*/  DEPBAR.LE SB0, 0x0 ;  /* 0x000080000000791a */ /* 0x000fc80000000000 */
[----:B------:R-:W-:Y:S06]  /*1910*/  BAR.SYNC.DEFER_BLOCKING 0x0 ;  /* 0x0000000000007b1d */ /* 0x000fec0000010000 */
[----:B------:R-:W3:Y:S04]  /*1920*/  LDSM.16.M88.4 R60, [R238+0x8900] ;  /* 0x00890000ee3c783b */ /* 0x000ee80000000200 */
[----:B--2---:R-:W-:Y:S04]  /*1930*/  LDSM.16.M88.4 R16, [R237+0x800] ;  /* 0x00080000ed10783b */ /* 0x004fe80000000200 */
[----:B-----5:R-:W1:Y:S04]  /*1940*/  LDSM.16.M88.4 R20, [R238+0x8100] ;  /* 0x00810000ee14783b */ /* 0x020e680000000200 */
[----:B------:R-:W2:Y:S04]  /*1950*/  LDSM.16.M88.4 R44, [R238+0x9900] ;  /* 0x00990000ee2c783b */ /* 0x000ea80000000200 */
[----:B------:R-:W4:Y:S04]  /*1960*/  LDSM.16.M88.4 R8, [R237] ;  /* 0x00000000ed08783b */ /* 0x000f280000000200 */
[----:B------:R-:W-:Y:S04]  /*1970*/  LDSM.16.M88.4 R52, [R238+0x9100] ;  /* 0x00910000ee34783b */ /* 0x000fe80000000200 */
[----:B------:R-:W-:Y:S04]  /*1980*/  LDSM.16.M88.4 R32, [R238+0xa100] ;  /* 0x00a10000ee20783b */ /* 0x000fe80000000200 */
[----:B------:R-:W-:Y:S04]  /*1990*/  LDSM.16.M88.4 R88, [R238+0xa900] ;  /* 0x00a90000ee58783b */ /* 0x000fe80000000200 */
[----:B------:R-:W-:Y:S04]  /*19a0*/  LDSM.16.M88.4 R68, [R237+0x2800] ;  /* 0x00280000ed44783b */ /* 0x000fe80000000200 */
[----:B------:R-:W-:Y:S01]  /*19b0*/  LDSM.16.M88.4 R80, [R238+0xb100] ;  /* 0x00b10000ee50783b */ /* 0x000fe20000000200 */
[C---:B---3--:R-:W-:Y:S03]  /*19c0*/  HMMA.16816.F32.BF16 R64, R136.reuse, R60, RZ ;  /* 0x0000003c8840723c */ /* 0x048fe600000418ff */
[----:B------:R-:W-:Y:S04]  /*19d0*/  LDSM.16.M88.4 R72, [R238+0xb900] ;  /* 0x00b90000ee48783b */ /* 0x000fe80000000200 */
[----:B------:R-:W-:Y:S01]  /*19e0*/  LDSM.16.M88.4 R100, [R237+0x3800] ;  /* 0x00380000ed64783b */ /* 0x000fe20000000200 */
[C---:B------:R-:W-:Y:S08]  /*19f0*/  HMMA.16816.F32.BF16 R60, R136.reuse, R62, RZ ;  /* 0x0000003e883c723c */ /* 0x040ff000000418ff */
[----:B-1----:R-:W-:Y:S08]  /*1a00*/  HMMA.16816.F32.BF16 R12, R136, R20, RZ ;  /* 0x00000014880c723c */ /* 0x002ff000000418ff */
[C---:B------:R-:W-:Y:S07]  /*1a10*/  HMMA.16816.F32.BF16 R64, R140.reuse, R16, R64 ;  /* 0x000000108c40723c */ /* 0x040fee0000041840 */
[----:B------:R-:W-:Y:S01]  /*1a20*/  IMAD R16, R27, c[0x0][0x208], RZ ;  /* 0x000082001b107a24 */ /* 0x000fe200078e02ff */
[----:B------:R-:W-:Y:S01]  /*1a30*/  HMMA.16816.F32.BF16 R60, R140, R18, R60 ;  /* 0x000000128c3c723c */ /* 0x000fe2000004183c */
[----:B------:R-:W-:-:S02]  /*1a40*/  IMAD R27, R26, c[0x0][0x218], RZ ;  /* 0x000086001a1b7a24 */ /* 0x000fc400078e02ff */
[----:B------:R-:W-:Y:S02]  /*1a50*/  IMAD R16, R240, c[0x0][0x20c], R16 ;  /* 0x00008300f0107a24 */ /* 0x000fe400078e0210 */
[----:B------:R-:W-:Y:S02]  /*1a60*/  IMAD R27, R239, c[0x0][0x21c], R27 ;  /* 0x00008700ef1b7a24 */ /* 0x000fe400078e021b */
[----:B------:R-:W-:Y:S01]  /*1a70*/  IMAD.IADD R29, R29, 0x1, R16 ;  /* 0x000000011d1d7824 */ /* 0x000fe200078e0210 */
[----:B------:R-:W-:Y:S01]  /*1a80*/  HMMA.16816.F32.BF16 R20, R136, R22, RZ ;  /* 0x000000168814723c */ /* 0x000fe200000418ff */
[----:B------:R-:W1:Y:S02]  /*1a90*/  LDSM.16.M88.4 R16, [R237+0x1800] ;  /* 0x00180000ed10783b */ /* 0x000e640000000200 */
[----:B------:R-:W-:-:S05]  /*1aa0*/  IMAD.WIDE.U32 R28, R239, c[0x0][0x218], R28 ;  /* 0x00008600ef1c7a25 */ /* 0x000fca00078e001c */
[----:B------:R-:W-:Y:S01]  /*1ab0*/  IADD3 R26, P1, R28, UR22, RZ ;  /* 0x000000161c1a7c10 */ /* 0x000fe2000ff3e0ff */
[----:B--2---:R-:W-:Y:S03]  /*1ac0*/  HMMA.16816.F32.BF16 R48, R136, R44, RZ ;  /* 0x0000002c8830723c */ /* 0x004fe600000418ff */
[----:B------:R-:W-:Y:S02]  /*1ad0*/  IADD3.X R28, R29, UR4, R27, P1, !PT ;  /* 0x000000041d1c7c10 */ /* 0x000fe40008ffe41b */
[----:B------:R-:W-:-:S03]  /*1ae0*/  LEA R29, P1, R26, c[0x0][0x1f8], 0x1 ;  /* 0x00007e001a1d7a11 */ /* 0x000fc600078208ff */
[----:B------:R-:W-:Y:S01]  /*1af0*/  HMMA.16816.F32.BF16 R44, R136, R46, RZ ;  /* 0x0000002e882c723c */ /* 0x000fe200000418ff */
[----:B------:R-:W-:Y:S01]  /*1b00*/  LEA.HI.X R26, R26, c[0x0][0x1fc], R28, 0x1, P1 ;  /* 0x00007f001a1a7a11 */ /* 0x000fe200008f0c1c */
[----:B------:R-:W2:Y:S04]  /*1b10*/  SHFL.IDX PT, R86, R29, RZ, 0x181f ;  /* 0x00181fff1d567589 */ /* 0x000ea800000e0000 */
[----:B------:R-:W3:Y:S02]  /*1b20*/  SHFL.IDX PT, R78, R29, 0x1, 0x181f ;  /* 0x00381f001d4e7f89 */ /* 0x000ee400000e0000 */
[C---:B----4-:R-:W-:Y:S02]  /*1b30*/  HMMA.16816.F32.BF16 R12, R140.reuse, R8, R12 ;  /* 0x000000088c0c723c */ /* 0x050fe4000004180c */
[----:B------:R-:W4:Y:S04]  /*1b40*/  SHFL.IDX PT, R38, R29, 0x2, 0x181f ;  /* 0x00581f001d267f89 */ /* 0x000f2800000e0000 */
[----:B------:R-:W5:Y:S02]  /*1b50*/  SHFL.IDX PT, R30, R26, RZ, 0x181f ;  /* 0x00181fff1a1e7589 */ /* 0x000f6400000e0000 */
[C---:B------:R-:W-:Y:S02]  /*1b60*/  HMMA.16816.F32.BF16 R20, R140.reuse, R10, R20 ;  /* 0x0000000a8c14723c */ /* 0x040fe40000041814 */
[----:B------:R-:W5:Y:S04]  /*1b70*/  SHFL.IDX PT, R29, R29, 0x3, 0x181f ;  /* 0x00781f001d1d7f89 */ /* 0x000f6800000e0000 */
[----:B------:R-:W5:Y:S02]  /*1b80*/  SHFL.IDX PT, R28, R26, 0x1, 0x181f ;  /* 0x00381f001a1c7f89 */ /* 0x000f6400000e0000 */
[----:B-1----:R-:W-:Y:S02]  /*1b90*/  HMMA.16816.F32.BF16 R48, R140, R16, R48 ;  /* 0x000000108c30723c */ /* 0x002fe40000041830 */
[----:B------:R-:W1:Y:S01]  /*1ba0*/  SHFL.IDX PT, R27, R26, 0x2, 0x181f ;  /* 0x00581f001a1b7f89 */ /* 0x000e6200000e0000 */
[----:B--2---:R-:W-:-:S03]  /*1bb0*/  IADD3 R92, P2, R86, R40, RZ ;  /* 0x00000028565c7210 */ /* 0x004fc60007f5e0ff */
[----:B------:R-:W2:Y:S01]  /*1bc0*/  SHFL.IDX PT, R26, R26, 0x3, 0x181f ;  /* 0x00781f001a1a7f89 */ /* 0x000ea200000e0000 */
[----:B------:R-:W-:Y:S01]  /*1bd0*/  IMAD.WIDE R16, R36, 0x2, RZ ;  /* 0x0000000224107825 */ /* 0x000fe200078e02ff */
[C---:B---3--:R-:W-:Y:S01]  /*1be0*/  IADD3 R84, P1, R40.reuse, R78, RZ ;  /* 0x0000004e28547210 */ /* 0x048fe20007f3e0ff */
[----:B------:R-:W-:Y:S01]  /*1bf0*/  HMMA.16816.F32.BF16 R44, R140, R18, R44 ;  /* 0x000000128c2c723c */ /* 0x000fe2000004182c */
[----:B------:R-:W3:Y:S01]  /*1c00*/  LDSM.16.M88.4 R8, [R237+0x1000] ;  /* 0x00100000ed08783b */ /* 0x000ee20000000200 */
[----:B----4-:R-:W-:Y:S01]  /*1c10*/  IADD3 R76, P5, R40, R38, RZ ;  /* 0x00000026284c7210 */ /* 0x010fe20007fbe0ff */
[----:B-----5:R-:W-:-:S05]  /*1c20*/  IMAD.X R93, R30, 0x1, R41, P2 ;  /* 0x000000011e5d7824 */ /* 0x020fca00010e0629 */
[----:B------:R-:W-:Y:S01]  /*1c30*/  HMMA.16816.F32.BF16 R56, R136, R52, RZ ;  /* 0x000000348838723c */ /* 0x000fe200000418ff */
[----:B------:R-:W-:Y:S02]  /*1c40*/  IADD3 R18, P2, R40, R29, RZ ;  /* 0x0000001d28127210 */ /* 0x000fe40007f5e0ff */
[----:B------:R-:W-:Y:S02]  /*1c50*/  IADD3.X R85, R41, R28, RZ, P1, !PT ;  /* 0x0000001c29557210 */ /* 0x000fe40000ffe4ff */
[----:B------:R-:W-:-:S03]  /*1c60*/  IADD3 R86, P1, R86, R16, RZ ;  /* 0x0000001056567210 */ /* 0x000fc60007f3e0ff */
[C---:B------:R-:W-:Y:S01]  /*1c70*/  HMMA.16816.F32.BF16 R52, R136.reuse, R54, RZ ;  /* 0x000000368834723c */ /* 0x040fe200000418ff */
[C---:B-1----:R-:W-:Y:S01]  /*1c80*/  IMAD.X R77, R41.reuse, 0x1, R27, P5 ;  /* 0x00000001294d7824 */ /* 0x042fe200028e061b */
[----:B------:R-:W-:Y:S01]  /*1c90*/  IADD3 R78, P5, R16, R78, RZ ;  /* 0x0000004e104e7210 */ /* 0x000fe20007fbe0ff */
[----:B------:R-:W-:Y:S01]  /*1ca0*/  IMAD.X R87, R30, 0x1, R17, P1 ;  /* 0x000000011e577824 */ /* 0x000fe200008e0611 */
[----:B--2---:R-:W-:Y:S02]  /*1cb0*/  IADD3.X R19, R41, R26, RZ, P2, !PT ;  /* 0x0000001a29137210 */ /* 0x004fe400017fe4ff */
[C---:B------:R-:W-:Y:S02]  /*1cc0*/  IADD3 R38, P2, R16.reuse, R38, RZ ;  /* 0x0000002610267210 */ /* 0x040fe40007f5e0ff */
[----:B------:R-:W-:Y:S01]  /*1cd0*/  HMMA.16816.F32.BF16 R40, R136, R32, RZ ;  /* 0x000000208828723c */ /* 0x000fe200000418ff */
[----:B------:R-:W-:Y:S02]  /*1ce0*/  IADD3 R16, P1, R16, R29, RZ ;  /* 0x0000001d10107210 */ /* 0x000fe40007f3e0ff */
[C---:B------:R-:W-:Y:S01]  /*1cf0*/  IADD3.X R79, R17.reuse, R28, RZ, P5, !PT ;  /* 0x0000001c114f7210 */ /* 0x040fe20002ffe4ff */
[----:B------:R-:W-:Y:S01]  /*1d00*/  IMAD.X R39, R17, 0x1, R27, P2 ;  /* 0x0000000111277824 */ /* 0x000fe200010e061b */
[----:B------:R-:W-:-:S02]  /*1d10*/  ISETP.GE.AND P5, PT, R37, c[0x0][0x1d4], PT ;  /* 0x0000750025007a0c */ /* 0x000fc40003fa6270 */
[----:B------:R-:W-:Y:S01]  /*1d20*/  ISETP.GE.AND P2, PT, R24, c[0x0][0x1d4], PT ;  /* 0x0000750018007a0c */ /* 0x000fe20003f46270 */
[----:B------:R-:W-:Y:S01]  /*1d30*/  HMMA.16816.F32.BF16 R32, R136, R34, RZ ;  /* 0x000000228820723c */ /* 0x000fe200000418ff */
[----:B------:R-:W-:Y:S02]  /*1d40*/  IADD3.X R17, R17, R26, RZ, P1, !PT ;  /* 0x0000001a11117210 */ /* 0x000fe40000ffe4ff */
[C---:B------:R-:W-:Y:S01]  /*1d50*/  ISETP.LT.OR P1, PT, R7.reuse, 0x1, P5 ;  /* 0x000000010700780c */ /* 0x040fe20002f21670 */
[----:B------:R-:W-:Y:S01]  /*1d60*/  LDSM.16.M88.4 R24, [R237+0x3000] ;  /* 0x00300000ed18783b */ /* 0x000fe20000000200 */
[----:B------:R-:W-:-:S03]  /*1d70*/  ISETP.LT.OR P6, PT, R7, 0x1, P2 ;  /* 0x000000010700780c */ /* 0x000fc600017c1670 */
[----:B------:R-:W-:Y:S08]  /*1d80*/  HMMA.16816.F32.BF16 R28, R136, R88, RZ ;  /* 0x00000058881c723c */ /* 0x000ff000000418ff */
[C---:B---3--:R-:W-:Y:S08]  /*1d90*/  HMMA.16816.F32.BF16 R56, R140.reuse, R8, R56 ;  /* 0x000000088c38723c */ /* 0x048ff00000041838 */
[----:B------:R-:W-:Y:S01]  /*1da0*/  HMMA.16816.F32.BF16 R52, R140, R10, R52 ;  /* 0x0000000a8c34723c */ /* 0x000fe20000041834 */
[----:B------:R-:W1:Y:S04]  /*1db0*/  LDSM.16.M88.4 R8, [R237+0x2000] ;  /* 0x00200000ed08783b */ /* 0x000e680000000200 */
[----:B------:R-:W-:Y:S01]  /*1dc0*/  @!PT LDS RZ, [RZ] ;  /* 0x00000000fffff984 */ /* 0x000fe20000000800 */
[----:B------:R-:W-:Y:S01]  /*1dd0*/  @!PT LDS RZ, [RZ] ;  /* 0x00000000fffff984 */ /* 0x000fe20000000800 */
[----:B------:R-:W-:Y:S01]  /*1de0*/  @!PT LDS RZ, [RZ] ;  /* 0x00000000fffff984 */ /* 0x000fe20000000800 */
[----:B------:R2:W-:Y:S01]  /*1df0*/  LDGSTS.E.BYPASS.LTC128B.128 [R241+0x100], [R92.64], !P1 ;  /* 0x001000005cf17fae */ /* 0x0005e2000c901d4c */
[----:B------:R-:W-:-:S02]  /*1e00*/  ISETP.LT.OR P1, PT, R7, 0x21, P5 ;  /* 0x000000210700780c */ /* 0x000fc40002f21670 */
[----:B------:R-:W-:Y:S01]  /*1e10*/  HMMA.16816.F32.BF16 R88, R136, R90, RZ ;  /* 0x0000005a8858723c */ /* 0x000fe200000418ff */
[----:B------:R3:W-:Y:S01]  /*1e20*/  LDGSTS.E.BYPASS.LTC128B.128 [R241+0x4100], [R86.64], !P6 ;  /* 0x0410000056f17fae */ /* 0x0007e2000f101d4c */
[----:B------:R-:W-:-:S06]  /*1e30*/  ISETP.LT.OR P6, PT, R7, 0x21, P2 ;  /* 0x000000210700780c */ /* 0x000fcc00017c1670 */
[----:B------:R-:W-:Y:S03]  /*1e40*/  HMMA.16816.F32.BF16 R28, R140, R68, R28 ;  /* 0x000000448c1c723c */ /* 0x000fe6000004181c */
[----:B------:R3:W-:Y:S01]  /*1e50*/  LDGSTS.E.BYPASS.LTC128B.128 [R241+0x1100], [R84.64], !P1 ;  /* 0x0110000054f17fae */ /* 0x0007e2000c901d4c */
[C---:B------:R-:W-:Y:S02]  /*1e60*/  ISETP.LT.OR P1, PT, R7.reuse, 0x41, P5 ;  /* 0x000000410700780c */ /* 0x040fe40002f21670 */
[C---:B------:R-:W-:Y:S01]  /*1e70*/  ISETP.LT.OR P5, PT, R7.reuse, 0x61, P5 ;  /* 0x000000610700780c */ /* 0x040fe20002fa1670 */
[----:B------:R4:W-:Y:S01]  /*1e80*/  LDGSTS.E.BYPASS.LTC128B.128 [R241+0x5100], [R78.64], !P6 ;  /* 0x051000004ef17fae */ /* 0x0009e2000f101d4c */
[C---:B------:R-:W-:Y:S02]  /*1e90*/  ISETP.LT.OR P6, PT, R7.reuse, 0x41, P2 ;  /* 0x000000410700780c */ /* 0x040fe400017c1670 */
[----:B------:R-:W-:-:S06]  /*1ea0*/  ISETP.LT.OR P2, PT, R7, 0x61, P2 ;  /* 0x000000610700780c */ /* 0x000fcc0001741670 */
[----:B------:R-:W-:Y:S01]  /*1eb0*/  HMMA.16816.F32.BF16 R88, R140, R70, R88 ;  /* 0x000000468c58723c */ /* 0x000fe20000041858 */
[----:B------:R4:W-:Y:S01]  /*1ec0*/  LDGSTS.E.BYPASS.LTC128B.128 [R241+0x2100], [R76.64], !P1 ;  /* 0x021000004cf17fae */ /* 0x0009e2000c901d4c */
[----:B------:R-:W-:-:S03]  /*1ed0*/  PLOP3.LUT P1, PT, PT, PT, UP0, 0x80, 0x0 ;  /* 0x000000000000781c */ /* 0x000fc60003f2f008 */
[----:B------:R5:W-:Y:S01]  /*1ee0*/  LDGSTS.E.BYPASS.LTC128B.128 [R241+0x6100], [R38.64], !P6 ;  /* 0x0610000026f17fae */ /* 0x000be2000f101d4c */
[----:B------:R-:W-:-:S03]  /*1ef0*/  ISETP.GT.AND P6, PT, R242, 0x7f, PT ;  /* 0x0000007ff200780c */ /* 0x000fc60003fc4270 */
[----:B------:R4:W-:Y:S01]  /*1f00*/  LDGSTS.E.BYPASS.LTC128B.128 [R241+0x3100], [R18.64], !P5 ;  /* 0x0310000012f17fae */ /* 0x0009e2000e901d4c */
[----:B-1----:R-:W-:Y:S03]  /*1f10*/  HMMA.16816.F32.BF16 R40, R140, R8, R40 ;  /* 0x000000088c28723c */ /* 0x002fe60000041828 */
[----:B------:R4:W-:Y:S04]  /*1f20*/  LDGSTS.E.BYPASS.LTC128B.128 [R241+0x7100], [R16.64], !P2 ;  /* 0x0710000010f17fae */ /* 0x0009e8000d101d4c */
[----:B------:R-:W1:Y:S01]  /*1f30*/  LDSM.16.M88.4 R96, [R235+0x8100] ;  /* 0x00810000eb60783b */ /* 0x000e620000000200 */
[C---:B---3--:R-:W-:Y:S03]  /*1f40*/  HMMA.16816.F32.BF16 R84, R136.reuse, R80, RZ ;  /* 0x000000508854723c */ /* 0x048fe600000418ff */
[----:B------:R-:W-:Y:S04]  /*1f50*/  LDSM.16.M88.4 R68, [R235+0xa100] ;  /* 0x00a10000eb44783b */ /* 0x000fe80000000200 */
[----:B--2---:R-:W-:Y:S01]  /*1f60*/  LDSM.16.M88.4 R92, [R235+0x9900] ;  /* 0x00990000eb5c783b */ /* 0x004fe20000000200 */
[----:B------:R-:W-:Y:S03]  /*1f70*/  HMMA.16816.F32.BF16 R80, R136, R82, RZ ;  /* 0x000000528850723c */ /* 0x000fe600000418ff */
[----:B------:R-:W-:Y:S01]  /*1f80*/  LDSM.16.M88.4 R104, [R237+0x4000] ;  /* 0x00400000ed68783b */ /* 0x000fe20000000200 */
[----:B-----5:R-:W-:-:S03]  /*1f90*/  SHF.R.S32.HI R39, RZ, 0x1f, R37 ;  /* 0x0000001fff277819 */ /* 0x020fc60000011425 */
[----:B------:R-:W0:Y:S01]  /*1fa0*/  LDGDEPBAR ;  /* 0x00000000000079af */ /* 0x000e220000000000 */
[C---:B------:R-:W-:Y:S01]  /*1fb0*/  HMMA.16816.F32.BF16 R32, R140.reuse, R10, R32 ;  /* 0x0000000a8c20723c */ /* 0x040fe20000041820 */
[----:B------:R-:W-:Y:S02]  /*1fc0*/  SHF.R.S32.HI R38, RZ, 0x1f, R36 ;  /* 0x0000001fff267819 */ /* 0x000fe40000011424 */
[----:B------:R-:W-:Y:S04]  /*1fd0*/  LDSM.16.M88.4 R8, [R235+0x9100] ;  /* 0x00910000eb08783b */ /* 0x000fe80000000200 */
[----:B----4-:R-:W2:Y:S01]  /*1fe0*/  LDSM.16.M88.4 R16, [R235+0x8900] ;  /* 0x00890000eb10783b */ /* 0x010ea20000000200 */
[C---:B------:R-:W-:Y:S08]  /*1ff0*/  HMMA.16816.F32.BF16 R84, R140.reuse, R24, R84 ;  /* 0x000000188c54723c */ /* 0x040ff00000041854 */
[----:B------:R-:W-:Y:S01]  /*2000*/  HMMA.16816.F32.BF16 R80, R140, R26, R80 ;  /* 0x0000001a8c50723c */ /* 0x000fe20000041850 */
[----:B------:R-:W3:Y:S07]  /*2010*/  LDSM.16.M88.4 R24, [R235+0xa900] ;  /* 0x00a90000eb18783b */ /* 0x000eee0000000200 */
[C---:B-1----:R-:W-:Y:S08]  /*2020*/  HMMA.16816.F32.BF16 R12, R172.reuse, R96, R12 ;  /* 0x00000060ac0c723c */ /* 0x042ff0000004180c */
[----:B------:R-:W-:Y:S01]  /*2030*/  HMMA.16816.F32.BF16 R20, R172, R98, R20 ;  /* 0x00000062ac14723c */ /* 0x000fe20000041814 */
[----:B------:R-:W-:Y:S07]  /*2040*/  LDSM.16.M88.4 R96, [R224] ;  /* 0x00000000e060783b */ /* 0x000fee0000000200 */
[----:B------:R-:W-:Y:S08]  /*2050*/  HMMA.16816.F32.BF16 R76, R136, R72, RZ ;  /* 0x00000048884c723c */ /* 0x000ff000000418ff */
[C---:B--2---:R-:W-:Y:S08]  /*2060*/  HMMA.16816.F32.BF16 R64, R172.reuse, R16, R64 ;  /* 0x00000010ac40723c */ /* 0x044ff00000041840 */
[----:B------:R-:W-:Y:S01]  /*2070*/  HMMA.16816.F32.BF16 R60, R172, R18, R60 ;  /* 0x00000012ac3c723c */ /* 0x000fe2000004183c */
[----:B------:R-:W1:Y:S07]  /*2080*/  LDSM.16.M88.4 R16, [R235+0xb100] ;  /* 0x00b10000eb10783b */ /* 0x000e6e0000000200 */
[----:B------:R-:W-:Y:S08]  /*2090*/  HMMA.16816.F32.BF16 R72, R136, R74, RZ ;  /* 0x0000004a8848723c */ /* 0x000ff000000418ff */
[C---:B------:R-:W-:Y:S08]  /*20a0*/  HMMA.16816.F32.BF16 R56, R172.reuse, R8, R56 ;  /* 0x00000008ac38723c */ /* 0x040ff00000041838 */
[C---:B------:R-:W-:Y:S01]  /*20b0*/  HMMA.16816.F32.BF16 R52, R172.reuse, R10, R52 ;  /* 0x0000000aac34723c */ /* 0x040fe20000041834 */
[----:B------:R-:W2:Y:S07]  /*20c0*/  LDSM.16.M88.4 R8, [R235+0xb900] ;  /* 0x00b90000eb08783b */ /* 0x000eae0000000200 */
[C---:B---3--:R-:W-:Y:S08]  /*20d0*/  HMMA.16816.F32.BF16 R28, R172.reuse, R24, R28 ;  /* 0x00000018ac1c723c */ /* 0x048ff0000004181c */
[----:B------:R-:W-:Y:S01]  /*20e0*/  HMMA.16816.F32.BF16 R88, R172, R26, R88 ;  /* 0x0000001aac58723c */ /* 0x000fe20000041858 */
[----:B------:R-:W3:Y:S07]  /*20f0*/  LDSM.16.M88.4 R24, [R238+0xc100] ;  /* 0x00c10000ee18783b */ /* 0x000eee0000000200 */
[C---:B------:R-:W-:Y:S08]  /*2100*/  HMMA.16816.F32.BF16 R76, R140.reuse, R100, R76 ;  /* 0x000000648c4c723c */ /* 0x040ff0000004184c */
[----:B------:R-:W-:Y:S01]  /*2110*/  HMMA.16816.F32.BF16 R72, R140, R102, R72 ;  /* 0x000000668c48723c */ /* 0x000fe20000041848 */
[----:B------:R-:W-:Y:S07]  /*2120*/  LDSM.16.M88.4 R100, [R224+0x2800] ;  /* 0x00280000e064783b */ /* 0x000fee0000000200 */
[C---:B-1----:R-:W-:Y:S08]  /*2130*/  HMMA.16816.F32.BF16 R84, R172.reuse, R16, R84 ;  /* 0x00000010ac54723c */ /* 0x042ff00000041854 */
[C---:B------:R-:W-:Y:S01]  /*2140*/  HMMA.16816.F32.BF16 R80, R172.reuse, R18, R80 ;  /* 0x00000012ac50723c */ /* 0x040fe20000041850 */
[----:B------:R-:W1:Y:S07]  /*2150*/  LDSM.16.M88.4 R16, [R224+0x1800] ;  /* 0x00180000e010783b */ /* 0x000e6e0000000200 */
[C---:B------:R-:W-:Y:S08]  /*2160*/  HMMA.16816.F32.BF16 R40, R172.reuse, R68, R40 ;  /* 0x00000044ac28723c */ /* 0x040ff00000041828 */
[----:B------:R-:W-:Y:S01]  /*2170*/  HMMA.16816.F32.BF16 R32, R172, R70, R32 ;  /* 0x00000046ac20723c */ /* 0x000fe20000041820 */
[----:B------:R-:W4:Y:S07]  /*2180*/  LDSM.16.M88.4 R68, [R224+0x1000] ;  /* 0x00100000e044783b */ /* 0x000f2e0000000200 */
[----:B------:R-:W-:Y:S08]  /*2190*/  HMMA.16816.F32.BF16 R12, R184, R96, R12 ;  /* 0x00000060b80c723c */ /* 0x000ff0000004180c */
[C---:B------:R-:W-:Y:S08]  /*21a0*/  HMMA.16816.F32.BF16 R48, R172.reuse, R92, R48 ;  /* 0x0000005cac30723c */ /* 0x040ff00000041830 */
[C---:B------:R-:W-:Y:S01]  /*21b0*/  HMMA.16816.F32.BF16 R44, R172.reuse, R94, R44 ;  /* 0x0000005eac2c723c */ /* 0x040fe2000004182c */
[----:B------:R-:W5:Y:S07]  /*21c0*/  LDSM.16.M88.4 R92, [R224+0x800] ;  /* 0x00080000e05c783b */ /* 0x000f6e0000000200 */
[C---:B--2---:R-:W-:Y:S08]  /*21d0*/  HMMA.16816.F32.BF16 R76, R172.reuse, R8, R76 ;  /* 0x00000008ac4c723c */ /* 0x044ff0000004184c */
[----:B------:R-:W-:Y:S01]  /*21e0*/  HMMA.16816.F32.BF16 R72, R172, R10, R72 ;  /* 0x0000000aac48723c */ /* 0x000fe20000041848 */
[----:B------:R-:W2:Y:S07]  /*21f0*/  LDSM.16.M88.4 R8, [R224+0x2000] ;  /* 0x00200000e008783b */ /* 0x000eae0000000200 */
[----:B---3--:R-:W-:Y:S08]  /*2200*/  HMMA.16816.F32.BF16 R12, R188, R24, R12 ;  /* 0x00000018bc0c723c */ /* 0x008ff0000004180c */
[C---:B-1----:R-:W-:Y:S08]  /*2210*/  HMMA.16816.F32.BF16 R48, R184.reuse, R16, R48 ;  /* 0x00000010b830723c */ /* 0x042ff00000041830 */
[C---:B------:R-:W-:Y:S01]  /*2220*/  HMMA.16816.F32.BF16 R44, R184.reuse, R18, R44 ;  /* 0x00000012b82c723c */ /* 0x040fe2000004182c */
[----:B------:R-:W1:Y:S07]  /*2230*/  LDSM.16.M88.4 R16, [R235+0xc100] ;  /* 0x00c10000eb10783b */ /* 0x000e6e0000000200 */
[C---:B------:R-:W-:Y:S01]  /*2240*/  HMMA.16816.F32.BF16 R20, R184.reuse, R98, R20 ;  /* 0x00000062b814723c */ /* 0x040fe20000041814 */
[----:B------:R-:W-:Y:S07]  /*2250*/  LDSM.16.M88.4 R96, [R224+0x3000] ;  /* 0x00300000e060783b */ /* 0x000fee0000000200 */
[C---:B----4-:R-:W-:Y:S08]  /*2260*/  HMMA.16816.F32.BF16 R56, R184.reuse, R68, R56 ;  /* 0x00000044b838723c */ /* 0x050ff00000041838 */
[----:B------:R-:W-:Y:S01]  /*2270*/  HMMA.16816.F32.BF16 R52, R184, R70, R52 ;  /* 0x00000046b834723c */ /* 0x000fe20000041834 */
[----:B------:R-:W3:Y:S07]  /*2280*/  LDSM.16.M88.4 R68, [R238+0xc900] ;  /* 0x00c90000ee44783b */ /* 0x000eee0000000200 */
[----:B------:R-:W-:Y:S08]  /*2290*/  HMMA.16816.F32.BF16 R12, R192, R104, R12 ;  /* 0x00000068c00c723c */ /* 0x000ff0000004180c */
[C---:B-----5:R-:W-:Y:S08]  /*22a0*/  HMMA.16816.F32.BF16 R64, R184.reuse, R92, R64 ;  /* 0x0000005cb840723c */ /* 0x060ff00000041840 */
[C---:B--2---:R-:W-:Y:S08]  /*22b0*/  HMMA.16816.F32.BF16 R40, R184.reuse, R8, R40 ;  /* 0x00000008b828723c */ /* 0x044ff00000041828 */
[----:B------:R-:W-:Y:S01]  /*22c0*/  HMMA.16816.F32.BF16 R32, R184, R10, R32 ;  /* 0x0000000ab820723c */ /* 0x000fe20000041820 */
[----:B------:R-:W2:Y:S07]  /*22d0*/  LDSM.16.M88.4 R8, [R224+0x4000] ;  /* 0x00400000e008783b */ /* 0x000eae0000000200 */
[----:B------:R-:W-:Y:S01]  /*22e0*/  HMMA.16816.F32.BF16 R20, R188, R26, R20 ;  /* 0x0000001abc14723c */ /* 0x000fe20000041814 */
[----:B------:R-:W4:Y:S07]  /*22f0*/  LDSM.16.M88.4 R24, [R237+0x4800] ;  /* 0x00480000ed18783b */ /* 0x000f2e0000000200 */
[----:B------:R-:W-:Y:S01]  /*2300*/  HMMA.16816.F32.BF16 R60, R184, R94, R60 ;  /* 0x0000005eb83c723c */ /* 0x000fe2000004183c */
[----:B------:R-:W5:Y:S07]  /*2310*/  LDSM.16.M88.4 R92, [R224+0x3800] ;  /* 0x00380000e05c783b */ /* 0x000f6e0000000200 */
[----:B-1----:R-:W-:Y:S08]  /*2320*/  HMMA.16816.F32.BF16 R12, R196, R16, R12 ;  /* 0x00000010c40c723c */ /* 0x002ff0000004180c */
[----:B---3--:R-:W-:Y:S08]  /*2330*/  HMMA.16816.F32.BF16 R64, R188, R68, R64 ;  /* 0x00000044bc40723c */ /* 0x008ff00000041840 */
[----:B------:R-:W-:Y:S08]  /*2340*/  HMMA.16816.F32.BF16 R20, R192, R106, R20 ;  /* 0x0000006ac014723c */ /* 0x000ff00000041814 */
[C---:B------:R-:W-:Y:S01]  /*2350*/  HMMA.16816.F32.BF16 R104, R184.reuse, R96, R84 ;  /* 0x00000060b868723c */ /* 0x040fe20000041854 */
[----:B------:R-:W1:Y:S07]  /*2360*/  LDSM.16.M88.4 R84, [R235+0xc900] ;  /* 0x00c90000eb54783b */ /* 0x000e6e0000000200 */
[C---:B------:R-:W-:Y:S08]  /*2370*/  HMMA.16816.F32.BF16 R28, R184.reuse, R100, R28 ;  /* 0x00000064b81c723c */ /* 0x040ff0000004181c */
[----:B------:R-:W-:Y:S01]  /*2380*/  HMMA.16816.F32.BF16 R88, R184, R102, R88 ;  /* 0x00000066b858723c */ /* 0x000fe20000041858 */
[----:B------:R-:W3:Y:S07]  /*2390*/  LDSM.16.M88.4 R100, [R238+0xd100] ;  /* 0x00d10000ee64783b */ /* 0x000eee0000000200 */
[----:B--2---:R-:W-:Y:S08]  /*23a0*/  HMMA.16816.F32.BF16 R12, R212, R8, R12 ;  /* 0x00000008d40c723c */ /* 0x004ff0000004180c */
[----:B----4-:R-:W-:Y:S08]  /*23b0*/  HMMA.16816.F32.BF16 R64, R192, R24, R64 ;  /* 0x00000018c040723c */ /* 0x010ff00000041840 */
[C---:B-----5:R-:W-:Y:S08]  /*23c0*/  HMMA.16816.F32.BF16 R76, R184.reuse, R92, R76 ;  /* 0x0000005cb84c723c */ /* 0x060ff0000004184c */
[----:B------:R-:W-:Y:S01]  /*23d0*/  HMMA.16816.F32.BF16 R72, R184, R94, R72 ;  /* 0x0000005eb848723c */ /* 0x000fe20000041848 */
[----:B------:R-:W2:Y:S01]  /*23e0*/  LDSM.16.M88.4 R92, [R238+0xd900] ;  /* 0x00d90000ee5c783b */ /* 0x000ea20000000200 */
[----:B------:R-:W-:-:S02]  /*23f0*/  FMUL.FTZ R14, R14, c[0x0][0x320] ;  /* 0x0000c8000e0e7a20 */ /* 0x000fc40000410000 */
[----:B------:R-:W-:Y:S02]  /*2400*/  FMUL.FTZ R3, R12, c[0x0][0x320] ;  /* 0x0000c8000c037a20 */ /* 0x000fe40000410000 */
[----:B------:R-:W-:Y:S02]  /*2410*/  FMUL.FTZ R7, R13, c[0x0][0x320] ;  /* 0x0000c8000d077a20 */ /* 0x000fe40000410000 */
[C---:B------:R-:W-:Y:S01]  /*2420*/  HMMA.16816.F32.BF16 R20, R196.reuse, R18, R20 ;  /* 0x00000012c414723c */ /* 0x040fe20000041814 */
[----:B------:R-:W4:Y:S01]  /*2430*/  LDSM.16.M88.4 R16, [R237+0x5000] ;  /* 0x00500000ed10783b */ /* 0x000f220000000200 */
[----:B------:R-:W2:Y:S06]  /*2440*/  MUFU.TANH R3, R3 ;  /* 0x0000000300037308 */ /* 0x000eac0000002400 */
[----:B-1----:R-:W-:Y:S02]  /*2450*/  HMMA.16816.F32.BF16 R64, R196, R84, R64 ;  /* 0x00000054c440723c */ /* 0x002fe40000041840 */
[----:B------:R1:W1:Y:S05]  /*2460*/  MUFU.TANH R84, R14 ;  /* 0x0000000e00547308 */ /* 0x00026a0000002400 */
[----:B------:R-:W-:Y:S01]  /*2470*/  FMUL.FTZ R85, R15, c[0x0][0x320] ;  /* 0x0000c8000f557a20 */ /* 0x000fe20000410000 */
[C---:B---3--:R-:W-:Y:S02]  /*2480*/  HMMA.16816.F32.BF16 R56, R188.reuse, R100, R56 ;  /* 0x00000064bc38723c */ /* 0x048fe40000041838 */
[----:B------:R-:W3:Y:S06]  /*2490*/  MUFU.TANH R7, R7 ;  /* 0x0000000700077308 */ /* 0x000eec0000002400 */
[----:B------:R-:W-:Y:S01]  /*24a0*/  HMMA.16816.F32.BF16 R52, R188, R102, R52 ;  /* 0x00000066bc34723c */ /* 0x000fe20000041834 */
[----:B-1----:R-:W1:Y:S01]  /*24b0*/  LDSM.16.M88.4 R12, [R237+0x5800] ;  /* 0x00580000ed0c783b */ /* 0x002e620000000200 */
[----:B------:R-:W1:Y:S06]  /*24c0*/  MUFU.TANH R85, R85 ;  /* 0x0000005500557308 */ /* 0x000e6c0000002400 */
[----:B------:R-:W-:Y:S01]  /*24d0*/  HMMA.16816.F32.BF16 R20, R212, R10, R20 ;  /* 0x0000000ad414723c */ /* 0x000fe20000041814 */
[----:B------:R-:W5:Y:S07]  /*24e0*/  LDSM.16.M88.4 R8, [R235+0xd100] ;  /* 0x00d10000eb08783b */ /* 0x000f6e0000000200 */
[C---:B--2---:R-:W-:Y:S08]  /*24f0*/  HMMA.16816.F32.BF16 R48, R188.reuse, R92, R48 ;  /* 0x0000005cbc30723c */ /* 0x044ff00000041830 */
[C---:B------:R-:W-:Y:S08]  /*2500*/  HMMA.16816.F32.BF16 R44, R188.reuse, R94, R44 ;  /* 0x0000005ebc2c723c */ /* 0x040ff0000004182c */
[----:B------:R-:W-:Y:S01]  /*2510*/  HMMA.16816.F32.BF16 R60, R188, R70, R60 ;  /* 0x00000046bc3c723c */ /* 0x000fe2000004183c */
[----:B------:R-:W-:Y:S01]  /*2520*/  LDSM.16.M88.4 R68, [R224+0x4800] ;  /* 0x00480000e044783b */ /* 0x000fe20000000200 */
[----:B------:R-:W-:-:S02]  /*2530*/  FMUL.FTZ R20, R20, c[0x0][0x320] ;  /* 0x0000c80014147a20 */ /* 0x000fc40000410000 */
[----:B------:R-:W-:Y:S02]  /*2540*/  FMUL.FTZ R21, R21, c[0x0][0x320] ;  /* 0x0000c80015157a20 */ /* 0x000fe40000410000 */
[----:B------:R-:W-:Y:S02]  /*2550*/  FMUL.FTZ R22, R22, c[0x0][0x320] ;  /* 0x0000c80016167a20 */ /* 0x000fe40000410000 */
[----:B----4-:R-:W-:Y:S01]  /*2560*/  HMMA.16816.F32.BF16 R56, R192, R16, R56 ;  /* 0x00000010c038723c */ /* 0x010fe20000041838 */
[----:B------:R-:W-:-:S07]  /*2570*/  FMUL.FTZ R23, R23, c[0x0][0x320] ;  /* 0x0000c80017177a20 */ /* 0x000fce0000410000 */
[C---:B------:R-:W-:Y:S01]  /*2580*/  HMMA.16816.F32.BF16 R52, R192.reuse, R18, R52 ;  /* 0x00000012c034723c */ /* 0x040fe20000041834 */
[----:B------:R-:W2:Y:S07]  /*2590*/  LDSM.16.M88.4 R16, [R238+0xe100] ;  /* 0x00e10000ee10783b */ /* 0x000eae0000000200 */
[C---:B-1----:R-:W-:Y:S08]  /*25a0*/  HMMA.16816.F32.BF16 R48, R192.reuse, R12, R48 ;  /* 0x0000000cc030723c */ /* 0x042ff00000041830 */
[C---:B------:R-:W-:Y:S01]  /*25b0*/  HMMA.16816.F32.BF16 R44, R192.reuse, R14, R44 ;  /* 0x0000000ec02c723c */ /* 0x040fe2000004182c */
[----:B------:R-:W1:Y:S07]  /*25c0*/  LDSM.16.M88.4 R12, [R238+0xe900] ;  /* 0x00e90000ee0c783b */ /* 0x000e6e0000000200 */
[----:B------:R-:W-:Y:S01]  /*25d0*/  HMMA.16816.F32.BF16 R60, R192, R26, R60 ;  /* 0x0000001ac03c723c */ /* 0x000fe2000004183c */
[----:B------:R-:W4:Y:S07]  /*25e0*/  LDSM.16.M88.4 R24, [R224+0x5000] ;  /* 0x00500000e018783b */ /* 0x000f2e0000000200 */
[C---:B-----5:R-:W-:Y:S08]  /*25f0*/  HMMA.16816.F32.BF16 R56, R196.reuse, R8, R56 ;  /* 0x00000008c438723c */ /* 0x060ff00000041838 */
[----:B------:R-:W-:Y:S01]  /*2600*/  HMMA.16816.F32.BF16 R52, R196, R10, R52 ;  /* 0x0000000ac434723c */ /* 0x000fe20000041834 */
[----:B------:R-:W5:Y:S07]  /*2610*/  LDSM.16.M88.4 R8, [R237+0x6000] ;  /* 0x00600000ed08783b */ /* 0x000f6e0000000200 */
[C---:B--2---:R-:W-:Y:S08]  /*2620*/  HMMA.16816.F32.BF16 R40, R188.reuse, R16, R40 ;  /* 0x00000010bc28723c */ /* 0x044ff00000041828 */
[----:B------:R-:W-:Y:S01]  /*2630*/  HMMA.16816.F32.BF16 R32, R188, R18, R32 ;  /* 0x00000012bc20723c */ /* 0x000fe20000041820 */
[----:B------:R-:W2:Y:S07]  /*2640*/  LDSM.16.M88.4 R16, [R237+0x6800] ;  /* 0x00680000ed10783b */ /* 0x000eae0000000200 */
[----:B------:R-:W-:Y:S01]  /*2650*/  HMMA.16816.F32.BF16 R60, R196, R86, R60 ;  /* 0x00000056c43c723c */ /* 0x000fe2000004183c */
[----:B------:R-:W2:Y:S07]  /*2660*/  MUFU.TANH R86, R22 ;  /* 0x0000001600567308 */ /* 0x000eae0000002400 */
[----:B------:R-:W-:Y:S01]  /*2670*/  HMMA.16816.F32.BF16 R64, R212, R68, R64 ;  /* 0x00000044d440723c */ /* 0x000fe20000041840 */
[----:B------:R-:W2:Y:S07]  /*2680*/  MUFU.TANH R68, R20 ;  /* 0x0000001400447308 */ /* 0x000eae0000002400 */
[C---:B-1----:R-:W-:Y:S01]  /*2690*/  HMMA.16816.F32.BF16 R28, R188.reuse, R12, R28 ;  /* 0x0000000cbc1c723c */ /* 0x042fe2000004181c */
[----:B------:R-:W1:Y:S07]  /*26a0*/  MUFU.TANH R69, R21 ;  /* 0x0000001500457308 */ /* 0x000e6e0000002400 */
[----:B------:R-:W-:Y:S01]  /*26b0*/  HMMA.16816.F32.BF16 R88, R188, R14, R88 ;  /* 0x0000000ebc58723c */ /* 0x000fe20000041858 */
[----:B------:R1:W1:Y:S01]  /*26c0*/  MUFU.TANH R87, R23 ;  /* 0x0000001700577308 */ /* 0x0002620000002400 */
[----:B------:R-:W-:Y:S06]  /*26d0*/  LDSM.16.M88.4 R12, [R237+0x7000] ;  /* 0x00700000ed0c783b */ /* 0x000fec0000000200 */
[----:B----4-:R-:W-:Y:S01]  /*26e0*/  HMMA.16816.F32.BF16 R56, R212, R24, R56 ;  /* 0x00000018d438723c */ /* 0x010fe20000041838 */
[----:B------:R-:W-:-:S02]  /*26f0*/  FMUL.FTZ R64, R64, c[0x0][0x320] ;  /* 0x0000c80040407a20 */ /* 0x000fc40000410000 */
[----:B------:R-:W-:Y:S02]  /*2700*/  FMUL.FTZ R65, R65, c[0x0][0x320] ;  /* 0x0000c80041417a20 */ /* 0x000fe40000410000 */
[----:B------:R-:W-:Y:S02]  /*2710*/  FMUL.FTZ R66, R66, c[0x0][0x320] ;  /* 0x0000c80042427a20 */ /* 0x000fe40000410000 */
[----:B------:R-:W-:Y:S01]  /*2720*/  FMUL.FTZ R67, R67, c[0x0][0x320] ;  /* 0x0000c80043437a20 */ /* 0x000fe20000410000 */
[----:B------:R-:W-:Y:S01]  /*2730*/  HMMA.16816.F32.BF16 R52, R212, R26, R52 ;  /* 0x0000001ad434723c */ /* 0x000fe20000041834 */
[----:B-1----:R-:W1:Y:S01]  /*2740*/  LDSM.16.M88.4 R20, [R235+0xd900] ;  /* 0x00d90000eb14783b */ /* 0x002e620000000200 */
[----:B------:R-:W4:Y:S03]  /*2750*/  MUFU.TANH R92, R66 ;  /* 0x00000042005c7308 */ /* 0x000f260000002400 */
[----:B------:R-:W1:Y:S03]  /*2760*/  LDSM.16.M88.4 R24, [R235+0xe100] ;  /* 0x00e10000eb18783b */ /* 0x000e660000000200 */
[C---:B-----5:R-:W-:Y:S02]  /*2770*/  HMMA.16816.F32.BF16 R40, R192.reuse, R8, R40 ;  /* 0x00000008c028723c */ /* 0x060fe40000041828 */
[----:B------:R-:W1:Y:S06]  /*2780*/  MUFU.TANH R93, R67 ;  /* 0x00000043005d7308 */ /* 0x000e6c0000002400 */
[----:B------:R-:W-:Y:S01]  /*2790*/  HMMA.16816.F32.BF16 R32, R192, R10, R32 ;  /* 0x0000000ac020723c */ /* 0x000fe20000041820 */
[----:B------:R-:W5:Y:S01]  /*27a0*/  LDSM.16.M88.4 R8, [R238+0xf100] ;  /* 0x00f10000ee08783b */ /* 0x000f620000000200 */
[----:B------:R-:W-:-:S02]  /*27b0*/  FMUL.FTZ R56, R56, c[0x0][0x320] ;  /* 0x0000c80038387a20 */ /* 0x000fc40000410000 */
[----:B------:R-:W-:Y:S02]  /*27c0*/  FMUL.FTZ R57, R57, c[0x0][0x320] ;  /* 0x0000c80039397a20 */ /* 0x000fe40000410000 */
[----:B------:R-:W-:Y:S02]  /*27d0*/  FMUL.FTZ R58, R58, c[0x0][0x320] ;  /* 0x0000c8003a3a7a20 */ /* 0x000fe40000410000 */
[----:B------:R-:W-:Y:S01]  /*27e0*/  HMMA.16816.F32.BF16 R80, R184, R98, R80 ;  /* 0x00000062b850723c */ /* 0x000fe20000041850 */
[----:B------:R-:W-:Y:S01]  /*27f0*/  FMUL.FTZ R52, R52, c[0x0][0x320] ;  /* 0x0000c80034347a20 */ /* 0x000fe20000410000 */
[----:B------:R-:W1:Y:S01]  /*2800*/  MUFU.TANH R56, R56 ;  /* 0x0000003800387308 */ /* 0x000e620000002400 */
[----:B------:R-:W-:Y:S02]  /*2810*/  FMUL.FTZ R53, R53, c[0x0][0x320] ;  /* 0x0000c80035357a20 */ /* 0x000fe40000410000 */
[----:B------:R-:W-:Y:S02]  /*2820*/  FMUL.FTZ R54, R54, c[0x0][0x320] ;  /* 0x0000c80036367a20 */ /* 0x000fe40000410000 */
[----:B------:R-:W-:Y:S01]  /*2830*/  FMUL.FTZ R55, R55, c[0x0][0x320] ;  /* 0x0000c80037377a20 */ /* 0x000fe20000410000 */
[C---:B--2---:R-:W-:Y:S01]  /*2840*/  HMMA.16816.F32.BF16 R28, R192.reuse, R16, R28 ;  /* 0x00000010c01c723c */ /* 0x044fe2000004181c */
[----:B------:R-:W-:Y:S01]  /*2850*/  FMUL.FTZ R59, R59, c[0x0][0x320] ;  /* 0x0000c8003b3b7a20 */ /* 0x000fe20000410000 */
[----:B------:R-:W2:Y:S06]  /*2860*/  MUFU.TANH R94, R54 ;  /* 0x00000036005e7308 */ /* 0x000eac0000002400 */
[----:B------:R-:W-:Y:S01]  /*2870*/  HMMA.16816.F32.BF16 R88, R192, R18, R88 ;  /* 0x00000012c058723c */ /* 0x000fe20000041858 */
[----:B------:R-:W2:Y:S01]  /*2880*/  LDSM.16.M88.4 R16, [R238+0xf900] ;  /* 0x00f90000ee10783b */ /* 0x000ea20000000200 */
[----:B------:R-:W2:Y:S06]  /*2890*/  MUFU.TANH R181, R55 ;  /* 0x0000003700b57308 */ /* 0x000eac0000002400 */
[C---:B-1----:R-:W-:Y:S02]  /*28a0*/  HMMA.16816.F32.BF16 R48, R196.reuse, R20, R48 ;  /* 0x00000014c430723c */ /* 0x042fe40000041830 */
[----:B------:R-:W1:Y:S06]  /*28b0*/  MUFU.TANH R57, R57 ;  /* 0x0000003900397308 */ /* 0x000e6c0000002400 */
[----:B------:R-:W-:Y:S01]  /*28c0*/  HMMA.16816.F32.BF16 R44, R196, R22, R44 ;  /* 0x00000016c42c723c */ /* 0x000fe2000004182c */
[----:B------:R-:W1:Y:S01]  /*28d0*/  LDSM.16.M88.4 R20, [R224+0x6000] ;  /* 0x00600000e014783b */ /* 0x000e620000000200 */
[----:B------:R-:W1:Y:S06]  /*28e0*/  MUFU.TANH R58, R58 ;  /* 0x0000003a003a7308 */ /* 0x000e6c0000002400 */
[----:B------:R-:W-:Y:S02]  /*28f0*/  HMMA.16816.F32.BF16 R60, R212, R70, R60 ;  /* 0x00000046d43c723c */ /* 0x000fe4000004183c */
[----:B------:R-:W1:Y:S06]  /*2900*/  MUFU.TANH R70, R64 ;  /* 0x0000004000467308 */ /* 0x000e6c0000002400 */
[----:B------:R-:W-:Y:S02]  /*2910*/  HMMA.16816.F32.BF16 R40, R196, R24, R40 ;  /* 0x00000018c428723c */ /* 0x000fe40000041828 */
[----:B------:R2:W1:Y:S06]  /*2920*/  MUFU.TANH R71, R65 ;  /* 0x0000004100477308 */ /* 0x00046c0000002400 */
[C---:B-----5:R-:W-:Y:S02]  /*2930*/  HMMA.16816.F32.BF16 R104, R188.reuse, R8, R104 ;  /* 0x00000008bc68723c */ /* 0x060fe40000041868 */
[----:B------:R-:W1:Y:S06]  /*2940*/  MUFU.TANH R59, R59 ;  /* 0x0000003b003b7308 */ /* 0x000e6c0000002400 */
[----:B------:R-:W-:Y:S01]  /*2950*/  HMMA.16816.F32.BF16 R80, R188, R10, R80 ;  /* 0x0000000abc50723c */ /* 0x000fe20000041850 */
[----:B------:R-:W-:Y:S01]  /*2960*/  LDSM.16.M88.4 R8, [R237+0x7800] ;  /* 0x00780000ed08783b */ /* 0x000fe20000000200 */
[----:B------:R-:W-:-:S02]  /*2970*/  FMUL.FTZ R60, R60, c[0x0][0x320] ;  /* 0x0000c8003c3c7a20 */ /* 0x000fc40000410000 */
[----:B------:R-:W-:Y:S01]  /*2980*/  FMUL.FTZ R61, R61, c[0x0][0x320] ;  /* 0x0000c8003d3d7a20 */ /* 0x000fe20000410000 */
[----:B--2---:R-:W2:Y:S01]  /*2990*/  LDSM.16.M88.4 R64, [R224+0x5800] ;  /* 0x00580000e040783b */ /* 0x004ea20000000200 */
[----:B------:R-:W-:Y:S02]  /*29a0*/  FMUL.FTZ R62, R62, c[0x0][0x320] ;  /* 0x0000c8003e3e7a20 */ /* 0x000fe40000410000 */
[----:B------:R-:W-:Y:S01]  /*29b0*/  HMMA.16816.F32.BF16 R32, R196, R26, R32 ;  /* 0x0000001ac420723c */ /* 0x000fe20000041820 */
[----:B------:R-:W-:Y:S01]  /*29c0*/  LDSM.16.M88.4 R24, [R224+0x6800] ;  /* 0x00680000e018783b */ /* 0x000fe20000000200 */
[----:B------:R-:W-:Y:S01]  /*29d0*/  FMUL.FTZ R63, R63, c[0x0][0x320] ;  /* 0x0000c8003f3f7a20 */ /* 0x000fe20000410000 */
[----:B------:R-:W1:Y:S05]  /*29e0*/  MUFU.TANH R60, R60 ;  /* 0x0000003c003c7308 */ /* 0x000e6a0000002400 */
[C---:B------:R-:W-:Y:S03]  /*29f0*/  HMMA.16816.F32.BF16 R76, R188.reuse, R16, R76 ;  /* 0x00000010bc4c723c */ /* 0x040fe6000004184c */
[----:B------:R-:W2:Y:S05]  /*2a00*/  MUFU.TANH R61, R61 ;  /* 0x0000003d003d7308 */ /* 0x000eaa0000002400 */
[----:B------:R-:W-:Y:S01]  /*2a10*/  HMMA.16816.F32.BF16 R72, R188, R18, R72 ;  /* 0x00000012bc48723c */ /* 0x000fe20000041848 */
[----:B------:R-:W-:Y:S02]  /*2a20*/  LDSM.16.M88.4 R16, [R224+0x7800] ;  /* 0x00780000e010783b */ /* 0x000fe40000000200 */
[----:B------:R-:W2:Y:S05]  /*2a30*/  MUFU.TANH R62, R62 ;  /* 0x0000003e003e7308 */ /* 0x000eaa0000002400 */
[----:B-1----:R-:W-:Y:S03]  /*2a40*/  HMMA.16816.F32.BF16 R40, R212, R20, R40 ;  /* 0x00000014d428723c */ /* 0x002fe60000041828 */
[----:B------:R-:W1:Y:S05]  /*2a50*/  MUFU.TANH R63, R63 ;  /* 0x0000003f003f7308 */ /* 0x000e6a0000002400 */
[C---:B------:R-:W-:Y:S08]  /*2a60*/  HMMA.16816.F32.BF16 R104, R192.reuse, R12, R104 ;  /* 0x0000000cc068723c */ /* 0x040ff00000041868 */
[----:B------:R-:W-:Y:S01]  /*2a70*/  HMMA.16816.F32.BF16 R80, R192, R14, R80 ;  /* 0x0000000ec050723c */ /* 0x000fe20000041850 */
[----:B------:R-:W5:Y:S07]  /*2a80*/  LDSM.16.M88.4 R12, [R235+0xf900] ;  /* 0x00f90000eb0c783b */ /* 0x000f6e0000000200 */
[----:B--2---:R-:W-:Y:S01]  /*2a90*/  HMMA.16816.F32.BF16 R48, R212, R64, R48 ;  /* 0x00000040d430723c */ /* 0x004fe20000041830 */
[----:B------:R-:W2:Y:S01]  /*2aa0*/  MUFU.TANH R64, R52 ;  /* 0x0000003400407308 */ /* 0x000ea20000002400 */
[----:B------:R-:W-:-:S02]  /*2ab0*/  FMUL.FTZ R40, R40, c[0x0][0x320] ;  /* 0x0000c80028287a20 */ /* 0x000fc40000410000 */
[----:B------:R-:W-:Y:S02]  /*2ac0*/  FMUL.FTZ R41, R41, c[0x0][0x320] ;  /* 0x0000c80029297a20 */ /* 0x000fe40000410000 */
[----:B------:R-:W-:Y:S02]  /*2ad0*/  FMUL.FTZ R42, R42, c[0x0][0x320] ;  /* 0x0000c8002a2a7a20 */ /* 0x000fe40000410000 */
[----:B------:R-:W-:Y:S01]  /*2ae0*/  HMMA.16816.F32.BF16 R32, R212, R22, R32 ;  /* 0x00000016d420723c */ /* 0x000fe20000041820 */
[----:B------:R1:W1:Y:S01]  /*2af0*/  MUFU.TANH R65, R53 ;  /* 0x0000003500417308 */ /* 0x0002620000002400 */
[----:B------:R-:W2:Y:S01]  /*2b00*/  LDSM.16.M88.4 R20, [R235+0xf100] ;  /* 0x00f10000eb14783b */ /* 0x000ea20000000200 */
[----:B------:R-:W-:-:S05]  /*2b10*/  FMUL.FTZ R43, R43, c[0x0][0x320] ;  /* 0x0000c8002b2b7a20 */ /* 0x000fca0000410000 */
[C---:B------:R-:W-:Y:S01]  /*2b20*/  HMMA.16816.F32.BF16 R76, R192.reuse, R8, R76 ;  /* 0x00000008c04c723c */ /* 0x040fe2000004184c */
[----:B------:R-:W2:Y:S07]  /*2b30*/  MUFU.TANH R161, R40 ;  /* 0x0000002800a17308 */ /* 0x000eae0000002400 */
[----:B------:R-:W-:Y:S01]  /*2b40*/  HMMA.16816.F32.BF16 R72, R192, R10, R72 ;  /* 0x0000000ac048723c */ /* 0x000fe20000041848 */
[----:B-1----:R-:W1:Y:S01]  /*2b50*/  LDSM.16.M88.4 R52, [R235+0xe900] ;  /* 0x00e90000eb34783b */ /* 0x002e620000000200 */
[----:B------:R-:W1:Y:S01]  /*2b60*/  MUFU.TANH R162, R41 ;  /* 0x0000002900a27308 */ /* 0x000e620000002400 */
[----:B------:R-:W-:-:S02]  /*2b70*/  FMUL.FTZ R48, R48, c[0x0][0x320] ;  /* 0x0000c80030307a20 */ /* 0x000fc40000410000 */
[----:B------:R-:W-:Y:S02]  /*2b80*/  FMUL.FTZ R49, R49, c[0x0][0x320] ;  /* 0x0000c80031317a20 */ /* 0x000fe40000410000 */
[----:B------:R-:W-:Y:S01]  /*2b90*/  FMUL.FTZ R50, R50, c[0x0][0x320] ;  /* 0x0000c80032327a20 */ /* 0x000fe20000410000 */
[----:B------:R-:W-:Y:S01]  /*2ba0*/  HMMA.16816.F32.BF16 R44, R212, R66, R44 ;  /* 0x00000042d42c723c */ /* 0x000fe2000004182c */
[----:B------:R-:W-:Y:S01]  /*2bb0*/  FMUL.FTZ R51, R51, c[0x0][0x320] ;  /* 0x0000c80033337a20 */ /* 0x000fe20000410000 */
[----:B------:R-:W1:Y:S01]  /*2bc0*/  MUFU.TANH R166, R42 ;  /* 0x0000002a00a67308 */ /* 0x000e620000002400 */
[----:B------:R-:W-:Y:S02]  /*2bd0*/  FMUL.FTZ R32, R32, c[0x0][0x320] ;  /* 0x0000c80020207a20 */ /* 0x000fe40000410000 */
[----:B------:R-:W-:Y:S02]  /*2be0*/  FMUL.FTZ R33, R33, c[0x0][0x320] ;  /* 0x0000c80021217a20 */ /* 0x000fe40000410000 */
[----:B------:R-:W-:Y:S01]  /*2bf0*/  FMUL.FTZ R34, R34, c[0x0][0x320] ;  /* 0x0000c80022227a20 */ /* 0x000fe20000410000 */
[C---:B-----5:R-:W-:Y:S01]  /*2c00*/  HMMA.16816.F32.BF16 R76, R196.reuse, R12, R76 ;  /* 0x0000000cc44c723c */ /* 0x060fe2000004184c */
[----:B------:R-:W-:Y:S01]  /*2c10*/  FMUL.FTZ R35, R35, c[0x0][0x320] ;  /* 0x0000c80023237a20 */ /* 0x000fe20000410000 */
[----:B------:R5:W1:Y:S06]  /*2c20*/  MUFU.TANH R167, R43 ;  /* 0x0000002b00a77308 */ /* 0x000a6c0000002400 */
[C---:B------:R-:W-:Y:S02]  /*2c30*/  HMMA.16816.F32.BF16 R72, R196.reuse, R14, R72 ;  /* 0x0000000ec448723c */ /* 0x040fe40000041848 */
[----:B------:R1:W1:Y:S06]  /*2c40*/  MUFU.TANH R145, R48 ;  /* 0x0000003000917308 */ /* 0x00026c0000002400 */
[----:B--2---:R-:W-:Y:S01]  /*2c50*/  HMMA.16816.F32.BF16 R104, R196, R20, R104 ;  /* 0x00000014c468723c */ /* 0x004fe20000041868 */
[----:B------:R-:W-:Y:S01]  /*2c60*/  FMUL.FTZ R44, R44, c[0x0][0x320] ;  /* 0x0000c8002c2c7a20 */ /* 0x000fe20000410000 */
[----:B-----5:R-:W2:Y:S01]  /*2c70*/  LDSM.16.M88.4 R40, [R224+0x7000] ;  /* 0x00700000e028783b */ /* 0x020ea20000000200 */
[----:B------:R-:W-:Y:S01]  /*2c80*/  FMUL.FTZ R45, R45, c[0x0][0x320] ;  /* 0x0000c8002d2d7a20 */ /* 0x000fe20000410000 */
[----:B------:R2:W2:Y:S01]  /*2c90*/  MUFU.TANH R146, R49 ;  /* 0x0000003100927308 */ /* 0x0004a20000002400 */
[----:B------:R-:W-:Y:S01]  /*2ca0*/  FMUL.FTZ R46, R46, c[0x0][0x320] ;  /* 0x0000c8002e2e7a20 */ /* 0x000fe20000410000 */
[----:B------:R-:W-:-:S04]  /*2cb0*/  DEPBAR.LE SB0, 0x0 ;  /* 0x000080000000791a */ /* 0x000fc80000000000 */
[C---:B-1----:R-:W-:Y:S01]  /*2cc0*/  HMMA.16816.F32.BF16 R28, R196.reuse, R52, R28 ;  /* 0x00000034c41c723c */ /* 0x042fe2000004181c */
[----:B------:R-:W-:Y:S01]  /*2cd0*/  FMUL.FTZ R47, R47, c[0x0][0x320] ;  /* 0x0000c8002f2f7a20 */ /* 0x000fe20000410000 */
[----:B------:R1:W1:Y:S06]  /*2ce0*/  MUFU.TANH R151, R50 ;  /* 0x0000003200977308 */ /* 0x00026c0000002400 */
[C---:B------:R-:W-:Y:S02]  /*2cf0*/  HMMA.16816.F32.BF16 R88, R196.reuse, R54, R88 ;  /* 0x00000036c458723c */ /* 0x040fe40000041858 */
[----:B------:R1:W1:Y:S06]  /*2d00*/  MUFU.TANH R152, R51 ;  /* 0x0000003300987308 */ /* 0x00026c0000002400 */
[----:B------:R-:W-:Y:S02]  /*2d10*/  HMMA.16816.F32.BF16 R80, R196, R22, R80 ;  /* 0x00000016c450723c */ /* 0x000fe40000041850 */
[----:B------:R1:W1:Y:S06]  /*2d20*/  MUFU.TANH R148, R44 ;  /* 0x0000002c00947308 */ /* 0x00026c0000002400 */
[C---:B------:R-:W-:Y:S02]  /*2d30*/  HMMA.16816.F32.BF16 R76, R212.reuse, R16, R76 ;  /* 0x00000010d44c723c */ /* 0x040fe4000004184c */
[----:B------:R1:W1:Y:S06]  /*2d40*/  MUFU.TANH R147, R45 ;  /* 0x0000002d00937308 */ /* 0x00026c0000002400 */
[C---:B------:R-:W-:Y:S02]  /*2d50*/  HMMA.16816.F32.BF16 R72, R212.reuse, R18, R72 ;  /* 0x00000012d448723c */ /* 0x040fe40000041848 */
[----:B------:R1:W1:Y:S06]  /*2d60*/  MUFU.TANH R153, R46 ;  /* 0x0000002e00997308 */ /* 0x00026c0000002400 */
[C---:B------:R-:W-:Y:S02]  /*2d70*/  HMMA.16816.F32.BF16 R28, R212.reuse, R24, R28 ;  /* 0x00000018d41c723c */ /* 0x040fe4000004181c */
[----:B------:R1:W1:Y:S06]  /*2d80*/  MUFU.TANH R154, R47 ;  /* 0x0000002f009a7308 */ /* 0x00026c0000002400 */
[----:B------:R-:W-:Y:S01]  /*2d90*/  HMMA.16816.F32.BF16 R88, R212, R26, R88 ;  /* 0x0000001ad458723c */ /* 0x000fe20000041858 */
[----:B------:R-:W-:Y:S01]  /*2da0*/  FMUL.FTZ R66, R78, c[0x0][0x320] ;  /* 0x0000c8004e427a20 */ /* 0x000fe20000410000 */
[----:B------:R1:W1:Y:S01]  /*2db0*/  MUFU.TANH R164, R32 ;  /* 0x0000002000a47308 */ /* 0x0002620000002400 */
[----:B------:R-:W-:-:S02]  /*2dc0*/  FMUL.FTZ R13, R79, c[0x0][0x320] ;  /* 0x0000c8004f0d7a20 */ /* 0x000fc40000410000 */
[----:B------:R-:W-:Y:S02]  /*2dd0*/  FMUL.FTZ R76, R76, c[0x0][0x320] ;  /* 0x0000c8004c4c7a20 */ /* 0x000fe40000410000 */
[----:B------:R-:W-:Y:S01]  /*2de0*/  FMUL.FTZ R77, R77, c[0x0][0x320] ;  /* 0x0000c8004d4d7a20 */ /* 0x000fe20000410000 */
[C---:B--2---:R-:W-:Y:S01]  /*2df0*/  HMMA.16816.F32.BF16 R104, R212.reuse, R40, R104 ;  /* 0x00000028d468723c */ /* 0x044fe20000041868 */
[----:B------:R-:W-:Y:S01]  /*2e00*/  FMUL.FTZ R67, R73, c[0x0][0x320] ;  /* 0x0000c80049437a20 */ /* 0x000fe20000410000 */
[----:B------:R2:W1:Y:S01]  /*2e10*/  MUFU.TANH R163, R33 ;  /* 0x0000002100a37308 */ /* 0x0004620000002400 */
[----:B------:R-:W-:Y:S02]  /*2e20*/  FMUL.FTZ R15, R74, c[0x0][0x320] ;  /* 0x0000c8004a0f7a20 */ /* 0x000fe40000410000 */
[----:B------:R-:W-:Y:S02]  /*2e30*/  FMUL.FTZ R14, R75, c[0x0][0x320] ;  /* 0x0000c8004b0e7a20 */ /* 0x000fe40000410000 */
[----:B------:R-:W-:Y:S01]  /*2e40*/  FMUL.FTZ R72, R72, c[0x0][0x320] ;  /* 0x0000c80048487a20 */ /* 0x000fe20000410000 */
[----:B------:R-:W-:Y:S01]  /*2e50*/  HMMA.16816.F32.BF16 R80, R212, R42, R80 ;  /* 0x0000002ad450723c */ /* 0x000fe20000041850 */
[----:B------:R-:W-:Y:S01]  /*2e60*/  FMUL.FTZ R28, R28, c[0x0][0x320] ;  /* 0x0000c8001c1c7a20 */ /* 0x000fe20000410000 */
[----:B------:R2:W1:Y:S01]  /*2e70*/  MUFU.TANH R169, R34 ;  /* 0x0000002200a97308 */ /* 0x0004620000002400 */
[----:B------:R-:W-:-:S02]  /*2e80*/  FMUL.FTZ R29, R29, c[0x0][0x320] ;  /* 0x0000c8001d1d7a20 */ /* 0x000fc40000410000 */
[----:B------:R-:W-:Y:S02]  /*2e90*/  FMUL.FTZ R30, R30, c[0x0][0x320] ;  /* 0x0000c8001e1e7a20 */ /* 0x000fe40000410000 */
[----:B------:R-:W-:Y:S02]  /*2ea0*/  FMUL.FTZ R31, R31, c[0x0][0x320] ;  /* 0x0000c8001f1f7a20 */ /* 0x000fe40000410000 */
[----:B------:R-:W-:Y:S01]  /*2eb0*/  FMUL.FTZ R88, R88, c[0x0][0x320] ;  /* 0x0000c80058587a20 */ /* 0x000fe20000410000 */
[----:B------:R2:W1:Y:S01]  /*2ec0*/  MUFU.TANH R170, R35 ;  /* 0x0000002300aa7308 */ /* 0x0004620000002400 */
[----:B------:R-:W-:Y:S02]  /*2ed0*/  FMUL.FTZ R89, R89, c[0x0][0x320] ;  /* 0x0000c80059597a20 */ /* 0x000fe40000410000 */
[----:B------:R-:W-:Y:S02]  /*2ee0*/  FMUL.FTZ R90, R90, c[0x0][0x320] ;  /* 0x0000c8005a5a7a20 */ /* 0x000fe40000410000 */
[----:B------:R-:W-:-:S02]  /*2ef0*/  FMUL.FTZ R91, R91, c[0x0][0x320] ;  /* 0x0000c8005b5b7a20 */ /* 0x000fc40000410000 */
[----:B------:R-:W-:Y:S01]  /*2f00*/  FMUL.FTZ R104, R104, c[0x0][0x320] ;  /* 0x0000c80068687a20 */ /* 0x000fe20000410000 */
[----:B------:R2:W1:Y:S01]  /*2f10*/  MUFU.TANH R180, R28 ;  /* 0x0000001c00b47308 */ /* 0x0004620000002400 */
[----:B------:R-:W-:Y:S02]  /*2f20*/  FMUL.FTZ R105, R105, c[0x0][0x320] ;  /* 0x0000c80069697a20 */ /* 0x000fe40000410000 */
[----:B------:R-:W-:Y:S02]  /*2f30*/  FMUL.FTZ R106, R106, c[0x0][0x320] ;  /* 0x0000c8006a6a7a20 */ /* 0x000fe40000410000 */
[----:B------:R-:W-:Y:S02]  /*2f40*/  FMUL.FTZ R107, R107, c[0x0][0x320] ;  /* 0x0000c8006b6b7a20 */ /* 0x000fe40000410000 */
[----:B------:R-:W-:Y:S01]  /*2f50*/  FMUL.FTZ R80, R80, c[0x0][0x320] ;  /* 0x0000c80050507a20 */ /* 0x000fe20000410000 */
[----:B------:R2:W1:Y:S01]  /*2f60*/  MUFU.TANH R179, R29 ;  /* 0x0000001d00b37308 */ /* 0x0004620000002400 */
[----:B------:R-:W-:-:S02]  /*2f70*/  FMUL.FTZ R81, R81, c[0x0][0x320] ;  /* 0x0000c80051517a20 */ /* 0x000fc40000410000 */
[----:B------:R-:W-:Y:S02]  /*2f80*/  FMUL.FTZ R82, R82, c[0x0][0x320] ;  /* 0x0000c80052527a20 */ /* 0x000fe40000410000 */
[----:B------:R-:W-:-:S03]  /*2f90*/  FMUL.FTZ R83, R83, c[0x0][0x320] ;  /* 0x0000c80053537a20 */ /* 0x000fc60000410000 */
[----:B------:R2:W1:Y:S08]  /*2fa0*/  MUFU.TANH R176, R30 ;  /* 0x0000001e00b07308 */ /* 0x0004700000002400 */
        /* <DEDUP_REMOVED lines=15> */
[----:B------:R-:W1:Y:S08]  /*30a0*/  MUFU.TANH R66, R66 ;  /* 0x0000004200427308 */ /* 0x000e700000002400 */
[----:B------:R-:W1:Y:S08]  /*30b0*/  MUFU.TANH R13, R13 ;  /* 0x0000000d000d7308 */ /* 0x000e700000002400 */
[----:B------:R2:W1:Y:S08]  /*30c0*/  MUFU.TANH R134, R72 ;  /* 0x0000004800867308 */ /* 0x0004700000002400 */
[----:B------:R-:W1:Y:S08]  /*30d0*/  MUFU.TANH R67, R67 ;  /* 0x0000004300437308 */ /* 0x000e700000002400 */
[----:B------:R-:W1:Y:S08]  /*30e0*/  MUFU.TANH R15, R15 ;  /* 0x0000000f000f7308 */ /* 0x000e700000002400 */
[----:B------:R-:W1:Y:S01]  /*30f0*/  MUFU.TANH R14, R14 ;  /* 0x0000000e000e7308 */ /* 0x000e620000002400 */
[----:B------:R-:W-:Y:S06]  /*3100*/  BAR.SYNC.DEFER_BLOCKING 0x0 ;  /* 0x0000000000007b1d */ /* 0x000fec0000010000 */
[----:B------:R-:W-:Y:S05]  /*3110*/  @!P1 BRA `(.L_x_4) ;  /* 0x0000047000009947 */ /* 0x000fea0003800000 */
[----:B--234-:R-:W-:Y:S01]  /*3120*/  ULEA UR6, UR6, UR9, 0x7 ;  /* 0x0000000906067291 */ /* 0x01cfe2000f8e383f */
[----:B------:R-:W-:-:S05]  /*3130*/  IMAD.MOV.U32 R239, RZ, RZ, RZ ;  /* 0x000000ffffef7224 */ /* 0x000fca00078e00ff */
[----:B------:R-:W-:-:S05]  /*3140*/  IMAD.U32 R240, RZ, RZ, UR6 ;  /* 0x00000006fff07e24 */ /* 0x000fca000f8e00ff */
[----:B------:R-:W-:-:S05]  /*3150*/  IADD3 R240, R240, -0x80, R242 ;  /* 0xffffff80f0f07810 */ /* 0x000fca0007ffe0f2 */
[----:B------:R-:W-:-:S04]  /*3160*/  @P0 IMAD.HI.U32 R9, R240, c[0x0][0x2bc], RZ ;  /* 0x0000af00f0090a27 */ /* 0x000fc800078e00ff */
[----:B------:R-:W-:Y:S01]  /*3170*/  IMAD.MOV.U32 R8, RZ, RZ, R240 ;  /* 0x000000ffff087224 */ /* 0x000fe200078e00f0 */
[----:B------:R-:W-:-:S04]  /*3180*/  @P0 SHF.R.U32.HI R8, RZ, c[0x0][0x2c0], R9 ;  /* 0x0000b000ff080a19 */ /* 0x000fc80000011609 */
[----:B------:R-:W-:-:S04]  /*3190*/  @!P6 IADD3 R11, P1, R8, UR16, RZ ;  /* 0x00000010080bec10 */ /* 0x000fc8000ff3e0ff */
[----:B------:R-:W-:Y:S02]  /*31a0*/  @!P6 LEA.HI.X.SX32 R9, R8, UR11, 0x1, P1 ;  /* 0x0000000b0809ec11 */ /* 0x000fe400088f0eff */
[----:B------:R-:W-:-:S04]  /*31b0*/  @!P6 LEA R10, P1, R11, c[0x0][0x2a0], 0x2 ;  /* 0x0000a8000b0aea11 */ /* 0x000fc800078210ff */
[----:B------:R-:W-:-:S05]  /*31c0*/  @!P6 LEA.HI.X R11, R11, c[0x0][0x2a4], R9, 0x2, P1 ;  /* 0x0000a9000b0bea11 */ /* 0x000fca00008f1409 */
[----:B------:R2:W3:Y:S01]  /*31d0*/  @!P6 LDG.E R239, [R10.64] ;  /* 0x0000000c0aefe981 */ /* 0x0004e2000c1e1900 */
[----:B------:R-:W-:Y:S01]  /*31e0*/  IMAD.MOV R8, RZ, RZ, -R8 ;  /* 0x000000ffff087224 */ /* 0x000fe200078e0a08 */
[----:B------:R-:W-:Y:S02]  /*31f0*/  SEL R23, RZ, 0x10, P3 ;  /* 0x00000010ff177807 */ /* 0x000fe40001800000 */
[----:B------:R-:W-:Y:S01]  /*3200*/  SHF.L.U64.HI R12, R37, 0x1, R39 ;  /* 0x00000001250c7819 */ /* 0x000fe20000010227 */
[----:B------:R-:W-:Y:S01]  /*3210*/  IMAD R240, R8, c[0x0][0x2b8], R240 ;  /* 0x0000ae0008f07a24 */ /* 0x000fe200078e02f0 */
[----:B------:R-:W-:Y:S02]  /*3220*/  IADD3 R24, -R23, 0x10, RZ ;  /* 0x0000001017187810 */ /* 0x000fe40007ffe1ff */
[----:B------:R-:W-:Y:S02]  /*3230*/  SHF.L.U64.HI R9, R36, 0x1, R38 ;  /* 0x0000000124097819 */ /* 0x000fe40000010226 */
[----:B------:R-:W-:-:S02]  /*3240*/  SHF.R.S32.HI R8, RZ, 0x1f, R240 ;  /* 0x0000001fff087819 */ /* 0x000fc400000114f0 */
[----:B------:R-:W-:-:S03]  /*3250*/  LOP3.LUT R24, R24, 0xf, RZ, 0xc0, !PT ;  /* 0x0000000f18187812 */ /* 0x000fc600078ec0ff */
[----:B------:R-:W-:-:S04]  /*3260*/  IMAD R8, R8, c[0x0][0x1e0], RZ ;  /* 0x0000780008087a24 */ /* 0x000fc800078e02ff */
[C---:B------:R-:W-:Y:S02]  /*3270*/  IMAD R8, R240.reuse, c[0x0][0x1e4], R8 ;  /* 0x00007900f0087a24 */ /* 0x040fe400078e0208 */
[----:B--2---:R-:W-:-:S04]  /*3280*/  IMAD.WIDE.U32 R10, R240, c[0x0][0x1e0], RZ ;  /* 0x00007800f00a7a25 */ /* 0x004fc800078e00ff */
[----:B------:R-:W-:Y:S01]  /*3290*/  IMAD.IADD R11, R11, 0x1, R8 ;  /* 0x000000010b0b7824 */ /* 0x000fe200078e0208 */
[----:B---3--:R-:W-:-:S03]  /*32a0*/  SHF.R.S32.HI R8, RZ, 0x1f, R239 ;  /* 0x0000001fff087819 */ /* 0x008fc600000114ef */
[----:B------:R-:W-:-:S04]  /*32b0*/  IMAD.WIDE.U32 R10, R239, c[0x0][0x1f0], R10 ;  /* 0x00007c00ef0a7a25 */ /* 0x000fc800078e000a */
[----:B------:R-:W-:Y:S01]  /*32c0*/  IMAD R8, R8, c[0x0][0x1f0], RZ ;  /* 0x00007c0008087a24 */ /* 0x000fe200078e02ff */
[----:B------:R-:W-:Y:S02]  /*32d0*/  IADD3 R18, P1, R10, UR20, RZ ;  /* 0x000000140a127c10 */ /* 0x000fe4000ff3e0ff */
[----:B------:R-:W-:Y:S01]  /*32e0*/  SEL R10, RZ, 0x10, P4 ;  /* 0x00000010ff0a7807 */ /* 0x000fe20002000000 */
[----:B------:R-:W-:-:S03]  /*32f0*/  IMAD R8, R239, c[0x0][0x1f4], R8 ;  /* 0x00007d00ef087a24 */ /* 0x000fc600078e0208 */
[----:B------:R-:W-:Y:S02]  /*3300*/  IADD3 R26, -R10, 0x10, RZ ;  /* 0x000000100a1a7810 */ /* 0x000fe40007ffe1ff */
[----:B------:R-:W-:Y:S01]  /*3310*/  IADD3.X R8, R11, UR18, R8, P1, !PT ;  /* 0x000000120b087c10 */ /* 0x000fe20008ffe408 */
[----:B------:R-:W-:Y:S01]  /*3320*/  IMAD.SHL.U32 R11, R37, 0x2, RZ ;  /* 0x00000002250b7824 */ /* 0x000fe200078e00ff */
[----:B------:R-:W-:Y:S02]  /*3330*/  LEA R17, P1, R18, c[0x0][0x1c8], 0x1 ;  /* 0x0000720012117a11 */ /* 0x000fe400078208ff */
[----:B------:R-:W-:Y:S02]  /*3340*/  LOP3.LUT R26, R26, 0xf, RZ, 0xc0, !PT ;  /* 0x0000000f1a1a7812 */ /* 0x000fe400078ec0ff */
[----:B------:R-:W-:Y:S01]  /*3350*/  LEA.HI.X R18, R18, c[0x0][0x1cc], R8, 0x1, P1 ;  /* 0x0000730012127a11 */ /* 0x000fe200008f0c08 */
[----:B------:R-:W2:Y:S01]  /*3360*/  SHFL.IDX PT, R25, R17, 0x3, 0x181f ;  /* 0x00781f0011197f89 */ /* 0x000ea200000e0000 */
[----:B------:R-:W-:-:S03]  /*3370*/  IMAD.SHL.U32 R8, R36, 0x2, RZ ;  /* 0x0000000224087824 */ /* 0x000fc600078e00ff */
[----:B------:R-:W3:Y:S04]  /*3380*/  SHFL.IDX PT, R16, R18, 0x3, 0x181f ;  /* 0x00781f0012107f89 */ /* 0x000ee800000e0000 */
[----:B------:R-:W4:Y:S04]  /*3390*/  SHFL.IDX PT, R21, R17, RZ, 0x181f ;  /* 0x00181fff11157589 */ /* 0x000f2800000e0000 */
[----:B------:R-:W5:Y:S04]  /*33a0*/  SHFL.IDX PT, R19, R17, 0x1, 0x181f ;  /* 0x00381f0011137f89 */ /* 0x000f6800000e0000 */
[----:B------:R-:W1:Y:S04]  /*33b0*/  SHFL.IDX PT, R22, R18, RZ, 0x181f ;  /* 0x00181fff12167589 */ /* 0x000e6800000e0000 */
[----:B------:R-:W1:Y:S04]  /*33c0*/  SHFL.IDX PT, R17, R17, 0x2, 0x181f ;  /* 0x00581f0011117f89 */ /* 0x000e6800000e0000 */
[----:B------:R-:W1:Y:S01]  /*33d0*/  SHFL.IDX PT, R20, R18, 0x1, 0x181f ;  /* 0x00381f0012147f89 */ /* 0x000e6200000e0000 */
[----:B--2---:R-:W-:-:S03]  /*33e0*/  IADD3 R26, P2, P1, R26, R25, R11 ;  /* 0x000000191a1a7210 */ /* 0x004fc6000795e00b */
[----:B------:R-:W2:Y:S01]  /*33f0*/  SHFL.IDX PT, R18, R18, 0x2, 0x181f ;  /* 0x00581f0012127f89 */ /* 0x000ea200000e0000 */
[-C--:B---3--:R-:W-:Y:S02]  /*3400*/  IADD3.X R27, RZ, R16.reuse, R12, P2, P1 ;  /* 0x00000010ff1b7210 */ /* 0x088fe400017e240c */
[----:B------:R-:W-:Y:S02]  /*3410*/  IADD3 R24, P2, P1, R24, R25, R8 ;  /* 0x0000001918187210 */ /* 0x000fe4000795e008 */
[CC--:B----4-:R-:W-:Y:S02]  /*3420*/  IADD3 R28, P5, R21.reuse, R11.reuse, RZ ;  /* 0x0000000b151c7210 */ /* 0x0d0fe40007fbe0ff */
[--C-:B------:R-:W-:Y:S02]  /*3430*/  IADD3.X R25, RZ, R16, R9.reuse, P2, P1 ;  /* 0x00000010ff197210 */ /* 0x100fe400017e2409 */
[-C--:B-1----:R-:W-:Y:S02]  /*3440*/  IADD3 R32, P2, R21, R8.reuse, RZ ;  /* 0x0000000815207210 */ /* 0x082fe40007f5e0ff */
[CC--:B-----5:R-:W-:Y:S01]  /*3450*/  IADD3 R30, P1, R19.reuse, R11.reuse, RZ ;  /* 0x0000000b131e7210 */ /* 0x0e0fe20007f3e0ff */
[C---:B------:R-:W-:Y:S01]  /*3460*/  IMAD.X R29, R22.reuse, 0x1, R12, P5 ;  /* 0x00000001161d7824 */ /* 0x040fe200028e060c */
[----:B------:R-:W-:Y:S01]  /*3470*/  IADD3 R16, P5, R19, R8, RZ ;  /* 0x0000000813107210 */ /* 0x000fe20007fbe0ff */
[----:B------:R-:W-:Y:S01]  /*3480*/  IMAD.X R33, R22, 0x1, R9, P2 ;  /* 0x0000000116217824 */ /* 0x000fe200010e0609 */
[----:B------:R-:W-:-:S02]  /*3490*/  IADD3 R34, P2, R17, R11, RZ ;  /* 0x0000000b11227210 */ /* 0x000fc40007f5e0ff */
[----:B------:R1:W-:Y:S01]  /*34a0*/  LDGSTS.E.BYPASS.LTC128B.128 [R241+0x8100], [R28.64], !P4 ;  /* 0x081000001cf17fae */ /* 0x0003e2000e101d4c */
[C-C-:B------:R-:W-:Y:S01]  /*34b0*/  IMAD.X R31, R20.reuse, 0x1, R12.reuse, P1 ;  /* 0x00000001141f7824 */ /* 0x140fe200008e060c */
[----:B------:R-:W-:Y:S01]  /*34c0*/  IADD3 R8, P1, R17, R8, RZ ;  /* 0x0000000811087210 */ /* 0x000fe20007f3e0ff */
[--C-:B------:R-:W-:Y:S01]  /*34d0*/  IMAD.X R17, R20, 0x1, R9.reuse, P5 ;  /* 0x0000000114117824 */ /* 0x100fe200028e0609 */
[----:B------:R-:W-:Y:S01]  /*34e0*/  ISETP.NE.U32.AND P5, PT, R10, RZ, PT ;  /* 0x000000ff0a00720c */ /* 0x000fe20003fa5070 */
[C---:B--2---:R-:W-:Y:S01]  /*34f0*/  IMAD.X R35, R18.reuse, 0x1, R12, P2 ;  /* 0x0000000112237824 */ /* 0x044fe200010e060c */
[----:B------:R-:W-:Y:S01]  /*3500*/  ISETP.NE.U32.AND P2, PT, R23, RZ, PT ;  /* 0x000000ff1700720c */ /* 0x000fe20003f45070 */
[----:B------:R-:W-:Y:S01]  /*3510*/  IMAD.X R9, R18, 0x1, R9, P1 ;  /* 0x0000000112097824 */ /* 0x000fe200008e0609 */
[----:B------:R1:W-:Y:S04]  /*3520*/  LDGSTS.E.BYPASS.LTC128B.128 [R241+0xc100], [R32.64], !P3 ;  /* 0x0c10000020f17fae */ /* 0x0003e8000d901d4c */
[----:B------:R1:W-:Y:S04]  /*3530*/  LDGSTS.E.BYPASS.LTC128B.128 [R241+0x9100], [R30.64], !P4 ;  /* 0x091000001ef17fae */ /* 0x0003e8000e101d4c */
[----:B------:R1:W-:Y:S04]  /*3540*/  LDGSTS.E.BYPASS.LTC128B.128 [R241+0xd100], [R16.64], !P3 ;  /* 0x0d10000010f17fae */ /* 0x0003e8000d901d4c */
[----:B------:R1:W-:Y:S04]  /*3550*/  LDGSTS.E.BYPASS.LTC128B.128 [R241+0xa100], [R34.64], !P4 ;  /* 0x0a10000022f17fae */ /* 0x0003e8000e101d4c */
[----:B------:R1:W-:Y:S04]  /*3560*/  LDGSTS.E.BYPASS.LTC128B.128 [R241+0xe100], [R8.64], !P3 ;  /* 0x0e10000008f17fae */ /* 0x0003e8000d901d4c */
[----:B------:R1:W-:Y:S04]  /*3570*/  LDGSTS.E.BYPASS.LTC128B.128.ZFILL [R241+0xb100], [R26.64], P5 ;  /* 0x0b1000001af17fae */ /* 0x0003e8000a941d4c */
[----:B------:R1:W-:Y:S02]  /*3580*/  LDGSTS.E.BYPASS.LTC128B.128.ZFILL [R241+0xf100], [R24.64], P2 ;  /* 0x0f10000018f17fae */ /* 0x0003e40009141d4c */
.L_x_4:
[----:B--234-:R-:W-:Y:S01]  /*3590*/  LOP3.LUT R6, R6, 0xffffffe0, RZ, 0xc0, !PT ;  /* 0xffffffe006067812 */ /* 0x01cfe200078ec0ff */
[----:B-1----:R-:W-:Y:S01]  /*35a0*/  IMAD.MOV.U32 R17, RZ, RZ, -0x2 ;  /* 0xfffffffeff117424 */ /* 0x002fe200078e00ff */
[----:B------:R-:W-:Y:S01]  /*35b0*/  UIADD3 UR6, UR7, -0x2, URZ ;  /* 0xfffffffe07067890 */ /* 0x000fe2000fffe03f */
[----:B------:R-:W-:Y:S01]  /*35c0*/  IMAD.SHL.U32 R236, R4, 0x2, RZ ;  /* 0x0000000204ec7824 */ /* 0x000fe200078e00ff */
[----:B------:R-:W0:Y:S01]  /*35d0*/  LDGDEPBAR ;  /* 0x00000000000079af */ /* 0x000e220000000000 */
[----:B------:R-:W-:Y:S01]  /*35e0*/  IMAD.IADD R6, R5, 0x1, -R6 ;  /* 0x0000000105067824 */ /* 0x000fe200078e0a06 */
[----:B------:R-:W-:Y:S01]  /*35f0*/  UISETP.GE.AND UP0, UPT, UR6, UR8, UPT ;  /* 0x000000080600728c */ /* 0x000fe2000bf06270 */
[--C-:B------:R-:W-:Y:S01]  /*3600*/  IMAD R234, R2, 0x2, R236.reuse ;  /* 0x0000000202ea7824 */ /* 0x100fe200078e02ec */
[----:B------:R-:W-:Y:S01]  /*3610*/  LDSM.16.MT88.4 R124, [R236+0x100] ;  /* 0x00010000ec7c783b */ /* 0x000fe20000004200 */
[C---:B------:R-:W-:Y:S01]  /*3620*/  IMAD R233, R0.reuse, 0x2, R236 ;  /* 0x0000000200e97824 */ /* 0x040fe200078e02ec */
[----:B------:R-:W-:Y:S01]  /*3630*/  SHF.R.S32.HI R5, RZ, 0x1f, R6 ;  /* 0x0000001fff057819 */ /* 0x000fe20000011406 */
[----:B------:R-:W-:Y:S01]  /*3640*/  IMAD R232, R0, 0x2, R234 ;  /* 0x0000000200e87824 */ /* 0x000fe200078e02ea */
[----:B------:R-:W-:Y:S02]  /*3650*/  LDSM.16.MT88.4 R116, [R234+0x100] ;  /* 0x00010000ea74783b */ /* 0x000fe40000004200 */
[----:B------:R-:W-:-:S02]  /*3660*/  LEA.HI R5, R5, R6, RZ, 0x2 ;  /* 0x0000000605057211 */ /* 0x000fc400078f10ff */
[----:B------:R-:W-:Y:S02]  /*3670*/  LDSM.16.MT88.4 R100, [R232+0x100] ;  /* 0x00010000e864783b */ /* 0x000fe40000004200 */
[----:B------:R-:W-:Y:S02]  /*3680*/  LOP3.LUT R5, R5, 0x7ffffffc, RZ, 0xc0, !PT ;  /* 0x7ffffffc05057812 */ /* 0x000fe400078ec0ff */
[----:B------:R-:W-:Y:S03]  /*3690*/  LDSM.16.MT88.4 R108, [R233+0x100] ;  /* 0x00010000e96c783b */ /* 0x000fe60000004200 */
[----:B------:R-:W-:Y:S01]  /*36a0*/  IMAD.IADD R5, R6, 0x1, -R5 ;  /* 0x0000000106057824 */ /* 0x000fe200078e0a05 */
[----:B------:R-:W-:Y:S03]  /*36b0*/  LDSM.16.MT88.4 R76, [R233+0x4100] ;  /* 0x00410000e94c783b */ /* 0x000fe60000004200 */
[----:B------:R-:W-:Y:S01]  /*36c0*/  IMAD R17, R5, R17, UR15 ;  /* 0x0000000f05117e24 */ /* 0x000fe2000f8e0211 */
[----:B------:R-:W-:Y:S04]  /*36d0*/  LDSM.16.MT88.4 R24, [R236+0x900] ;  /* 0x00090000ec18783b */ /* 0x000fe80000004200 */
[C---:B------:R-:W-:Y:S01]  /*36e0*/  ISETP.GT.AND P2, PT, R17.reuse, RZ, PT ;  /* 0x000000ff1100720c */ /* 0x040fe20003f44270 */
[----:B------:R-:W-:Y:S01]  /*36f0*/  LDSM.16.MT88.4 R20, [R234+0x900] ;  /* 0x00090000ea14783b */ /* 0x000fe20000004200 */
[----:B------:R-:W-:-:S02]  /*3700*/  ISETP.GT.AND P1, PT, R17, 0x1, PT ;  /* 0x000000011100780c */ /* 0x000fc40003f24270 */
[----:B------:R-:W-:Y:S01]  /*3710*/  ISETP.GT.AND P5, PT, R17, 0x8, PT ;  /* 0x000000081100780c */ /* 0x000fe20003fa4270 */
[----:B------:R-:W-:Y:S01]  /*3720*/  LDSM.16.MT88.4 R32, [R234+0x4900] ;  /* 0x00490000ea20783b */ /* 0x000fe20000004200 */
[----:B------:R-:W-:Y:S02]  /*3730*/  FSEL R3, R3, -INF , P2 ;  /* 0xff80000003037808 */ /* 0x000fe40001000000 */
[----:B------:R-:W-:Y:S02]  /*3740*/  FSEL R16, R7, -INF , P1 ;  /* 0xff80000007107808 */ /* 0x000fe40000800000 */
[----:B------:R-:W-:Y:S02]  /*3750*/  FSEL R84, R84, -INF , P2 ;  /* 0xff80000054547808 */ /* 0x000fe40001000000 */
[----:B------:R-:W-:Y:S02]  /*3760*/  ISETP.GT.AND P2, PT, R17, 0x9, PT ;  /* 0x000000091100780c */ /* 0x000fe40003f44270 */
[----:B------:R-:W-:-:S02]  /*3770*/  FSEL R68, R68, -INF , P5 ;  /* 0xff80000044447808 */ /* 0x000fc40002800000 */
[----:B------:R-:W-:Y:S02]  /*3780*/  FMNMX.FTZ R18, R3, R16, !PT ;  /* 0x0000001003127209 */ /* 0x000fe40007810000 */
[----:B------:R-:W-:Y:S02]  /*3790*/  FSEL R85, R85, -INF , P1 ;  /* 0xff80000055557808 */ /* 0x000fe40000800000 */
[----:B------:R-:W-:Y:S02]  /*37a0*/  ISETP.GT.AND P1, PT, R17, 0x10, PT ;  /* 0x000000101100780c */ /* 0x000fe40003f24270 */
[----:B------:R-:W-:Y:S02]  /*37b0*/  FSEL R69, R69, -INF , P2 ;  /* 0xff80000045457808 */ /* 0x000fe40001000000 */
[----:B------:R-:W-:Y:S02]  /*37c0*/  FMNMX.FTZ R18, R68, R18, !PT ;  /* 0x0000001244127209 */ /* 0x000fe40007810000 */
[----:B------:R-:W-:-:S02]  /*37d0*/  FSEL R86, R86, -INF , P5 ;  /* 0xff80000056567808 */ /* 0x000fc40002800000 */
[----:B------:R-:W-:Y:S02]  /*37e0*/  ISETP.GT.AND P5, PT, R17, 0x11, PT ;  /* 0x000000111100780c */ /* 0x000fe40003fa4270 */
[----:B------:R-:W-:Y:S02]  /*37f0*/  FSEL R7, R70, -INF , P1 ;  /* 0xff80000046077808 */ /* 0x000fe40000800000 */
[----:B------:R-:W-:Y:S02]  /*3800*/  FMNMX.FTZ R18, R69, R18, !PT ;  /* 0x0000001245127209 */ /* 0x000fe40007810000 */
        /* <DEDUP_REMOVED lines=8> */
[----:B------:R-:W-:-:S02]  /*3890*/  FMNMX.FTZ R19, R84, R85, !PT ;  /* 0x0000005554137209 */ /* 0x000fc40007810000 */
[----:B------:R-:W-:Y:S02]  /*38a0*/  FSEL R10, R93, -INF , P5 ;  /* 0xff8000005d0a7808 */ /* 0x000fe40002800000 */
[----:B------:R-:W-:Y:S02]  /*38b0*/  ISETP.GT.AND P5, PT, R17, 0x20, PT ;  /* 0x000000201100780c */ /* 0x000fe40003fa4270 */
[----:B------:R-:W-:Y:S02]  /*38c0*/  FSEL R12, R61, -INF , P1 ;  /* 0xff8000003d0c7808 */ /* 0x000fe40000800000 */
[----:B------:R-:W-:Y:S02]  /*38d0*/  FMNMX.FTZ R18, R6, R18, !PT ;  /* 0x0000001206127209 */ /* 0x000fe40007810000 */
[----:B------:R-:W-:Y:S02]  /*38e0*/  FMNMX.FTZ R19, R86, R19, !PT ;  /* 0x0000001356137209 */ /* 0x000fe40007810000 */
[----:B------:R-:W-:-:S02]  /*38f0*/  FSEL R9, R62, -INF , P2 ;  /* 0xff8000003e097808 */ /* 0x000fc40001000000 */
[----:B------:R-:W-:Y:S02]  /*3900*/  ISETP.GT.AND P2, PT, R17, 0x21, PT ;  /* 0x000000211100780c */ /* 0x000fe40003f44270 */
[----:B------:R-:W-:Y:S02]  /*3910*/  FSEL R30, R56, -INF , P5 ;  /* 0xff800000381e7808 */ /* 0x000fe40002800000 */
[----:B------:R-:W-:Y:S02]  /*3920*/  FMNMX.FTZ R18, R12, R18, !PT ;  /* 0x000000120c127209 */ /* 0x000fe40007810000 */
[----:B------:R-:W-:Y:S02]  /*3930*/  FMNMX.FTZ R19, R87, R19, !PT ;  /* 0x0000001357137209 */ /* 0x000fe40007810000 */
[----:B------:R-:W-:Y:S02]  /*3940*/  FSEL R8, R63, -INF , P1 ;  /* 0xff8000003f087808 */ /* 0x000fe40000800000 */
[----:B------:R-:W-:-:S02]  /*3950*/  ISETP.GT.AND P1, PT, R17, 0x28, PT ;  /* 0x000000281100780c */ /* 0x000fc40003f24270 */
[----:B------:R-:W-:Y:S02]  /*3960*/  FSEL R28, R57, -INF , P2 ;  /* 0xff800000391c7808 */ /* 0x000fe40001000000 */
[----:B------:R-:W-:Y:S02]  /*3970*/  FMNMX.FTZ R18, R30, R18, !PT ;  /* 0x000000121e127209 */ /* 0x000fe40007810000 */
[----:B------:R-:W-:Y:S02]  /*3980*/  FMNMX.FTZ R19, R11, R19, !PT ;  /* 0x000000130b137209 */ /* 0x000fe40007810000 */
[----:B------:R-:W-:Y:S02]  /*3990*/  FSEL R41, R58, -INF , P5 ;  /* 0xff8000003a297808 */ /* 0x000fe40002800000 */
[----:B------:R-:W-:Y:S02]  /*39a0*/  ISETP.GT.AND P5, PT, R17, 0x29, PT ;  /* 0x000000291100780c */ /* 0x000fe40003fa4270 */
[----:B------:R-:W-:-:S02]  /*39b0*/  FSEL R29, R64, -INF , P1 ;  /* 0xff800000401d7808 */ /* 0x000fc40000800000 */
[----:B------:R-:W-:Y:S02]  /*39c0*/  FMNMX.FTZ R18, R28, R18, !PT ;  /* 0x000000121c127209 */ /* 0x000fe40007810000 */
[----:B------:R-:W-:Y:S02]  /*39d0*/  FMNMX.FTZ R19, R10, R19, !PT ;  /* 0x000000130a137209 */ /* 0x000fe40007810000 */
[----:B------:R-:W-:Y:S02]  /*39e0*/  FSEL R182, R59, -INF , P2 ;  /* 0xff8000003bb67808 */ /* 0x000fe40001000000 */
[----:B------:R-:W-:Y:S02]  /*39f0*/  ISETP.GT.AND P2, PT, R17, 0x30, PT ;  /* 0x000000301100780c */ /* 0x000fe40003f44270 */
[----:B------:R-:W-:Y:S02]  /*3a00*/  FSEL R44, R65, -INF , P5 ;  /* 0xff800000412c7808 */ /* 0x000fe40002800000 */
[----:B------:R-:W-:-:S02]  /*3a10*/  FMNMX.FTZ R18, R29, R18, !PT ;  /* 0x000000121d127209 */ /* 0x000fc40007810000 */
[----:B------:R-:W-:Y:S02]  /*3a20*/  FMNMX.FTZ R19, R9, R19, !PT ;  /* 0x0000001309137209 */ /* 0x000fe40007810000 */
[----:B------:R-:W-:Y:S02]  /*3a30*/  FSEL R40, R94, -INF , P1 ;  /* 0xff8000005e287808 */ /* 0x000fe40000800000 */
[----:B------:R-:W-:Y:S01]  /*3a40*/  ISETP.GT.AND P1, PT, R17, 0x31, PT ;  /* 0x000000311100780c */ /* 0x000fe20003f24270 */
[----:B------:R-:W-:Y:S01]  /*3a50*/  LDSM.16.MT88.4 R92, [R236+0x4100] ;  /* 0x00410000ec5c783b */ /* 0x000fe20000004200 */
        /* <DEDUP_REMOVED lines=9> */
[C---:B------:R-:W-:Y:S02]  /*3af0*/  ISETP.GT.AND P2, PT, R17.reuse, 0x39, PT ;  /* 0x000000391100780c */ /* 0x040fe40003f44270 */
        /* <DEDUP_REMOVED lines=84> */
[----:B------:R-:W-:Y:S02]  /*4040*/  FMNMX.FTZ R17, R134, R18, !PT ;  /* 0x0000001286117209 */ /* 0x000fe40007810000 */
[----:B------:R-:W-:Y:S02]  /*4050*/  FMNMX.FTZ R19, R150, R19, !PT ;  /* 0x0000001396137209 */ /* 0x000fe40007810000 */
[----:B------:R-:W-:Y:S02]  /*4060*/  FMNMX.FTZ R17, R67, R17, !PT ;  /* 0x0000001143117209 */ /* 0x000fe40007810000 */
[----:B------:R-:W-:Y:S02]  /*4070*/  FMNMX.FTZ R19, R149, R19, !PT ;  /* 0x0000001395137209 */ /* 0x000fe40007810000 */
[----:B------:R-:W-:Y:S01]  /*4080*/  FSEL R65, R13, -INF , P5 ;  /* 0xff8000000d417808 */ /* 0x000fe20002800000 */
[----:B------:R-:W1:Y:S01]  /*4090*/  SHFL.BFLY PT, R18, R17, 0x2, 0x1f ;  /* 0x0c401f0011127f89 */ /* 0x000e6200000e0000 */
[----:B------:R-:W-:-:S02]  /*40a0*/  FMNMX.FTZ R13, R66, R19, !PT ;  /* 0x00000013420d7209 */ /* 0x000fc40007810000 */
[----:B------:R-:W-:Y:S02]  /*40b0*/  FSEL R64, R15, -INF , P2 ;  /* 0xff8000000f407808 */ /* 0x000fe40001000000 */
[----:B------:R-:W-:Y:S02]  /*40c0*/  FMNMX.FTZ R13, R65, R13, !PT ;  /* 0x0000000d410d7209 */ /* 0x000fe40007810000 */
[----:B------:R-:W-:Y:S02]  /*40d0*/  FSEL R62, R14, -INF , P1 ;  /* 0xff8000000e3e7808 */ /* 0x000fe40000800000 */
[----:B------:R-:W-:-:S04]  /*40e0*/  FMNMX.FTZ R13, R64, R13, !PT ;  /* 0x0000000d400d7209 */ /* 0x000fc80007810000 */
[----:B------:R-:W-:-:S05]  /*40f0*/  FMNMX.FTZ R14, R62, R13, !PT ;  /* 0x0000000d3e0e7209 */ /* 0x000fca0007810000 */
[----:B------:R-:W2:Y:S01]  /*4100*/  SHFL.BFLY PT, R13, R14, 0x2, 0x1f ;  /* 0x0c401f000e0d7f89 */ /* 0x000ea200000e0000 */
[----:B-1----:R-:W-:-:S05]  /*4110*/  FMNMX.FTZ R18, R17, R18, !PT ;  /* 0x0000001211127209 */ /* 0x002fca0007810000 */
[----:B------:R-:W1:Y:S01]  /*4120*/  SHFL.BFLY PT, R132, R18, 0x1, 0x1f ;  /* 0x0c201f0012847f89 */ /* 0x000e6200000e0000 */
[----:B--2---:R-:W-:-:S05]  /*4130*/  FMNMX.FTZ R14, R14, R13, !PT ;  /* 0x0000000d0e0e7209 */ /* 0x004fca0007810000 */
[----:B------:R-:W2:Y:S01]  /*4140*/  SHFL.BFLY PT, R13, R14, 0x1, 0x1f ;  /* 0x0c201f000e0d7f89 */ /* 0x000ea200000e0000 */
[----:B-1----:R-:W-:-:S04]  /*4150*/  FMNMX.FTZ R132, R18, R132, !PT ;  /* 0x0000008412847209 */ /* 0x002fc80007810000 */
[C---:B------:R-:W-:Y:S01]  /*4160*/  FSETP.NEU.FTZ.AND P1, PT, R132.reuse, -INF , PT ;  /* 0xff8000008400780b */ /* 0x040fe20003f3d000 */
[----:B------:R-:W-:-:S05]  /*4170*/  FMUL.FTZ R133, R132, c[0x0][0x2d0] ;  /* 0x0000b40084857a20 */ /* 0x000fca0000410000 */
[----:B------:R-:W-:-:S05]  /*4180*/  FSEL R133, R133, RZ, P1 ;  /* 0x000000ff85857208 */ /* 0x000fca0000800000 */
[--C-:B------:R-:W-:Y:S02]  /*4190*/  FFMA.FTZ R58, R3, c[0x0][0x2d0], -R133.reuse ;  /* 0x0000b400033a7a23 */ /* 0x100fe40000010885 */
[--C-:B------:R-:W-:Y:S01]  /*41a0*/  FFMA.FTZ R57, R16, c[0x0][0x2d0], -R133.reuse ;  /* 0x0000b40010397a23 */ /* 0x100fe20000010885 */
[----:B--2---:R-:W-:Y:S01]  /*41b0*/  FMNMX.FTZ R3, R13, R14, !PT ;  /* 0x0000000e0d037209 */ /* 0x004fe20007810000 */
[--C-:B------:R-:W-:Y:S01]  /*41c0*/  FFMA.FTZ R56, R68, c[0x0][0x2d0], -R133.reuse ;  /* 0x0000b40044387a23 */ /* 0x100fe20000010885 */
[----:B------:R-:W-:Y:S01]  /*41d0*/  LDSM.16.MT88.4 R16, [R233+0x900] ;  /* 0x00090000e910783b */ /* 0x000fe20000004200 */
[--C-:B------:R-:W-:Y:S01]  /*41e0*/  FFMA.FTZ R52, R69, c[0x0][0x2d0], -R133.reuse ;  /* 0x0000b40045347a23 */ /* 0x100fe20000010885 */
[C---:B------:R-:W-:Y:S01]  /*41f0*/  FSETP.NEU.FTZ.AND P1, PT, R3.reuse, -INF , PT ;  /* 0xff8000000300780b */ /* 0x040fe20003f3d000 */
[----:B------:R-:W-:Y:S01]  /*4200*/  FMUL.FTZ R63, R3, c[0x0][0x2d0] ;  /* 0x0000b400033f7a20 */ /* 0x000fe20000410000 */
[----:B------:R-:W-:Y:S01]  /*4210*/  MUFU.EX2 R58, R58 ;  /* 0x0000003a003a7308 */ /* 0x000fe20000000800 */
[----:B------:R-:W-:-:S02]  /*4220*/  FFMA.FTZ R55, R7, c[0x0][0x2d0], -R133 ;  /* 0x0000b40007377a23 */ /* 0x000fc40000010885 */
[--C-:B------:R-:W-:Y:S01]  /*4230*/  FFMA.FTZ R51, R5, c[0x0][0x2d0], -R133.reuse ;  /* 0x0000b40005337a23 */ /* 0x100fe20000010885 */
[----:B------:R-:W-:Y:S01]  /*4240*/  FSEL R63, R63, RZ, P1 ;  /* 0x000000ff3f3f7208 */ /* 0x000fe20000800000 */
[----:B------:R-:W-:Y:S01]  /*4250*/  FFMA.FTZ R50, R6, c[0x0][0x2d0], -R133 ;  /* 0x0000b40006327a23 */ /* 0x000fe20000010885 */
[----:B------:R-:W-:Y:S01]  /*4260*/  PLOP3.LUT P1, PT, PT, PT, UP0, 0x80, 0x0 ;  /* 0x000000000000781c */ /* 0x000fe20003f2f008 */
[----:B------:R-:W-:Y:S01]  /*4270*/  LDSM.16.MT88.4 R4, [R232+0x4100] ;  /* 0x00410000e804783b */ /* 0x000fe20000004200 */
[----:B------:R-:W1:Y:S01]  /*4280*/  MUFU.EX2 R57, R57 ;  /* 0x0000003900397308 */ /* 0x000e620000000800 */
[--C-:B------:R-:W-:Y:S02]  /*4290*/  FFMA.FTZ R61, R84, c[0x0][0x2d0], -R63.reuse ;  /* 0x0000b400543d7a23 */ /* 0x100fe4000001083f */
[--C-:B------:R-:W-:Y:S02]  /*42a0*/  FFMA.FTZ R60, R85, c[0x0][0x2d0], -R63.reuse ;  /* 0x0000b400553c7a23 */ /* 0x100fe4000001083f */
[----:B------:R-:W-:-:S02]  /*42b0*/  FFMA.FTZ R59, R86, c[0x0][0x2d0], -R63 ;  /* 0x0000b400563b7a23 */ /* 0x000fc4000001083f */
[----:B------:R-:W-:Y:S01]  /*42c0*/  FFMA.FTZ R53, R87, c[0x0][0x2d0], -R63 ;  /* 0x0000b40057357a23 */ /* 0x000fe2000001083f */
[----:B------:R-:W-:Y:S01]  /*42d0*/  MUFU.EX2 R56, R56 ;  /* 0x0000003800387308 */ /* 0x000fe20000000800 */
[----:B------:R-:W2:Y:S01]  /*42e0*/  LDSM.16.MT88.4 R84, [R234+0x4100] ;  /* 0x00410000ea54783b */ /* 0x000ea20000004200 */
[----:B------:R-:W-:Y:S02]  /*42f0*/  FFMA.FTZ R47, R12, c[0x0][0x2d0], -R133 ;  /* 0x0000b4000c2f7a23 */ /* 0x000fe40000010885 */
[--C-:B------:R-:W-:Y:S01]  /*4300*/  FFMA.FTZ R54, R11, c[0x0][0x2d0], -R63.reuse ;  /* 0x0000b4000b367a23 */ /* 0x100fe2000001083f */
[----:B------:R-:W3:Y:S01]  /*4310*/  LDSM.16.MT88.4 R12, [R232+0x900] ;  /* 0x00090000e80c783b */ /* 0x000ee20000004200 */
[--C-:B------:R-:W-:Y:S02]  /*4320*/  FFMA.FTZ R49, R10, c[0x0][0x2d0], -R63.reuse ;  /* 0x0000b4000a317a23 */ /* 0x100fe4000001083f */
[----:B------:R-:W4:Y:S01]  /*4330*/  MUFU.EX2 R52, R52 ;  /* 0x0000003400347308 */ /* 0x000f220000000800 */
[--C-:B------:R-:W-:Y:S01]  /*4340*/  FFMA.FTZ R48, R9, c[0x0][0x2d0], -R63.reuse ;  /* 0x0000b40009307a23 */ /* 0x100fe2000001083f */
[----:B-1----:R-:W-:Y:S01]  /*4350*/  F2FP.BF16.PACK_AB R68, R57, R58 ;  /* 0x0000003a3944723e */ /* 0x002fe200000010ff */
[----:B------:R-:W-:-:S02]  /*4360*/  FFMA.FTZ R45, R8, c[0x0][0x2d0], -R63 ;  /* 0x0000b400082d7a23 */ /* 0x000fc4000001083f */
[----:B------:R-:W1:Y:S01]  /*4370*/  LDSM.16.MT88.4 R8, [R236+0x4900] ;  /* 0x00490000ec08783b */ /* 0x000e620000004200 */
[--C-:B------:R-:W-:Y:S02]  /*4380*/  FFMA.FTZ R46, R30, c[0x0][0x2d0], -R133.reuse ;  /* 0x0000b4001e2e7a23 */ /* 0x100fe40000010885 */
[----:B------:R-:W-:Y:S01]  /*4390*/  MUFU.EX2 R61, R61 ;  /* 0x0000003d003d7308 */ /* 0x000fe20000000800 */
[--C-:B------:R-:W-:Y:S02]  /*43a0*/  FFMA.FTZ R43, R28, c[0x0][0x2d0], -R133.reuse ;  /* 0x0000b4001c2b7a23 */ /* 0x100fe40000010885 */
[--C-:B------:R-:W-:Y:S02]  /*43b0*/  FFMA.FTZ R42, R29, c[0x0][0x2d0], -R133.reuse ;  /* 0x0000b4001d2a7a23 */ /* 0x100fe40000010885 */
[----:B------:R-:W5:Y:S01]  /*43c0*/  LDSM.16.MT88.4 R28, [R233+0x4900] ;  /* 0x00490000e91c783b */ /* 0x000f620000004200 */
[----:B------:R-:W-:Y:S02]  /*43d0*/  FFMA.FTZ R2, R44, c[0x0][0x2d0], -R133 ;  /* 0x0000b4002c027a23 */ /* 0x000fe40000010885 */
[----:B------:R-:W2:Y:S01]  /*43e0*/  MUFU.EX2 R60, R60 ;  /* 0x0000003c003c7308 */ /* 0x000ea20000000800 */
[----:B----4-:R-:W-:Y:S01]  /*43f0*/  F2FP.BF16.PACK_AB R70, R52, R56 ;  /* 0x000000383446723e */ /* 0x010fe200000010ff */
[----:B------:R-:W-:-:S02]  /*4400*/  FFMA.FTZ R44, R41, c[0x0][0x2d0], -R63 ;  /* 0x0000b400292c7a23 */ /* 0x000fc4000001083f */
[--C-:B------:R-:W-:Y:S02]  /*4410*/  FFMA.FTZ R41, R182, c[0x0][0x2d0], -R63.reuse ;  /* 0x0000b400b6297a23 */ /* 0x100fe4000001083f */
[--C-:B------:R-:W-:Y:S02]  /*4420*/  FFMA.FTZ R40, R40, c[0x0][0x2d0], -R63.reuse ;  /* 0x0000b40028287a23 */ /* 0x100fe4000001083f */
[----:B------:R-:W-:Y:S01]  /*4430*/  MUFU.EX2 R59, R59 ;  /* 0x0000003b003b7308 */ /* 0x000fe20000000800 */
[----:B------:R-:W-:Y:S02]  /*4440*/  FFMA.FTZ R0, R181, c[0x0][0x2d0], -R63 ;  /* 0x0000b400b5007a23 */ /* 0x000fe4000001083f */
[--C-:B------:R-:W-:Y:S02]  /*4450*/  FFMA.FTZ R145, R145, c[0x0][0x2d0], -R133.reuse ;  /* 0x0000b40091917a23 */ /* 0x100fe40000010885 */
[--C-:B------:R-:W-:Y:S02]  /*4460*/  FFMA.FTZ R146, R146, c[0x0][0x2d0], -R133.reuse ;  /* 0x0000b40092927a23 */ /* 0x100fe40000010885 */
[--C-:B------:R-:W-:Y:S01]  /*4470*/  FFMA.FTZ R148, R148, c[0x0][0x2d0], -R133.reuse ;  /* 0x0000b40094947a23 */ /* 0x100fe20000010885 */
[----:B------:R-:W4:Y:S01]  /*4480*/  MUFU.EX2 R53, R53 ;  /* 0x0000003500357308 */ /* 0x000f220000000800 */
[----:B--2---:R-:W-:Y:S01]  /*4490*/  F2FP.BF16.PACK_AB R69, R60, R61 ;  /* 0x0000003d3c45723e */ /* 0x004fe200000010ff */
[----:B------:R-:W-:-:S02]  /*44a0*/  FFMA.FTZ R147, R147, c[0x0][0x2d0], -R133 ;  /* 0x0000b40093937a23 */ /* 0x000fc40000010885 */
[--C-:B------:R-:W-:Y:S02]  /*44b0*/  FFMA.FTZ R151, R151, c[0x0][0x2d0], -R63.reuse ;  /* 0x0000b40097977a23 */ /* 0x100fe4000001083f */
[--C-:B------:R-:W-:Y:S02]  /*44c0*/  FFMA.FTZ R152, R152, c[0x0][0x2d0], -R63.reuse ;  /* 0x0000b40098987a23 */ /* 0x100fe4000001083f */
[----:B------:R-:W-:Y:S01]  /*44d0*/  MUFU.EX2 R55, R55 ;  /* 0x0000003700377308 */ /* 0x000fe20000000800 */
[--C-:B------:R-:W-:Y:S02]  /*44e0*/  FFMA.FTZ R153, R153, c[0x0][0x2d0], -R63.reuse ;  /* 0x0000b40099997a23 */ /* 0x100fe4000001083f */
[----:B------:R-:W-:Y:S02]  /*44f0*/  FFMA.FTZ R154, R154, c[0x0][0x2d0], -R63 ;  /* 0x0000b4009a9a7a23 */ /* 0x000fe4000001083f */
[--C-:B------:R-:W-:Y:S02]  /*4500*/  FFMA.FTZ R161, R161, c[0x0][0x2d0], -R133.reuse ;  /* 0x0000b400a1a17a23 */ /* 0x100fe40000010885 */
[--C-:B------:R-:W-:Y:S01]  /*4510*/  FFMA.FTZ R162, R162, c[0x0][0x2d0], -R133.reuse ;  /* 0x0000b400a2a27a23 */ /* 0x100fe20000010885 */
[----:B----4-:R-:W-:Y:S01]  /*4520*/  F2FP.BF16.PACK_AB R71, R53, R59 ;  /* 0x0000003b3547723e */ /* 0x010fe200000010ff */
[----:B------:R-:W2:Y:S01]  /*4530*/  MUFU.EX2 R51, R51 ;  /* 0x0000003300337308 */ /* 0x000ea20000000800 */
[----:B------:R-:W-:-:S02]  /*4540*/  FFMA.FTZ R164, R164, c[0x0][0x2d0], -R133 ;  /* 0x0000b400a4a47a23 */ /* 0x000fc40000010885 */
[----:B------:R-:W-:Y:S02]  /*4550*/  FFMA.FTZ R163, R163, c[0x0][0x2d0], -R133 ;  /* 0x0000b400a3a37a23 */ /* 0x000fe40000010885 */
[--C-:B------:R-:W-:Y:S01]  /*4560*/  FFMA.FTZ R166, R166, c[0x0][0x2d0], -R63.reuse ;  /* 0x0000b400a6a67a23 */ /* 0x100fe2000001083f */
[C---:B------:R-:W-:Y:S01]  /*4570*/  HMMA.16816.F32.BF16 R104, R68.reuse, R100, RZ ;  /* 0x000000644468723c */ /* 0x040fe200000418ff */
[--C-:B------:R-:W-:Y:S01]  /*4580*/  FFMA.FTZ R167, R167, c[0x0][0x2d0], -R63.reuse ;  /* 0x0000b400a7a77a23 */ /* 0x100fe2000001083f */
[----:B------:R-:W-:Y:S01]  /*4590*/  MUFU.EX2 R50, R50 ;  /* 0x0000003200327308 */ /* 0x000fe20000000800 */
[--C-:B------:R-:W-:Y:S02]  /*45a0*/  FFMA.FTZ R169, R169, c[0x0][0x2d0], -R63.reuse ;  /* 0x0000b400a9a97a23 */ /* 0x100fe4000001083f */
[----:B------:R-:W-:Y:S02]  /*45b0*/  FFMA.FTZ R170, R170, c[0x0][0x2d0], -R63 ;  /* 0x0000b400aaaa7a23 */ /* 0x000fe4000001083f */
[--C-:B------:R-:W-:Y:S01]  /*45c0*/  FFMA.FTZ R180, R180, c[0x0][0x2d0], -R133.reuse ;  /* 0x0000b400b4b47a23 */ /* 0x100fe20000010885 */
[----:B------:R-:W-:Y:S01]  /*45d0*/  HMMA.16816.F32.BF16 R100, R68, R102, RZ ;  /* 0x000000664464723c */ /* 0x000fe200000418ff */
[--C-:B------:R-:W-:Y:S01]  /*45e0*/  FFMA.FTZ R179, R179, c[0x0][0x2d0], -R133.reuse ;  /* 0x0000b400b3b37a23 */ /* 0x100fe20000010885 */
[----:B------:R-:W-:Y:S01]  /*45f0*/  MUFU.EX2 R47, R47 ;  /* 0x0000002f002f7308 */ /* 0x000fe20000000800 */
        /* <DEDUP_REMOVED lines=11> */
[----:B------:R-:W4:Y:S01]  /*46b0*/  MUFU.EX2 R49, R49 ;  /* 0x0000003100317308 */ /* 0x000f220000000800 */
        /* <DEDUP_REMOVED lines=8> */
[----:B------:R-:W-:Y:S01]  /*4740*/  FADD.FTZ R57, R58, R57 ;  /* 0x000000393a397221 */ /* 0x000fe20000010000 */
[----:B------:R-:W-:Y:S01]  /*4750*/  HMMA.16816.F32.BF16 R120, R68, R116, RZ ;  /* 0x000000744478723c */ /* 0x000fe200000418ff */
[----:B------:R-:W-:Y:S01]  /*4760*/  FADD.FTZ R60, R61, R60 ;  /* 0x0000003c3d3c7221 */ /* 0x000fe20000010000 */
[----:B------:R-:W1:Y:S01]  /*4770*/  MUFU.EX2 R45, R45 ;  /* 0x0000002d002d7308 */ /* 0x000e620000000800 */
[----:B------:R-:W-:-:S02]  /*4780*/  FADD.FTZ R56, R56, R57 ;  /* 0x0000003938387221 */ /* 0x000fc40000010000 */
[----:B------:R-:W-:Y:S02]  /*4790*/  FADD.FTZ R59, R59, R60 ;  /* 0x0000003c3b3b7221 */ /* 0x000fe40000010000 */
[----:B------:R-:W-:Y:S01]  /*47a0*/  FFMA.FTZ R249, R67, c[0x0][0x2d0], -R133 ;  /* 0x0000b40043f97a23 */ /* 0x000fe20000010885 */
[----:B------:R-:W-:Y:S01]  /*47b0*/  HMMA.16816.F32.BF16 R112, R68, R108, RZ ;  /* 0x0000006c4470723c */ /* 0x000fe200000418ff */
[----:B------:R-:W-:Y:S01]  /*47c0*/  FFMA.FTZ R248, R62, c[0x0][0x2d0], -R63 ;  /* 0x0000b4003ef87a23 */ /* 0x000fe2000001083f */
[----:B------:R-:W-:Y:S01]  /*47d0*/  MUFU.EX2 R46, R46 ;  /* 0x0000002e002e7308 */ /* 0x000fe20000000800 */
[----:B------:R-:W-:Y:S02]  /*47e0*/  FADD.FTZ R56, R52, R56 ;  /* 0x0000003834387221 */ /* 0x000fe40000010000 */
[----:B------:R-:W-:-:S03]  /*47f0*/  FADD.FTZ R59, R53, R59 ;  /* 0x0000003b353b7221 */ /* 0x000fc60000010000 */
[C---:B------:R-:W-:Y:S02]  /*4800*/  HMMA.16816.F32.BF16 R88, R68.reuse, R84, RZ ;  /* 0x000000544458723c */ /* 0x040fe400000418ff */
[----:B------:R-:W1:Y:S06]  /*4810*/  MUFU.EX2 R43, R43 ;  /* 0x0000002b002b7308 */ /* 0x000e6c0000000800 */
[C---:B------:R-:W-:Y:S02]  /*4820*/  HMMA.16816.F32.BF16 R80, R68.reuse, R76, RZ ;  /* 0x0000004c4450723c */ /* 0x040fe400000418ff */
[----:B------:R-:W-:Y:S06]  /*4830*/  MUFU.EX2 R42, R42 ;  /* 0x0000002a002a7308 */ /* 0x000fec0000000800 */
        /* <DEDUP_REMOVED lines=11> */
[----:B------:R-:W-:Y:S05]  /*48f0*/  MUFU.EX2 R145, R145 ;  /* 0x0000009100917308 */ /* 0x000fea0000000800 */
[----:B--2---:R-:W-:Y:S01]  /*4900*/  F2FP.BF16.PACK_AB R4, R51, R55 ;  /* 0x000000373304723e */ /* 0x004fe200000010ff */
[----:B------:R-:W-:Y:S01]  /*4910*/  HMMA.16816.F32.BF16 R68, R68, R6, RZ ;  /* 0x000000064444723c */ /* 0x000fe200000418ff */
[----:B----4-:R-:W-:Y:S01]  /*4920*/  F2FP.BF16.PACK_AB R5, R49, R54 ;  /* 0x000000363105723e */ /* 0x010fe200000010ff */
[----:B------:R-:W2:Y:S01]  /*4930*/  MUFU.EX2 R146, R146 ;  /* 0x0000009200927308 */ /* 0x000ea20000000800 */
[----:B------:R-:W-:-:S02]  /*4940*/  FADD.FTZ R55, R55, R56 ;  /* 0x0000003837377221 */ /* 0x000fc40000010000 */
[----:B------:R-:W-:Y:S02]  /*4950*/  FADD.FTZ R54, R54, R59 ;  /* 0x0000003b36367221 */ /* 0x000fe40000010000 */
[----:B------:R-:W-:Y:S01]  /*4960*/  F2FP.BF16.PACK_AB R6, R47, R50 ;  /* 0x000000322f06723e */ /* 0x000fe200000010ff */
[----:B------:R-:W-:Y:S01]  /*4970*/  FADD.FTZ R55, R51, R55 ;  /* 0x0000003733377221 */ /* 0x000fe20000010000 */
[----:B-1----:R-:W-:Y:S01]  /*4980*/  F2FP.BF16.PACK_AB R7, R45, R48 ;  /* 0x000000302d07723e */ /* 0x002fe200000010ff */
[----:B------:R-:W-:Y:S01]  /*4990*/  MUFU.EX2 R148, R148 ;  /* 0x0000009400947308 */ /* 0x000fe20000000800 */
[----:B------:R-:W-:Y:S02]  /*49a0*/  FADD.FTZ R54, R49, R54 ;  /* 0x0000003631367221 */ /* 0x000fe40000010000 */
[----:B------:R-:W-:Y:S02]  /*49b0*/  FADD.FTZ R50, R50, R55 ;  /* 0x0000003732327221 */ /* 0x000fe40000010000 */
[----:B------:R-:W-:Y:S01]  /*49c0*/  FADD.FTZ R48, R48, R54 ;  /* 0x0000003630307221 */ /* 0x000fe20000010000 */
[----:B---3--:R-:W-:Y:S01]  /*49d0*/  HMMA.16816.F32.BF16 R104, R4, R12, R104 ;  /* 0x0000000c0468723c */ /* 0x008fe20000041868 */
[----:B------:R-:W-:Y:S01]  /*49e0*/  FADD.FTZ R50, R47, R50 ;  /* 0x000000322f327221 */ /* 0x000fe20000010000 */
[----:B------:R-:W1:Y:S01]  /*49f0*/  MUFU.EX2 R147, R147 ;  /* 0x0000009300937308 */ /* 0x000e620000000800 */
[----:B------:R-:W-:-:S05]  /*4a00*/  FADD.FTZ R48, R45, R48 ;  /* 0x000000302d307221 */ /* 0x000fca0000010000 */
[C---:B------:R-:W-:Y:S01]  /*4a10*/  HMMA.16816.F32.BF16 R100, R4.reuse, R14, R100 ;  /* 0x0000000e0464723c */ /* 0x040fe20000041864 */
[----:B------:R-:W3:Y:S01]  /*4a20*/  LDSM.16.MT88.4 R12, [R232+0x4900] ;  /* 0x00490000e80c783b */ /* 0x000ee20000004200 */
[----:B------:R-:W-:Y:S06]  /*4a30*/  MUFU.EX2 R151, R151 ;  /* 0x0000009700977308 */ /* 0x000fec0000000800 */
[C---:B------:R-:W-:Y:S02]  /*4a40*/  HMMA.16816.F32.BF16 R96, R4.reuse, R8, R96 ;  /* 0x000000080460723c */ /* 0x040fe40000041860 */
[----:B------:R-:W4:Y:S06]  /*4a50*/  MUFU.EX2 R152, R152 ;  /* 0x0000009800987308 */ /* 0x000f2c0000000800 */
[C---:B------:R-:W-:Y:S01]  /*4a60*/  HMMA.16816.F32.BF16 R92, R4.reuse, R10, R92 ;  /* 0x0000000a045c723c */ /* 0x040fe2000004185c */
[----:B------:R-:W1:Y:S01]  /*4a70*/  LDSM.16.MT88.4 R8, [R232+0x1100] ;  /* 0x00110000e808783b */ /* 0x000e620000004200 */
[----:B------:R-:W-:Y:S06]  /*4a80*/  MUFU.EX2 R153, R153 ;  /* 0x0000009900997308 */ /* 0x000fec0000000800 */
[C---:B------:R-:W-:Y:S02]  /*4a90*/  HMMA.16816.F32.BF16 R128, R4.reuse, R24, R128 ;  /* 0x000000180480723c */ /* 0x040fe40000041880 */
[----:B------:R-:W1:Y:S06]  /*4aa0*/  MUFU.EX2 R154, R154 ;  /* 0x0000009a009a7308 */ /* 0x000e6c0000000800 */
[C---:B------:R-:W-:Y:S01]  /*4ab0*/  HMMA.16816.F32.BF16 R124, R4.reuse, R26, R124 ;  /* 0x0000001a047c723c */ /* 0x040fe2000004187c */
[----:B------:R-:W-:Y:S01]  /*4ac0*/  LDSM.16.MT88.4 R24, [R236+0x1100] ;  /* 0x00110000ec18783b */ /* 0x000fe20000004200 */
        /* <DEDUP_REMOVED lines=16> */
[C---:B-----5:R-:W-:Y:S02]  /*4bd0*/  HMMA.16816.F32.BF16 R80, R4.reuse, R28, R80 ;  /* 0x0000001c0450723c */ /* 0x060fe40000041850 */
[----:B------:R-:W5:Y:S06]  /*4be0*/  MUFU.EX2 R170, R170 ;  /* 0x000000aa00aa7308 */ /* 0x000f6c0000000800 */
[C---:B------:R-:W-:Y:S01]  /*4bf0*/  HMMA.16816.F32.BF16 R76, R4.reuse, R30, R76 ;  /* 0x0000001e044c723c */ /* 0x040fe2000004184c */
[----:B------:R-:W-:Y:S01]  /*4c00*/  LDSM.16.MT88.4 R28, [R233+0x5100] ;  /* 0x00510000e91c783b */ /* 0x000fe20000004200 */
[----:B------:R-:W-:Y:S06]  /*4c10*/  MUFU.EX2 R180, R180 ;  /* 0x000000b400b47308 */ /* 0x000fec0000000800 */
[C---:B---3--:R-:W-:Y:S02]  /*4c20*/  HMMA.16816.F32.BF16 R72, R4.reuse, R12, R72 ;  /* 0x0000000c0448723c */ /* 0x048fe40000041848 */
[----:B------:R-:W3:Y:S06]  /*4c30*/  MUFU.EX2 R179, R179 ;  /* 0x000000b300b37308 */ /* 0x000eec0000000800 */
[----:B------:R-:W-:Y:S01]  /*4c40*/  HMMA.16816.F32.BF16 R68, R4, R14, R68 ;  /* 0x0000000e0444723c */ /* 0x000fe20000041844 */
[----:B------:R-:W2:Y:S01]  /*4c50*/  LDSM.16.MT88.4 R12, [R236+0x5100] ;  /* 0x00510000ec0c783b */ /* 0x000ea20000004200 */
[----:B------:R-:W-:Y:S05]  /*4c60*/  MUFU.EX2 R178, R178 ;  /* 0x000000b200b27308 */ /* 0x000fea0000000800 */
[----:B------:R-:W-:Y:S01]  /*4c70*/  F2FP.BF16.PACK_AB R4, R43, R46 ;  /* 0x0000002e2b04723e */ /* 0x000fe200000010ff */
[----:B------:R-:W-:Y:S01]  /*4c80*/  FADD.FTZ R46, R46, R50 ;  /* 0x000000322e2e7221 */ /* 0x000fe20000010000 */
[----:B------:R-:W-:Y:S01]  /*4c90*/  F2FP.BF16.PACK_AB R6, R2, R42 ;  /* 0x0000002a0206723e */ /* 0x000fe200000010ff */
[----:B------:R-:W2:Y:S01]  /*4ca0*/  MUFU.EX2 R177, R177 ;  /* 0x000000b100b17308 */ /* 0x000ea20000000800 */
[----:B------:R-:W-:Y:S01]  /*4cb0*/  F2FP.BF16.PACK_AB R5, R41, R44 ;  /* 0x0000002c2905723e */ /* 0x000fe200000010ff */
[----:B------:R-:W-:Y:S01]  /*4cc0*/  FADD.FTZ R44, R44, R48 ;  /* 0x000000302c2c7221 */ /* 0x000fe20000010000 */
[----:B------:R-:W-:Y:S01]  /*4cd0*/  F2FP.BF16.PACK_AB R7, R0, R40 ;  /* 0x000000280007723e */ /* 0x000fe200000010ff */
[----:B------:R-:W-:-:S02]  /*4ce0*/  FADD.FTZ R46, R43, R46 ;  /* 0x0000002e2b2e7221 */ /* 0x000fc40000010000 */
[----:B------:R-:W-:Y:S02]  /*4cf0*/  FADD.FTZ R44, R41, R44 ;  /* 0x0000002c292c7221 */ /* 0x000fe40000010000 */
[----:B------:R-:W-:Y:S01]  /*4d00*/  MUFU.EX2 R176, R176 ;  /* 0x000000b000b07308 */ /* 0x000fe20000000800 */
[----:B------:R-:W-:Y:S01]  /*4d10*/  FADD.FTZ R42, R42, R46 ;  /* 0x0000002e2a2a7221 */ /* 0x000fe20000010000 */
[C---:B-1----:R-:W-:Y:S01]  /*4d20*/  HMMA.16816.F32.BF16 R104, R4.reuse, R8, R104 ;  /* 0x000000080468723c */ /* 0x042fe20000041868 */
[----:B------:R-:W-:Y:S02]  /*4d30*/  FADD.FTZ R40, R40, R44 ;  /* 0x0000002c28287221 */ /* 0x000fe40000010000 */
[----:B------:R-:W-:Y:S02]  /*4d40*/  FADD.FTZ R42, R2, R42 ;  /* 0x0000002a022a7221 */ /* 0x000fe40000010000 */
[----:B------:R-:W-:Y:S01]  /*4d50*/  FADD.FTZ R40, R0, R40 ;  /* 0x0000002800287221 */ /* 0x000fe20000010000 */
[----:B------:R-:W1:Y:S02]  /*4d60*/  MUFU.EX2 R171, R171 ;  /* 0x000000ab00ab7308 */ /* 0x000e640000000800 */
[C---:B------:R-:W-:Y:S01]  /*4d70*/  HMMA.16816.F32.BF16 R100, R4.reuse, R10, R100 ;  /* 0x0000000a0464723c */ /* 0x040fe20000041864 */
[----:B------:R-:W1:Y:S05]  /*4d80*/  LDSM.16.MT88.4 R8, [R232+0x5100] ;  /* 0x00510000e808783b */ /* 0x000e6a0000004200 */
[----:B------:R-:W-:Y:S02]  /*4d90*/  MUFU.EX2 R168, R168 ;  /* 0x000000a800a87308 */ /* 0x000fe40000000800 */
[C---:B------:R-:W-:Y:S06]  /*4da0*/  HMMA.16816.F32.BF16 R112, R4.reuse, R16, R112 ;  /* 0x000000100470723c */ /* 0x040fec0000041870 */
[----:B------:R-:W1:Y:S02]  /*4db0*/  MUFU.EX2 R165, R165 ;  /* 0x000000a500a57308 */ /* 0x000e640000000800 */
[C---:B------:R-:W-:Y:S01]  /*4dc0*/  HMMA.16816.F32.BF16 R108, R4.reuse, R18, R108 ;  /* 0x00000012046c723c */ /* 0x040fe2000004186c */
[----:B------:R-:W3:Y:S05]  /*4dd0*/  LDSM.16.MT88.4 R16, [R233+0x1900] ;  /* 0x00190000e910783b */ /* 0x000eea0000004200 */
[----:B------:R-:W-:Y:S02]  /*4de0*/  MUFU.EX2 R160, R160 ;  /* 0x000000a000a07308 */ /* 0x000fe40000000800 */
[C---:B--2---:R-:W-:Y:S06]  /*4df0*/  HMMA.16816.F32.BF16 R96, R4.reuse, R12, R96 ;  /* 0x0000000c0460723c */ /* 0x044fec0000041860 */
[----:B------:R-:W2:Y:S02]  /*4e00*/  MUFU.EX2 R159, R159 ;  /* 0x0000009f009f7308 */ /* 0x000ea40000000800 */
[C---:B------:R-:W-:Y:S01]  /*4e10*/  HMMA.16816.F32.BF16 R92, R4.reuse, R14, R92 ;  /* 0x0000000e045c723c */ /* 0x040fe2000004185c */
[----:B------:R-:W2:Y:S05]  /*4e20*/  LDSM.16.MT88.4 R12, [R232+0x1900] ;  /* 0x00190000e80c783b */ /* 0x000eaa0000004200 */
[----:B------:R-:W-:Y:S02]  /*4e30*/  MUFU.EX2 R158, R158 ;  /* 0x0000009e009e7308 */ /* 0x000fe40000000800 */
[C---:B------:R-:W-:Y:S06]  /*4e40*/  HMMA.16816.F32.BF16 R128, R4.reuse, R24, R128 ;  /* 0x000000180480723c */ /* 0x040fec0000041880 */
[----:B------:R-:W2:Y:S02]  /*4e50*/  MUFU.EX2 R157, R157 ;  /* 0x0000009d009d7308 */ /* 0x000ea40000000800 */
[C---:B-1----:R-:W-:Y:S06]  /*4e60*/  HMMA.16816.F32.BF16 R72, R4.reuse, R8, R72 ;  /* 0x000000080448723c */ /* 0x042fec0000041848 */
[----:B------:R-:W-:Y:S02]  /*4e70*/  MUFU.EX2 R156, R156 ;  /* 0x0000009c009c7308 */ /* 0x000fe40000000800 */
[C---:B------:R-:W-:Y:S01]  /*4e80*/  HMMA.16816.F32.BF16 R68, R4.reuse, R10, R68 ;  /* 0x0000000a0444723c */ /* 0x040fe20000041844 */
[----:B------:R-:W1:Y:S05]  /*4e90*/  LDSM.16.MT88.4 R8, [R236+0x5900] ;  /* 0x00590000ec08783b */ /* 0x000e6a0000004200 */
[----:B------:R-:W1:Y:S02]  /*4ea0*/  MUFU.EX2 R155, R155 ;  /* 0x0000009b009b7308 */ /* 0x000e640000000800 */
[C---:B------:R-:W-:Y:S01]  /*4eb0*/  HMMA.16816.F32.BF16 R124, R4.reuse, R26, R124 ;  /* 0x0000001a047c723c */ /* 0x040fe2000004187c */
[----:B------:R-:W1:Y:S05]  /*4ec0*/  LDSM.16.MT88.4 R24, [R236+0x1900] ;  /* 0x00190000ec18783b */ /* 0x000e6a0000004200 */
[----:B------:R-:W-:Y:S02]  /*4ed0*/  MUFU.EX2 R150, R150 ;  /* 0x0000009600967308 */ /* 0x000fe40000000800 */
[C---:B------:R-:W-:Y:S06]  /*4ee0*/  HMMA.16816.F32.BF16 R120, R4.reuse, R20, R120 ;  /* 0x000000140478723c */ /* 0x040fec0000041878 */
[----:B------:R-:W-:Y:S02]  /*4ef0*/  MUFU.EX2 R249, R249 ;  /* 0x000000f900f97308 */ /* 0x000fe40000000800 */
[C---:B------:R-:W-:Y:S01]  /*4f00*/  HMMA.16816.F32.BF16 R116, R4.reuse, R22, R116 ;  /* 0x000000160474723c */ /* 0x040fe20000041874 */
[----:B------:R-:W1:Y:S05]  /*4f10*/  LDSM.16.MT88.4 R20, [R234+0x1900] ;  /* 0x00190000ea14783b */ /* 0x000e6a0000004200 */
[----:B------:R-:W-:Y:S02]  /*4f20*/  MUFU.EX2 R248, R248 ;  /* 0x000000f800f87308 */ /* 0x000fe40000000800 */
[C---:B------:R-:W-:Y:S08]  /*4f30*/  HMMA.16816.F32.BF16 R88, R4.reuse, R32, R88 ;  /* 0x000000200458723c */ /* 0x040ff00000041858 */
[C---:B------:R-:W-:Y:S01]  /*4f40*/  HMMA.16816.F32.BF16 R84, R4.reuse, R34, R84 ;  /* 0x000000220454723c */ /* 0x040fe20000041854 */
[----:B------:R-:W-:Y:S07]  /*4f50*/  LDSM.16.MT88.4 R32, [R233+0x6900] ;  /* 0x00690000e920783b */ /* 0x000fee0000004200 */
[C---:B------:R-:W-:Y:S08]  /*4f60*/  HMMA.16816.F32.BF16 R80, R4.reuse, R28, R80 ;  /* 0x0000001c0450723c */ /* 0x040ff00000041850 */
[----:B------:R-:W-:Y:S01]  /*4f70*/  HMMA.16816.F32.BF16 R76, R4, R30, R76 ;  /* 0x0000001e044c723c */ /* 0x000fe2000004184c */
[----:B------:R-:W-:Y:S06]  /*4f80*/  LDSM.16.MT88.4 R28, [R233+0x5900] ;  /* 0x00590000e91c783b */ /* 0x000fec0000004200 */
[----:B------:R-:W-:Y:S01]  /*4f90*/  F2FP.BF16.PACK_AB R4, R146, R145 ;  /* 0x000000919204723e */ /* 0x000fe200000010ff */
[----:B------:R-:W-:Y:S01]  /*4fa0*/  FADD.FTZ R145, R145, R42 ;  /* 0x0000002a91917221 */ /* 0x000fe20000010000 */
[----:B------:R-:W-:-:S02]  /*4fb0*/  F2FP.BF16.PACK_AB R6, R147, R148 ;  /* 0x000000949306723e */ /* 0x000fc400000010ff */
[----:B----4-:R-:W-:Y:S01]  /*4fc0*/  F2FP.BF16.PACK_AB R5, R152, R151 ;  /* 0x000000979805723e */ /* 0x010fe200000010ff */
[----:B------:R-:W-:Y:S01]  /*4fd0*/  FADD.FTZ R151, R151, R40 ;  /* 0x0000002897977221 */ /* 0x000fe20000010000 */
[----:B------:R-:W-:Y:S01]  /*4fe0*/  F2FP.BF16.PACK_AB R7, R154, R153 ;  /* 0x000000999a07723e */ /* 0x000fe200000010ff */
[----:B------:R-:W-:Y:S02]  /*4ff0*/  FADD.FTZ R145, R146, R145 ;  /* 0x0000009192917221 */ /* 0x000fe40000010000 */
[----:B------:R-:W-:Y:S02]  /*5000*/  FADD.FTZ R151, R152, R151 ;  /* 0x0000009798977221 */ /* 0x000fe40000010000 */
[----:B------:R-:W-:Y:S02]  /*5010*/  FADD.FTZ R148, R148, R145 ;  /* 0x0000009194947221 */ /* 0x000fe40000010000 */
[----:B---3--:R-:W-:Y:S01]  /*5020*/  HMMA.16816.F32.BF16 R112, R4, R16, R112 ;  /* 0x000000100470723c */ /* 0x008fe20000041870 */
[----:B------:R-:W-:-:S02]  /*5030*/  FADD.FTZ R153, R153, R151 ;  /* 0x0000009799997221 */ /* 0x000fc40000010000 */
[----:B------:R-:W-:Y:S02]  /*5040*/  FADD.FTZ R148, R147, R148 ;  /* 0x0000009493947221 */ /* 0x000fe40000010000 */
[----:B------:R-:W-:-:S03]  /*5050*/  FADD.FTZ R153, R154, R153 ;  /* 0x000000999a997221 */ /* 0x000fc60000010000 */
[C---:B------:R-:W-:Y:S01]  /*5060*/  HMMA.16816.F32.BF16 R108, R4.reuse, R18, R108 ;  /* 0x00000012046c723c */ /* 0x040fe2000004186c */
[----:B------:R-:W3:Y:S07]  /*5070*/  LDSM.16.MT88.4 R16, [R234+0x5900] ;  /* 0x00590000ea10783b */ /* 0x000eee0000004200 */
[C---:B--2---:R-:W-:Y:S08]  /*5080*/  HMMA.16816.F32.BF16 R104, R4.reuse, R12, R104 ;  /* 0x0000000c0468723c */ /* 0x044ff00000041868 */
[C---:B------:R-:W-:Y:S01]  /*5090*/  HMMA.16816.F32.BF16 R100, R4.reuse, R14, R100 ;  /* 0x0000000e0464723c */ /* 0x040fe20000041864 */
[----:B------:R-:W2:Y:S07]  /*50a0*/  LDSM.16.MT88.4 R12, [R232+0x5900] ;  /* 0x00590000e80c783b */ /* 0x000eae0000004200 */
[C---:B-1----:R-:W-:Y:S08]  /*50b0*/  HMMA.16816.F32.BF16 R96, R4.reuse, R8, R96 ;  /* 0x000000080460723c */ /* 0x042ff00000041860 */
[C---:B------:R-:W-:Y:S01]  /*50c0*/  HMMA.16816.F32.BF16 R92, R4.reuse, R10, R92 ;  /* 0x0000000a045c723c */ /* 0x040fe2000004185c */
[----:B------:R-:W1:Y:S07]  /*50d0*/  LDSM.16.MT88.4 R8, [R233+0x2100] ;  /* 0x00210000e908783b */ /* 0x000e6e0000004200 */
[C---:B------:R-:W-:Y:S08]  /*50e0*/  HMMA.16816.F32.BF16 R128, R4.reuse, R24, R128 ;  /* 0x000000180480723c */ /* 0x040ff00000041880 */
[C---:B------:R-:W-:Y:S01]  /*50f0*/  HMMA.16816.F32.BF16 R124, R4.reuse, R26, R124 ;  /* 0x0000001a047c723c */ /* 0x040fe2000004187c */
[----:B------:R-:W-:Y:S07]  /*5100*/  LDSM.16.MT88.4 R24, [R236+0x2100] ;  /* 0x00210000ec18783b */ /* 0x000fee0000004200 */
[C---:B------:R-:W-:Y:S08]  /*5110*/  HMMA.16816.F32.BF16 R120, R4.reuse, R20, R120 ;  /* 0x000000140478723c */ /* 0x040ff00000041878 */
[C---:B------:R-:W-:Y:S01]  /*5120*/  HMMA.16816.F32.BF16 R116, R4.reuse, R22, R116 ;  /* 0x000000160474723c */ /* 0x040fe20000041874 */
[----:B------:R-:W4:Y:S07]  /*5130*/  LDSM.16.MT88.4 R20, [R234+0x2100] ;  /* 0x00210000ea14783b */ /* 0x000f2e0000004200 */
[C---:B---3--:R-:W-:Y:S08]  /*5140*/  HMMA.16816.F32.BF16 R88, R4.reuse, R16, R88 ;  /* 0x000000100458723c */ /* 0x048ff00000041858 */
[C---:B------:R-:W-:Y:S01]  /*5150*/  HMMA.16816.F32.BF16 R84, R4.reuse, R18, R84 ;  /* 0x000000120454723c */ /* 0x040fe20000041854 */
[----:B------:R-:W3:Y:S07]  /*5160*/  LDSM.16.MT88.4 R16, [R232+0x2100] ;  /* 0x00210000e810783b */ /* 0x000eee0000004200 */
[C---:B------:R-:W-:Y:S08]  /*5170*/  HMMA.16816.F32.BF16 R80, R4.reuse, R28, R80 ;  /* 0x0000001c0450723c */ /* 0x040ff00000041850 */
[C---:B------:R-:W-:Y:S01]  /*5180*/  HMMA.16816.F32.BF16 R76, R4.reuse, R30, R76 ;  /* 0x0000001e044c723c */ /* 0x040fe2000004184c */
[----:B------:R-:W-:Y:S07]  /*5190*/  LDSM.16.MT88.4 R28, [R236+0x3100] ;  /* 0x00310000ec1c783b */ /* 0x000fee0000004200 */
[C---:B--2---:R-:W-:Y:S08]  /*51a0*/  HMMA.16816.F32.BF16 R72, R4.reuse, R12, R72 ;  /* 0x0000000c0448723c */ /* 0x044ff00000041848 */
[----:B------:R-:W-:Y:S01]  /*51b0*/  HMMA.16816.F32.BF16 R68, R4, R14, R68 ;  /* 0x0000000e0444723c */ /* 0x000fe20000041844 */
[----:B------:R-:W2:Y:S06]  /*51c0*/  LDSM.16.MT88.4 R12, [R236+0x6100] ;  /* 0x00610000ec0c783b */ /* 0x000eac0000004200 */
[----:B------:R-:W-:Y:S01]  /*51d0*/  F2FP.BF16.PACK_AB R4, R162, R161 ;  /* 0x000000a1a204723e */ /* 0x000fe200000010ff */
[----:B------:R-:W-:Y:S01]  /*51e0*/  FADD.FTZ R161, R161, R148 ;  /* 0x00000094a1a17221 */ /* 0x000fe20000010000 */
[----:B------:R-:W-:-:S02]  /*51f0*/  F2FP.BF16.PACK_AB R6, R163, R164 ;  /* 0x000000a4a306723e */ /* 0x000fc400000010ff */
[C---:B------:R-:W-:Y:S01]  /*5200*/  F2FP.BF16.PACK_AB R5, R167.reuse, R166 ;  /* 0x000000a6a705723e */ /* 0x040fe200000010ff */
[----:B------:R-:W-:Y:S01]  /*5210*/  FADD.FTZ R166, R166, R153 ;  /* 0x00000099a6a67221 */ /* 0x000fe20000010000 */
[----:B-----5:R-:W-:Y:S01]  /*5220*/  F2FP.BF16.PACK_AB R7, R170, R169 ;  /* 0x000000a9aa07723e */ /* 0x020fe200000010ff */
[----:B------:R-:W-:Y:S02]  /*5230*/  FADD.FTZ R161, R162, R161 ;  /* 0x000000a1a2a17221 */ /* 0x000fe40000010000 */
[----:B------:R-:W-:Y:S02]  /*5240*/  FADD.FTZ R166, R167, R166 ;  /* 0x000000a6a7a67221 */ /* 0x000fe40000010000 */
[----:B------:R-:W-:Y:S02]  /*5250*/  FADD.FTZ R164, R164, R161 ;  /* 0x000000a1a4a47221 */ /* 0x000fe40000010000 */
[----:B-1----:R-:W-:Y:S01]  /*5260*/  HMMA.16816.F32.BF16 R112, R4, R8, R112 ;  /* 0x000000080470723c */ /* 0x002fe20000041870 */
[----:B------:R-:W-:-:S02]  /*5270*/  FADD.FTZ R169, R169, R166 ;  /* 0x000000a6a9a97221 */ /* 0x000fc40000010000 */
[----:B------:R-:W-:Y:S02]  /*5280*/  FADD.FTZ R164, R163, R164 ;  /* 0x000000a4a3a47221 */ /* 0x000fe40000010000 */
[----:B------:R-:W-:-:S03]  /*5290*/  FADD.FTZ R169, R170, R169 ;  /* 0x000000a9aaa97221 */ /* 0x000fc60000010000 */
[C---:B------:R-:W-:Y:S01]  /*52a0*/  HMMA.16816.F32.BF16 R108, R4.reuse, R10, R108 ;  /* 0x0000000a046c723c */ /* 0x040fe2000004186c */
[----:B------:R-:W1:Y:S07]  /*52b0*/  LDSM.16.MT88.4 R8, [R233+0x6100] ;  /* 0x00610000e908783b */ /* 0x000e6e0000004200 */
[C---:B----4-:R-:W-:Y:S08]  /*52c0*/  HMMA.16816.F32.BF16 R120, R4.reuse, R20, R120 ;  /* 0x000000140478723c */ /* 0x050ff00000041878 */
[C---:B------:R-:W-:Y:S01]  /*52d0*/  HMMA.16816.F32.BF16 R116, R4.reuse, R22, R116 ;  /* 0x000000160474723c */ /* 0x040fe20000041874 */
[----:B------:R-:W4:Y:S07]  /*52e0*/  LDSM.16.MT88.4 R20, [R234+0x6100] ;  /* 0x00610000ea14783b */ /* 0x000f2e0000004200 */
[C---:B---3--:R-:W-:Y:S08]  /*52f0*/  HMMA.16816.F32.BF16 R104, R4.reuse, R16, R104 ;  /* 0x000000100468723c */ /* 0x048ff00000041868 */
        /* <DEDUP_REMOVED lines=11> */
[C---:B----4-:R-:W-:Y:S08]  /*53b0*/  HMMA.16816.F32.BF16 R88, R4.reuse, R20, R88 ;  /* 0x000000140458723c */ /* 0x050ff00000041858 */
[C---:B------:R-:W-:Y:S01]  /*53c0*/  HMMA.16816.F32.BF16 R84, R4.reuse, R22, R84 ;  /* 0x000000160454723c */ /* 0x040fe20000041854 */
[----:B------:R-:W4:Y:S07]  /*53d0*/  LDSM.16.MT88.4 R20, [R233+0x2900] ;  /* 0x00290000e914783b */ /* 0x000f2e0000004200 */
[C---:B---3--:R-:W-:Y:S08]  /*53e0*/  HMMA.16816.F32.BF16 R72, R4.reuse, R16, R72 ;  /* 0x000000100448723c */ /* 0x048ff00000041848 */
[----:B------:R-:W-:Y:S01]  /*53f0*/  HMMA.16816.F32.BF16 R68, R4, R18, R68 ;  /* 0x000000120444723c */ /* 0x000fe20000041844 */
[----:B------:R-:W3:Y:S06]  /*5400*/  LDSM.16.MT88.4 R16, [R236+0x6900] ;  /* 0x00690000ec10783b */ /* 0x000eec0000004200 */
[----:B------:R-:W-:Y:S01]  /*5410*/  F2FP.BF16.PACK_AB R4, R179, R180 ;  /* 0x000000b4b304723e */ /* 0x000fe200000010ff */
[----:B------:R-:W-:Y:S01]  /*5420*/  FADD.FTZ R180, R180, R164 ;  /* 0x000000a4b4b47221 */ /* 0x000fe20000010000 */
[----:B------:R-:W-:-:S02]  /*5430*/  F2FP.BF16.PACK_AB R6, R177, R178 ;  /* 0x000000b2b106723e */ /* 0x000fc400000010ff */
[----:B------:R-:W-:Y:S01]  /*5440*/  F2FP.BF16.PACK_AB R5, R171, R176 ;  /* 0x000000b0ab05723e */ /* 0x000fe200000010ff */
[----:B------:R-:W-:Y:S01]  /*5450*/  FADD.FTZ R176, R176, R169 ;  /* 0x000000a9b0b07221 */ /* 0x000fe20000010000 */
[----:B------:R-:W-:Y:S01]  /*5460*/  F2FP.BF16.PACK_AB R7, R165, R168 ;  /* 0x000000a8a507723e */ /* 0x000fe200000010ff */
[----:B------:R-:W-:Y:S02]  /*5470*/  FADD.FTZ R180, R179, R180 ;  /* 0x000000b4b3b47221 */ /* 0x000fe40000010000 */
[----:B------:R-:W-:Y:S02]  /*5480*/  FADD.FTZ R176, R171, R176 ;  /* 0x000000b0abb07221 */ /* 0x000fe40000010000 */
[----:B------:R-:W-:Y:S02]  /*5490*/  FADD.FTZ R178, R178, R180 ;  /* 0x000000b4b2b27221 */ /* 0x000fe40000010000 */
[----:B--2---:R-:W-:Y:S01]  /*54a0*/  HMMA.16816.F32.BF16 R120, R4, R12, R120 ;  /* 0x0000000c0478723c */ /* 0x004fe20000041878 */
[----:B------:R-:W-:-:S02]  /*54b0*/  FADD.FTZ R168, R168, R176 ;  /* 0x000000b0a8a87221 */ /* 0x000fc40000010000 */
[----:B------:R-:W-:Y:S02]  /*54c0*/  FADD.FTZ R178, R177, R178 ;  /* 0x000000b2b1b27221 */ /* 0x000fe40000010000 */
[----:B------:R-:W-:-:S03]  /*54d0*/  FADD.FTZ R168, R165, R168 ;  /* 0x000000a8a5a87221 */ /* 0x000fc60000010000 */
[C---:B------:R-:W-:Y:S01]  /*54e0*/  HMMA.16816.F32.BF16 R116, R4.reuse, R14, R116 ;  /* 0x0000000e0474723c */ /* 0x040fe20000041874 */
[----:B------:R-:W2:Y:S07]  /*54f0*/  LDSM.16.MT88.4 R12, [R234+0x6900] ;  /* 0x00690000ea0c783b */ /* 0x000eae0000004200 */
[C---:B-1----:R-:W-:Y:S08]  /*5500*/  HMMA.16816.F32.BF16 R104, R4.reuse, R8, R104 ;  /* 0x000000080468723c */ /* 0x042ff00000041868 */
[C---:B------:R-:W-:Y:S01]  /*5510*/  HMMA.16816.F32.BF16 R100, R4.reuse, R10, R100 ;  /* 0x0000000a0464723c */ /* 0x040fe20000041864 */
[----:B------:R-:W1:Y:S07]  /*5520*/  LDSM.16.MT88.4 R8, [R232+0x6900] ;  /* 0x00690000e808783b */ /* 0x000e6e0000004200 */
[C---:B----4-:R-:W-:Y:S08]  /*5530*/  HMMA.16816.F32.BF16 R112, R4.reuse, R20, R112 ;  /* 0x000000140470723c */ /* 0x050ff00000041870 */
[C---:B------:R-:W-:Y:S01]  /*5540*/  HMMA.16816.F32.BF16 R108, R4.reuse, R22, R108 ;  /* 0x00000016046c723c */ /* 0x040fe2000004186c */
[----:B------:R-:W-:Y:S07]  /*5550*/  LDSM.16.MT88.4 R20, [R232+0x3100] ;  /* 0x00310000e814783b */ /* 0x000fee0000004200 */
        /* <DEDUP_REMOVED lines=9> */
[C---:B------:R-:W-:Y:S01]  /*55f0*/  HMMA.16816.F32.BF16 R80, R4.reuse, R32, R80 ;  /* 0x000000200450723c */ /* 0x040fe20000041850 */
[----:B------:R-:W4:Y:S07]  /*5600*/  MUFU.EX2 R32, R149 ;  /* 0x0000009500207308 */ /* 0x000f2e0000000800 */
[C---:B------:R-:W-:Y:S08]  /*5610*/  HMMA.16816.F32.BF16 R128, R4.reuse, R24, R128 ;  /* 0x000000180480723c */ /* 0x040ff00000041880 */
[C---:B------:R-:W-:Y:S01]  /*5620*/  HMMA.16816.F32.BF16 R124, R4.reuse, R26, R124 ;  /* 0x0000001a047c723c */ /* 0x040fe2000004187c */
[----:B------:R-:W5:Y:S07]  /*5630*/  LDSM.16.MT88.4 R24, [R234+0x3100] ;  /* 0x00310000ea18783b */ /* 0x000f6e0000004200 */
[----:B------:R-:W-:Y:S07]  /*5640*/  HMMA.16816.F32.BF16 R76, R4, R34, R76 ;  /* 0x00000022044c723c */ /* 0x000fee000004184c */
[----:B------:R-:W-:Y:S01]  /*5650*/  F2FP.BF16.PACK_AB R4, R159, R160 ;  /* 0x000000a09f04723e */ /* 0x000fe200000010ff */
[----:B------:R-:W-:Y:S01]  /*5660*/  FADD.FTZ R160, R160, R178 ;  /* 0x000000b2a0a07221 */ /* 0x000fe20000010000 */
[----:B------:R-:W-:-:S02]  /*5670*/  F2FP.BF16.PACK_AB R6, R157, R158 ;  /* 0x0000009e9d06723e */ /* 0x000fc400000010ff */
[----:B------:R-:W-:Y:S01]  /*5680*/  F2FP.BF16.PACK_AB R5, R155, R156 ;  /* 0x0000009c9b05723e */ /* 0x000fe200000010ff */
[----:B------:R-:W-:Y:S01]  /*5690*/  FADD.FTZ R156, R156, R168 ;  /* 0x000000a89c9c7221 */ /* 0x000fe20000010000 */
[----:B----4-:R-:W-:Y:S01]  /*56a0*/  F2FP.BF16.PACK_AB R7, R32, R150 ;  /* 0x000000962007723e */ /* 0x010fe200000010ff */
        /* <DEDUP_REMOVED lines=9> */
[C---:B------:R-:W-:Y:S08]  /*5740*/  HMMA.16816.F32.BF16 R104, R4.reuse, R20, R104 ;  /* 0x000000140468723c */ /* 0x040ff00000041868 */
[C---:B------:R-:W-:Y:S01]  /*5750*/  HMMA.16816.F32.BF16 R100, R4.reuse, R22, R100 ;  /* 0x000000160464723c */ /* 0x040fe20000041864 */
[----:B------:R-:W4:Y:S07]  /*5760*/  LDSM.16.MT88.4 R20, [R232+0x7100] ;  /* 0x00710000e814783b */ /* 0x000f2e0000004200 */
[C---:B--2---:R-:W-:Y:S08]  /*5770*/  HMMA.16816.F32.BF16 R96, R4.reuse, R12, R96 ;  /* 0x0000000c0460723c */ /* 0x044ff00000041860 */
[C---:B------:R-:W-:Y:S01]  /*5780*/  HMMA.16816.F32.BF16 R92, R4.reuse, R14, R92 ;  /* 0x0000000e045c723c */ /* 0x040fe2000004185c */
[----:B------:R-:W2:Y:S07]  /*5790*/  LDSM.16.MT88.4 R12, [R236+0x3900] ;  /* 0x00390000ec0c783b */ /* 0x000eae0000004200 */
[C---:B-1----:R-:W-:Y:S08]  /*57a0*/  HMMA.16816.F32.BF16 R88, R4.reuse, R8, R88 ;  /* 0x000000080458723c */ /* 0x042ff00000041858 */
[C---:B------:R-:W-:Y:S01]  /*57b0*/  HMMA.16816.F32.BF16 R84, R4.reuse, R10, R84 ;  /* 0x0000000a0454723c */ /* 0x040fe20000041854 */
[----:B------:R-:W1:Y:S07]  /*57c0*/  LDSM.16.MT88.4 R8, [R234+0x3900] ;  /* 0x00390000ea08783b */ /* 0x000e6e0000004200 */
[C---:B------:R-:W-:Y:S07]  /*57d0*/  HMMA.16816.F32.BF16 R128, R4.reuse, R28, R128 ;  /* 0x0000001c0480723c */ /* 0x040fee0000041880 */
[--C-:B------:R-:W-:Y:S01]  /*57e0*/  FFMA.FTZ R28, R65, c[0x0][0x2d0], -R63.reuse ;  /* 0x0000b400411c7a23 */ /* 0x100fe2000001083f */
[----:B-----5:R-:W-:Y:S01]  /*57f0*/  HMMA.16816.F32.BF16 R120, R4, R24, R120 ;  /* 0x000000180478723c */ /* 0x020fe20000041878 */
[----:B------:R-:W-:-:S04]  /*5800*/  FFMA.FTZ R29, R64, c[0x0][0x2d0], -R63 ;  /* 0x0000b400401d7a23 */ /* 0x000fc8000001083f */
[----:B------:R-:W-:Y:S02]  /*5810*/  MUFU.EX2 R28, R28 ;  /* 0x0000001c001c7308 */ /* 0x000fe40000000800 */
[--C-:B------:R-:W-:Y:S01]  /*5820*/  FFMA.FTZ R24, R144, c[0x0][0x2d0], -R133.reuse ;  /* 0x0000b40090187a23 */ /* 0x100fe20000010885 */
[----:B------:R-:W-:Y:S01]  /*5830*/  HMMA.16816.F32.BF16 R116, R4, R26, R116 ;  /* 0x0000001a0474723c */ /* 0x000fe20000041874 */
[----:B------:R-:W-:-:S04]  /*5840*/  FFMA.FTZ R25, R135, c[0x0][0x2d0], -R133 ;  /* 0x0000b40087197a23 */ /* 0x000fc80000010885 */
[----:B------:R-:W5:Y:S02]  /*5850*/  MUFU.EX2 R24, R24 ;  /* 0x0000001800187308 */ /* 0x000f640000000800 */
[----:B------:R-:W-:Y:S01]  /*5860*/  FFMA.FTZ R26, R134, c[0x0][0x2d0], -R133 ;  /* 0x0000b400861a7a23 */ /* 0x000fe20000010885 */
[----:B------:R-:W-:Y:S01]  /*5870*/  HMMA.16816.F32.BF16 R124, R4, R30, R124 ;  /* 0x0000001e047c723c */ /* 0x000fe2000004187c */
[----:B------:R-:W-:-:S04]  /*5880*/  FFMA.FTZ R27, R66, c[0x0][0x2d0], -R63 ;  /* 0x0000b400421b7a23 */ /* 0x000fc8000001083f */
[----:B------:R-:W1:Y:S03]  /*5890*/  MUFU.EX2 R25, R25 ;  /* 0x0000001900197308 */ /* 0x000e660000000800 */
[C---:B---3--:R-:W-:Y:S05]  /*58a0*/  HMMA.16816.F32.BF16 R80, R4.reuse, R16, R80 ;  /* 0x000000100450723c */ /* 0x048fea0000041850 */
[----:B------:R-:W3:Y:S01]  /*58b0*/  MUFU.EX2 R26, R26 ;  /* 0x0000001a001a7308 */ /* 0x000ee20000000800 */
[----:B-----5:R-:W-:Y:S02]  /*58c0*/  FADD.FTZ R158, R24, R158 ;  /* 0x0000009e189e7221 */ /* 0x020fe40000010000 */
[----:B------:R-:W-:Y:S01]  /*58d0*/  HMMA.16816.F32.BF16 R76, R4, R18, R76 ;  /* 0x00000012044c723c */ /* 0x000fe2000004184c */
[----:B------:R-:W5:Y:S04]  /*58e0*/  LDSM.16.MT88.4 R16, [R233+0x3900] ;  /* 0x00390000e910783b */ /* 0x000f680000004200 */
[----:B------:R-:W2:Y:S01]  /*58f0*/  MUFU.EX2 R27, R27 ;  /* 0x0000001b001b7308 */ /* 0x000ea20000000800 */
[----:B-1----:R-:W-:-:S02]  /*5900*/  FADD.FTZ R158, R25, R158 ;  /* 0x0000009e199e7221 */ /* 0x002fc40000010000 */
[C---:B----4-:R-:W-:Y:S05]  /*5910*/  HMMA.16816.F32.BF16 R72, R4.reuse, R20, R72 ;  /* 0x000000140448723c */ /* 0x050fea0000041848 */
[----:B------:R-:W1:Y:S01]  /*5920*/  MUFU.EX2 R29, R29 ;  /* 0x0000001d001d7308 */ /* 0x000e620000000800 */
[----:B---3--:R-:W-:Y:S02]  /*5930*/  FADD.FTZ R158, R26, R158 ;  /* 0x0000009e1a9e7221 */ /* 0x008fe40000010000 */
[----:B------:R-:W-:Y:S01]  /*5940*/  HMMA.16816.F32.BF16 R68, R4, R22, R68 ;  /* 0x000000160444723c */ /* 0x000fe20000041844 */
[----:B--2---:R-:W-:-:S06]  /*5950*/  FADD.FTZ R150, R27, R150 ;  /* 0x000000961b967221 */ /* 0x004fcc0000010000 */
[----:B------:R-:W-:Y:S02]  /*5960*/  F2FP.BF16.PACK_AB R4, R25, R24 ;  /* 0x000000181904723e */ /* 0x000fe400000010ff */
[C---:B------:R-:W-:Y:S01]  /*5970*/  F2FP.BF16.PACK_AB R6, R249.reuse, R26 ;  /* 0x0000001af906723e */ /* 0x040fe200000010ff */
[C---:B------:R-:W-:Y:S01]  /*5980*/  FADD.FTZ R150, R28.reuse, R150 ;  /* 0x000000961c967221 */ /* 0x040fe20000010000 */
[----:B------:R-:W-:Y:S01]  /*5990*/  F2FP.BF16.PACK_AB R5, R28, R27 ;  /* 0x0000001b1c05723e */ /* 0x000fe200000010ff */
[----:B------:R-:W-:Y:S01]  /*59a0*/  FADD.FTZ R249, R249, R158 ;  /* 0x0000009ef9f97221 */ /* 0x000fe20000010000 */
[----:B-1----:R-:W-:Y:S01]  /*59b0*/  F2FP.BF16.PACK_AB R7, R248, R29 ;  /* 0x0000001df807723e */ /* 0x002fe200000010ff */
[----:B------:R-:W-:-:S04]  /*59c0*/  FADD.FTZ R150, R29, R150 ;  /* 0x000000961d967221 */ /* 0x000fc80000010000 */
[----:B------:R-:W-:Y:S02]  /*59d0*/  FADD.FTZ R248, R248, R150 ;  /* 0x00000096f8f87221 */ /* 0x000fe40000010000 */
[C---:B------:R-:W-:Y:S08]  /*59e0*/  HMMA.16816.F32.BF16 R128, R4.reuse, R12, R128 ;  /* 0x0000000c0480723c */ /* 0x040ff00000041880 */
[C---:B------:R-:W-:Y:S01]  /*59f0*/  HMMA.16816.F32.BF16 R124, R4.reuse, R14, R124 ;  /* 0x0000000e047c723c */ /* 0x040fe2000004187c */
[----:B------:R-:W1:Y:S07]  /*5a00*/  LDSM.16.MT88.4 R12, [R232+0x3900] ;  /* 0x00390000e80c783b */ /* 0x000e6e0000004200 */
[C---:B------:R-:W-:Y:S08]  /*5a10*/  HMMA.16816.F32.BF16 R120, R4.reuse, R8, R120 ;  /* 0x000000080478723c */ /* 0x040ff00000041878 */
[C---:B------:R-:W-:Y:S01]  /*5a20*/  HMMA.16816.F32.BF16 R116, R4.reuse, R10, R116 ;  /* 0x0000000a0474723c */ /* 0x040fe20000041874 */
[----:B------:R-:W2:Y:S07]  /*5a30*/  LDSM.16.MT88.4 R8, [R236+0x7900] ;  /* 0x00790000ec08783b */ /* 0x000eae0000004200 */
[C---:B-----5:R-:W-:Y:S08]  /*5a40*/  HMMA.16816.F32.BF16 R112, R4.reuse, R16, R112 ;  /* 0x000000100470723c */ /* 0x060ff00000041870 */
[C---:B------:R-:W-:Y:S01]  /*5a50*/  HMMA.16816.F32.BF16 R108, R4.reuse, R18, R108 ;  /* 0x00000012046c723c */ /* 0x040fe2000004186c */
[----:B------:R-:W3:Y:S07]  /*5a60*/  LDSM.16.MT88.4 R16, [R234+0x7900] ;  /* 0x00790000ea10783b */ /* 0x000eee0000004200 */
[C---:B-1----:R-:W-:Y:S08]  /*5a70*/  HMMA.16816.F32.BF16 R104, R4.reuse, R12, R104 ;  /* 0x0000000c0468723c */ /* 0x042ff00000041868 */
[C---:B------:R-:W-:Y:S01]  /*5a80*/  HMMA.16816.F32.BF16 R100, R4.reuse, R14, R100 ;  /* 0x0000000e0464723c */ /* 0x040fe20000041864 */
[----:B------:R-:W1:Y:S07]  /*5a90*/  LDSM.16.MT88.4 R12, [R233+0x7900] ;  /* 0x00790000e90c783b */ /* 0x000e6e0000004200 */
[C---:B--2---:R-:W-:Y:S08]  /*5aa0*/  HMMA.16816.F32.BF16 R96, R4.reuse, R8, R96 ;  /* 0x000000080460723c */ /* 0x044ff00000041860 */
[C---:B------:R-:W-:Y:S01]  /*5ab0*/  HMMA.16816.F32.BF16 R92, R4.reuse, R10, R92 ;  /* 0x0000000a045c723c */ /* 0x040fe2000004185c */
[----:B------:R-:W2:Y:S07]  /*5ac0*/  LDSM.16.MT88.4 R8, [R232+0x7900] ;  /* 0x00790000e808783b */ /* 0x000eae0000004200 */
[C---:B---3--:R-:W-:Y:S08]  /*5ad0*/  HMMA.16816.F32.BF16 R88, R4.reuse, R16, R88 ;  /* 0x000000100458723c */ /* 0x048ff00000041858 */
[C---:B------:R-:W-:Y:S08]  /*5ae0*/  HMMA.16816.F32.BF16 R84, R4.reuse, R18, R84 ;  /* 0x000000120454723c */ /* 0x040ff00000041854 */
[C---:B-1----:R-:W-:Y:S08]  /*5af0*/  HMMA.16816.F32.BF16 R80, R4.reuse, R12, R80 ;  /* 0x0000000c0450723c */ /* 0x042ff00000041850 */
[C---:B------:R-:W-:Y:S08]  /*5b00*/  HMMA.16816.F32.BF16 R76, R4.reuse, R14, R76 ;  /* 0x0000000e044c723c */ /* 0x040ff0000004184c */
[C---:B--2---:R-:W-:Y:S08]  /*5b10*/  HMMA.16816.F32.BF16 R72, R4.reuse, R8, R72 ;  /* 0x000000080448723c */ /* 0x044ff00000041848 */
[----:B------:R-:W-:Y:S01]  /*5b20*/  HMMA.16816.F32.BF16 R68, R4, R10, R68 ;  /* 0x0000000a0444723c */ /* 0x000fe20000041844 */
[----:B------:R-:W-:Y:S11]  /*5b30*/  @!P1 BRA `(.L_x_5) ;  /* 0x0000416000009947 */ /* 0x000ff60003800000 */
[C---:B------:R-:W-:Y:S01]  /*5b40*/  SHF.L.U64.HI R247, R37.reuse, 0x1, R39 ;  /* 0x0000000125f77819 */ /* 0x040fe20000010227 */
[----:B------:R-:W-:Y:S01]  /*5b50*/  IMAD.SHL.U32 R246, R37, 0x2, RZ ;  /* 0x0000000225f67824 */ /* 0x000fe200078e00ff */
[C---:B------:R-:W-:Y:S01]  /*5b60*/  SHF.L.U64.HI R245, R36.reuse, 0x1, R38 ;  /* 0x0000000124f57819 */ /* 0x040fe20000010226 */
[----:B------:R-:W-:Y:S01]  /*5b70*/  IMAD.SHL.U32 R244, R36, 0x2, RZ ;  /* 0x0000000224f47824 */ /* 0x000fe200078e00ff */
[----:B------:R-:W-:Y:S01]  /*5b80*/  MOV R0, R3 ;  /* 0x0000000300007202 */ /* 0x000fe20000000f00 */
[----:B------:R-:W-:Y:S01]  /*5b90*/  IMAD.MOV.U32 R2, RZ, RZ, R132 ;  /* 0x000000ffff027224 */ /* 0x000fe200078e0084 */
[----:B------:R-:W-:Y:S06]  /*5ba0*/  BRA `(.L_x_6) ;  /* 0x000003c000007947 */ /* 0x000fec0003800000 */
.L_x_8:
[----:B------:R-:W-:Y:S01]  /*5bb0*/  ULEA UR5, UR6, UR9, 0x7 ;  /* 0x0000000906057291 */ /* 0x000fe2000f8e383f */
[----:B------:R-:W-:Y:S05]  /*5bc0*/  IMAD.MOV.U32 R239, RZ, RZ, RZ ;  /* 0x000000ffffef7224 */ /* 0x000fea00078e00ff */
[----:B------:R-:W-:Y:S05]  /*5bd0*/  IMAD.U32 R240, RZ, RZ, UR5 ;  /* 0x00000005fff07e24 */ /* 0x000fea000f8e00ff */
[----:B------:R-:W-:Y:S05]  /*5be0*/  IADD3 R240, R240, -0x80, R242 ;  /* 0xffffff80f0f07810 */ /* 0x000fea0007ffe0f2 */
[----:B------:R-:W-:Y:S04]  /*5bf0*/  @P0 IMAD.HI.U32 R4, R240, c[0x0][0x2bc], RZ ;  /* 0x0000af00f0040a27 */ /* 0x000fe800078e00ff */
[----:B------:R-:W-:Y:S01]  /*5c00*/  IMAD.MOV.U32 R3, RZ, RZ, R240 ;  /* 0x000000ffff037224 */ /* 0x000fe200078e00f0 */
[----:B------:R-:W-:Y:S04]  /*5c10*/  @P0 SHF.R.U32.HI R3, RZ, c[0x0][0x2c0], R4 ;  /* 0x0000b000ff030a19 */ /* 0x000fe80000011604 */
[C---:B------:R-:W-:Y:S04]  /*5c20*/  @!P6 IADD3 R6, P1, R3.reuse, UR16, RZ ;  /* 0x000000100306ec10 */ /* 0x040fe8000ff3e0ff */
[----:B------:R-:W-:Y:S01]  /*5c30*/  @!P6 LEA.HI.X.SX32 R5, R3, UR11, 0x1, P1 ;  /* 0x0000000b0305ec11 */ /* 0x000fe200088f0eff */
[----:B------:R-:W-:Y:S01]  /*5c40*/  IMAD.MOV R3, RZ, RZ, -R3 ;  /* 0x000000ffff037224 */ /* 0x000fe200078e0a03 */
[C---:B------:R-:W-:Y:S03]  /*5c50*/  @!P6 LEA R4, P1, R6.reuse, c[0x0][0x2a0], 0x2 ;  /* 0x0000a8000604ea11 */ /* 0x040fe600078210ff */
[----:B------:R-:W-:Y:S01]  /*5c60*/  IMAD R240, R3, c[0x0][0x2b8], R240 ;  /* 0x0000ae0003f07a24 */ /* 0x000fe200078e02f0 */
[----:B------:R-:W-:Y:S03]  /*5c70*/  @!P6 LEA.HI.X R5, R6, c[0x0][0x2a4], R5, 0x2, P1 ;  /* 0x0000a9000605ea11 */ /* 0x000fe600008f1405 */
[C---:B------:R-:W-:Y:S01]  /*5c80*/  IMAD.WIDE.U32 R6, R240.reuse, c[0x0][0x1e0], RZ ;  /* 0x00007800f0067a25 */ /* 0x040fe200078e00ff */
[----:B------:R-:W-:Y:S01]  /*5c90*/  SHF.R.S32.HI R3, RZ, 0x1f, R240 ;  /* 0x0000001fff037819 */ /* 0x000fe200000114f0 */
[----:B------:R-:W2:Y:S04]  /*5ca0*/  @!P6 LDG.E R239, [R4.64] ;  /* 0x0000000c04efe981 */ /* 0x000ea8000c1e1900 */
[----:B------:R-:W-:Y:S04]  /*5cb0*/  IMAD R3, R3, c[0x0][0x1e0], RZ ;  /* 0x0000780003037a24 */ /* 0x000fe800078e02ff */
[----:B------:R-:W-:Y:S04]  /*5cc0*/  IMAD R3, R240, c[0x0][0x1e4], R3 ;  /* 0x00007900f0037a24 */ /* 0x000fe800078e0203 */
[----:B------:R-:W-:Y:S01]  /*5cd0*/  IMAD.IADD R7, R7, 0x1, R3 ;  /* 0x0000000107077824 */ /* 0x000fe200078e0203 */
[----:B--2---:R-:W-:Y:S03]  /*5ce0*/  SHF.R.S32.HI R3, RZ, 0x1f, R239 ;  /* 0x0000001fff037819 */ /* 0x004fe600000114ef */
[----:B------:R-:W-:Y:S04]  /*5cf0*/  IMAD.WIDE.U32 R6, R239, c[0x0][0x1f0], R6 ;  /* 0x00007c00ef067a25 */ /* 0x000fe800078e0006 */
[----:B------:R-:W-:Y:S01]  /*5d00*/  IMAD R3, R3, c[0x0][0x1f0], RZ ;  /* 0x00007c0003037a24 */ /* 0x000fe200078e02ff */
[----:B------:R-:W-:Y:S03]  /*5d10*/  IADD3 R5, P1, R6, UR20, RZ ;  /* 0x0000001406057c10 */ /* 0x000fe6000ff3e0ff */
[----:B------:R-:W-:Y:S05]  /*5d20*/  IMAD R3, R239, c[0x0][0x1f4], R3 ;  /* 0x00007d00ef037a24 */ /* 0x000fea00078e0203 */
[----:B------:R-:W-:Y:S02]  /*5d30*/  IADD3.X R3, R7, UR18, R3, P1, !PT ;  /* 0x0000001207037c10 */ /* 0x000fe40008ffe403 */
[C---:B------:R-:W-:Y:S04]  /*5d40*/  LEA R4, P1, R5.reuse, c[0x0][0x1c8], 0x1 ;  /* 0x0000720005047a11 */ /* 0x040fe800078208ff */
[----:B------:R-:W-:Y:S01]  /*5d50*/  LEA.HI.X R3, R5, c[0x0][0x1cc], R3, 0x1, P1 ;  /* 0x0000730005037a11 */ /* 0x000fe200008f0c03 */
[----:B------:R-:W1:Y:S04]  /*5d60*/  SHFL.IDX PT, R9, R4, RZ, 0x181f ;  /* 0x00181fff04097589 */ /* 0x000e6800000e0000 */
[----:B------:R-:W2:Y:S04]  /*5d70*/  SHFL.IDX PT, R10, R3, RZ, 0x181f ;  /* 0x00181fff030a7589 */ /* 0x000ea800000e0000 */
[----:B------:R-:W3:Y:S04]  /*5d80*/  SHFL.IDX PT, R7, R4, 0x1, 0x181f ;  /* 0x00381f0004077f89 */ /* 0x000ee800000e0000 */
[----:B------:R-:W4:Y:S04]  /*5d90*/  SHFL.IDX PT, R8, R3, 0x1, 0x181f ;  /* 0x00381f0003087f89 */ /* 0x000f2800000e0000 */
[----:B------:R-:W-:Y:S04]  /*5da0*/  SHFL.IDX PT, R5, R4, 0x2, 0x181f ;  /* 0x00581f0004057f89 */ /* 0x000fe800000e0000 */
[----:B------:R-:W-:Y:S04]  /*5db0*/  SHFL.IDX PT, R6, R3, 0x2, 0x181f ;  /* 0x00581f0003067f89 */ /* 0x000fe800000e0000 */
[----:B------:R-:W5:Y:S01]  /*5dc0*/  SHFL.IDX PT, R4, R4, 0x3, 0x181f ;  /* 0x00781f0004047f89 */ /* 0x000f6200000e0000 */
[C---:B-1----:R-:W-:Y:S02]  /*5dd0*/  IADD3 R12, P5, R9.reuse, R246, RZ ;  /* 0x000000f6090c7210 */ /* 0x042fe40007fbe0ff */
[----:B------:R-:W-:Y:S01]  /*5de0*/  IADD3 R16, P2, R9, R244, RZ ;  /* 0x000000f409107210 */ /* 0x000fe20007f5e0ff */
[----:B------:R-:W1:Y:S02]  /*5df0*/  SHFL.IDX PT, R3, R3, 0x3, 0x181f ;  /* 0x00781f0003037f89 */ /* 0x000e6400000e0000 */
[C-C-:B--2---:R-:W-:Y:S01]  /*5e00*/  IMAD.X R13, R10.reuse, 0x1, R247.reuse, P5 ;  /* 0x000000010a0d7824 */ /* 0x144fe200028e06f7 */
[-C--:B------:R-:W-:Y:S02]  /*5e10*/  IADD3.X R17, R10, R245.reuse, RZ, P2, !PT ;  /* 0x000000f50a117210 */ /* 0x080fe400017fe4ff */
[C---:B---3--:R-:W-:Y:S02]  /*5e20*/  IADD3 R14, P1, R7.reuse, R246, RZ ;  /* 0x000000f6070e7210 */ /* 0x048fe40007f3e0ff */
[----:B------:R2:W-:Y:S01]  /*5e30*/  LDGSTS.E.BYPASS.LTC128B.128 [R241+0x8100], [R12.64], !P4 ;  /* 0x081000000cf17fae */ /* 0x0005e2000e101d4c */
[----:B------:R-:W-:Y:S02]  /*5e40*/  IADD3 R10, P2, R7, R244, RZ ;  /* 0x000000f4070a7210 */ /* 0x000fe40007f5e0ff */
[C---:B----4-:R-:W-:Y:S01]  /*5e50*/  IMAD.X R15, R8.reuse, 0x1, R247, P1 ;  /* 0x00000001080f7824 */ /* 0x050fe200008e06f7 */
[----:B------:R3:W-:Y:S02]  /*5e60*/  LDGSTS.E.BYPASS.LTC128B.128 [R241+0xc100], [R16.64], !P3 ;  /* 0x0c10000010f17fae */ /* 0x0007e4000d901d4c */
[----:B------:R-:W-:Y:S02]  /*5e70*/  IMAD.X R11, R8, 0x1, R245, P2 ;  /* 0x00000001080b7824 */ /* 0x000fe400010e06f5 */
[----:B------:R4:W-:Y:S04]  /*5e80*/  LDGSTS.E.BYPASS.LTC128B.128 [R241+0x9100], [R14.64], !P4 ;  /* 0x091000000ef17fae */ /* 0x0009e8000e101d4c */
[----:B------:R3:W-:Y:S01]  /*5e90*/  LDGSTS.E.BYPASS.LTC128B.128 [R241+0xd100], [R10.64], !P3 ;  /* 0x0d1000000af17fae */ /* 0x0007e2000d901d4c */
[-C--:B-----5:R-:W-:Y:S05]  /*5ea0*/  IADD3 R8, P2, R4, R246.reuse, RZ ;  /* 0x000000f604087210 */ /* 0x0a0fea0007f5e0ff */
[--C-:B-1----:R-:W-:Y:S01]  /*5eb0*/  IMAD.X R9, R3, 0x1, R247.reuse, P2 ;  /* 0x0000000103097824 */ /* 0x102fe200010e06f7 */
[C---:B--2---:R-:W-:Y:S05]  /*5ec0*/  IADD3 R12, P1, R5.reuse, R246, RZ ;  /* 0x000000f6050c7210 */ /* 0x044fea0007f3e0ff */
[----:B------:R-:W-:Y:S01]  /*5ed0*/  IMAD.X R13, R6, 0x1, R247, P1 ;  /* 0x00000001060d7824 */ /* 0x000fe200008e06f7 */
[-C--:B------:R-:W-:Y:S02]  /*5ee0*/  IADD3 R4, P1, R4, R244.reuse, RZ ;  /* 0x000000f404047210 */ /* 0x080fe40007f3e0ff */
[----:B----4-:R-:W-:Y:S02]  /*5ef0*/  IADD3 R14, P5, R5, R244, RZ ;  /* 0x000000f4050e7210 */ /* 0x010fe40007fbe0ff */
[----:B------:R3:W-:Y:S01]  /*5f00*/  LDGSTS.E.BYPASS.LTC128B.128 [R241+0xa100], [R12.64], !P4 ;  /* 0x0a1000000cf17fae */ /* 0x0007e2000e101d4c */
[----:B------:R-:W-:Y:S01]  /*5f10*/  IMAD.X R5, R3, 0x1, R245, P1 ;  /* 0x0000000103057824 */ /* 0x000fe200008e06f5 */
[----:B------:R-:W-:Y:S05]  /*5f20*/  IADD3.X R15, R6, R245, RZ, P5, !PT ;  /* 0x000000f5060f7210 */ /* 0x000fea0002ffe4ff */
[----:B------:R3:W-:Y:S04]  /*5f30*/  LDGSTS.E.BYPASS.LTC128B.128 [R241+0xe100], [R14.64], !P3 ;  /* 0x0e1000000ef17fae */ /* 0x0007e8000d901d4c */
[----:B------:R3:W-:Y:S04]  /*5f40*/  LDGSTS.E.BYPASS.LTC128B.128 [R241+0xb100], [R8.64], !P4 ;  /* 0x0b10000008f17fae */ /* 0x0007e8000e101d4c */
[----:B------:R3:W-:Y:S01]  /*5f50*/  LDGSTS.E.BYPASS.LTC128B.128 [R241+0xf100], [R4.64], !P3 ;  /* 0x0f10000004f17fae */ /* 0x0007e2000d901d4c */
[----:B------:R-:W-:-:S05]  /*5f60*/  BRA `(.L_x_7) ;  /* 0x0000180000007947 */ /* 0x000fca0003800000 */
.L_x_6:
[----:B------:R-:W-:Y:S04]  /*5f70*/  DEPBAR.LE SB0, 0x0 ;  /* 0x000080000000791a */ /* 0x000fe80000000000 */
[----:B------:R-:W-:Y:S01]  /*5f80*/  BAR.SYNC.DEFER_BLOCKING 0x0 ;  /* 0x0000000000007b1d */ /* 0x000fe20000010000 */
[----:B------:R-:W-:Y:S01]  /*5f90*/  SHF.R.S32.HI R3, RZ, 0x1f, R240 ;  /* 0x0000001fff037819 */ /* 0x000fe200000114f0 */
[C---:B------:R-:W-:Y:S01]  /*5fa0*/  IMAD.WIDE.U32 R36, R240.reuse, c[0x0][0x208], RZ ;  /* 0x00008200f0247a25 */ /* 0x040fe200078e00ff */
[----:B------:R-:W-:Y:S03]  /*5fb0*/  UISETP.GT.AND UP0, UPT, UR6, UR8, UPT ;  /* 0x000000080600728c */ /* 0x000fe6000bf04270 */
[----:B------:R-:W-:Y:S04]  /*5fc0*/  IMAD R3, R3, c[0x0][0x208], RZ ;  /* 0x0000820003037a24 */ /* 0x000fe800078e02ff */
[----:B------:R-:W-:Y:S05]  /*5fd0*/  IMAD R3, R240, c[0x0][0x20c], R3 ;  /* 0x00008300f0037a24 */ /* 0x000fea00078e0203 */
[----:B------:R-:W-:Y:S02]  /*5fe0*/  IADD3 R37, R37, R3, RZ ;  /* 0x0000000325257210 */ /* 0x000fe40007ffe0ff */
[----:B------:R-:W-:Y:S03]  /*5ff0*/  SHF.R.S32.HI R3, RZ, 0x1f, R239 ;  /* 0x0000001fff037819 */ /* 0x000fe600000114ef */
[----:B------:R-:W-:Y:S01]  /*6000*/  IMAD.WIDE.U32 R36, R239, c[0x0][0x218], R36 ;  /* 0x00008600ef247a25 */ /* 0x000fe200078e0024 */
[----:B------:R-:W1:Y:S04]  /*6010*/  LDSM.16.M88.4 R8, [R238+0x8100] ;  /* 0x00810000ee08783b */ /* 0x000e680000000200 */
[----:B------:R-:W-:Y:S01]  /*6020*/  IADD3 R176, P1, R36, UR22, RZ ;  /* 0x0000001624b07c10 */ /* 0x000fe2000ff3e0ff */
[----:B------:R-:W-:Y:S04]  /*6030*/  IMAD R3, R3, c[0x0][0x218], RZ ;  /* 0x0000860003037a24 */ /* 0x000fe800078e02ff */
[----:B------:R-:W-:Y:S01]  /*6040*/  IMAD R3, R239, c[0x0][0x21c], R3 ;  /* 0x00008700ef037a24 */ /* 0x000fe200078e0203 */
[----:B------:R-:W2:Y:S04]  /*6050*/  LDSM.16.M88.4 R16, [R238+0x8900] ;  /* 0x00890000ee10783b */ /* 0x000ea80000000200 */
[----:B------:R-:W-:Y:S02]  /*6060*/  IADD3.X R3, R37, UR4, R3, P1, !PT ;  /* 0x0000000425037c10 */ /* 0x000fe40008ffe403 */
[C---:B------:R-:W-:Y:S02]  /*6070*/  LEA R178, P1, R176.reuse, c[0x0][0x1f8], 0x1 ;  /* 0x00007e00b0b27a11 */ /* 0x040fe400078208ff */
[----:B------:R-:W3:Y:S02]  /*6080*/  LDSM.16.M88.4 R24, [R238+0x9100] ;  /* 0x00910000ee18783b */ /* 0x000ee40000000200 */
[----:B------:R-:W-:Y:S06]  /*6090*/  LEA.HI.X R176, R176, c[0x0][0x1fc], R3, 0x1, P1 ;  /* 0x00007f00b0b07a11 */ /* 0x000fec00008f0c03 */
[----:B------:R-:W4:Y:S08]  /*60a0*/  LDSM.16.M88.4 R32, [R238+0x9900] ;  /* 0x00990000ee20783b */ /* 0x000f300000000200 */
[----:B------:R-:W5:Y:S01]  /*60b0*/  LDSM.16.M88.4 R40, [R238+0xa100] ;  /* 0x00a10000ee28783b */ /* 0x000f620000000200 */
[C---:B-1----:R-:W-:Y:S07]  /*60c0*/  HMMA.16816.F32.BF16 R4, R136.reuse, R8, RZ ;  /* 0x000000088804723c */ /* 0x042fee00000418ff */
[----:B------:R-:W1:Y:S01]  /*60d0*/  LDSM.16.M88.4 R48, [R238+0xa900] ;  /* 0x00a90000ee30783b */ /* 0x000e620000000200 */
[C---:B------:R-:W-:Y:S07]  /*60e0*/  HMMA.16816.F32.BF16 R8, R136.reuse, R10, RZ ;  /* 0x0000000a8808723c */ /* 0x040fee00000418ff */
[----:B------:R-:W1:Y:S01]  /*60f0*/  LDSM.16.M88.4 R56, [R238+0xb100] ;  /* 0x00b10000ee38783b */ /* 0x000e620000000200 */
[C---:B--2---:R-:W-:Y:S07]  /*6100*/  HMMA.16816.F32.BF16 R12, R136.reuse, R16, RZ ;  /* 0x00000010880c723c */ /* 0x044fee00000418ff */
[----:B------:R-:W-:Y:S01]  /*6110*/  LDSM.16.M88.4 R64, [R238+0xb900] ;  /* 0x00b90000ee40783b */ /* 0x000fe20000000200 */
[C---:B------:R-:W-:Y:S07]  /*6120*/  HMMA.16816.F32.BF16 R16, R136.reuse, R18, RZ ;  /* 0x000000128810723c */ /* 0x040fee00000418ff */
[----:B------:R-:W-:Y:S01]  /*6130*/  LDSM.16.M88.4 R132, [R237] ;  /* 0x00000000ed84783b */ /* 0x000fe20000000200 */
[C---:B---3--:R-:W-:Y:S07]  /*6140*/  HMMA.16816.F32.BF16 R20, R136.reuse, R24, RZ ;  /* 0x000000188814723c */ /* 0x048fee00000418ff */
[----:B------:R-:W-:Y:S01]  /*6150*/  LDSM.16.M88.4 R144, [R231] ;  /* 0x00000000e790783b */ /* 0x000fe20000000200 */
[C---:B------:R-:W-:Y:S07]  /*6160*/  HMMA.16816.F32.BF16 R24, R136.reuse, R26, RZ ;  /* 0x0000001a8818723c */ /* 0x040fee00000418ff */
[----:B------:R-:W-:Y:S01]  /*6170*/  LDSM.16.M88.4 R148, [R230] ;  /* 0x00000000e694783b */ /* 0x000fe20000000200 */
[C---:B----4-:R-:W-:Y:S07]  /*6180*/  HMMA.16816.F32.BF16 R28, R136.reuse, R32, RZ ;  /* 0x00000020881c723c */ /* 0x050fee00000418ff */
[----:B------:R-:W-:Y:S01]  /*6190*/  LDSM.16.M88.4 R152, [R229] ;  /* 0x00000000e598783b */ /* 0x000fe20000000200 */
[C---:B------:R-:W-:Y:S07]  /*61a0*/  HMMA.16816.F32.BF16 R32, R136.reuse, R34, RZ ;  /* 0x000000228820723c */ /* 0x040fee00000418ff */
[----:B------:R-:W-:Y:S01]  /*61b0*/  LDSM.16.M88.4 R156, [R228] ;  /* 0x00000000e49c783b */ /* 0x000fe20000000200 */
[C---:B-----5:R-:W-:Y:S07]  /*61c0*/  HMMA.16816.F32.BF16 R36, R136.reuse, R40, RZ ;  /* 0x000000288824723c */ /* 0x060fee00000418ff */
[----:B------:R-:W-:Y:S01]  /*61d0*/  LDSM.16.M88.4 R160, [R227] ;  /* 0x00000000e3a0783b */ /* 0x000fe20000000200 */
[C---:B------:R-:W-:Y:S07]  /*61e0*/  HMMA.16816.F32.BF16 R40, R136.reuse, R42, RZ ;  /* 0x0000002a8828723c */ /* 0x040fee00000418ff */
[----:B------:R-:W2:Y:S01]  /*61f0*/  SHFL.IDX PT, R61, R178, RZ, 0x181f ;  /* 0x00181fffb23d7589 */ /* 0x000ea200000e0000 */
[C---:B-1----:R-:W-:Y:S07]  /*6200*/  HMMA.16816.F32.BF16 R44, R136.reuse, R48, RZ ;  /* 0x00000030882c723c */ /* 0x042fee00000418ff */
[----:B------:R-:W1:Y:S01]  /*6210*/  SHFL.IDX PT, R62, R178, 0x1, 0x181f ;  /* 0x00381f00b23e7f89 */ /* 0x000e6200000e0000 */
[C---:B------:R-:W-:Y:S07]  /*6220*/  HMMA.16816.F32.BF16 R48, R136.reuse, R50, RZ ;  /* 0x000000328830723c */ /* 0x040fee00000418ff */
[----:B------:R-:W3:Y:S01]  /*6230*/  SHFL.IDX PT, R63, R176, RZ, 0x181f ;  /* 0x00181fffb03f7589 */ /* 0x000ee200000e0000 */
[C---:B------:R-:W-:Y:S07]  /*6240*/  HMMA.16816.F32.BF16 R52, R136.reuse, R56, RZ ;  /* 0x000000388834723c */ /* 0x040fee00000418ff */
[----:B------:R-:W4:Y:S01]  /*6250*/  SHFL.IDX PT, R60, R176, 0x1, 0x181f ;  /* 0x00381f00b03c7f89 */ /* 0x000f2200000e0000 */
[C---:B--2---:R-:W-:Y:S04]  /*6260*/  IADD3 R180, P1, R61.reuse, R246, RZ ;  /* 0x000000f63db47210 */ /* 0x044fe80007f3e0ff */
[----:B------:R-:W-:Y:S01]  /*6270*/  IADD3 R200, P5, R61, R244, RZ ;  /* 0x000000f43dc87210 */ /* 0x000fe20007fbe0ff */
[C---:B------:R-:W-:Y:S02]  /*6280*/  HMMA.16816.F32.BF16 R56, R136.reuse, R58, RZ ;  /* 0x0000003a8838723c */ /* 0x040fe400000418ff */
[----:B------:R-:W-:Y:S01]  /*6290*/  LDSM.16.M88.4 R164, [R226] ;  /* 0x00000000e2a4783b */ /* 0x000fe20000000200 */
[C---:B-1----:R-:W-:Y:S07]  /*62a0*/  IADD3 R202, P2, R62.reuse, R246, RZ ;  /* 0x000000f63eca7210 */ /* 0x042fee0007f5e0ff */
[----:B------:R-:W-:Y:S02]  /*62b0*/  LDSM.16.M88.4 R168, [R225] ;  /* 0x00000000e1a8783b */ /* 0x000fe40000000200 */
[C---:B---3--:R-:W-:Y:S02]  /*62c0*/  IADD3.X R181, R63.reuse, R247, RZ, P1, !PT ;  /* 0x000000f73fb57210 */ /* 0x048fe40000ffe4ff */
[----:B------:R-:W-:Y:S02]  /*62d0*/  IADD3 R182, P1, R62, R244, RZ ;  /* 0x000000f43eb67210 */ /* 0x000fe40007f3e0ff */
[----:B------:R-:W-:Y:S02]  /*62e0*/  IADD3.X R201, R63, R245, RZ, P5, !PT ;  /* 0x000000f53fc97210 */ /* 0x000fe40002ffe4ff */
[----:B------:R-:W-:Y:S01]  /*62f0*/  @!PT LDS RZ, [RZ] ;  /* 0x00000000fffff984 */ /* 0x000fe20000000800 */
[----:B------:R-:W-:Y:S01]  /*6300*/  @!PT LDS RZ, [RZ] ;  /* 0x00000000fffff984 */ /* 0x000fe20000000800 */
[----:B------:R-:W-:Y:S01]  /*6310*/  @!PT LDS RZ, [RZ] ;  /* 0x00000000fffff984 */ /* 0x000fe20000000800 */
[----:B------:R1:W-:Y:S01]  /*6320*/  LDGSTS.E.BYPASS.LTC128B.128 [R243], [R180.64], !P4 ;  /* 0x00000000b4f37fae */ /* 0x0003e2000e101d4c */
[C---:B----4-:R-:W-:Y:S02]  /*6330*/  IADD3.X R203, R60.reuse, R247, RZ, P2, !PT ;  /* 0x000000f73ccb7210 */ /* 0x050fe400017fe4ff */
[----:B------:R-:W-:Y:S02]  /*6340*/  IADD3.X R183, R60, R245, RZ, P1, !PT ;  /* 0x000000f53cb77210 */ /* 0x000fe40000ffe4ff */
[C---:B------:R-:W-:Y:S03]  /*6350*/  HMMA.16816.F32.BF16 R60, R136.reuse, R64, RZ ;  /* 0x00000040883c723c */ /* 0x040fe600000418ff */
[----:B------:R2:W-:Y:S05]  /*6360*/  LDGSTS.E.BYPASS.LTC128B.128 [R241+0x4100], [R200.64], !P3 ;  /* 0x04100000c8f17fae */ /* 0x0005ea000d901d4c */
[----:B------:R-:W-:Y:S03]  /*6370*/  HMMA.16816.F32.BF16 R64, R136, R66, RZ ;  /* 0x000000428840723c */ /* 0x000fe600000418ff */
[----:B------:R3:W-:Y:S05]  /*6380*/  LDGSTS.E.BYPASS.LTC128B.128 [R241+0x1100], [R202.64], !P4 ;  /* 0x01100000caf17fae */ /* 0x0007ea000e101d4c */
[C---:B------:R-:W-:Y:S03]  /*6390*/  HMMA.16816.F32.BF16 R4, R140.reuse, R132, R4 ;  /* 0x000000848c04723c */ /* 0x040fe60000041804 */
[----:B------:R-:W2:Y:S05]  /*63a0*/  SHFL.IDX PT, R177, R178, 0x2, 0x181f ;  /* 0x00581f00b2b17f89 */ /* 0x000eaa00000e0000 */
[C---:B------:R-:W-:Y:S03]  /*63b0*/  HMMA.16816.F32.BF16 R8, R140.reuse, R134, R8 ;  /* 0x000000868c08723c */ /* 0x040fe60000041808 */
[----:B------:R-:W4:Y:S05]  /*63c0*/  SHFL.IDX PT, R3, R176, 0x2, 0x181f ;  /* 0x00581f00b0037f89 */ /* 0x000f2a00000e0000 */
[C---:B------:R-:W-:Y:S03]  /*63d0*/  HMMA.16816.F32.BF16 R12, R140.reuse, R144, R12 ;  /* 0x000000908c0c723c */ /* 0x040fe6000004180c */
[----:B------:R5:W-:Y:S05]  /*63e0*/  LDGSTS.E.BYPASS.LTC128B.128 [R241+0x5100], [R182.64], !P3 ;  /* 0x05100000b6f17fae */ /* 0x000bea000d901d4c */
[C---:B------:R-:W-:Y:S03]  /*63f0*/  HMMA.16816.F32.BF16 R16, R140.reuse, R146, R16 ;  /* 0x000000928c10723c */ /* 0x040fe60000041810 */
[----:B------:R-:W1:Y:S01]  /*6400*/  SHFL.IDX PT, R178, R178, 0x3, 0x181f ;  /* 0x00781f00b2b27f89 */ /* 0x000e6200000e0000 */
[----:B--2---:R-:W-:Y:S04]  /*6410*/  IADD3 R200, P1, R177, R246, RZ ;  /* 0x000000f6b1c87210 */ /* 0x004fe80007f3e0ff */
[C---:B------:R-:W-:Y:S03]  /*6420*/  HMMA.16816.F32.BF16 R20, R140.reuse, R148, R20 ;  /* 0x000000948c14723c */ /* 0x040fe60000041814 */
[----:B------:R-:W2:Y:S01]  /*6430*/  SHFL.IDX PT, R176, R176, 0x3, 0x181f ;  /* 0x00781f00b0b07f89 */ /* 0x000ea200000e0000 */
[----:B----4-:R-:W-:Y:S04]  /*6440*/  IADD3.X R201, R3, R247, RZ, P1, !PT ;  /* 0x000000f703c97210 */ /* 0x010fe80000ffe4ff */
[C---:B------:R-:W-:Y:S03]  /*6450*/  HMMA.16816.F32.BF16 R24, R140.reuse, R150, R24 ;  /* 0x000000968c18723c */ /* 0x040fe60000041818 */
[----:B------:R3:W-:Y:S01]  /*6460*/  LDGSTS.E.BYPASS.LTC128B.128 [R241+0x2100], [R200.64], !P4 ;  /* 0x02100000c8f17fae */ /* 0x0007e2000e101d4c */
[----:B-----5:R-:W-:Y:S04]  /*6470*/  IADD3 R182, P5, R177, R244, RZ ;  /* 0x000000f4b1b67210 */ /* 0x020fe80007fbe0ff */
[C---:B------:R-:W-:Y:S04]  /*6480*/  HMMA.16816.F32.BF16 R28, R140.reuse, R152, R28 ;  /* 0x000000988c1c723c */ /* 0x040fe8000004181c */
[----:B------:R-:W-:Y:S02]  /*6490*/  IADD3.X R183, R3, R245, RZ, P5, !PT ;  /* 0x000000f503b77210 */ /* 0x000fe40002ffe4ff */
[----:B-1----:R-:W-:Y:S02]  /*64a0*/  IADD3 R180, P2, R178, R246, RZ ;  /* 0x000000f6b2b47210 */ /* 0x002fe40007f5e0ff */
[C---:B------:R-:W-:Y:S01]  /*64b0*/  HMMA.16816.F32.BF16 R32, R140.reuse, R154, R32 ;  /* 0x0000009a8c20723c */ /* 0x040fe20000041820 */
[----:B------:R1:W-:Y:S03]  /*64c0*/  LDGSTS.E.BYPASS.LTC128B.128 [R241+0x6100], [R182.64], !P3 ;  /* 0x06100000b6f17fae */ /* 0x0003e6000d901d4c */
[----:B--2---:R-:W-:Y:S02]  /*64d0*/  IADD3.X R181, R176, R247, RZ, P2, !PT ;  /* 0x000000f7b0b57210 */ /* 0x004fe400017fe4ff */
[----:B------:R-:W-:Y:S02]  /*64e0*/  IADD3 R178, P1, R178, R244, RZ ;  /* 0x000000f4b2b27210 */ /* 0x000fe40007f3e0ff */
[C---:B------:R-:W-:Y:S01]  /*64f0*/  HMMA.16816.F32.BF16 R36, R140.reuse, R156, R36 ;  /* 0x0000009c8c24723c */ /* 0x040fe20000041824 */
[----:B------:R1:W-:Y:S03]  /*6500*/  LDGSTS.E.BYPASS.LTC128B.128 [R243+0x3000], [R180.64], !P4 ;  /* 0x03000000b4f37fae */ /* 0x0003e6000e101d4c */
[----:B------:R-:W-:Y:S02]  /*6510*/  IADD3.X R179, R176, R245, RZ, P1, !PT ;  /* 0x000000f5b0b37210 */ /* 0x000fe40000ffe4ff */
[----:B------:R-:W-:Y:S02]  /*6520*/  PLOP3.LUT P1, PT, PT, PT, UP0, 0x80, 0x0 ;  /* 0x000000000000781c */ /* 0x000fe40003f2f008 */
[C---:B------:R-:W-:Y:S01]  /*6530*/  HMMA.16816.F32.BF16 R40, R140.reuse, R158, R40 ;  /* 0x0000009e8c28723c */ /* 0x040fe20000041828 */
[----:B------:R2:W-:Y:S07]  /*6540*/  LDGSTS.E.BYPASS.LTC128B.128 [R243+0x7000], [R178.64], !P3 ;  /* 0x07000000b2f37fae */ /* 0x0005ee000d901d4c */
[C---:B------:R-:W-:Y:S01]  /*6550*/  HMMA.16816.F32.BF16 R44, R140.reuse, R160, R44 ;  /* 0x000000a08c2c723c */ /* 0x040fe2000004182c */
[----:B------:R-:W-:Y:S07]  /*6560*/  LDSM.16.M88.4 R132, [R235+0x9100] ;  /* 0x00910000eb84783b */ /* 0x000fee0000000200 */
[C---:B------:R-:W-:Y:S01]  /*6570*/  HMMA.16816.F32.BF16 R48, R140.reuse, R162, R48 ;  /* 0x000000a28c30723c */ /* 0x040fe20000041830 */
[----:B------:R-:W0:Y:S07]  /*6580*/  LDGDEPBAR ;  /* 0x00000000000079af */ /* 0x000e2e0000000000 */
[C---:B------:R-:W-:Y:S01]  /*6590*/  HMMA.16816.F32.BF16 R52, R140.reuse, R164, R52 ;  /* 0x000000a48c34723c */ /* 0x040fe20000041834 */
[----:B-1----:R-:W-:Y:S07]  /*65a0*/  LDSM.16.M88.4 R180, [R235+0x8900] ;  /* 0x00890000ebb4783b */ /* 0x002fee0000000200 */
[C---:B------:R-:W-:Y:S01]  /*65b0*/  HMMA.16816.F32.BF16 R56, R140.reuse, R166, R56 ;  /* 0x000000a68c38723c */ /* 0x040fe20000041838 */
[----:B--2---:R-:W1:Y:S07]  /*65c0*/  LDSM.16.M88.4 R176, [R235+0x8100] ;  /* 0x00810000ebb0783b */ /* 0x004e6e0000000200 */
[C---:B------:R-:W-:Y:S01]  /*65d0*/  HMMA.16816.F32.BF16 R60, R140.reuse, R168, R60 ;  /* 0x000000a88c3c723c */ /* 0x040fe2000004183c */
[----:B------:R-:W2:Y:S07]  /*65e0*/  LDSM.16.M88.4 R144, [R235+0x9900] ;  /* 0x00990000eb90783b */ /* 0x000eae0000000200 */
[----:B------:R-:W-:Y:S01]  /*65f0*/  HMMA.16816.F32.BF16 R64, R140, R170, R64 ;  /* 0x000000aa8c40723c */ /* 0x000fe20000041840 */
[----:B------:R-:W4:Y:S08]  /*6600*/  LDSM.16.M88.4 R148, [R235+0xa100] ;  /* 0x00a10000eb94783b */ /* 0x000f300000000200 */
[----:B------:R-:W5:Y:S08]  /*6610*/  LDSM.16.M88.4 R152, [R235+0xa900] ;  /* 0x00a90000eb98783b */ /* 0x000f700000000200 */
[----:B------:R-:W-:Y:S01]  /*6620*/  LDSM.16.M88.4 R156, [R224] ;  /* 0x00000000e09c783b */ /* 0x000fe20000000200 */
[C---:B-1----:R-:W-:Y:S07]  /*6630*/  HMMA.16816.F32.BF16 R4, R172.reuse, R176, R4 ;  /* 0x000000b0ac04723c */ /* 0x042fee0000041804 */
[----:B------:R-:W-:Y:S01]  /*6640*/  LDSM.16.M88.4 R160, [R224+0x800] ;  /* 0x00080000e0a0783b */ /* 0x000fe20000000200 */
[C---:B------:R-:W-:Y:S07]  /*6650*/  HMMA.16816.F32.BF16 R8, R172.reuse, R178, R8 ;  /* 0x000000b2ac08723c */ /* 0x040fee0000041808 */
        /* <DEDUP_REMOVED lines=8> */
[----:B------:R-:W1:Y:S01]  /*66e0*/  LDSM.16.M88.4 R132, [R235+0xb100] ;  /* 0x00b10000eb84783b */ /* 0x000e620000000200 */
[C---:B--2---:R-:W-:Y:S07]  /*66f0*/  HMMA.16816.F32.BF16 R28, R172.reuse, R144, R28 ;  /* 0x00000090ac1c723c */ /* 0x044fee000004181c */
[----:B---3--:R-:W-:Y:S01]  /*6700*/  LDSM.16.M88.4 R200, [R235+0xe900] ;  /* 0x00e90000ebc8783b */ /* 0x008fe20000000200 */
[C---:B------:R-:W-:Y:S07]  /*6710*/  HMMA.16816.F32.BF16 R32, R172.reuse, R146, R32 ;  /* 0x00000092ac20723c */ /* 0x040fee0000041820 */
[----:B------:R-:W2:Y:S01]  /*6720*/  LDSM.16.M88.4 R144, [R235+0xb900] ;  /* 0x00b90000eb90783b */ /* 0x000ea20000000200 */
[C---:B----4-:R-:W-:Y:S07]  /*6730*/  HMMA.16816.F32.BF16 R36, R172.reuse, R148, R36 ;  /* 0x00000094ac24723c */ /* 0x050fee0000041824 */
[----:B------:R-:W-:Y:S01]  /*6740*/  LDSM.16.M88.4 R204, [R235+0xf100] ;  /* 0x00f10000ebcc783b */ /* 0x000fe20000000200 */
[C---:B------:R-:W-:Y:S07]  /*6750*/  HMMA.16816.F32.BF16 R40, R172.reuse, R150, R40 ;  /* 0x00000096ac28723c */ /* 0x040fee0000041828 */
[----:B------:R-:W3:Y:S01]  /*6760*/  LDSM.16.M88.4 R148, [R224+0x1800] ;  /* 0x00180000e094783b */ /* 0x000ee20000000200 */
[C---:B-----5:R-:W-:Y:S07]  /*6770*/  HMMA.16816.F32.BF16 R44, R172.reuse, R152, R44 ;  /* 0x00000098ac2c723c */ /* 0x060fee000004182c */
[----:B------:R-:W-:Y:S01]  /*6780*/  LDSM.16.M88.4 R208, [R235+0xf900] ;  /* 0x00f90000ebd0783b */ /* 0x000fe20000000200 */
[C---:B------:R-:W-:Y:S07]  /*6790*/  HMMA.16816.F32.BF16 R48, R172.reuse, R154, R48 ;  /* 0x0000009aac30723c */ /* 0x040fee0000041830 */
[----:B------:R-:W4:Y:S01]  /*67a0*/  LDSM.16.M88.4 R152, [R224+0x2000] ;  /* 0x00200000e098783b */ /* 0x000f220000000200 */
[C---:B-1----:R-:W-:Y:S08]  /*67b0*/  HMMA.16816.F32.BF16 R52, R172.reuse, R132, R52 ;  /* 0x00000084ac34723c */ /* 0x042ff00000041834 */
[C---:B------:R-:W-:Y:S01]  /*67c0*/  HMMA.16816.F32.BF16 R56, R172.reuse, R134, R56 ;  /* 0x00000086ac38723c */ /* 0x040fe20000041838 */
[----:B------:R-:W1:Y:S07]  /*67d0*/  LDSM.16.M88.4 R132, [R238+0xc100] ;  /* 0x00c10000ee84783b */ /* 0x000e6e0000000200 */
[C---:B--2---:R-:W-:Y:S08]  /*67e0*/  HMMA.16816.F32.BF16 R60, R172.reuse, R144, R60 ;  /* 0x00000090ac3c723c */ /* 0x044ff0000004183c */
[----:B------:R-:W-:Y:S01]  /*67f0*/  HMMA.16816.F32.BF16 R64, R172, R146, R64 ;  /* 0x00000092ac40723c */ /* 0x000fe20000041840 */
[----:B------:R-:W2:Y:S07]  /*6800*/  LDSM.16.M88.4 R144, [R238+0xc900] ;  /* 0x00c90000ee90783b */ /* 0x000eae0000000200 */
[C---:B------:R-:W-:Y:S08]  /*6810*/  HMMA.16816.F32.BF16 R4, R184.reuse, R156, R4 ;  /* 0x0000009cb804723c */ /* 0x040ff00000041804 */
[C---:B------:R-:W-:Y:S01]  /*6820*/  HMMA.16816.F32.BF16 R8, R184.reuse, R158, R8 ;  /* 0x0000009eb808723c */ /* 0x040fe20000041808 */
[----:B------:R-:W5:Y:S07]  /*6830*/  LDSM.16.M88.4 R156, [R238+0xd100] ;  /* 0x00d10000ee9c783b */ /* 0x000f6e0000000200 */
[C---:B------:R-:W-:Y:S08]  /*6840*/  HMMA.16816.F32.BF16 R12, R184.reuse, R160, R12 ;  /* 0x000000a0b80c723c */ /* 0x040ff0000004180c */
[C---:B------:R-:W-:Y:S01]  /*6850*/  HMMA.16816.F32.BF16 R16, R184.reuse, R162, R16 ;  /* 0x000000a2b810723c */ /* 0x040fe20000041810 */
[----:B------:R-:W1:Y:S07]  /*6860*/  LDSM.16.M88.4 R160, [R238+0xd900] ;  /* 0x00d90000eea0783b */ /* 0x000e6e0000000200 */
[C---:B------:R-:W-:Y:S08]  /*6870*/  HMMA.16816.F32.BF16 R20, R184.reuse, R164, R20 ;  /* 0x000000a4b814723c */ /* 0x040ff00000041814 */
[C---:B------:R-:W-:Y:S01]  /*6880*/  HMMA.16816.F32.BF16 R24, R184.reuse, R166, R24 ;  /* 0x000000a6b818723c */ /* 0x040fe20000041818 */
[----:B------:R-:W1:Y:S07]  /*6890*/  LDSM.16.M88.4 R164, [R238+0xe100] ;  /* 0x00e10000eea4783b */ /* 0x000e6e0000000200 */
[C---:B---3--:R-:W-:Y:S08]  /*68a0*/  HMMA.16816.F32.BF16 R28, R184.reuse, R148, R28 ;  /* 0x00000094b81c723c */ /* 0x048ff0000004181c */
[C---:B------:R-:W-:Y:S01]  /*68b0*/  HMMA.16816.F32.BF16 R32, R184.reuse, R150, R32 ;  /* 0x00000096b820723c */ /* 0x040fe20000041820 */
[----:B------:R-:W3:Y:S07]  /*68c0*/  LDSM.16.M88.4 R148, [R238+0xe900] ;  /* 0x00e90000ee94783b */ /* 0x000eee0000000200 */
[C---:B----4-:R-:W-:Y:S08]  /*68d0*/  HMMA.16816.F32.BF16 R36, R184.reuse, R152, R36 ;  /* 0x00000098b824723c */ /* 0x050ff00000041824 */
[C---:B------:R-:W-:Y:S01]  /*68e0*/  HMMA.16816.F32.BF16 R40, R184.reuse, R154, R40 ;  /* 0x0000009ab828723c */ /* 0x040fe20000041828 */
[----:B------:R-:W4:Y:S07]  /*68f0*/  LDSM.16.M88.4 R152, [R238+0xf100] ;  /* 0x00f10000ee98783b */ /* 0x000f2e0000000200 */
[C---:B------:R-:W-:Y:S08]  /*6900*/  HMMA.16816.F32.BF16 R44, R184.reuse, R168, R44 ;  /* 0x000000a8b82c723c */ /* 0x040ff0000004182c */
[C---:B------:R-:W-:Y:S01]  /*6910*/  HMMA.16816.F32.BF16 R48, R184.reuse, R170, R48 ;  /* 0x000000aab830723c */ /* 0x040fe20000041830 */
[----:B------:R-:W2:Y:S07]  /*6920*/  LDSM.16.M88.4 R168, [R238+0xf900] ;  /* 0x00f90000eea8783b */ /* 0x000eae0000000200 */
[C---:B------:R-:W-:Y:S08]  /*6930*/  HMMA.16816.F32.BF16 R52, R184.reuse, R176, R52 ;  /* 0x000000b0b834723c */ /* 0x040ff00000041834 */
[C---:B------:R-:W-:Y:S01]  /*6940*/  HMMA.16816.F32.BF16 R56, R184.reuse, R178, R56 ;  /* 0x000000b2b838723c */ /* 0x040fe20000041838 */
[----:B------:R-:W3:Y:S07]  /*6950*/  LDSM.16.M88.4 R176, [R223] ;  /* 0x00000000dfb0783b */ /* 0x000eee0000000200 */
[C---:B------:R-:W-:Y:S08]  /*6960*/  HMMA.16816.F32.BF16 R60, R184.reuse, R180, R60 ;  /* 0x000000b4b83c723c */ /* 0x040ff0000004183c */
[----:B------:R-:W-:Y:S01]  /*6970*/  HMMA.16816.F32.BF16 R64, R184, R182, R64 ;  /* 0x000000b6b840723c */ /* 0x000fe20000041840 */
[----:B------:R-:W3:Y:S07]  /*6980*/  LDSM.16.M88.4 R180, [R222] ;  /* 0x00000000deb4783b */ /* 0x000eee0000000200 */
[C---:B-1----:R-:W-:Y:S08]  /*6990*/  HMMA.16816.F32.BF16 R4, R188.reuse, R132, R4 ;  /* 0x00000084bc04723c */ /* 0x042ff00000041804 */
[C---:B------:R-:W-:Y:S01]  /*69a0*/  HMMA.16816.F32.BF16 R8, R188.reuse, R134, R8 ;  /* 0x00000086bc08723c */ /* 0x040fe20000041808 */
[----:B------:R-:W1:Y:S07]  /*69b0*/  LDSM.16.M88.4 R132, [R221] ;  /* 0x00000000dd84783b */ /* 0x000e6e0000000200 */
[C---:B--2---:R-:W-:Y:S08]  /*69c0*/  HMMA.16816.F32.BF16 R12, R188.reuse, R144, R12 ;  /* 0x00000090bc0c723c */ /* 0x044ff0000004180c */
[C---:B------:R-:W-:Y:S01]  /*69d0*/  HMMA.16816.F32.BF16 R16, R188.reuse, R146, R16 ;  /* 0x00000092bc10723c */ /* 0x040fe20000041810 */
[----:B------:R-:W2:Y:S07]  /*69e0*/  LDSM.16.M88.4 R144, [R220] ;  /* 0x00000000dc90783b */ /* 0x000eae0000000200 */
[C---:B-----5:R-:W-:Y:S08]  /*69f0*/  HMMA.16816.F32.BF16 R20, R188.reuse, R156, R20 ;  /* 0x0000009cbc14723c */ /* 0x060ff00000041814 */
[C---:B------:R-:W-:Y:S01]  /*6a00*/  HMMA.16816.F32.BF16 R24, R188.reuse, R158, R24 ;  /* 0x0000009ebc18723c */ /* 0x040fe20000041818 */
[----:B------:R-:W-:Y:S07]  /*6a10*/  LDSM.16.M88.4 R156, [R217] ;  /* 0x00000000d99c783b */ /* 0x000fee0000000200 */
[C---:B------:R-:W-:Y:S08]  /*6a20*/  HMMA.16816.F32.BF16 R28, R188.reuse, R160, R28 ;  /* 0x000000a0bc1c723c */ /* 0x040ff0000004181c */
[C---:B------:R-:W-:Y:S01]  /*6a30*/  HMMA.16816.F32.BF16 R32, R188.reuse, R162, R32 ;  /* 0x000000a2bc20723c */ /* 0x040fe20000041820 */
[----:B------:R-:W-:Y:S07]  /*6a40*/  LDSM.16.M88.4 R160, [R216] ;  /* 0x00000000d8a0783b */ /* 0x000fee0000000200 */
[C---:B------:R-:W-:Y:S08]  /*6a50*/  HMMA.16816.F32.BF16 R36, R188.reuse, R164, R36 ;  /* 0x000000a4bc24723c */ /* 0x040ff00000041824 */
[C---:B------:R-:W-:Y:S01]  /*6a60*/  HMMA.16816.F32.BF16 R40, R188.reuse, R166, R40 ;  /* 0x000000a6bc28723c */ /* 0x040fe20000041828 */
[----:B------:R-:W-:Y:S07]  /*6a70*/  LDSM.16.M88.4 R164, [R235+0xc100] ;  /* 0x00c10000eba4783b */ /* 0x000fee0000000200 */
[C---:B---3--:R-:W-:Y:S08]  /*6a80*/  HMMA.16816.F32.BF16 R44, R188.reuse, R148, R44 ;  /* 0x00000094bc2c723c */ /* 0x048ff0000004182c */
[C---:B------:R-:W-:Y:S01]  /*6a90*/  HMMA.16816.F32.BF16 R48, R188.reuse, R150, R48 ;  /* 0x00000096bc30723c */ /* 0x040fe20000041830 */
[----:B------:R-:W3:Y:S07]  /*6aa0*/  LDSM.16.M88.4 R148, [R219] ;  /* 0x00000000db94783b */ /* 0x000eee0000000200 */
[C---:B----4-:R-:W-:Y:S08]  /*6ab0*/  HMMA.16816.F32.BF16 R52, R188.reuse, R152, R52 ;  /* 0x00000098bc34723c */ /* 0x050ff00000041834 */
[C---:B------:R-:W-:Y:S01]  /*6ac0*/  HMMA.16816.F32.BF16 R56, R188.reuse, R154, R56 ;  /* 0x0000009abc38723c */ /* 0x040fe20000041838 */
[----:B------:R-:W4:Y:S07]  /*6ad0*/  LDSM.16.M88.4 R152, [R218] ;  /* 0x00000000da98783b */ /* 0x000f2e0000000200 */
[C---:B------:R-:W-:Y:S08]  /*6ae0*/  HMMA.16816.F32.BF16 R60, R188.reuse, R168, R60 ;  /* 0x000000a8bc3c723c */ /* 0x040ff0000004183c */
[----:B------:R-:W-:Y:S01]  /*6af0*/  HMMA.16816.F32.BF16 R64, R188, R170, R64 ;  /* 0x000000aabc40723c */ /* 0x000fe20000041840 */
[----:B------:R-:W-:Y:S07]  /*6b00*/  LDSM.16.M88.4 R168, [R235+0xd100] ;  /* 0x00d10000eba8783b */ /* 0x000fee0000000200 */
[C---:B------:R-:W-:Y:S08]  /*6b10*/  HMMA.16816.F32.BF16 R4, R192.reuse, R176, R4 ;  /* 0x000000b0c004723c */ /* 0x040ff00000041804 */
[C---:B------:R-:W-:Y:S01]  /*6b20*/  HMMA.16816.F32.BF16 R8, R192.reuse, R178, R8 ;  /* 0x000000b2c008723c */ /* 0x040fe20000041808 */
[----:B------:R-:W-:Y:S07]  /*6b30*/  LDSM.16.M88.4 R176, [R235+0xd900] ;  /* 0x00d90000ebb0783b */ /* 0x000fee0000000200 */
[C---:B------:R-:W-:Y:S08]  /*6b40*/  HMMA.16816.F32.BF16 R12, R192.reuse, R180, R12 ;  /* 0x000000b4c00c723c */ /* 0x040ff0000004180c */
[C---:B------:R-:W-:Y:S01]  /*6b50*/  HMMA.16816.F32.BF16 R16, R192.reuse, R182, R16 ;  /* 0x000000b6c010723c */ /* 0x040fe20000041810 */
[----:B------:R-:W-:Y:S07]  /*6b60*/  LDSM.16.M88.4 R180, [R235+0xe100] ;  /* 0x00e10000ebb4783b */ /* 0x000fee0000000200 */
[C---:B-1----:R-:W-:Y:S08]  /*6b70*/  HMMA.16816.F32.BF16 R20, R192.reuse, R132, R20 ;  /* 0x00000084c014723c */ /* 0x042ff00000041814 */
[C---:B------:R-:W-:Y:S01]  /*6b80*/  HMMA.16816.F32.BF16 R24, R192.reuse, R134, R24 ;  /* 0x00000086c018723c */ /* 0x040fe20000041818 */
[----:B------:R-:W1:Y:S07]  /*6b90*/  LDSM.16.M88.4 R132, [R235+0xc900] ;  /* 0x00c90000eb84783b */ /* 0x000e6e0000000200 */
[C---:B--2---:R-:W-:Y:S08]  /*6ba0*/  HMMA.16816.F32.BF16 R28, R192.reuse, R144, R28 ;  /* 0x00000090c01c723c */ /* 0x044ff0000004181c */
[C---:B------:R-:W-:Y:S01]  /*6bb0*/  HMMA.16816.F32.BF16 R32, R192.reuse, R146, R32 ;  /* 0x00000092c020723c */ /* 0x040fe20000041820 */
[----:B------:R-:W2:Y:S07]  /*6bc0*/  LDSM.16.M88.4 R144, [R224+0x4000] ;  /* 0x00400000e090783b */ /* 0x000eae0000000200 */
[C---:B---3--:R-:W-:Y:S08]  /*6bd0*/  HMMA.16816.F32.BF16 R36, R192.reuse, R148, R36 ;  /* 0x00000094c024723c */ /* 0x048ff00000041824 */
[C---:B------:R-:W-:Y:S08]  /*6be0*/  HMMA.16816.F32.BF16 R40, R192.reuse, R150, R40 ;  /* 0x00000096c028723c */ /* 0x040ff00000041828 */
[C---:B----4-:R-:W-:Y:S08]  /*6bf0*/  HMMA.16816.F32.BF16 R44, R192.reuse, R152, R44 ;  /* 0x00000098c02c723c */ /* 0x050ff0000004182c */
[C---:B------:R-:W-:Y:S08]  /*6c00*/  HMMA.16816.F32.BF16 R48, R192.reuse, R154, R48 ;  /* 0x0000009ac030723c */ /* 0x040ff00000041830 */
[C---:B------:R-:W-:Y:S08]  /*6c10*/  HMMA.16816.F32.BF16 R52, R192.reuse, R156, R52 ;  /* 0x0000009cc034723c */ /* 0x040ff00000041834 */
[C---:B------:R-:W-:Y:S08]  /*6c20*/  HMMA.16816.F32.BF16 R56, R192.reuse, R158, R56 ;  /* 0x0000009ec038723c */ /* 0x040ff00000041838 */
[C---:B------:R-:W-:Y:S08]  /*6c30*/  HMMA.16816.F32.BF16 R60, R192.reuse, R160, R60 ;  /* 0x000000a0c03c723c */ /* 0x040ff0000004183c */
[----:B------:R-:W-:Y:S08]  /*6c40*/  HMMA.16816.F32.BF16 R64, R192, R162, R64 ;  /* 0x000000a2c040723c */ /* 0x000ff00000041840 */
[C---:B------:R-:W-:Y:S08]  /*6c50*/  HMMA.16816.F32.BF16 R4, R196.reuse, R164, R4 ;  /* 0x000000a4c404723c */ /* 0x040ff00000041804 */
[C---:B------:R-:W-:Y:S08]  /*6c60*/  HMMA.16816.F32.BF16 R8, R196.reuse, R166, R8 ;  /* 0x000000a6c408723c */ /* 0x040ff00000041808 */
[C---:B-1----:R-:W-:Y:S08]  /*6c70*/  HMMA.16816.F32.BF16 R12, R196.reuse, R132, R12 ;  /* 0x00000084c40c723c */ /* 0x042ff0000004180c */
[C---:B------:R-:W-:Y:S01]  /*6c80*/  HMMA.16816.F32.BF16 R16, R196.reuse, R134, R16 ;  /* 0x00000086c410723c */ /* 0x040fe20000041810 */
[----:B------:R-:W1:Y:S07]  /*6c90*/  LDSM.16.M88.4 R132, [R224+0x4800] ;  /* 0x00480000e084783b */ /* 0x000e6e0000000200 */
[C---:B------:R-:W-:Y:S08]  /*6ca0*/  HMMA.16816.F32.BF16 R20, R196.reuse, R168, R20 ;  /* 0x000000a8c414723c */ /* 0x040ff00000041814 */
        /* <DEDUP_REMOVED lines=10> */
[----:B------:R-:W-:Y:S08]  /*6d50*/  HMMA.16816.F32.BF16 R64, R196, R210, R64 ;  /* 0x000000d2c440723c */ /* 0x000ff00000041840 */
[C---:B--2---:R-:W-:Y:S08]  /*6d60*/  HMMA.16816.F32.BF16 R4, R212.reuse, R144, R4 ;  /* 0x00000090d404723c */ /* 0x044ff00000041804 */
[C---:B------:R-:W-:Y:S08]  /*6d70*/  HMMA.16816.F32.BF16 R8, R212.reuse, R146, R8 ;  /* 0x00000092d408723c */ /* 0x040ff00000041808 */
[C---:B-1----:R-:W-:Y:S08]  /*6d80*/  HMMA.16816.F32.BF16 R12, R212.reuse, R132, R12 ;  /* 0x00000084d40c723c */ /* 0x042ff0000004180c */
[----:B------:R-:W-:Y:S01]  /*6d90*/  FMUL.FTZ R4, R4, c[0x0][0x320] ;  /* 0x0000c80004047a20 */ /* 0x000fe20000410000 */
[C---:B------:R-:W-:Y:S03]  /*6da0*/  HMMA.16816.F32.BF16 R16, R212.reuse, R134, R16 ;  /* 0x00000086d410723c */ /* 0x040fe60000041810 */
[----:B------:R-:W-:Y:S01]  /*6db0*/  MUFU.TANH R147, R4 ;  /* 0x0000000400937308 */ /* 0x000fe20000002400 */
[----:B------:R-:W-:Y:S02]  /*6dc0*/  FMUL.FTZ R5, R5, c[0x0][0x320] ;  /* 0x0000c80005057a20 */ /* 0x000fe40000410000 */
[----:B------:R-:W-:Y:S02]  /*6dd0*/  FMUL.FTZ R6, R6, c[0x0][0x320] ;  /* 0x0000c80006067a20 */ /* 0x000fe40000410000 */
[----:B------:R-:W-:Y:S04]  /*6de0*/  FMUL.FTZ R10, R10, c[0x0][0x320] ;  /* 0x0000c8000a0a7a20 */ /* 0x000fe80000410000 */
[----:B------:R-:W-:Y:S01]  /*6df0*/  FMUL.FTZ R11, R11, c[0x0][0x320] ;  /* 0x0000c8000b0b7a20 */ /* 0x000fe20000410000 */
[----:B------:R-:W-:Y:S01]  /*6e00*/  MUFU.TANH R146, R5 ;  /* 0x0000000500927308 */ /* 0x000fe20000002400 */
[----:B------:R-:W-:Y:S02]  /*6e10*/  FMUL.FTZ R7, R7, c[0x0][0x320] ;  /* 0x0000c80007077a20 */ /* 0x000fe40000410000 */
[----:B------:R-:W-:Y:S02]  /*6e20*/  FMUL.FTZ R9, R9, c[0x0][0x320] ;  /* 0x0000c80009097a20 */ /* 0x000fe40000410000 */
[----:B------:R-:W-:Y:S02]  /*6e30*/  FMUL.FTZ R8, R8, c[0x0][0x320] ;  /* 0x0000c80008087a20 */ /* 0x000fe40000410000 */
[----:B------:R-:W-:Y:S02]  /*6e40*/  FMUL.FTZ R13, R13, c[0x0][0x320] ;  /* 0x0000c8000d0d7a20 */ /* 0x000fe40000410000 */
[----:B------:R-:W-:Y:S01]  /*6e50*/  FMUL.FTZ R15, R15, c[0x0][0x320] ;  /* 0x0000c8000f0f7a20 */ /* 0x000fe20000410000 */
[----:B------:R-:W-:Y:S01]  /*6e60*/  MUFU.TANH R148, R8 ;  /* 0x0000000800947308 */ /* 0x000fe20000002400 */
[----:B------:R-:W-:Y:S02]  /*6e70*/  FMUL.FTZ R16, R16, c[0x0][0x320] ;  /* 0x0000c80010107a20 */ /* 0x000fe40000410000 */
[----:B------:R-:W-:Y:S02]  /*6e80*/  FMUL.FTZ R12, R12, c[0x0][0x320] ;  /* 0x0000c8000c0c7a20 */ /* 0x000fe40000410000 */
[----:B------:R-:W-:Y:S02]  /*6e90*/  FMUL.FTZ R14, R14, c[0x0][0x320] ;  /* 0x0000c8000e0e7a20 */ /* 0x000fe40000410000 */
[----:B------:R-:W-:Y:S02]  /*6ea0*/  FMUL.FTZ R18, R18, c[0x0][0x320] ;  /* 0x0000c80012127a20 */ /* 0x000fe40000410000 */
[----:B------:R-:W-:Y:S01]  /*6eb0*/  FMUL.FTZ R19, R19, c[0x0][0x320] ;  /* 0x0000c80013137a20 */ /* 0x000fe20000410000 */
[----:B------:R-:W1:Y:S01]  /*6ec0*/  MUFU.TANH R8, R10 ;  /* 0x0000000a00087308 */ /* 0x000e620000002400 */
[----:B------:R-:W-:Y:S09]  /*6ed0*/  FMUL.FTZ R17, R17, c[0x0][0x320] ;  /* 0x0000c80011117a20 */ /* 0x000ff20000410000 */
[----:B------:R-:W2:Y:S10]  /*6ee0*/  MUFU.TANH R3, R11 ;  /* 0x0000000b00037308 */ /* 0x000eb40000002400 */
[----:B------:R-:W-:Y:S01]  /*6ef0*/  MUFU.TANH R145, R6 ;  /* 0x0000000600917308 */ /* 0x000fe20000002400 */
[----:B-1----:R1:W-:Y:S09]  /*6f00*/  STL [R1+0x18], R8 ;  /* 0x0000180801007387 */ /* 0x0023f20000100800 */
[----:B------:R3:W-:Y:S01]  /*6f10*/  MUFU.TANH R144, R7 ;  /* 0x0000000700907308 */ /* 0x0007e20000002400 */
[----:B--2---:R2:W-:Y:S09]  /*6f20*/  STL [R1+0x14], R3 ;  /* 0x0000140301007387 */ /* 0x0045f20000100800 */
[----:B------:R-:W-:Y:S10]  /*6f30*/  MUFU.TANH R151, R9 ;  /* 0x0000000900977308 */ /* 0x000ff40000002400 */
[----:B-1----:R-:W-:Y:S01]  /*6f40*/  MUFU.TANH R8, R13 ;  /* 0x0000000d00087308 */ /* 0x002fe20000002400 */
[----:B---3--:R-:W1:Y:S09]  /*6f50*/  LDSM.16.M88.4 R4, [R224+0x5000] ;  /* 0x00500000e004783b */ /* 0x008e720000000200 */
[----:B------:R-:W-:Y:S10]  /*6f60*/  MUFU.TANH R158, R17 ;  /* 0x00000011009e7308 */ /* 0x000ff40000002400 */
[----:B--2---:R-:W2:Y:S10]  /*6f70*/  MUFU.TANH R3, R12 ;  /* 0x0000000c00037308 */ /* 0x004eb40000002400 */
[----:B------:R-:W-:Y:S10]  /*6f80*/  MUFU.TANH R161, R18 ;  /* 0x0000001200a17308 */ /* 0x000ff40000002400 */
[----:B------:R-:W-:Y:S01]  /*6f90*/  MUFU.TANH R164, R19 ;  /* 0x0000001300a47308 */ /* 0x000fe20000002400 */
[----:B--2---:R2:W-:Y:S01]  /*6fa0*/  STL [R1+0x10], R3 ;  /* 0x0000100301007387 */ /* 0x0045e20000100800 */
[C---:B-1----:R-:W-:Y:S03]  /*6fb0*/  HMMA.16816.F32.BF16 R20, R212.reuse, R4, R20 ;  /* 0x00000004d414723c */ /* 0x042fe60000041814 */
[----:B------:R1:W-:Y:S05]  /*6fc0*/  STL [R1+0xc], R8 ;  /* 0x00000c0801007387 */ /* 0x0003ea0000100800 */
[C---:B------:R-:W-:Y:S01]  /*6fd0*/  HMMA.16816.F32.BF16 R24, R212.reuse, R6, R24 ;  /* 0x00000006d418723c */ /* 0x040fe20000041818 */
[----:B------:R-:W-:Y:S01]  /*6fe0*/  LDSM.16.M88.4 R4, [R224+0x6000] ;  /* 0x00600000e004783b */ /* 0x000fe20000000200 */
[----:B--2---:R-:W2:Y:S11]  /*6ff0*/  MUFU.TANH R3, R14 ;  /* 0x0000000e00037308 */ /* 0x004eb60000002400 */
[----:B------:R-:W-:Y:S03]  /*7000*/  @!UPT UIADD3 URZ, URZ, URZ, URZ ;  /* 0x0000003f3f3ff290 */ /* 0x000fe6000fffe03f */
[----:B------:R-:W-:Y:S02]  /*7010*/  FMUL.FTZ R20, R20, c[0x0][0x320] ;  /* 0x0000c80014147a20 */ /* 0x000fe40000410000 */
[----:B------:R-:W-:Y:S02]  /*7020*/  FMUL.FTZ R21, R21, c[0x0][0x320] ;  /* 0x0000c80015157a20 */ /* 0x000fe40000410000 */
[----:B------:R-:W-:Y:S02]  /*7030*/  FMUL.FTZ R22, R22, c[0x0][0x320] ;  /* 0x0000c80016167a20 */ /* 0x000fe40000410000 */
[----:B------:R-:W-:Y:S02]  /*7040*/  FMUL.FTZ R23, R23, c[0x0][0x320] ;  /* 0x0000c80017177a20 */ /* 0x000fe40000410000 */
[----:B------:R-:W-:Y:S01]  /*7050*/  FMUL.FTZ R24, R24, c[0x0][0x320] ;  /* 0x0000c80018187a20 */ /* 0x000fe20000410000 */
[----:B-1----:R-:W1:Y:S01]  /*7060*/  MUFU.TANH R8, R15 ;  /* 0x0000000f00087308 */ /* 0x002e620000002400 */
[----:B------:R-:W-:Y:S02]  /*7070*/  FMUL.FTZ R25, R25, c[0x0][0x320] ;  /* 0x0000c80019197a20 */ /* 0x000fe40000410000 */
[----:B------:R-:W-:Y:S02]  /*7080*/  FMUL.FTZ R26, R26, c[0x0][0x320] ;  /* 0x0000c8001a1a7a20 */ /* 0x000fe40000410000 */
[----:B------:R-:W-:Y:S05]  /*7090*/  FMUL.FTZ R27, R27, c[0x0][0x320] ;  /* 0x0000c8001b1b7a20 */ /* 0x000fea0000410000 */
[----:B------:R-:W-:Y:S01]  /*70a0*/  MUFU.TANH R170, R20 ;  /* 0x0000001400aa7308 */ /* 0x000fe20000002400 */
[----:B--2---:R2:W-:Y:S09]  /*70b0*/  STL [R1+0x8], R3 ;  /* 0x0000080301007387 */ /* 0x0045f20000100800 */
[----:B------:R-:W-:Y:S01]  /*70c0*/  MUFU.TANH R171, R21 ;  /* 0x0000001500ab7308 */ /* 0x000fe20000002400 */
[----:B-1----:R-:W-:Y:S04]  /*70d0*/  STL [R1+0x4], R8 ;  /* 0x0000040801007387 */ /* 0x002fe80000100800 */
[----:B------:R-:W1:Y:S05]  /*70e0*/  LDSM.16.M88.4 R8, [R224+0x5800] ;  /* 0x00580000e008783b */ /* 0x000e6a0000000200 */
[----:B------:R-:W-:Y:S10]  /*70f0*/  MUFU.TANH R176, R22 ;  /* 0x0000001600b07308 */ /* 0x000ff40000002400 */
[----:B--2---:R-:W2:Y:S10]  /*7100*/  MUFU.TANH R3, R16 ;  /* 0x0000001000037308 */ /* 0x004eb40000002400 */
[----:B------:R3:W4:Y:S10]  /*7110*/  MUFU.TANH R177, R23 ;  /* 0x0000001700b17308 */ /* 0x0007340000002400 */
[----:B------:R3:W3:Y:S01]  /*7120*/  MUFU.TANH R178, R24 ;  /* 0x0000001800b27308 */ /* 0x0006e20000002400 */
[----:B--2---:R-:W-:Y:S01]  /*7130*/  STL [R1], R3 ;  /* 0x0000000301007387 */ /* 0x004fe20000100800 */
[C---:B-1----:R-:W-:Y:S08]  /*7140*/  HMMA.16816.F32.BF16 R28, R212.reuse, R8, R28 ;  /* 0x00000008d41c723c */ /* 0x042ff0000004181c */
[----:B------:R1:W2:Y:S01]  /*7150*/  MUFU.TANH R179, R25 ;  /* 0x0000001900b37308 */ /* 0x0002a20000002400 */
[C---:B------:R-:W-:Y:S01]  /*7160*/  HMMA.16816.F32.BF16 R32, R212.reuse, R10, R32 ;  /* 0x0000000ad420723c */ /* 0x040fe20000041820 */
[----:B------:R-:W5:Y:S08]  /*7170*/  LDSM.16.M88.4 R8, [R224+0x6800] ;  /* 0x00680000e008783b */ /* 0x000f700000000200 */
[----:B------:R1:W1:Y:S01]  /*7180*/  MUFU.TANH R180, R26 ;  /* 0x0000001a00b47308 */ /* 0x0002620000002400 */
[C---:B------:R-:W-:Y:S09]  /*7190*/  HMMA.16816.F32.BF16 R36, R212.reuse, R4, R36 ;  /* 0x00000004d424723c */ /* 0x040ff20000041824 */
[----:B------:R1:W1:Y:S01]  /*71a0*/  MUFU.TANH R181, R27 ;  /* 0x0000001b00b57308 */ /* 0x0002620000002400 */
[C---:B------:R-:W-:Y:S01]  /*71b0*/  HMMA.16816.F32.BF16 R40, R212.reuse, R6, R40 ;  /* 0x00000006d428723c */ /* 0x040fe20000041828 */
[----:B------:R-:W1:Y:S02]  /*71c0*/  LDSM.16.M88.4 R4, [R224+0x7000] ;  /* 0x00700000e004783b */ /* 0x000e640000000200 */
[----:B------:R-:W-:Y:S02]  /*71d0*/  FMUL.FTZ R28, R28, c[0x0][0x320] ;  /* 0x0000c8001c1c7a20 */ /* 0x000fe40000410000 */
[----:B------:R-:W-:Y:S04]  /*71e0*/  FMUL.FTZ R29, R29, c[0x0][0x320] ;  /* 0x0000c8001d1d7a20 */ /* 0x000fe80000410000 */
[----:B------:R1:W1:Y:S03]  /*71f0*/  MUFU.TANH R206, R28 ;  /* 0x0000001c00ce7308 */ /* 0x0002660000002400 */
[----:B------:R-:W-:Y:S02]  /*7200*/  FMUL.FTZ R30, R30, c[0x0][0x320] ;  /* 0x0000c8001e1e7a20 */ /* 0x000fe40000410000 */
[----:B------:R-:W-:Y:S02]  /*7210*/  FMUL.FTZ R31, R31, c[0x0][0x320] ;  /* 0x0000c8001f1f7a20 */ /* 0x000fe40000410000 */
[----:B------:R-:W-:Y:S02]  /*7220*/  FMUL.FTZ R32, R32, c[0x0][0x320] ;  /* 0x0000c80020207a20 */ /* 0x000fe40000410000 */
[----:B------:R-:W-:Y:S01]  /*7230*/  FMUL.FTZ R33, R33, c[0x0][0x320] ;  /* 0x0000c80021217a20 */ /* 0x000fe20000410000 */
[----:B------:R2:W2:Y:S01]  /*7240*/  MUFU.TANH R204, R29 ;  /* 0x0000001d00cc7308 */ /* 0x0004a20000002400 */
[----:B------:R-:W-:Y:S02]  /*7250*/  FMUL.FTZ R34, R34, c[0x0][0x320] ;  /* 0x0000c80022227a20 */ /* 0x000fe40000410000 */
[----:B------:R-:W-:Y:S02]  /*7260*/  FMUL.FTZ R35, R35, c[0x0][0x320] ;  /* 0x0000c80023237a20 */ /* 0x000fe40000410000 */
[----:B------:R-:W-:Y:S01]  /*7270*/  FMUL.FTZ R36, R36, c[0x0][0x320] ;  /* 0x0000c80024247a20 */ /* 0x000fe20000410000 */
[C---:B-----5:R-:W-:Y:S04]  /*7280*/  HMMA.16816.F32.BF16 R44, R212.reuse, R8, R44 ;  /* 0x00000008d42c723c */ /* 0x060fe8000004182c */
[----:B------:R2:W2:Y:S01]  /*7290*/  MUFU.TANH R207, R30 ;  /* 0x0000001e00cf7308 */ /* 0x0004a20000002400 */
[----:B------:R-:W-:Y:S02]  /*72a0*/  FMUL.FTZ R37, R37, c[0x0][0x320] ;  /* 0x0000c80025257a20 */ /* 0x000fe40000410000 */
[----:B------:R-:W-:Y:S01]  /*72b0*/  FMUL.FTZ R38, R38, c[0x0][0x320] ;  /* 0x0000c80026267a20 */ /* 0x000fe20000410000 */
[C---:B------:R-:W-:Y:S01]  /*72c0*/  HMMA.16816.F32.BF16 R48, R212.reuse, R10, R48 ;  /* 0x0000000ad430723c */ /* 0x040fe20000041830 */
[----:B------:R-:W5:Y:S01]  /*72d0*/  LDSM.16.M88.4 R8, [R224+0x7800] ;  /* 0x00780000e008783b */ /* 0x000f620000000200 */
[----:B------:R-:W-:Y:S04]  /*72e0*/  DEPBAR.LE SB0, 0x0 ;  /* 0x000080000000791a */ /* 0x000fe80000000000 */
[----:B------:R2:W2:Y:S01]  /*72f0*/  MUFU.TANH R209, R31 ;  /* 0x0000001f00d17308 */ /* 0x0004a20000002400 */
[----:B------:R-:W-:Y:S01]  /*7300*/  FMUL.FTZ R39, R39, c[0x0][0x320] ;  /* 0x0000c80027277a20 */ /* 0x000fe20000410000 */
[C---:B-1----:R-:W-:Y:S01]  /*7310*/  HMMA.16816.F32.BF16 R52, R212.reuse, R4, R52 ;  /* 0x00000004d434723c */ /* 0x042fe20000041834 */
[----:B------:R-:W-:Y:S04]  /*7320*/  BAR.SYNC.DEFER_BLOCKING 0x0 ;  /* 0x0000000000007b1d */ /* 0x000fe80000010000 */
[----:B------:R-:W-:Y:S02]  /*7330*/  FMUL.FTZ R40, R40, c[0x0][0x320] ;  /* 0x0000c80028287a20 */ /* 0x000fe40000410000 */
[----:B------:R-:W-:Y:S01]  /*7340*/  FMUL.FTZ R41, R41, c[0x0][0x320] ;  /* 0x0000c80029297a20 */ /* 0x000fe20000410000 */
[----:B------:R1:W1:Y:S01]  /*7350*/  MUFU.TANH R210, R32 ;  /* 0x0000002000d27308 */ /* 0x0002620000002400 */
[C---:B------:R-:W-:Y:S03]  /*7360*/  HMMA.16816.F32.BF16 R56, R212.reuse, R6, R56 ;  /* 0x00000006d438723c */ /* 0x040fe60000041838 */
[----:B------:R-:W-:Y:S02]  /*7370*/  FMUL.FTZ R42, R42, c[0x0][0x320] ;  /* 0x0000c8002a2a7a20 */ /* 0x000fe40000410000 */
[----:B------:R-:W-:Y:S02]  /*7380*/  FMUL.FTZ R43, R43, c[0x0][0x320] ;  /* 0x0000c8002b2b7a20 */ /* 0x000fe40000410000 */
[----:B------:R-:W-:Y:S02]  /*7390*/  FMUL.FTZ R44, R44, c[0x0][0x320] ;  /* 0x0000c8002c2c7a20 */ /* 0x000fe40000410000 */
[----:B------:R1:W1:Y:S03]  /*73a0*/  MUFU.TANH R211, R33 ;  /* 0x0000002100d37308 */ /* 0x0002660000002400 */
[----:B------:R-:W-:Y:S02]  /*73b0*/  FMUL.FTZ R45, R45, c[0x0][0x320] ;  /* 0x0000c8002d2d7a20 */ /* 0x000fe40000410000 */
[----:B------:R-:W-:Y:S02]  /*73c0*/  FMUL.FTZ R46, R46, c[0x0][0x320] ;  /* 0x0000c8002e2e7a20 */ /* 0x000fe40000410000 */
[----:B------:R-:W-:Y:S02]  /*73d0*/  FMUL.FTZ R47, R47, c[0x0][0x320] ;  /* 0x0000c8002f2f7a20 */ /* 0x000fe40000410000 */
[----:B------:R-:W-:Y:S01]  /*73e0*/  FMUL.FTZ R48, R48, c[0x0][0x320] ;  /* 0x0000c80030307a20 */ /* 0x000fe20000410000 */
[----:B------:R1:W1:Y:S01]  /*73f0*/  MUFU.TANH R250, R34 ;  /* 0x0000002200fa7308 */ /* 0x0002620000002400 */
[----:B------:R-:W-:Y:S02]  /*7400*/  FMUL.FTZ R49, R49, c[0x0][0x320] ;  /* 0x0000c80031317a20 */ /* 0x000fe40000410000 */
[----:B------:R-:W-:Y:S01]  /*7410*/  FMUL.FTZ R50, R50, c[0x0][0x320] ;  /* 0x0000c80032327a20 */ /* 0x000fe20000410000 */
[C---:B-----5:R-:W-:Y:S03]  /*7420*/  HMMA.16816.F32.BF16 R60, R212.reuse, R8, R60 ;  /* 0x00000008d43c723c */ /* 0x060fe6000004183c */
[----:B------:R-:W-:Y:S03]  /*7430*/  FMUL.FTZ R51, R51, c[0x0][0x320] ;  /* 0x0000c80033337a20 */ /* 0x000fe60000410000 */
[----:B------:R1:W1:Y:S01]  /*7440*/  MUFU.TANH R251, R35 ;  /* 0x0000002300fb7308 */ /* 0x0002620000002400 */
[----:B------:R-:W-:Y:S01]  /*7450*/  FMUL.FTZ R52, R52, c[0x0][0x320] ;  /* 0x0000c80034347a20 */ /* 0x000fe20000410000 */
[----:B------:R-:W-:Y:S04]  /*7460*/  HMMA.16816.F32.BF16 R64, R212, R10, R64 ;  /* 0x0000000ad440723c */ /* 0x000fe80000041840 */
[----:B------:R-:W-:Y:S02]  /*7470*/  FMUL.FTZ R53, R53, c[0x0][0x320] ;  /* 0x0000c80035357a20 */ /* 0x000fe40000410000 */
[----:B------:R-:W-:Y:S02]  /*7480*/  FMUL.FTZ R54, R54, c[0x0][0x320] ;  /* 0x0000c80036367a20 */ /* 0x000fe40000410000 */
[----:B------:R1:W1:Y:S01]  /*7490*/  MUFU.TANH R19, R36 ;  /* 0x0000002400137308 */ /* 0x0002620000002400 */
[----:B------:R-:W-:Y:S03]  /*74a0*/  FMUL.FTZ R55, R55, c[0x0][0x320] ;  /* 0x0000c80037377a20 */ /* 0x000fe60000410000 */
[----:B------:R-:W-:Y:S02]  /*74b0*/  FMUL.FTZ R56, R56, c[0x0][0x320] ;  /* 0x0000c80038387a20 */ /* 0x000fe40000410000 */
[----:B------:R-:W-:Y:S02]  /*74c0*/  FMUL.FTZ R57, R57, c[0x0][0x320] ;  /* 0x0000c80039397a20 */ /* 0x000fe40000410000 */
[----:B------:R-:W-:Y:S02]  /*74d0*/  FMUL.FTZ R58, R58, c[0x0][0x320] ;  /* 0x0000c8003a3a7a20 */ /* 0x000fe40000410000 */
[----:B------:R1:W1:Y:S01]  /*74e0*/  MUFU.TANH R18, R37 ;  /* 0x0000002500127308 */ /* 0x0002620000002400 */
[----:B------:R-:W-:Y:S02]  /*74f0*/  FMUL.FTZ R59, R59, c[0x0][0x320] ;  /* 0x0000c8003b3b7a20 */ /* 0x000fe40000410000 */
[----:B------:R-:W-:Y:S02]  /*7500*/  FMUL.FTZ R60, R60, c[0x0][0x320] ;  /* 0x0000c8003c3c7a20 */ /* 0x000fe40000410000 */
[----:B------:R-:W-:Y:S02]  /*7510*/  FMUL.FTZ R61, R61, c[0x0][0x320] ;  /* 0x0000c8003d3d7a20 */ /* 0x000fe40000410000 */
[----:B------:R-:W-:Y:S02]  /*7520*/  FMUL.FTZ R62, R62, c[0x0][0x320] ;  /* 0x0000c8003e3e7a20 */ /* 0x000fe40000410000 */
[----:B------:R-:W-:Y:S01]  /*7530*/  FMUL.FTZ R63, R63, c[0x0][0x320] ;  /* 0x0000c8003f3f7a20 */ /* 0x000fe20000410000 */
[----:B------:R1:W1:Y:S01]  /*7540*/  MUFU.TANH R135, R38 ;  /* 0x0000002600877308 */ /* 0x0002620000002400 */
[----:B------:R-:W-:Y:S02]  /*7550*/  FMUL.FTZ R64, R64, c[0x0][0x320] ;  /* 0x0000c80040407a20 */ /* 0x000fe40000410000 */
[----:B------:R-:W-:Y:S02]  /*7560*/  FMUL.FTZ R65, R65, c[0x0][0x320] ;  /* 0x0000c80041417a20 */ /* 0x000fe40000410000 */
[----:B------:R-:W-:Y:S02]  /*7570*/  FMUL.FTZ R66, R66, c[0x0][0x320] ;  /* 0x0000c80042427a20 */ /* 0x000fe40000410000 */
[----:B------:R-:W-:Y:S03]  /*7580*/  FMUL.FTZ R3, R67, c[0x0][0x320] ;  /* 0x0000c80043037a20 */ /* 0x000fe60000410000 */
[----:B------:R1:W1:Y:S10]  /*7590*/  MUFU.TANH R132, R39 ;  /* 0x0000002700847308 */ /* 0x0002740000002400 */
        /* <DEDUP_REMOVED lines=27> */
[----:B------:R1:W1:Y:S02]  /*7750*/  MUFU.TANH R133, R3 ;  /* 0x0000000300857308 */ /* 0x0002640000002400 */
[----:B-1234-:R-:W-:-:S05]  /*7760*/  @P1 BRA `(.L_x_8) ;  /* 0xffffe44000001947 */ /* 0x01efca000383ffff */
.L_x_7:
[----:B---3--:R-:W2:Y:S01]  /*7770*/  LDL.LU R8, [R1+0x18] ;  /* 0x0000180001087983 */ /* 0x008ea20000300800 */
[----:B------:R-:W-:Y:S01]  /*7780*/  FMNMX.FTZ R5, R147, R2, !PT ;  /* 0x0000000293057209 */ /* 0x000fe20007810000 */
[----:B------:R-:W-:Y:S01]  /*7790*/  UISETP.GT.AND UP0, UPT, UR6, UR8, UPT ;  /* 0x000000080600728c */ /* 0x000fe2000bf04270 */
[----:B------:R-:W-:Y:S01]  /*77a0*/  FMNMX.FTZ R3, R145, R0, !PT ;  /* 0x0000000091037209 */ /* 0x000fe20007810000 */
[----:B------:R-:W3:Y:S01]  /*77b0*/  LDL.LU R7, [R1+0x14] ;  /* 0x0000140001077983 */ /* 0x000ee20000300800 */
[----:B------:R-:W-:Y:S01]  /*77c0*/  FMNMX.FTZ R5, R146, R5, !PT ;  /* 0x0000000592057209 */ /* 0x000fe20007810000 */
[----:B------:R-:W-:Y:S01]  /*77d0*/  UIADD3 UR6, UR6, -0x1, URZ ;  /* 0xffffffff06067890 */ /* 0x000fe2000fffe03f */
[----:B------:R-:W-:Y:S01]  /*77e0*/  FMNMX.FTZ R3, R144, R3, !PT ;  /* 0x0000000390037209 */ /* 0x000fe20007810000 */
[----:B------:R-:W4:Y:S01]  /*77f0*/  LDL.LU R32, [R1+0x10] ;  /* 0x0000100001207983 */ /* 0x000f220000300800 */
[----:B------:R-:W-:Y:S02]  /*7800*/  FMNMX.FTZ R5, R148, R5, !PT ;  /* 0x0000000594057209 */ /* 0x000fe40007810000 */
[----:B------:R-:W-:Y:S01]  /*7810*/  MOV R48, R19 ;  /* 0x0000001300307202 */ /* 0x000fe20000000f00 */
[----:B------:R-:W5:Y:S01]  /*7820*/  LDL.LU R41, [R1+0xc] ;  /* 0x00000c0001297983 */ /* 0x000f620000300800 */
[----:B------:R-:W-:Y:S02]  /*7830*/  FMNMX.FTZ R5, R151, R5, !PT ;  /* 0x0000000597057209 */ /* 0x000fe40007810000 */
[----:B------:R-:W-:Y:S01]  /*7840*/  MOV R49, R18 ;  /* 0x0000001200317202 */ /* 0x000fe20000000f00 */
[----:B------:R-:W5:Y:S01]  /*7850*/  LDL.LU R40, [R1+0x8] ;  /* 0x0000080001287983 */ /* 0x000f620000300800 */
[----:B------:R-:W-:Y:S02]  /*7860*/  MOV R50, R135 ;  /* 0x0000008700327202 */ /* 0x000fe40000000f00 */
[----:B------:R-:W-:Y:S01]  /*7870*/  MOV R51, R132 ;  /* 0x0000008400337202 */ /* 0x000fe20000000f00 */
[----:B------:R-:W5:Y:S01]  /*7880*/  LDL.LU R64, [R1+0x4] ;  /* 0x0000040001407983 */ /* 0x000f620000300800 */
[----:B------:R-:W-:Y:S02]  /*7890*/  MOV R56, R153 ;  /* 0x0000009900387202 */ /* 0x000fe40000000f00 */
[----:B------:R-:W-:Y:S01]  /*78a0*/  MOV R57, R150 ;  /* 0x0000009600397202 */ /* 0x000fe20000000f00 */
[----:B------:R-:W5:Y:S01]  /*78b0*/  LDL.LU R59, [R1] ;  /* 0x00000000013b7983 */ /* 0x000f620000300800 */
[----:B------:R-:W-:Y:S02]  /*78c0*/  MOV R58, R149 ;  /* 0x00000095003a7202 */ /* 0x000fe40000000f00 */
[----:B------:R-:W-:Y:S01]  /*78d0*/  PLOP3.LUT P1, PT, PT, PT, UP0, 0x80, 0x0 ;  /* 0x000000000000781c */ /* 0x000fe20003f2f008 */
[----:B------:R-:W-:Y:S08]  /*78e0*/  LDSM.16.MT88.4 R12, [R236+0x100] ;  /* 0x00010000ec0c783b */ /* 0x000ff00000004200 */
[----:B------:R-:W-:Y:S08]  /*78f0*/  LDSM.16.MT88.4 R20, [R234+0x100] ;  /* 0x00010000ea14783b */ /* 0x000ff00000004200 */
[----:B------:R-:W-:Y:S08]  /*7900*/  LDSM.16.MT88.4 R28, [R233+0x100] ;  /* 0x00010000e91c783b */ /* 0x000ff00000004200 */
[----:B------:R-:W-:Y:S08]  /*7910*/  LDSM.16.MT88.4 R36, [R232+0x100] ;  /* 0x00010000e824783b */ /* 0x000ff00000004200 */
[----:B------:R-:W-:Y:S08]  /*7920*/  LDSM.16.MT88.4 R44, [R236+0x4100] ;  /* 0x00410000ec2c783b */ /* 0x000ff00000004200 */
[----:B------:R-:W-:Y:S08]  /*7930*/  LDSM.16.MT88.4 R52, [R234+0x4100] ;  /* 0x00410000ea34783b */ /* 0x000ff00000004200 */
[----:B------:R-:W-:Y:S08]  /*7940*/  LDSM.16.MT88.4 R60, [R233+0x4100] ;  /* 0x00410000e93c783b */ /* 0x000ff00000004200 */
[----:B------:R-:W0:Y:S01]  /*7950*/  LDGDEPBAR ;  /* 0x00000000000079af */ /* 0x000e220000000000 */
[----:B--2---:R-:W-:Y:S04]  /*7960*/  FMNMX.FTZ R3, R8, R3, !PT ;  /* 0x0000000308037209 */ /* 0x004fe80007810000 */
[----:B---3--:R-:W-:Y:S02]  /*7970*/  FMNMX.FTZ R3, R7, R3, !PT ;  /* 0x0000000307037209 */ /* 0x008fe40007810000 */
[----:B----4-:R-:W-:Y:S04]  /*7980*/  FMNMX.FTZ R5, R32, R5, !PT ;  /* 0x0000000520057209 */ /* 0x010fe80007810000 */
[----:B-----5:R-:W-:Y:S02]  /*7990*/  FMNMX.FTZ R5, R41, R5, !PT ;  /* 0x0000000529057209 */ /* 0x020fe40007810000 */
[----:B------:R-:W-:Y:S04]  /*79a0*/  FMNMX.FTZ R3, R40, R3, !PT ;  /* 0x0000000328037209 */ /* 0x000fe80007810000 */
[----:B------:R-:W-:Y:S02]  /*79b0*/  FMNMX.FTZ R3, R64, R3, !PT ;  /* 0x0000000340037209 */ /* 0x000fe40007810000 */
        /* <DEDUP_REMOVED lines=51> */
[----:B------:R-:W-:Y:S03]  /*7cf0*/  FMNMX.FTZ R3, R133, R3, !PT ;  /* 0x0000000385037209 */ /* 0x000fe60007810000 */
[----:B------:R-:W1:Y:S08]  /*7d00*/  SHFL.BFLY PT, R6, R5, 0x2, 0x1f ;  /* 0x0c401f0005067f89 */ /* 0x000e7000000e0000 */
[----:B------:R-:W2:Y:S01]  /*7d10*/  SHFL.BFLY PT, R4, R3, 0x2, 0x1f ;  /* 0x0c401f0003047f89 */ /* 0x000ea200000e0000 */
[----:B-1----:R-:W-:Y:S07]  /*7d20*/  FMNMX.FTZ R5, R5, R6, !PT ;  /* 0x0000000605057209 */ /* 0x002fee0007810000 */
[----:B------:R-:W1:Y:S01]  /*7d30*/  SHFL.BFLY PT, R132, R5, 0x1, 0x1f ;  /* 0x0c201f0005847f89 */ /* 0x000e6200000e0000 */
[----:B--2---:R-:W-:Y:S07]  /*7d40*/  FMNMX.FTZ R4, R3, R4, !PT ;  /* 0x0000000403047209 */ /* 0x004fee0007810000 */
[----:B------:R-:W2:Y:S01]  /*7d50*/  SHFL.BFLY PT, R3, R4, 0x1, 0x1f ;  /* 0x0c201f0004037f89 */ /* 0x000ea200000e0000 */
[----:B-1----:R-:W-:Y:S05]  /*7d60*/  FMNMX.FTZ R132, R5, R132, !PT ;  /* 0x0000008405847209 */ /* 0x002fea0007810000 */
[C---:B------:R-:W-:Y:S02]  /*7d70*/  FMUL.FTZ R153, R132.reuse, c[0x0][0x2d0] ;  /* 0x0000b40084997a20 */ /* 0x040fe40000410000 */
[----:B------:R-:W-:Y:S01]  /*7d80*/  FADD.FTZ R2, -R132, R2 ;  /* 0x0000000284027221 */ /* 0x000fe20000010100 */
[----:B--2---:R-:W-:Y:S01]  /*7d90*/  FMNMX.FTZ R3, R3, R4, !PT ;  /* 0x0000000403037209 */ /* 0x004fe20007810000 */
[--C-:B------:R-:W-:Y:S02]  /*7da0*/  FFMA.FTZ R150, R147, c[0x0][0x2d0], -R153.reuse ;  /* 0x0000b40093967a23 */ /* 0x100fe40000010899 */
[--C-:B------:R-:W-:Y:S02]  /*7db0*/  FFMA.FTZ R147, R151, c[0x0][0x2d0], -R153.reuse ;  /* 0x0000b40097937a23 */ /* 0x100fe40000010899 */
[C---:B------:R-:W-:Y:S02]  /*7dc0*/  FMUL.FTZ R151, R3.reuse, c[0x0][0x2d0] ;  /* 0x0000b40003977a20 */ /* 0x040fe40000410000 */
[----:B------:R-:W-:Y:S01]  /*7dd0*/  FADD.FTZ R0, -R3, R0 ;  /* 0x0000000003007221 */ /* 0x000fe20000010100 */
[----:B------:R-:W-:Y:S01]  /*7de0*/  MUFU.EX2 R150, R150 ;  /* 0x0000009600967308 */ /* 0x000fe20000000800 */
[----:B------:R-:W-:Y:S02]  /*7df0*/  FMUL.FTZ R2, R2, c[0x0][0x2d0] ;  /* 0x0000b40002027a20 */ /* 0x000fe40000410000 */
[----:B------:R-:W-:Y:S02]  /*7e00*/  FMUL.FTZ R0, R0, c[0x0][0x2d0] ;  /* 0x0000b40000007a20 */ /* 0x000fe40000410000 */
[--C-:B------:R-:W-:Y:S02]  /*7e10*/  FFMA.FTZ R149, R146, c[0x0][0x2d0], -R153.reuse ;  /* 0x0000b40092957a23 */ /* 0x100fe40000010899 */
[----:B------:R-:W-:Y:S02]  /*7e20*/  FFMA.FTZ R148, R148, c[0x0][0x2d0], -R153 ;  /* 0x0000b40094947a23 */ /* 0x000fe40000010899 */
[--C-:B------:R-:W-:Y:S01]  /*7e30*/  FFMA.FTZ R146, R145, c[0x0][0x2d0], -R151.reuse ;  /* 0x0000b40091927a23 */ /* 0x100fe20000010897 */
[----:B------:R-:W1:Y:S01]  /*7e40*/  MUFU.EX2 R2, R2 ;  /* 0x0000000200027308 */ /* 0x000e620000000800 */
[--C-:B------:R-:W-:Y:S02]  /*7e50*/  FFMA.FTZ R145, R144, c[0x0][0x2d0], -R151.reuse ;  /* 0x0000b40090917a23 */ /* 0x100fe40000010897 */
[--C-:B------:R-:W-:Y:S02]  /*7e60*/  FFMA.FTZ R144, R8, c[0x0][0x2d0], -R151.reuse ;  /* 0x0000b40008907a23 */ /* 0x100fe40000010897 */
[----:B------:R-:W-:Y:S02]  /*7e70*/  FFMA.FTZ R135, R7, c[0x0][0x2d0], -R151 ;  /* 0x0000b40007877a23 */ /* 0x000fe40000010897 */
[--C-:B------:R-:W-:Y:S02]  /*7e80*/  FFMA.FTZ R158, R158, c[0x0][0x2d0], -R153.reuse ;  /* 0x0000b4009e9e7a23 */ /* 0x100fe40000010899 */
[--C-:B------:R-:W-:Y:S01]  /*7e90*/  FFMA.FTZ R170, R170, c[0x0][0x2d0], -R153.reuse ;  /* 0x0000b400aaaa7a23 */ /* 0x100fe20000010899 */
[----:B------:R-:W2:Y:S01]  /*7ea0*/  MUFU.EX2 R0, R0 ;  /* 0x0000000000007308 */ /* 0x000ea20000000800 */
[--C-:B------:R-:W-:Y:S02]  /*7eb0*/  FFMA.FTZ R171, R171, c[0x0][0x2d0], -R153.reuse ;  /* 0x0000b400abab7a23 */ /* 0x100fe40000010899 */
[--C-:B------:R-:W-:Y:S02]  /*7ec0*/  FFMA.FTZ R178, R178, c[0x0][0x2d0], -R153.reuse ;  /* 0x0000b400b2b27a23 */ /* 0x100fe40000010899 */
[--C-:B------:R-:W-:Y:S02]  /*7ed0*/  FFMA.FTZ R179, R179, c[0x0][0x2d0], -R153.reuse ;  /* 0x0000b400b3b37a23 */ /* 0x100fe40000010899 */
[--C-:B------:R-:W-:Y:S02]  /*7ee0*/  FFMA.FTZ R206, R206, c[0x0][0x2d0], -R153.reuse ;  /* 0x0000b400cece7a23 */ /* 0x100fe40000010899 */
[--C-:B------:R-:W-:Y:S01]  /*7ef0*/  FFMA.FTZ R204, R204, c[0x0][0x2d0], -R153.reuse ;  /* 0x0000b400cccc7a23 */ /* 0x100fe20000010899 */
[----:B------:R-:W3:Y:S01]  /*7f00*/  MUFU.EX2 R149, R149 ;  /* 0x0000009500957308 */ /* 0x000ee20000000800 */
[--C-:B------:R-:W-:Y:S02]  /*7f10*/  FFMA.FTZ R210, R210, c[0x0][0x2d0], -R153.reuse ;  /* 0x0000b400d2d27a23 */ /* 0x100fe40000010899 */
[----:B------:R-:W-:Y:S02]  /*7f20*/  FFMA.FTZ R211, R211, c[0x0][0x2d0], -R153 ;  /* 0x0000b400d3d37a23 */ /* 0x000fe40000010899 */
[C---:B-1----:R-:W-:Y:S02]  /*7f30*/  FMUL.FTZ R4, R2.reuse, R128 ;  /* 0x0000008002047220 */ /* 0x042fe40000410000 */
[C---:B------:R-:W-:Y:S02]  /*7f40*/  FMUL.FTZ R5, R2.reuse, R129 ;  /* 0x0000008102057220 */ /* 0x040fe40000410000 */
[C---:B------:R-:W-:Y:S01]  /*7f50*/  FMUL.FTZ R8, R2.reuse, R124 ;  /* 0x0000007c02087220 */ /* 0x040fe20000410000 */
[----:B------:R-:W-:Y:S01]  /*7f60*/  MUFU.EX2 R148, R148 ;  /* 0x0000009400947308 */ /* 0x000fe20000000800 */
[C---:B------:R-:W-:Y:S01]  /*7f70*/  FMUL.FTZ R9, R2.reuse, R125 ;  /* 0x0000007d02097220 */ /* 0x040fe20000410000 */
[----:B------:R-:W-:Y:S01]  /*7f80*/  MOV R124, R58 ;  /* 0x0000003a007c7202 */ /* 0x000fe20000000f00 */
[----:B------:R-:W-:Y:S01]  /*7f90*/  FMUL.FTZ R16, R2, R116 ;  /* 0x0000007402107220 */ /* 0x000fe20000410000 */
[----:B------:R-:W-:Y:S01]  /*7fa0*/  MOV R125, R57 ;  /* 0x00000039007d7202 */ /* 0x000fe20000000f00 */
[C---:B--2---:R-:W-:Y:S02]  /*7fb0*/  FMUL.FTZ R6, R0.reuse, R130 ;  /* 0x0000008200067220 */ /* 0x044fe40000410000 */
[C---:B------:R-:W-:Y:S02]  /*7fc0*/  FMUL.FTZ R7, R0.reuse, R131 ;  /* 0x0000008300077220 */ /* 0x040fe40000410000 */
[C---:B------:R-:W-:Y:S01]  /*7fd0*/  FMUL.FTZ R10, R0.reuse, R126 ;  /* 0x0000007e000a7220 */ /* 0x040fe20000410000 */
[----:B------:R-:W1:Y:S01]  /*7fe0*/  MUFU.EX2 R147, R147 ;  /* 0x0000009300937308 */ /* 0x000e620000000800 */
[----:B------:R-:W-:Y:S01]  /*7ff0*/  FMUL.FTZ R11, R0, R127 ;  /* 0x0000007f000b7220 */ /* 0x000fe20000410000 */
[----:B------:R-:W-:Y:S01]  /*8000*/  MOV R127, R51 ;  /* 0x00000033007f7202 */ /* 0x000fe20000000f00 */
[----:B------:R-:W-:Y:S01]  /*8010*/  FMUL.FTZ R17, R2, R117 ;  /* 0x0000007502117220 */ /* 0x000fe20000410000 */
[----:B---3--:R-:W-:Y:S01]  /*8020*/  F2FP.BF16.PACK_AB R128, R149, R150 ;  /* 0x000000969580723e */ /* 0x008fe200000010ff */
[C---:B------:R-:W-:Y:S01]  /*8030*/  FMUL.FTZ R18, R0.reuse, R118 ;  /* 0x0000007600127220 */ /* 0x040fe20000410000 */
[----:B------:R-:W-:Y:S01]  /*8040*/  MOV R126, R56 ;  /* 0x00000038007e7202 */ /* 0x000fe20000000f00 */
[----:B------:R-:W-:Y:S02]  /*8050*/  FMUL.FTZ R19, R0, R119 ;  /* 0x0000007700137220 */ /* 0x000fe40000410000 */
[----:B------:R-:W-:Y:S01]  /*8060*/  FMUL.FTZ R25, R2, R109 ;  /* 0x0000006d02197220 */ /* 0x000fe20000410000 */
[----:B------:R-:W-:Y:S01]  /*8070*/  MUFU.EX2 R146, R146 ;  /* 0x0000009200927308 */ /* 0x000fe20000000800 */
[C---:B------:R-:W-:Y:S01]  /*8080*/  FMUL.FTZ R26, R0.reuse, R110 ;  /* 0x0000006e001a7220 */ /* 0x040fe20000410000 */
[----:B------:R-:W-:Y:S01]  /*8090*/  LDSM.16.MT88.4 R116, [R234+0x3900] ;  /* 0x00390000ea74783b */ /* 0x000fe20000004200 */
[----:B------:R-:W-:Y:S02]  /*80a0*/  FMUL.FTZ R27, R0, R111 ;  /* 0x0000006f001b7220 */ /* 0x000fe40000410000 */
[C---:B------:R-:W-:Y:S02]  /*80b0*/  FMUL.FTZ R24, R2.reuse, R108 ;  /* 0x0000006c02187220 */ /* 0x040fe40000410000 */
[----:B------:R-:W-:Y:S02]  /*80c0*/  FMUL.FTZ R33, R2, R101 ;  /* 0x0000006502217220 */ /* 0x000fe40000410000 */
[C---:B------:R-:W-:Y:S01]  /*80d0*/  FMUL.FTZ R34, R0.reuse, R102 ;  /* 0x0000006600227220 */ /* 0x040fe20000410000 */
[----:B------:R-:W2:Y:S01]  /*80e0*/  MUFU.EX2 R145, R145 ;  /* 0x0000009100917308 */ /* 0x000ea20000000800 */
[C---:B------:R-:W-:Y:S02]  /*80f0*/  FMUL.FTZ R35, R0.reuse, R103 ;  /* 0x0000006700237220 */ /* 0x040fe40000410000 */
[C---:B------:R-:W-:Y:S01]  /*8100*/  FMUL.FTZ R42, R0.reuse, R94 ;  /* 0x0000005e002a7220 */ /* 0x040fe20000410000 */
[----:B-1----:R-:W-:Y:S01]  /*8110*/  F2FP.BF16.PACK_AB R130, R147, R148 ;  /* 0x000000949382723e */ /* 0x002fe200000010ff */
[C---:B------:R-:W-:Y:S02]  /*8120*/  FMUL.FTZ R43, R0.reuse, R95 ;  /* 0x0000005f002b7220 */ /* 0x040fe40000410000 */
[----:B------:R-:W-:Y:S02]  /*8130*/  FMUL.FTZ R51, R0, R87 ;  /* 0x0000005700337220 */ /* 0x000fe40000410000 */
[C---:B------:R-:W-:Y:S01]  /*8140*/  FMUL.FTZ R56, R2.reuse, R76 ;  /* 0x0000004c02387220 */ /* 0x040fe20000410000 */
[----:B------:R-:W-:Y:S01]  /*8150*/  MUFU.EX2 R144, R144 ;  /* 0x0000009000907308 */ /* 0x000fe20000000800 */
[----:B------:R-:W-:Y:S02]  /*8160*/  FMUL.FTZ R57, R2, R77 ;  /* 0x0000004d02397220 */ /* 0x000fe40000410000 */
[----:B------:R-:W-:Y:S02]  /*8170*/  FMUL.FTZ R58, R0, R78 ;  /* 0x0000004e003a7220 */ /* 0x000fe40000410000 */
[----:B------:R-:W-:Y:S02]  /*8180*/  FMUL.FTZ R65, R2, R69 ;  /* 0x0000004502417220 */ /* 0x000fe40000410000 */
[C---:B------:R-:W-:Y:S02]  /*8190*/  FMUL.FTZ R66, R0.reuse, R70 ;  /* 0x0000004600427220 */ /* 0x040fe40000410000 */
[----:B------:R-:W-:Y:S01]  /*81a0*/  FMUL.FTZ R67, R0, R71 ;  /* 0x0000004700437220 */ /* 0x000fe20000410000 */
[----:B------:R-:W1:Y:S01]  /*81b0*/  MUFU.EX2 R135, R135 ;  /* 0x0000008700877308 */ /* 0x000e620000000800 */
[----:B------:R-:W-:Y:S02]  /*81c0*/  FFMA.FTZ R252, R252, c[0x0][0x2d0], -R151 ;  /* 0x0000b400fcfc7a23 */ /* 0x000fe40000010897 */
[--C-:B------:R-:W-:Y:S01]  /*81d0*/  FFMA.FTZ R208, R208, c[0x0][0x2d0], -R153.reuse ;  /* 0x0000b400d0d07a23 */ /* 0x100fe20000010899 */
[----:B--2---:R-:W-:Y:S01]  /*81e0*/  F2FP.BF16.PACK_AB R129, R145, R146 ;  /* 0x000000929181723e */ /* 0x004fe200000010ff */
[--C-:B------:R-:W-:Y:S02]  /*81f0*/  FFMA.FTZ R205, R205, c[0x0][0x2d0], -R153.reuse ;  /* 0x0000b400cdcd7a23 */ /* 0x100fe40000010899 */
[--C-:B------:R-:W-:Y:S02]  /*8200*/  FFMA.FTZ R201, R201, c[0x0][0x2d0], -R153.reuse ;  /* 0x0000b400c9c97a23 */ /* 0x100fe40000010899 */
[--C-:B------:R-:W-:Y:S01]  /*8210*/  FFMA.FTZ R200, R200, c[0x0][0x2d0], -R153.reuse ;  /* 0x0000b400c8c87a23 */ /* 0x100fe20000010899 */
[----:B------:R-:W-:Y:S01]  /*8220*/  MUFU.EX2 R252, R252 ;  /* 0x000000fc00fc7308 */ /* 0x000fe20000000800 */
[--C-:B------:R-:W-:Y:S02]  /*8230*/  FFMA.FTZ R168, R168, c[0x0][0x2d0], -R153.reuse ;  /* 0x0000b400a8a87a23 */ /* 0x100fe40000010899 */
[--C-:B------:R-:W-:Y:S02]  /*8240*/  FFMA.FTZ R169, R169, c[0x0][0x2d0], -R153.reuse ;  /* 0x0000b400a9a97a23 */ /* 0x100fe40000010899 */
[--C-:B------:R-:W-:Y:S02]  /*8250*/  FFMA.FTZ R165, R165, c[0x0][0x2d0], -R153.reuse ;  /* 0x0000b400a5a57a23 */ /* 0x100fe40000010899 */
[--C-:B------:R-:W-:Y:S02]  /*8260*/  FFMA.FTZ R163, R163, c[0x0][0x2d0], -R153.reuse ;  /* 0x0000b400a3a37a23 */ /* 0x100fe40000010899 */
[--C-:B------:R-:W-:Y:S01]  /*8270*/  FFMA.FTZ R157, R157, c[0x0][0x2d0], -R153.reuse ;  /* 0x0000b4009d9d7a23 */ /* 0x100fe20000010899 */
[----:B------:R-:W-:Y:S01]  /*8280*/  MUFU.EX2 R158, R158 ;  /* 0x0000009e009e7308 */ /* 0x000fe20000000800 */
[--C-:B------:R-:W-:Y:S02]  /*8290*/  FFMA.FTZ R159, R159, c[0x0][0x2d0], -R153.reuse ;  /* 0x0000b4009f9f7a23 */ /* 0x100fe40000010899 */
[----:B------:R-:W-:Y:S01]  /*82a0*/  FFMA.FTZ R154, R154, c[0x0][0x2d0], -R153 ;  /* 0x0000b4009a9a7a23 */ /* 0x000fe20000010899 */
[----:B-1----:R-:W-:Y:S01]  /*82b0*/  F2FP.BF16.PACK_AB R131, R135, R144 ;  /* 0x000000908783723e */ /* 0x002fe200000010ff */
[--C-:B------:R-:W-:Y:S02]  /*82c0*/  FFMA.FTZ R161, R161, c[0x0][0x2d0], -R151.reuse ;  /* 0x0000b400a1a17a23 */ /* 0x100fe40000010897 */
[--C-:B------:R-:W-:Y:S02]  /*82d0*/  FFMA.FTZ R164, R164, c[0x0][0x2d0], -R151.reuse ;  /* 0x0000b400a4a47a23 */ /* 0x100fe40000010897 */
[--C-:B------:R-:W-:Y:S01]  /*82e0*/  FFMA.FTZ R176, R176, c[0x0][0x2d0], -R151.reuse ;  /* 0x0000b400b0b07a23 */ /* 0x100fe20000010897 */
[----:B------:R-:W-:Y:S01]  /*82f0*/  MUFU.EX2 R170, R170 ;  /* 0x000000aa00aa7308 */ /* 0x000fe20000000800 */
[C---:B------:R-:W-:Y:S05]  /*8300*/  HMMA.16816.F32.BF16 R4, R128.reuse, R12, R4 ;  /* 0x0000000c8004723c */ /* 0x040fea0000041804 */
[--C-:B------:R-:W-:Y:S02]  /*8310*/  FFMA.FTZ R177, R177, c[0x0][0x2d0], -R151.reuse ;  /* 0x0000b400b1b17a23 */ /* 0x100fe40000010897 */
[C---:B------:R-:W-:Y:S01]  /*8320*/  FMUL.FTZ R12, R2.reuse, R120 ;  /* 0x00000078020c7220 */ /* 0x040fe20000410000 */
[C---:B------:R-:W-:Y:S01]  /*8330*/  HMMA.16816.F32.BF16 R8, R128.reuse, R14, R8 ;  /* 0x0000000e8008723c */ /* 0x040fe20000041808 */
[----:B------:R-:W-:Y:S03]  /*8340*/  MUFU.EX2 R161, R161 ;  /* 0x000000a100a17308 */ /* 0x000fe60000000800 */
[----:B------:R-:W-:Y:S01]  /*8350*/  FMUL.FTZ R13, R2, R121 ;  /* 0x00000079020d7220 */ /* 0x000fe20000410000 */
[----:B------:R-:W-:Y:S01]  /*8360*/  MOV R120, R50 ;  /* 0x0000003200787202 */ /* 0x000fe20000000f00 */
[C---:B------:R-:W-:Y:S01]  /*8370*/  FMUL.FTZ R50, R0.reuse, R86 ;  /* 0x0000005600327220 */ /* 0x040fe20000410000 */
[----:B------:R-:W-:Y:S01]  /*8380*/  MOV R121, R49 ;  /* 0x0000003100797202 */ /* 0x000fe20000000f00 */
[C---:B------:R-:W-:Y:S01]  /*8390*/  FMUL.FTZ R14, R0.reuse, R122 ;  /* 0x0000007a000e7220 */ /* 0x040fe20000410000 */
[----:B------:R-:W-:Y:S02]  /*83a0*/  MOV R122, R48 ;  /* 0x00000030007a7202 */ /* 0x000fe40000000f00 */
[----:B------:R-:W1:Y:S01]  /*83b0*/  MUFU.EX2 R164, R164 ;  /* 0x000000a400a47308 */ /* 0x000e620000000800 */
[----:B------:R-:W-:Y:S02]  /*83c0*/  FMUL.FTZ R15, R0, R123 ;  /* 0x0000007b000f7220 */ /* 0x000fe40000410000 */
[C---:B------:R-:W-:Y:S02]  /*83d0*/  FMUL.FTZ R48, R2.reuse, R84 ;  /* 0x0000005402307220 */ /* 0x040fe40000410000 */
[----:B------:R-:W-:Y:S02]  /*83e0*/  FMUL.FTZ R49, R2, R85 ;  /* 0x0000005502317220 */ /* 0x000fe40000410000 */
[----:B------:R-:W2:Y:S01]  /*83f0*/  LDSM.16.MT88.4 R84, [R232+0x4100] ;  /* 0x00410000e854783b */ /* 0x000ea20000004200 */
[C---:B------:R-:W-:Y:S02]  /*8400*/  HMMA.16816.F32.BF16 R12, R128.reuse, R20, R12 ;  /* 0x00000014800c723c */ /* 0x040fe4000004180c */
[----:B------:R-:W-:Y:S01]  /*8410*/  MUFU.EX2 R171, R171 ;  /* 0x000000ab00ab7308 */ /* 0x000fe20000000800 */
[--C-:B------:R-:W-:Y:S02]  /*8420*/  FFMA.FTZ R180, R180, c[0x0][0x2d0], -R151.reuse ;  /* 0x0000b400b4b47a23 */ /* 0x100fe40000010897 */
[----:B------:R-:W-:Y:S02]  /*8430*/  FFMA.FTZ R181, R181, c[0x0][0x2d0], -R151 ;  /* 0x0000b400b5b57a23 */ /* 0x000fe40000010897 */
[C---:B------:R-:W-:Y:S01]  /*8440*/  FMUL.FTZ R20, R2.reuse, R112 ;  /* 0x0000007002147220 */ /* 0x040fe20000410000 */
[C---:B------:R-:W-:Y:S04]  /*8450*/  HMMA.16816.F32.BF16 R16, R128.reuse, R22, R16 ;  /* 0x000000168010723c */ /* 0x040fe80000041810 */
[----:B------:R-:W-:Y:S01]  /*8460*/  FMUL.FTZ R21, R2, R113 ;  /* 0x0000007102157220 */ /* 0x000fe20000410000 */
[----:B------:R-:W-:Y:S01]  /*8470*/  MUFU.EX2 R176, R176 ;  /* 0x000000b000b07308 */ /* 0x000fe20000000800 */
[----:B------:R-:W-:Y:S02]  /*8480*/  FFMA.FTZ R112, R59, c[0x0][0x2d0], -R153 ;  /* 0x0000b4003b707a23 */ /* 0x000fe40000010899 */
[----:B------:R-:W-:Y:S01]  /*8490*/  FMUL.FTZ R22, R0, R114 ;  /* 0x0000007200167220 */ /* 0x000fe20000410000 */
[----:B-1----:R-:W-:Y:S03]  /*84a0*/  F2FP.BF16.PACK_AB R71, R164, R161 ;  /* 0x000000a1a447723e */ /* 0x002fe600000010ff */
[C---:B------:R-:W-:Y:S02]  /*84b0*/  FMUL.FTZ R23, R0.reuse, R115 ;  /* 0x0000007300177220 */ /* 0x040fe40000410000 */
[----:B------:R-:W-:Y:S01]  /*84c0*/  FMUL.FTZ R59, R0, R79 ;  /* 0x0000004f003b7220 */ /* 0x000fe20000410000 */
[----:B------:R-:W1:Y:S01]  /*84d0*/  MUFU.EX2 R112, R112 ;  /* 0x0000007000707308 */ /* 0x000e620000000800 */
[----:B------:R-:W3:Y:S01]  /*84e0*/  LDSM.16.MT88.4 R76, [R236+0x900] ;  /* 0x00090000ec4c783b */ /* 0x000ee20000004200 */
[--C-:B------:R-:W-:Y:S02]  /*84f0*/  FFMA.FTZ R207, R207, c[0x0][0x2d0], -R151.reuse ;  /* 0x0000b400cfcf7a23 */ /* 0x100fe40000010897 */
[C---:B------:R-:W-:Y:S03]  /*8500*/  HMMA.16816.F32.BF16 R20, R128.reuse, R28, R20 ;  /* 0x0000001c8014723c */ /* 0x040fe60000041814 */
[--C-:B------:R-:W-:Y:S02]  /*8510*/  FFMA.FTZ R209, R209, c[0x0][0x2d0], -R151.reuse ;  /* 0x0000b400d1d17a23 */ /* 0x100fe40000010897 */
[----:B------:R-:W-:Y:S01]  /*8520*/  FFMA.FTZ R250, R250, c[0x0][0x2d0], -R151 ;  /* 0x0000b400fafa7a23 */ /* 0x000fe20000010897 */
[----:B------:R-:W-:Y:S01]  /*8530*/  MUFU.EX2 R177, R177 ;  /* 0x000000b100b17308 */ /* 0x000fe20000000800 */
[C---:B------:R-:W-:Y:S01]  /*8540*/  FMUL.FTZ R28, R2.reuse, R104 ;  /* 0x00000068021c7220 */ /* 0x040fe20000410000 */
[C---:B------:R-:W-:Y:S04]  /*8550*/  HMMA.16816.F32.BF16 R24, R128.reuse, R30, R24 ;  /* 0x0000001e8018723c */ /* 0x040fe80000041818 */
[----:B------:R-:W-:Y:S02]  /*8560*/  FMUL.FTZ R29, R2, R105 ;  /* 0x00000069021d7220 */ /* 0x000fe40000410000 */
[--C-:B------:R-:W-:Y:S02]  /*8570*/  FFMA.FTZ R104, R32, c[0x0][0x2d0], -R153.reuse ;  /* 0x0000b40020687a23 */ /* 0x100fe40000010899 */
[C---:B------:R-:W-:Y:S01]  /*8580*/  FMUL.FTZ R30, R0.reuse, R106 ;  /* 0x0000006a001e7220 */ /* 0x040fe20000410000 */
[----:B------:R-:W-:Y:S03]  /*8590*/  MUFU.EX2 R178, R178 ;  /* 0x000000b200b27308 */ /* 0x000fe60000000800 */
[----:B------:R-:W-:Y:S01]  /*85a0*/  FMUL.FTZ R31, R0, R107 ;  /* 0x0000006b001f7220 */ /* 0x000fe20000410000 */
[----:B-1----:R-:W-:Y:S01]  /*85b0*/  F2FP.BF16.PACK_AB R70, R158, R112 ;  /* 0x000000709e46723e */ /* 0x002fe200000010ff */
[C---:B------:R-:W-:Y:S02]  /*85c0*/  FMUL.FTZ R32, R2.reuse, R100 ;  /* 0x0000006402207220 */ /* 0x040fe40000410000 */
[----:B------:R-:W-:Y:S02]  /*85d0*/  FFMA.FTZ R105, R41, c[0x0][0x2d0], -R153 ;  /* 0x0000b40029697a23 */ /* 0x000fe40000010899 */
[----:B------:R-:W-:Y:S01]  /*85e0*/  FMUL.FTZ R41, R2, R93 ;  /* 0x0000005d02297220 */ /* 0x000fe20000410000 */
[C---:B------:R-:W-:Y:S01]  /*85f0*/  HMMA.16816.F32.BF16 R28, R128.reuse, R36, R28 ;  /* 0x00000024801c723c */ /* 0x040fe2000004181c */
[----:B------:R-:W-:Y:S02]  /*8600*/  MUFU.EX2 R104, R104 ;  /* 0x0000006800687308 */ /* 0x000fe40000000800 */
[--C-:B------:R-:W-:Y:S02]  /*8610*/  FFMA.FTZ R106, R40, c[0x0][0x2d0], -R151.reuse ;  /* 0x0000b400286a7a23 */ /* 0x100fe40000010897 */
[C---:B------:R-:W-:Y:S02]  /*8620*/  FMUL.FTZ R40, R2.reuse, R92 ;  /* 0x0000005c02287220 */ /* 0x040fe40000410000 */
[----:B------:R-:W-:Y:S01]  /*8630*/  LDSM.16.MT88.4 R92, [R232+0x5100] ;  /* 0x00510000e85c783b */ /* 0x000fe20000004200 */
[C---:B------:R-:W-:Y:S03]  /*8640*/  HMMA.16816.F32.BF16 R32, R128.reuse, R38, R32 ;  /* 0x000000268020723c */ /* 0x040fe60000041820 */
[----:B------:R-:W1:Y:S01]  /*8650*/  MUFU.EX2 R105, R105 ;  /* 0x0000006900697308 */ /* 0x000e620000000800 */
[C---:B------:R-:W-:Y:S02]  /*8660*/  FMUL.FTZ R36, R2.reuse, R96 ;  /* 0x0000006002247220 */ /* 0x040fe40000410000 */
[----:B------:R-:W-:Y:S02]  /*8670*/  FMUL.FTZ R37, R2, R97 ;  /* 0x0000006102257220 */ /* 0x000fe40000410000 */
[C---:B------:R-:W-:Y:S04]  /*8680*/  FMUL.FTZ R38, R0.reuse, R98 ;  /* 0x0000006200267220 */ /* 0x040fe80000410000 */
[----:B------:R-:W-:Y:S01]  /*8690*/  FMUL.FTZ R39, R0, R99 ;  /* 0x0000006300277220 */ /* 0x000fe20000410000 */
[----:B------:R-:W-:Y:S01]  /*86a0*/  MUFU.EX2 R106, R106 ;  /* 0x0000006a006a7308 */ /* 0x000fe20000000800 */
[--C-:B------:R-:W-:Y:S02]  /*86b0*/  FFMA.FTZ R107, R64, c[0x0][0x2d0], -R151.reuse ;  /* 0x0000b400406b7a23 */ /* 0x100fe40000010897 */
[----:B------:R-:W-:Y:S02]  /*86c0*/  FMUL.FTZ R64, R2, R68 ;  /* 0x0000004402407220 */ /* 0x000fe40000410000 */
[--C-:B------:R-:W-:Y:S01]  /*86d0*/  FFMA.FTZ R251, R251, c[0x0][0x2d0], -R151.reuse ;  /* 0x0000b400fbfb7a23 */ /* 0x100fe20000010897 */
[C---:B------:R-:W-:Y:S03]  /*86e0*/  HMMA.16816.F32.BF16 R36, R128.reuse, R44, R36 ;  /* 0x0000002c8024723c */ /* 0x040fe60000041824 */
[--C-:B------:R-:W-:Y:S01]  /*86f0*/  FFMA.FTZ R203, R203, c[0x0][0x2d0], -R151.reuse ;  /* 0x0000b400cbcb7a23 */ /* 0x100fe20000010897 */
[----:B------:R-:W4:Y:S01]  /*8700*/  MUFU.EX2 R107, R107 ;  /* 0x0000006b006b7308 */ /* 0x000f220000000800 */
[--C-:B------:R-:W-:Y:S02]  /*8710*/  FFMA.FTZ R202, R202, c[0x0][0x2d0], -R151.reuse ;  /* 0x0000b400caca7a23 */ /* 0x100fe40000010897 */
[C---:B------:R-:W-:Y:S01]  /*8720*/  FMUL.FTZ R44, R2.reuse, R88 ;  /* 0x00000058022c7220 */ /* 0x040fe20000410000 */
[C---:B------:R-:W-:Y:S04]  /*8730*/  HMMA.16816.F32.BF16 R40, R128.reuse, R46, R40 ;  /* 0x0000002e8028723c */ /* 0x040fe80000041828 */
[----:B------:R-:W-:Y:S01]  /*8740*/  FMUL.FTZ R45, R2, R89 ;  /* 0x00000059022d7220 */ /* 0x000fe20000410000 */
[----:B-1----:R-:W-:Y:S01]  /*8750*/  F2FP.BF16.PACK_AB R68, R105, R104 ;  /* 0x000000686944723e */ /* 0x002fe200000010ff */
[----:B------:R-:W1:Y:S01]  /*8760*/  MUFU.EX2 R179, R179 ;  /* 0x000000b300b37308 */ /* 0x000e620000000800 */
[C---:B------:R-:W-:Y:S02]  /*8770*/  FMUL.FTZ R46, R0.reuse, R90 ;  /* 0x0000005a002e7220 */ /* 0x040fe40000410000 */
[----:B------:R-:W-:Y:S02]  /*8780*/  FMUL.FTZ R47, R0, R91 ;  /* 0x0000005b002f7220 */ /* 0x000fe40000410000 */
[----:B------:R-:W-:Y:S01]  /*8790*/  LDSM.16.MT88.4 R88, [R232+0x4900] ;  /* 0x00490000e858783b */ /* 0x000fe20000004200 */
[--C-:B------:R-:W-:Y:S02]  /*87a0*/  FFMA.FTZ R183, R183, c[0x0][0x2d0], -R151.reuse ;  /* 0x0000b400b7b77a23 */ /* 0x100fe40000010897 */
[--C-:B------:R-:W-:Y:S02]  /*87b0*/  FFMA.FTZ R182, R182, c[0x0][0x2d0], -R151.reuse ;  /* 0x0000b400b6b67a23 */ /* 0x100fe40000010897 */
[C---:B------:R-:W-:Y:S01]  /*87c0*/  HMMA.16816.F32.BF16 R44, R128.reuse, R52, R44 ;  /* 0x00000034802c723c */ /* 0x040fe2000004182c */
[----:B------:R-:W-:Y:S02]  /*87d0*/  MUFU.EX2 R180, R180 ;  /* 0x000000b400b47308 */ /* 0x000fe40000000800 */
[--C-:B------:R-:W-:Y:S01]  /*87e0*/  FFMA.FTZ R167, R167, c[0x0][0x2d0], -R151.reuse ;  /* 0x0000b400a7a77a23 */ /* 0x100fe20000010897 */
[----:B----4-:R-:W-:Y:S01]  /*87f0*/  F2FP.BF16.PACK_AB R69, R107, R106 ;  /* 0x0000006a6b45723e */ /* 0x010fe200000010ff */
[--C-:B------:R-:W-:Y:S02]  /*8800*/  FFMA.FTZ R166, R166, c[0x0][0x2d0], -R151.reuse ;  /* 0x0000b400a6a67a23 */ /* 0x100fe40000010897 */
[C---:B------:R-:W-:Y:S01]  /*8810*/  FMUL.FTZ R52, R2.reuse, R80 ;  /* 0x0000005002347220 */ /* 0x040fe20000410000 */
[C---:B------:R-:W-:Y:S03]  /*8820*/  HMMA.16816.F32.BF16 R48, R128.reuse, R54, R48 ;  /* 0x000000368030723c */ /* 0x040fe60000041830 */
[----:B------:R-:W4:Y:S01]  /*8830*/  MUFU.EX2 R181, R181 ;  /* 0x000000b500b57308 */ /* 0x000f220000000800 */
[----:B------:R-:W-:Y:S02]  /*8840*/  FMUL.FTZ R53, R2, R81 ;  /* 0x0000005102357220 */ /* 0x000fe40000410000 */
[--C-:B------:R-:W-:Y:S02]  /*8850*/  FFMA.FTZ R162, R162, c[0x0][0x2d0], -R151.reuse ;  /* 0x0000b400a2a27a23 */ /* 0x100fe40000010897 */
[C---:B------:R-:W-:Y:S04]  /*8860*/  FMUL.FTZ R54, R0.reuse, R82 ;  /* 0x0000005200367220 */ /* 0x040fe80000410000 */
[----:B------:R-:W-:Y:S01]  /*8870*/  FMUL.FTZ R55, R0, R83 ;  /* 0x0000005300377220 */ /* 0x000fe20000410000 */
[----:B------:R-:W-:Y:S01]  /*8880*/  MUFU.EX2 R206, R206 ;  /* 0x000000ce00ce7308 */ /* 0x000fe20000000800 */
[----:B------:R-:W-:Y:S01]  /*8890*/  LDSM.16.MT88.4 R80, [R233+0x900] ;  /* 0x00090000e950783b */ /* 0x000fe20000004200 */
[--C-:B------:R-:W-:Y:S02]  /*88a0*/  FFMA.FTZ R160, R160, c[0x0][0x2d0], -R151.reuse ;  /* 0x0000b400a0a07a23 */ /* 0x100fe40000010897 */
[--C-:B------:R-:W-:Y:S02]  /*88b0*/  FFMA.FTZ R156, R156, c[0x0][0x2d0], -R151.reuse ;  /* 0x0000b4009c9c7a23 */ /* 0x100fe40000010897 */
[C---:B------:R-:W-:Y:S03]  /*88c0*/  HMMA.16816.F32.BF16 R52, R128.reuse, R60, R52 ;  /* 0x0000003c8034723c */ /* 0x040fe60000041834 */
[--C-:B------:R-:W-:Y:S01]  /*88d0*/  FFMA.FTZ R155, R155, c[0x0][0x2d0], -R151.reuse ;  /* 0x0000b4009b9b7a23 */ /* 0x100fe20000010897 */
[----:B------:R-:W-:Y:S01]  /*88e0*/  MUFU.EX2 R204, R204 ;  /* 0x000000cc00cc7308 */ /* 0x000fe20000000800 */
[----:B------:R-:W-:Y:S02]  /*88f0*/  FFMA.FTZ R134, R134, c[0x0][0x2d0], -R151 ;  /* 0x0000b40086867a23 */ /* 0x000fe40000010897 */
[C---:B------:R-:W-:Y:S01]  /*8900*/  FMUL.FTZ R60, R2.reuse, R72 ;  /* 0x00000048023c7220 */ /* 0x040fe20000410000 */
[C---:B------:R-:W-:Y:S04]  /*8910*/  HMMA.16816.F32.BF16 R56, R128.reuse, R62, R56 ;  /* 0x0000003e8038723c */ /* 0x040fe80000041838 */
[----:B------:R-:W-:Y:S02]  /*8920*/  FMUL.FTZ R61, R2, R73 ;  /* 0x00000049023d7220 */ /* 0x000fe40000410000 */
[----:B------:R-:W5:Y:S01]  /*8930*/  MUFU.EX2 R207, R207 ;  /* 0x000000cf00cf7308 */ /* 0x000f620000000800 */
[C---:B------:R-:W-:Y:S02]  /*8940*/  FMUL.FTZ R62, R0.reuse, R74 ;  /* 0x0000004a003e7220 */ /* 0x040fe40000410000 */
[----:B------:R-:W-:Y:S02]  /*8950*/  FMUL.FTZ R63, R0, R75 ;  /* 0x0000004b003f7220 */ /* 0x000fe40000410000 */
[----:B------:R-:W1:Y:S01]  /*8960*/  LDSM.16.MT88.4 R72, [R234+0x900] ;  /* 0x00090000ea48783b */ /* 0x000e620000004200 */
[----:B------:R-:W-:Y:S02]  /*8970*/  FFMA.FTZ R150, R2, R249, R150 ;  /* 0x000000f902967223 */ /* 0x000fe40000010096 */
[----:B------:R-:W-:Y:S02]  /*8980*/  FFMA.FTZ R146, R0, R248, R146 ;  /* 0x000000f800927223 */ /* 0x000fe40000010092 */
[C---:B--2---:R-:W-:Y:S01]  /*8990*/  HMMA.16816.F32.BF16 R60, R128.reuse, R84, R60 ;  /* 0x00000054803c723c */ /* 0x044fe2000004183c */
[----:B------:R-:W2:Y:S02]  /*89a0*/  MUFU.EX2 R209, R209 ;  /* 0x000000d100d17308 */ /* 0x000ea40000000800 */
[----:B------:R-:W-:Y:S02]  /*89b0*/  FADD.FTZ R150, R149, R150 ;  /* 0x0000009695967221 */ /* 0x000fe40000010000 */
[----:B------:R-:W-:Y:S02]  /*89c0*/  FADD.FTZ R146, R145, R146 ;  /* 0x0000009291927221 */ /* 0x000fe40000010000 */
[----:B------:R-:W-:Y:S01]  /*89d0*/  FADD.FTZ R148, R148, R150 ;  /* 0x0000009694947221 */ /* 0x000fe20000010000 */
[----:B------:R-:W-:Y:S01]  /*89e0*/  HMMA.16816.F32.BF16 R64, R128, R86, R64 ;  /* 0x000000568040723c */ /* 0x000fe20000041840 */
[----:B------:R-:W2:Y:S02]  /*89f0*/  LDSM.16.MT88.4 R84, [R232+0x900] ;  /* 0x00090000e854783b */ /* 0x000ea40000004200 */
[----:B------:R-:W-:Y:S01]  /*8a00*/  MUFU.EX2 R210, R210 ;  /* 0x000000d200d27308 */ /* 0x000fe20000000800 */
[----:B------:R-:W-:Y:S02]  /*8a10*/  FADD.FTZ R148, R147, R148 ;  /* 0x0000009493947221 */ /* 0x000fe40000010000 */
[----:B------:R-:W-:Y:S02]  /*8a20*/  FADD.FTZ R146, R144, R146 ;  /* 0x0000009290927221 */ /* 0x000fe40000010000 */
[C---:B---3--:R-:W-:Y:S05]  /*8a30*/  HMMA.16816.F32.BF16 R4, R68.reuse, R76, R4 ;  /* 0x0000004c4404723c */ /* 0x048fea0000041804 */
[----:B------:R-:W3:Y:S01]  /*8a40*/  MUFU.EX2 R211, R211 ;  /* 0x000000d300d37308 */ /* 0x000ee20000000800 */
[----:B------:R-:W-:Y:S02]  /*8a50*/  FADD.FTZ R104, R104, R148 ;  /* 0x0000009468687221 */ /* 0x000fe40000010000 */
[C---:B------:R-:W-:Y:S01]  /*8a60*/  HMMA.16816.F32.BF16 R8, R68.reuse, R78, R8 ;  /* 0x0000004e4408723c */ /* 0x040fe20000041808 */
[----:B------:R-:W2:Y:S03]  /*8a70*/  LDSM.16.MT88.4 R76, [R236+0x4900] ;  /* 0x00490000ec4c783b */ /* 0x000ea60000004200 */
[----:B------:R-:W-:Y:S02]  /*8a80*/  FADD.FTZ R135, R135, R146 ;  /* 0x0000009287877221 */ /* 0x000fe40000010000 */
[----:B------:R-:W-:Y:S01]  /*8a90*/  FADD.FTZ R0, R105, R104 ;  /* 0x0000006869007221 */ /* 0x000fe20000010000 */
[----:B------:R-:W-:Y:S01]  /*8aa0*/  MUFU.EX2 R250, R250 ;  /* 0x000000fa00fa7308 */ /* 0x000fe20000000800 */
[----:B------:R-:W-:Y:S01]  /*8ab0*/  FADD.FTZ R135, R106, R135 ;  /* 0x000000876a877221 */ /* 0x000fe20000010000 */
[C---:B-1----:R-:W-:Y:S03]  /*8ac0*/  HMMA.16816.F32.BF16 R12, R68.reuse, R72, R12 ;  /* 0x00000048440c723c */ /* 0x042fe6000004180c */
[----:B------:R-:W-:Y:S02]  /*8ad0*/  FADD.FTZ R0, R112, R0 ;  /* 0x0000000070007221 */ /* 0x000fe40000010000 */
[----:B------:R-:W-:Y:S03]  /*8ae0*/  FADD.FTZ R107, R107, R135 ;  /* 0x000000876b6b7221 */ /* 0x000fe60000010000 */
[----:B------:R-:W1:Y:S01]  /*8af0*/  MUFU.EX2 R251, R251 ;  /* 0x000000fb00fb7308 */ /* 0x000e620000000800 */
[----:B------:R-:W-:Y:S01]  /*8b00*/  FADD.FTZ R0, R158, R0 ;  /* 0x000000009e007221 */ /* 0x000fe20000010000 */
[C---:B------:R-:W-:Y:S01]  /*8b10*/  HMMA.16816.F32.BF16 R16, R68.reuse, R74, R16 ;  /* 0x0000004a4410723c */ /* 0x040fe20000041810 */
[----:B------:R-:W1:Y:S02]  /*8b20*/  LDSM.16.MT88.4 R72, [R234+0x4900] ;  /* 0x00490000ea48783b */ /* 0x000e640000004200 */
[----:B------:R-:W-:Y:S05]  /*8b30*/  FADD.FTZ R107, R161, R107 ;  /* 0x0000006ba16b7221 */ /* 0x000fea0000010000 */
[C---:B------:R-:W-:Y:S01]  /*8b40*/  HMMA.16816.F32.BF16 R20, R68.reuse, R80, R20 ;  /* 0x000000504414723c */ /* 0x040fe20000041814 */
[----:B------:R-:W-:Y:S03]  /*8b50*/  MUFU.EX2 R208, R208 ;  /* 0x000000d000d07308 */ /* 0x000fe60000000800 */
[----:B------:R-:W-:Y:S04]  /*8b60*/  FADD.FTZ R164, R164, R107 ;  /* 0x0000006ba4a47221 */ /* 0x000fe80000010000 */
[C---:B------:R-:W-:Y:S01]  /*8b70*/  HMMA.16816.F32.BF16 R24, R68.reuse, R82, R24 ;  /* 0x000000524418723c */ /* 0x040fe20000041818 */
[----:B------:R-:W3:Y:S02]  /*8b80*/  LDSM.16.MT88.4 R80, [R233+0x4900] ;  /* 0x00490000e950783b */ /* 0x000ee40000004200 */
[----:B------:R-:W-:Y:S01]  /*8b90*/  MUFU.EX2 R205, R205 ;  /* 0x000000cd00cd7308 */ /* 0x000fe20000000800 */
[----:B------:R-:W-:Y:S04]  /*8ba0*/  FADD.FTZ R164, R176, R164 ;  /* 0x000000a4b0a47221 */ /* 0x000fe80000010000 */
[C---:B--2---:R-:W-:Y:S05]  /*8bb0*/  HMMA.16816.F32.BF16 R28, R68.reuse, R84, R28 ;  /* 0x00000054441c723c */ /* 0x044fea000004181c */
[----:B------:R-:W-:Y:S03]  /*8bc0*/  MUFU.EX2 R203, R203 ;  /* 0x000000cb00cb7308 */ /* 0x000fe60000000800 */
[C---:B------:R-:W-:Y:S01]  /*8bd0*/  HMMA.16816.F32.BF16 R32, R68.reuse, R86, R32 ;  /* 0x000000564420723c */ /* 0x040fe20000041820 */
[----:B------:R-:W2:Y:S06]  /*8be0*/  LDSM.16.MT88.4 R84, [R236+0x1100] ;  /* 0x00110000ec54783b */ /* 0x000eac0000004200 */
[----:B------:R-:W-:Y:S01]  /*8bf0*/  MUFU.EX2 R202, R202 ;  /* 0x000000ca00ca7308 */ /* 0x000fe20000000800 */
[C---:B------:R-:W-:Y:S08]  /*8c00*/  HMMA.16816.F32.BF16 R36, R68.reuse, R76, R36 ;  /* 0x0000004c4424723c */ /* 0x040ff00000041824 */
[C---:B------:R-:W-:Y:S01]  /*8c10*/  HMMA.16816.F32.BF16 R40, R68.reuse, R78, R40 ;  /* 0x0000004e4428723c */ /* 0x040fe20000041828 */
[----:B------:R-:W2:Y:S01]  /*8c20*/  LDSM.16.MT88.4 R76, [R234+0x1100] ;  /* 0x00110000ea4c783b */ /* 0x000ea20000004200 */
[----:B------:R-:W-:Y:S06]  /*8c30*/  MUFU.EX2 R201, R201 ;  /* 0x000000c900c97308 */ /* 0x000fec0000000800 */
[C---:B-1----:R-:W-:Y:S04]  /*8c40*/  HMMA.16816.F32.BF16 R44, R68.reuse, R72, R44 ;  /* 0x00000048442c723c */ /* 0x042fe8000004182c */
[----:B------:R-:W-:Y:S04]  /*8c50*/  MUFU.EX2 R200, R200 ;  /* 0x000000c800c87308 */ /* 0x000fe80000000800 */
[C---:B------:R-:W-:Y:S01]  /*8c60*/  HMMA.16816.F32.BF16 R48, R68.reuse, R74, R48 ;  /* 0x0000004a4430723c */ /* 0x040fe20000041830 */
[----:B------:R-:W1:Y:S05]  /*8c70*/  LDSM.16.MT88.4 R72, [R233+0x1100] ;  /* 0x00110000e948783b */ /* 0x000e6a0000004200 */
[----:B------:R-:W-:Y:S02]  /*8c80*/  MUFU.EX2 R183, R183 ;  /* 0x000000b700b77308 */ /* 0x000fe40000000800 */
[C---:B---3--:R-:W-:Y:S08]  /*8c90*/  HMMA.16816.F32.BF16 R52, R68.reuse, R80, R52 ;  /* 0x000000504434723c */ /* 0x048ff00000041834 */
[C---:B------:R-:W-:Y:S01]  /*8ca0*/  HMMA.16816.F32.BF16 R56, R68.reuse, R82, R56 ;  /* 0x000000524438723c */ /* 0x040fe20000041838 */
[----:B------:R-:W3:Y:S01]  /*8cb0*/  LDSM.16.MT88.4 R80, [R232+0x1100] ;  /* 0x00110000e850783b */ /* 0x000ee20000004200 */
[----:B------:R-:W-:Y:S06]  /*8cc0*/  MUFU.EX2 R182, R182 ;  /* 0x000000b600b67308 */ /* 0x000fec0000000800 */
[C---:B------:R-:W-:Y:S04]  /*8cd0*/  HMMA.16816.F32.BF16 R60, R68.reuse, R88, R60 ;  /* 0x00000058443c723c */ /* 0x040fe8000004183c */
[----:B------:R-:W-:Y:S04]  /*8ce0*/  MUFU.EX2 R168, R168 ;  /* 0x000000a800a87308 */ /* 0x000fe80000000800 */
[----:B------:R-:W-:Y:S01]  /*8cf0*/  HMMA.16816.F32.BF16 R64, R68, R90, R64 ;  /* 0x0000005a4440723c */ /* 0x000fe20000041840 */
[----:B------:R-:W-:Y:S05]  /*8d00*/  LDSM.16.MT88.4 R88, [R233+0x5100] ;  /* 0x00510000e958783b */ /* 0x000fea0000004200 */
[----:B------:R-:W-:Y:S01]  /*8d10*/  MUFU.EX2 R169, R169 ;  /* 0x000000a900a97308 */ /* 0x000fe20000000800 */
[----:B------:R-:W-:Y:S01]  /*8d20*/  F2FP.BF16.PACK_AB R68, R171, R170 ;  /* 0x000000aaab44723e */ /* 0x000fe200000010ff */
[----:B------:R-:W-:Y:S01]  /*8d30*/  FADD.FTZ R170, R170, R0 ;  /* 0x00000000aaaa7221 */ /* 0x000fe20000010000 */
[----:B------:R-:W-:Y:S03]  /*8d40*/  F2FP.BF16.PACK_AB R69, R177, R176 ;  /* 0x000000b0b145723e */ /* 0x000fe600000010ff */
[----:B------:R-:W-:Y:S01]  /*8d50*/  F2FP.BF16.PACK_AB R70, R179, R178 ;  /* 0x000000b2b346723e */ /* 0x000fe200000010ff */
[----:B------:R-:W-:Y:S01]  /*8d60*/  FADD.FTZ R170, R171, R170 ;  /* 0x000000aaabaa7221 */ /* 0x000fe20000010000 */
[----:B----4-:R-:W-:Y:S01]  /*8d70*/  F2FP.BF16.PACK_AB R71, R181, R180 ;  /* 0x000000b4b547723e */ /* 0x010fe200000010ff */
[----:B------:R-:W-:Y:S01]  /*8d80*/  FADD.FTZ R177, R177, R164 ;  /* 0x000000a4b1b17221 */ /* 0x000fe20000010000 */
[----:B------:R-:W-:Y:S01]  /*8d90*/  MUFU.EX2 R167, R167 ;  /* 0x000000a700a77308 */ /* 0x000fe20000000800 */
[----:B------:R-:W-:Y:S02]  /*8da0*/  FADD.FTZ R178, R178, R170 ;  /* 0x000000aab2b27221 */ /* 0x000fe40000010000 */
[----:B------:R-:W-:Y:S02]  /*8db0*/  FADD.FTZ R177, R180, R177 ;  /* 0x000000b1b4b17221 */ /* 0x000fe40000010000 */
[C---:B--2---:R-:W-:Y:S03]  /*8dc0*/  HMMA.16816.F32.BF16 R4, R68.reuse, R84, R4 ;  /* 0x000000544404723c */ /* 0x044fe60000041804 */
[----:B------:R-:W-:Y:S02]  /*8dd0*/  FADD.FTZ R178, R179, R178 ;  /* 0x000000b2b3b27221 */ /* 0x000fe40000010000 */
[----:B------:R-:W-:Y:S01]  /*8de0*/  MUFU.EX2 R166, R166 ;  /* 0x000000a600a67308 */ /* 0x000fe20000000800 */
[----:B------:R-:W-:Y:S02]  /*8df0*/  FADD.FTZ R181, R181, R177 ;  /* 0x000000b1b5b57221 */ /* 0x000fe40000010000 */
[C---:B------:R-:W-:Y:S01]  /*8e00*/  HMMA.16816.F32.BF16 R8, R68.reuse, R86, R8 ;  /* 0x000000564408723c */ /* 0x040fe20000041808 */
[----:B------:R-:W2:Y:S03]  /*8e10*/  LDSM.16.MT88.4 R84, [R236+0x5100] ;  /* 0x00510000ec54783b */ /* 0x000ea60000004200 */
[----:B-----5:R-:W-:Y:S03]  /*8e20*/  FADD.FTZ R181, R207, R181 ;  /* 0x000000b5cfb57221 */ /* 0x020fe60000010000 */
[----:B------:R-:W-:Y:S01]  /*8e30*/  MUFU.EX2 R165, R165 ;  /* 0x000000a500a57308 */ /* 0x000fe20000000800 */
[C---:B------:R-:W-:Y:S08]  /*8e40*/  HMMA.16816.F32.BF16 R12, R68.reuse, R76, R12 ;  /* 0x0000004c440c723c */ /* 0x040ff0000004180c */
[C---:B------:R-:W-:Y:S01]  /*8e50*/  HMMA.16816.F32.BF16 R16, R68.reuse, R78, R16 ;  /* 0x0000004e4410723c */ /* 0x040fe20000041810 */
[----:B------:R-:W4:Y:S01]  /*8e60*/  LDSM.16.MT88.4 R76, [R234+0x5100] ;  /* 0x00510000ea4c783b */ /* 0x000f220000004200 */
        /* <DEDUP_REMOVED lines=10> */
[C---:B--2---:R-:W-:Y:S04]  /*8f10*/  HMMA.16816.F32.BF16 R36, R68.reuse, R84, R36 ;  /* 0x000000544424723c */ /* 0x044fe80000041824 */
[----:B------:R-:W-:Y:S04]  /*8f20*/  MUFU.EX2 R159, R159 ;  /* 0x0000009f009f7308 */ /* 0x000fe80000000800 */
[C---:B------:R-:W-:Y:S01]  /*8f30*/  HMMA.16816.F32.BF16 R40, R68.reuse, R86, R40 ;  /* 0x000000564428723c */ /* 0x040fe20000041828 */
[----:B------:R-:W-:Y:S05]  /*8f40*/  LDSM.16.MT88.4 R84, [R232+0x1900] ;  /* 0x00190000e854783b */ /* 0x000fea0000004200 */
[----:B------:R-:W-:Y:S02]  /*8f50*/  MUFU.EX2 R156, R156 ;  /* 0x0000009c009c7308 */ /* 0x000fe40000000800 */
[C---:B----4-:R-:W-:Y:S08]  /*8f60*/  HMMA.16816.F32.BF16 R44, R68.reuse, R76, R44 ;  /* 0x0000004c442c723c */ /* 0x050ff0000004182c */
[C---:B------:R-:W-:Y:S01]  /*8f70*/  HMMA.16816.F32.BF16 R48, R68.reuse, R78, R48 ;  /* 0x0000004e4430723c */ /* 0x040fe20000041830 */
[----:B------:R-:W2:Y:S01]  /*8f80*/  LDSM.16.MT88.4 R76, [R233+0x1900] ;  /* 0x00190000e94c783b */ /* 0x000ea20000004200 */
[----:B------:R-:W-:Y:S06]  /*8f90*/  MUFU.EX2 R155, R155 ;  /* 0x0000009b009b7308 */ /* 0x000fec0000000800 */
[C---:B------:R-:W-:Y:S04]  /*8fa0*/  HMMA.16816.F32.BF16 R52, R68.reuse, R88, R52 ;  /* 0x000000584434723c */ /* 0x040fe80000041834 */
[----:B------:R-:W-:Y:S04]  /*8fb0*/  MUFU.EX2 R154, R154 ;  /* 0x0000009a009a7308 */ /* 0x000fe80000000800 */
[C---:B------:R-:W-:Y:S01]  /*8fc0*/  HMMA.16816.F32.BF16 R56, R68.reuse, R90, R56 ;  /* 0x0000005a4438723c */ /* 0x040fe20000041838 */
[----:B------:R-:W-:Y:S05]  /*8fd0*/  LDSM.16.MT88.4 R88, [R233+0x5900] ;  /* 0x00590000e958783b */ /* 0x000fea0000004200 */
[----:B------:R-:W-:Y:S02]  /*8fe0*/  MUFU.EX2 R134, R134 ;  /* 0x0000008600867308 */ /* 0x000fe40000000800 */
[C---:B------:R-:W-:Y:S07]  /*8ff0*/  HMMA.16816.F32.BF16 R60, R68.reuse, R92, R60 ;  /* 0x0000005c443c723c */ /* 0x040fee000004183c */
[----:B------:R-:W-:Y:S01]  /*9000*/  FFMA.FTZ R92, R125, c[0x0][0x2d0], -R153 ;  /* 0x0000b4007d5c7a23 */ /* 0x000fe20000010899 */
[----:B------:R-:W-:Y:S03]  /*9010*/  HMMA.16816.F32.BF16 R64, R68, R94, R64 ;  /* 0x0000005e4440723c */ /* 0x000fe60000041840 */
[----:B------:R4:W-:Y:S04]  /*9020*/  MUFU.EX2 R97, R92 ;  /* 0x0000005c00617308 */ /* 0x0009e80000000800 */
[----:B------:R-:W-:Y:S01]  /*9030*/  F2FP.BF16.PACK_AB R68, R204, R206 ;  /* 0x000000cecc44723e */ /* 0x000fe200000010ff */
[----:B------:R-:W-:Y:S01]  /*9040*/  FADD.FTZ R206, R206, R178 ;  /* 0x000000b2cece7221 */ /* 0x000fe20000010000 */
[----:B------:R-:W-:Y:S03]  /*9050*/  F2FP.BF16.PACK_AB R69, R209, R207 ;  /* 0x000000cfd145723e */ /* 0x000fe600000010ff */
[----:B------:R-:W-:Y:S01]  /*9060*/  F2FP.BF16.PACK_AB R70, R211, R210 ;  /* 0x000000d2d346723e */ /* 0x000fe200000010ff */
[----:B------:R-:W-:Y:S01]  /*9070*/  FADD.FTZ R206, R204, R206 ;  /* 0x000000ceccce7221 */ /* 0x000fe20000010000 */
[----:B------:R-:W-:Y:S01]  /*9080*/  F2FP.BF16.PACK_AB R71, R251, R250 ;  /* 0x000000fafb47723e */ /* 0x000fe200000010ff */
[----:B------:R-:W-:Y:S02]  /*9090*/  FADD.FTZ R209, R209, R181 ;  /* 0x000000b5d1d17221 */ /* 0x000fe40000010000 */
[----:B------:R-:W-:Y:S02]  /*90a0*/  FADD.FTZ R210, R210, R206 ;  /* 0x000000ced2d27221 */ /* 0x000fe40000010000 */
[----:B------:R-:W-:Y:S02]  /*90b0*/  FADD.FTZ R209, R250, R209 ;  /* 0x000000d1fad17221 */ /* 0x000fe40000010000 */
[C---:B-1----:R-:W-:Y:S03]  /*90c0*/  HMMA.16816.F32.BF16 R4, R68.reuse, R72, R4 ;  /* 0x000000484404723c */ /* 0x042fe60000041804 */
[----:B------:R-:W-:Y:S02]  /*90d0*/  FADD.FTZ R0, R211, R210 ;  /* 0x000000d2d3007221 */ /* 0x000fe40000010000 */
[----:B------:R-:W-:Y:S01]  /*90e0*/  FADD.FTZ R251, R251, R209 ;  /* 0x000000d1fbfb7221 */ /* 0x000fe20000010000 */
[----:B----4-:R-:W-:Y:S01]  /*90f0*/  LDSM.16.MT88.4 R92, [R232+0x6100] ;  /* 0x00610000e85c783b */ /* 0x010fe20000004200 */
[----:B------:R-:W-:Y:S01]  /*9100*/  FFMA.FTZ R72, R122, c[0x0][0x2d0], -R153 ;  /* 0x0000b4007a487a23 */ /* 0x000fe20000010899 */
[C---:B------:R-:W-:Y:S03]  /*9110*/  HMMA.16816.F32.BF16 R8, R68.reuse, R74, R8 ;  /* 0x0000004a4408723c */ /* 0x040fe60000041808 */
[----:B------:R1:W-:Y:S05]  /*9120*/  MUFU.EX2 R100, R72 ;  /* 0x0000004800647308 */ /* 0x0003ea0000000800 */
[C---:B---3--:R-:W-:Y:S07]  /*9130*/  HMMA.16816.F32.BF16 R12, R68.reuse, R80, R12 ;  /* 0x00000050440c723c */ /* 0x048fee000004180c */
[----:B------:R-:W-:Y:S01]  /*9140*/  FFMA.FTZ R80, R120, c[0x0][0x2d0], -R151 ;  /* 0x0000b40078507a23 */ /* 0x000fe20000010897 */
[C---:B------:R-:W-:Y:S03]  /*9150*/  HMMA.16816.F32.BF16 R16, R68.reuse, R82, R16 ;  /* 0x000000524410723c */ /* 0x040fe60000041810 */
[----:B------:R3:W-:Y:S05]  /*9160*/  MUFU.EX2 R101, R80 ;  /* 0x0000005000657308 */ /* 0x0007ea0000000800 */
[C---:B--2---:R-:W-:Y:S04]  /*9170*/  HMMA.16816.F32.BF16 R20, R68.reuse, R76, R20 ;  /* 0x0000004c4414723c */ /* 0x044fe80000041814 */
[--C-:B-1----:R-:W-:Y:S03]  /*9180*/  FFMA.FTZ R72, R121, c[0x0][0x2d0], -R153.reuse ;  /* 0x0000b40079487a23 */ /* 0x102fe60000010899 */
[--C-:B------:R-:W-:Y:S01]  /*9190*/  FFMA.FTZ R76, R126, c[0x0][0x2d0], -R153.reuse ;  /* 0x0000b4007e4c7a23 */ /* 0x100fe20000010899 */
[C---:B------:R-:W-:Y:S01]  /*91a0*/  HMMA.16816.F32.BF16 R24, R68.reuse, R78, R24 ;  /* 0x0000004e4418723c */ /* 0x040fe20000041818 */
[----:B------:R1:W-:Y:S03]  /*91b0*/  MUFU.EX2 R102, R72 ;  /* 0x0000004800667308 */ /* 0x0003e60000000800 */
[----:B------:R-:W-:Y:S04]  /*91c0*/  FFMA.FTZ R153, R152, c[0x0][0x2d0], -R153 ;  /* 0x0000b40098997a23 */ /* 0x000fe80000010899 */
[C---:B------:R-:W-:Y:S03]  /*91d0*/  HMMA.16816.F32.BF16 R28, R68.reuse, R84, R28 ;  /* 0x00000054441c723c */ /* 0x040fe6000004181c */
[----:B------:R2:W4:Y:S01]  /*91e0*/  MUFU.EX2 R108, R76 ;  /* 0x0000004c006c7308 */ /* 0x0005220000000800 */
[--C-:B---3--:R-:W-:Y:S03]  /*91f0*/  FFMA.FTZ R80, R127, c[0x0][0x2d0], -R151.reuse ;  /* 0x0000b4007f507a23 */ /* 0x108fe60000010897 */
[--C-:B------:R-:W-:Y:S01]  /*9200*/  FFMA.FTZ R84, R124, c[0x0][0x2d0], -R151.reuse ;  /* 0x0000b4007c547a23 */ /* 0x100fe20000010897 */
[C---:B------:R-:W-:Y:S01]  /*9210*/  HMMA.16816.F32.BF16 R32, R68.reuse, R86, R32 ;  /* 0x000000564420723c */ /* 0x040fe20000041820 */
[----:B------:R-:W-:Y:S03]  /*9220*/  LDSM.16.MT88.4 R124, [R236+0x3900] ;  /* 0x00390000ec7c783b */ /* 0x000fe60000004200 */
[----:B------:R-:W-:Y:S01]  /*9230*/  FFMA.FTZ R151, R133, c[0x0][0x2d0], -R151 ;  /* 0x0000b40085977a23 */ /* 0x000fe20000010897 */
[----:B------:R3:W5:Y:S04]  /*9240*/  MUFU.EX2 R103, R80 ;  /* 0x0000005000677308 */ /* 0x0007680000000800 */
[----:B-1----:R-:W1:Y:S06]  /*9250*/  LDSM.16.MT88.4 R72, [R236+0x5900] ;  /* 0x00590000ec48783b */ /* 0x002e6c0000004200 */
[----:B------:R5:W1:Y:S02]  /*9260*/  MUFU.EX2 R96, R84 ;  /* 0x0000005400607308 */ /* 0x000a640000000800 */
[----:B--2---:R-:W-:Y:S01]  /*9270*/  LDSM.16.MT88.4 R76, [R232+0x5900] ;  /* 0x00590000e84c783b */ /* 0x004fe20000004200 */
[----:B----4-:R-:W-:Y:S07]  /*9280*/  MOV R152, R108 ;  /* 0x0000006c00987202 */ /* 0x010fee0000000f00 */
[----:B------:R-:W2:Y:S01]  /*9290*/  MUFU.EX2 R153, R153 ;  /* 0x0000009900997308 */ /* 0x000ea20000000800 */
[----:B---3--:R-:W3:Y:S09]  /*92a0*/  LDSM.16.MT88.4 R80, [R234+0x5900] ;  /* 0x00590000ea50783b */ /* 0x008ef20000004200 */
[----:B------:R-:W4:Y:S01]  /*92b0*/  MUFU.EX2 R151, R151 ;  /* 0x0000009700977308 */ /* 0x000f220000000800 */
[----:B-----5:R-:W5:Y:S01]  /*92c0*/  LDSM.16.MT88.4 R84, [R236+0x2100] ;  /* 0x00210000ec54783b */ /* 0x020f620000004200 */
[C---:B-1----:R-:W-:Y:S08]  /*92d0*/  HMMA.16816.F32.BF16 R36, R68.reuse, R72, R36 ;  /* 0x000000484424723c */ /* 0x042ff00000041824 */
[C---:B------:R-:W-:Y:S01]  /*92e0*/  HMMA.16816.F32.BF16 R40, R68.reuse, R74, R40 ;  /* 0x0000004a4428723c */ /* 0x040fe20000041828 */
[----:B------:R-:W1:Y:S07]  /*92f0*/  LDSM.16.MT88.4 R72, [R234+0x2100] ;  /* 0x00210000ea48783b */ /* 0x000e6e0000004200 */
[C---:B---3--:R-:W-:Y:S08]  /*9300*/  HMMA.16816.F32.BF16 R44, R68.reuse, R80, R44 ;  /* 0x00000050442c723c */ /* 0x048ff0000004182c */
[C---:B------:R-:W-:Y:S01]  /*9310*/  HMMA.16816.F32.BF16 R48, R68.reuse, R82, R48 ;  /* 0x000000524430723c */ /* 0x040fe20000041830 */
[----:B------:R-:W-:Y:S07]  /*9320*/  LDSM.16.MT88.4 R80, [R232+0x2100] ;  /* 0x00210000e850783b */ /* 0x000fee0000004200 */
[C---:B------:R-:W-:Y:S08]  /*9330*/  HMMA.16816.F32.BF16 R52, R68.reuse, R88, R52 ;  /* 0x000000584434723c */ /* 0x040ff00000041834 */
[C---:B------:R-:W-:Y:S01]  /*9340*/  HMMA.16816.F32.BF16 R56, R68.reuse, R90, R56 ;  /* 0x0000005a4438723c */ /* 0x040fe20000041838 */
[----:B------:R-:W-:Y:S07]  /*9350*/  LDSM.16.MT88.4 R88, [R233+0x6100] ;  /* 0x00610000e958783b */ /* 0x000fee0000004200 */
[C---:B------:R-:W-:Y:S08]  /*9360*/  HMMA.16816.F32.BF16 R60, R68.reuse, R76, R60 ;  /* 0x0000004c443c723c */ /* 0x040ff0000004183c */
[----:B------:R-:W-:Y:S01]  /*9370*/  HMMA.16816.F32.BF16 R64, R68, R78, R64 ;  /* 0x0000004e4440723c */ /* 0x000fe20000041840 */
[----:B------:R-:W3:Y:S06]  /*9380*/  LDSM.16.MT88.4 R76, [R233+0x2100] ;  /* 0x00210000e94c783b */ /* 0x000eec0000004200 */
[----:B------:R-:W-:Y:S02]  /*9390*/  F2FP.BF16.PACK_AB R68, R102, R100 ;  /* 0x000000646644723e */ /* 0x000fe400000010ff */
[----:B------:R-:W-:Y:S03]  /*93a0*/  F2FP.BF16.PACK_AB R69, R103, R101 ;  /* 0x000000656745723e */ /* 0x000fe600000010ff */
[----:B------:R-:W-:Y:S02]  /*93b0*/  F2FP.BF16.PACK_AB R70, R97, R108 ;  /* 0x0000006c6146723e */ /* 0x000fe400000010ff */
[----:B------:R-:W-:Y:S01]  /*93c0*/  F2FP.BF16.PACK_AB R71, R252, R96 ;  /* 0x00000060fc47723e */ /* 0x000fe200000010ff */
[----:B------:R-:W-:Y:S06]  /*93d0*/  LDSM.16.MT88.4 R108, [R233+0x3900] ;  /* 0x00390000e96c783b */ /* 0x000fec0000004200 */
[C---:B-----5:R-:W-:Y:S08]  /*93e0*/  HMMA.16816.F32.BF16 R4, R68.reuse, R84, R4 ;  /* 0x000000544404723c */ /* 0x060ff00000041804 */
[C---:B------:R-:W-:Y:S01]  /*93f0*/  HMMA.16816.F32.BF16 R8, R68.reuse, R86, R8 ;  /* 0x000000564408723c */ /* 0x040fe20000041808 */
[----:B------:R-:W5:Y:S07]  /*9400*/  LDSM.16.MT88.4 R84, [R236+0x6100] ;  /* 0x00610000ec54783b */ /* 0x000f6e0000004200 */
[C---:B-1----:R-:W-:Y:S08]  /*9410*/  HMMA.16816.F32.BF16 R12, R68.reuse, R72, R12 ;  /* 0x00000048440c723c */ /* 0x042ff0000004180c */
[C---:B------:R-:W-:Y:S01]  /*9420*/  HMMA.16816.F32.BF16 R16, R68.reuse, R74, R16 ;  /* 0x0000004a4410723c */ /* 0x040fe20000041810 */
[----:B------:R-:W1:Y:S07]  /*9430*/  LDSM.16.MT88.4 R72, [R234+0x6100] ;  /* 0x00610000ea48783b */ /* 0x000e6e0000004200 */
[C---:B---3--:R-:W-:Y:S08]  /*9440*/  HMMA.16816.F32.BF16 R20, R68.reuse, R76, R20 ;  /* 0x0000004c4414723c */ /* 0x048ff00000041814 */
[C---:B------:R-:W-:Y:S01]  /*9450*/  HMMA.16816.F32.BF16 R24, R68.reuse, R78, R24 ;  /* 0x0000004e4418723c */ /* 0x040fe20000041818 */
[----:B------:R-:W3:Y:S07]  /*9460*/  LDSM.16.MT88.4 R76, [R236+0x2900] ;  /* 0x00290000ec4c783b */ /* 0x000eee0000004200 */
[C---:B------:R-:W-:Y:S08]  /*9470*/  HMMA.16816.F32.BF16 R28, R68.reuse, R80, R28 ;  /* 0x00000050441c723c */ /* 0x040ff0000004181c */
[C---:B------:R-:W-:Y:S01]  /*9480*/  HMMA.16816.F32.BF16 R32, R68.reuse, R82, R32 ;  /* 0x000000524420723c */ /* 0x040fe20000041820 */
[----:B------:R-:W2:Y:S07]  /*9490*/  LDSM.16.MT88.4 R80, [R234+0x2900] ;  /* 0x00290000ea50783b */ /* 0x000eae0000004200 */
[C---:B-----5:R-:W-:Y:S08]  /*94a0*/  HMMA.16816.F32.BF16 R36, R68.reuse, R84, R36 ;  /* 0x000000544424723c */ /* 0x060ff00000041824 */
[C---:B------:R-:W-:Y:S01]  /*94b0*/  HMMA.16816.F32.BF16 R40, R68.reuse, R86, R40 ;  /* 0x000000564428723c */ /* 0x040fe20000041828 */
[----:B------:R-:W5:Y:S07]  /*94c0*/  LDSM.16.MT88.4 R84, [R233+0x2900] ;  /* 0x00290000e954783b */ /* 0x000f6e0000004200 */
[C---:B-1----:R-:W-:Y:S08]  /*94d0*/  HMMA.16816.F32.BF16 R44, R68.reuse, R72, R44 ;  /* 0x00000048442c723c */ /* 0x042ff0000004182c */
[C---:B------:R-:W-:Y:S01]  /*94e0*/  HMMA.16816.F32.BF16 R48, R68.reuse, R74, R48 ;  /* 0x0000004a4430723c */ /* 0x040fe20000041830 */
[----:B------:R-:W1:Y:S07]  /*94f0*/  LDSM.16.MT88.4 R72, [R232+0x2900] ;  /* 0x00290000e848783b */ /* 0x000e6e0000004200 */
[C---:B------:R-:W-:Y:S08]  /*9500*/  HMMA.16816.F32.BF16 R52, R68.reuse, R88, R52 ;  /* 0x000000584434723c */ /* 0x040ff00000041834 */
[C---:B------:R-:W-:Y:S01]  /*9510*/  HMMA.16816.F32.BF16 R56, R68.reuse, R90, R56 ;  /* 0x0000005a4438723c */ /* 0x040fe20000041838 */
[----:B------:R-:W1:Y:S07]  /*9520*/  LDSM.16.MT88.4 R88, [R236+0x6900] ;  /* 0x00690000ec58783b */ /* 0x000e6e0000004200 */
[C---:B------:R-:W-:Y:S08]  /*9530*/  HMMA.16816.F32.BF16 R60, R68.reuse, R92, R60 ;  /* 0x0000005c443c723c */ /* 0x040ff0000004183c */
[----:B------:R-:W-:Y:S01]  /*9540*/  HMMA.16816.F32.BF16 R64, R68, R94, R64 ;  /* 0x0000005e4440723c */ /* 0x000fe20000041840 */
[----:B------:R-:W-:Y:S06]  /*9550*/  LDSM.16.MT88.4 R92, [R233+0x7100] ;  /* 0x00710000e95c783b */ /* 0x000fec0000004200 */
[----:B------:R-:W-:Y:S02]  /*9560*/  F2FP.BF16.PACK_AB R68, R205, R208 ;  /* 0x000000d0cd44723e */ /* 0x000fe400000010ff */
[----:B------:R-:W-:Y:S03]  /*9570*/  F2FP.BF16.PACK_AB R69, R202, R203 ;  /* 0x000000cbca45723e */ /* 0x000fe600000010ff */
[----:B------:R-:W-:Y:S02]  /*9580*/  F2FP.BF16.PACK_AB R70, R200, R201 ;  /* 0x000000c9c846723e */ /* 0x000fe400000010ff */
[----:B------:R-:W-:Y:S07]  /*9590*/  F2FP.BF16.PACK_AB R71, R182, R183 ;  /* 0x000000b7b647723e */ /* 0x000fee00000010ff */
[C---:B---3--:R-:W-:Y:S08]  /*95a0*/  HMMA.16816.F32.BF16 R4, R68.reuse, R76, R4 ;  /* 0x0000004c4404723c */ /* 0x048ff00000041804 */
[C---:B------:R-:W-:Y:S01]  /*95b0*/  HMMA.16816.F32.BF16 R8, R68.reuse, R78, R8 ;  /* 0x0000004e4408723c */ /* 0x040fe20000041808 */
[----:B------:R-:W3:Y:S07]  /*95c0*/  LDSM.16.MT88.4 R76, [R234+0x6900] ;  /* 0x00690000ea4c783b */ /* 0x000eee0000004200 */
[C---:B--2---:R-:W-:Y:S08]  /*95d0*/  HMMA.16816.F32.BF16 R12, R68.reuse, R80, R12 ;  /* 0x00000050440c723c */ /* 0x044ff0000004180c */
[C---:B------:R-:W-:Y:S01]  /*95e0*/  HMMA.16816.F32.BF16 R16, R68.reuse, R82, R16 ;  /* 0x000000524410723c */ /* 0x040fe20000041810 */
[----:B------:R-:W2:Y:S07]  /*95f0*/  LDSM.16.MT88.4 R80, [R233+0x6900] ;  /* 0x00690000e950783b */ /* 0x000eae0000004200 */
[C---:B-----5:R-:W-:Y:S08]  /*9600*/  HMMA.16816.F32.BF16 R20, R68.reuse, R84, R20 ;  /* 0x000000544414723c */ /* 0x060ff00000041814 */
[C---:B------:R-:W-:Y:S01]  /*9610*/  HMMA.16816.F32.BF16 R24, R68.reuse, R86, R24 ;  /* 0x000000564418723c */ /* 0x040fe20000041818 */
[----:B------:R-:W-:Y:S07]  /*9620*/  LDSM.16.MT88.4 R84, [R232+0x3100] ;  /* 0x00310000e854783b */ /* 0x000fee0000004200 */
[C---:B-1----:R-:W-:Y:S08]  /*9630*/  HMMA.16816.F32.BF16 R28, R68.reuse, R72, R28 ;  /* 0x00000048441c723c */ /* 0x042ff0000004181c */
[C---:B------:R-:W-:Y:S01]  /*9640*/  HMMA.16816.F32.BF16 R32, R68.reuse, R74, R32 ;  /* 0x0000004a4420723c */ /* 0x040fe20000041820 */
[----:B------:R-:W1:Y:S07]  /*9650*/  LDSM.16.MT88.4 R72, [R232+0x6900] ;  /* 0x00690000e848783b */ /* 0x000e6e0000004200 */
[C---:B------:R-:W-:Y:S08]  /*9660*/  HMMA.16816.F32.BF16 R36, R68.reuse, R88, R36 ;  /* 0x000000584424723c */ /* 0x040ff00000041824 */
        /* <DEDUP_REMOVED lines=9> */
[----:B------:R-:W-:Y:S01]  /*9700*/  HMMA.16816.F32.BF16 R64, R68, R74, R64 ;  /* 0x0000004a4440723c */ /* 0x000fe20000041840 */
[----:B------:R-:W1:Y:S06]  /*9710*/  LDSM.16.MT88.4 R72, [R233+0x3100] ;  /* 0x00310000e948783b */ /* 0x000e6c0000004200 */
[----:B------:R-:W-:Y:S02]  /*9720*/  F2FP.BF16.PACK_AB R68, R169, R168 ;  /* 0x000000a8a944723e */ /* 0x000fe400000010ff */
[----:B------:R-:W-:Y:S03]  /*9730*/  F2FP.BF16.PACK_AB R69, R166, R167 ;  /* 0x000000a7a645723e */ /* 0x000fe600000010ff */
[----:B------:R-:W-:Y:S02]  /*9740*/  F2FP.BF16.PACK_AB R70, R163, R165 ;  /* 0x000000a5a346723e */ /* 0x000fe400000010ff */
[----:B------:R-:W-:Y:S07]  /*9750*/  F2FP.BF16.PACK_AB R71, R160, R162 ;  /* 0x000000a2a047723e */ /* 0x000fee00000010ff */
[C---:B---3--:R-:W-:Y:S08]  /*9760*/  HMMA.16816.F32.BF16 R4, R68.reuse, R76, R4 ;  /* 0x0000004c4404723c */ /* 0x048ff00000041804 */
[C---:B------:R-:W-:Y:S01]  /*9770*/  HMMA.16816.F32.BF16 R8, R68.reuse, R78, R8 ;  /* 0x0000004e4408723c */ /* 0x040fe20000041808 */
[----:B------:R-:W3:Y:S07]  /*9780*/  LDSM.16.MT88.4 R76, [R236+0x7100] ;  /* 0x00710000ec4c783b */ /* 0x000eee0000004200 */
[C---:B--2---:R-:W-:Y:S07]  /*9790*/  HMMA.16816.F32.BF16 R12, R68.reuse, R80, R12 ;  /* 0x00000050440c723c */ /* 0x044fee000004180c */
[----:B------:R-:W-:Y:S01]  /*97a0*/  MOV R81, R97 ;  /* 0x0000006100517202 */ /* 0x000fe20000000f00 */
[C---:B------:R-:W-:Y:S04]  /*97b0*/  HMMA.16816.F32.BF16 R16, R68.reuse, R82, R16 ;  /* 0x000000524410723c */ /* 0x040fe80000041810 */
[----:B------:R-:W-:Y:S02]  /*97c0*/  MOV R80, R96 ;  /* 0x0000006000507202 */ /* 0x000fe40000000f00 */
[----:B------:R-:W2:Y:S01]  /*97d0*/  LDSM.16.MT88.4 R96, [R232+0x7100] ;  /* 0x00710000e860783b */ /* 0x000ea20000004200 */
[----:B------:R-:W-:Y:S01]  /*97e0*/  MOV R83, R103 ;  /* 0x0000006700537202 */ /* 0x000fe20000000f00 */
[C---:B-1----:R-:W-:Y:S04]  /*97f0*/  HMMA.16816.F32.BF16 R20, R68.reuse, R72, R20 ;  /* 0x000000484414723c */ /* 0x042fe80000041814 */
[----:B------:R-:W-:Y:S03]  /*9800*/  MOV R82, R102 ;  /* 0x0000006600527202 */ /* 0x000fe60000000f00 */
[----:B------:R-:W-:Y:S01]  /*9810*/  MOV R73, R101 ;  /* 0x0000006500497202 */ /* 0x000fe20000000f00 */
[C---:B------:R-:W-:Y:S04]  /*9820*/  HMMA.16816.F32.BF16 R24, R68.reuse, R74, R24 ;  /* 0x0000004a4418723c */ /* 0x040fe80000041818 */
[----:B------:R-:W-:Y:S01]  /*9830*/  MOV R72, R100 ;  /* 0x0000006400487202 */ /* 0x000fe20000000f00 */
[----:B------:R-:W-:Y:S01]  /*9840*/  FADD.FTZ R251, R73, R251 ;  /* 0x000000fb49fb7221 */ /* 0x000fe20000010000 */
[----:B------:R-:W1:Y:S02]  /*9850*/  LDSM.16.MT88.4 R100, [R232+0x3900] ;  /* 0x00390000e864783b */ /* 0x000e640000004200 */
[C---:B------:R-:W-:Y:S04]  /*9860*/  HMMA.16816.F32.BF16 R28, R68.reuse, R84, R28 ;  /* 0x00000054441c723c */ /* 0x040fe8000004181c */
[----:B------:R-:W-:Y:S04]  /*9870*/  FADD.FTZ R0, R72, R0 ;  /* 0x0000000048007221 */ /* 0x000fe80000010000 */
[C---:B------:R-:W-:Y:S01]  /*9880*/  HMMA.16816.F32.BF16 R32, R68.reuse, R86, R32 ;  /* 0x000000564420723c */ /* 0x040fe20000041820 */
[----:B------:R-:W-:Y:S03]  /*9890*/  LDSM.16.MT88.4 R84, [R234+0x7900] ;  /* 0x00790000ea54783b */ /* 0x000fe60000004200 */
[----:B------:R-:W-:Y:S02]  /*98a0*/  FADD.FTZ R2, R82, R0 ;  /* 0x0000000052027221 */ /* 0x000fe40000010000 */
[----:B------:R-:W-:Y:S02]  /*98b0*/  FADD.FTZ R0, R83, R251 ;  /* 0x000000fb53007221 */ /* 0x000fe40000010000 */
[C---:B---3--:R-:W-:Y:S04]  /*98c0*/  HMMA.16816.F32.BF16 R36, R68.reuse, R76, R36 ;  /* 0x0000004c4424723c */ /* 0x048fe80000041824 */
[----:B------:R-:W-:Y:S02]  /*98d0*/  FADD.FTZ R2, R152, R2 ;  /* 0x0000000298027221 */ /* 0x000fe40000010000 */
[----:B------:R-:W-:Y:S02]  /*98e0*/  FADD.FTZ R0, R80, R0 ;  /* 0x0000000050007221 */ /* 0x000fe40000010000 */
[C---:B------:R-:W-:Y:S01]  /*98f0*/  HMMA.16816.F32.BF16 R40, R68.reuse, R78, R40 ;  /* 0x0000004e4428723c */ /* 0x040fe20000041828 */
[----:B------:R-:W-:Y:S03]  /*9900*/  LDSM.16.MT88.4 R76, [R233+0x7900] ;  /* 0x00790000e94c783b */ /* 0x000fe60000004200 */
[----:B------:R-:W-:Y:S02]  /*9910*/  FADD.FTZ R2, R81, R2 ;  /* 0x0000000251027221 */ /* 0x000fe40000010000 */
[----:B------:R-:W-:Y:S01]  /*9920*/  FADD.FTZ R252, R252, R0 ;  /* 0x00000000fcfc7221 */ /* 0x000fe20000010000 */
[----:B------:R-:W-:Y:S01]  /*9930*/  MOV R0, R3 ;  /* 0x0000000300007202 */ /* 0x000fe20000000f00 */
[C---:B------:R-:W-:Y:S04]  /*9940*/  HMMA.16816.F32.BF16 R44, R68.reuse, R88, R44 ;  /* 0x00000058442c723c */ /* 0x040fe8000004182c */
[----:B------:R-:W-:Y:S01]  /*9950*/  FADD.FTZ R208, R208, R2 ;  /* 0x00000002d0d07221 */ /* 0x000fe20000010000 */
[----:B------:R-:W-:Y:S01]  /*9960*/  MOV R2, R132 ;  /* 0x0000008400027202 */ /* 0x000fe20000000f00 */
[----:B------:R-:W-:Y:S02]  /*9970*/  FADD.FTZ R252, R203, R252 ;  /* 0x000000fccbfc7221 */ /* 0x000fe40000010000 */
[C---:B------:R-:W-:Y:S04]  /*9980*/  HMMA.16816.F32.BF16 R48, R68.reuse, R90, R48 ;  /* 0x0000005a4430723c */ /* 0x040fe80000041830 */
[----:B------:R-:W-:Y:S02]  /*9990*/  FADD.FTZ R208, R205, R208 ;  /* 0x000000d0cdd07221 */ /* 0x000fe40000010000 */
[----:B------:R-:W-:Y:S02]  /*99a0*/  FADD.FTZ R202, R202, R252 ;  /* 0x000000fccaca7221 */ /* 0x000fe40000010000 */
[C---:B------:R-:W-:Y:S04]  /*99b0*/  HMMA.16816.F32.BF16 R52, R68.reuse, R92, R52 ;  /* 0x0000005c4434723c */ /* 0x040fe80000041834 */
[----:B------:R-:W-:Y:S02]  /*99c0*/  FADD.FTZ R201, R201, R208 ;  /* 0x000000d0c9c97221 */ /* 0x000fe40000010000 */
[----:B------:R-:W-:Y:S02]  /*99d0*/  FADD.FTZ R202, R183, R202 ;  /* 0x000000cab7ca7221 */ /* 0x000fe40000010000 */
[C---:B------:R-:W-:Y:S01]  /*99e0*/  HMMA.16816.F32.BF16 R56, R68.reuse, R94, R56 ;  /* 0x0000005e4438723c */ /* 0x040fe20000041838 */
[----:B------:R-:W3:Y:S03]  /*99f0*/  LDSM.16.MT88.4 R92, [R236+0x7900] ;  /* 0x00790000ec5c783b */ /* 0x000ee60000004200 */
[----:B------:R-:W-:Y:S02]  /*9a00*/  FADD.FTZ R201, R200, R201 ;  /* 0x000000c9c8c97221 */ /* 0x000fe40000010000 */
[----:B------:R-:W-:Y:S02]  /*9a10*/  FADD.FTZ R182, R182, R202 ;  /* 0x000000cab6b67221 */ /* 0x000fe40000010000 */
[C---:B--2---:R-:W-:Y:S04]  /*9a20*/  HMMA.16816.F32.BF16 R60, R68.reuse, R96, R60 ;  /* 0x00000060443c723c */ /* 0x044fe8000004183c */
[----:B------:R-:W-:Y:S02]  /*9a30*/  FADD.FTZ R168, R168, R201 ;  /* 0x000000c9a8a87221 */ /* 0x000fe40000010000 */
[----:B------:R-:W-:Y:S02]  /*9a40*/  FADD.FTZ R182, R167, R182 ;  /* 0x000000b6a7b67221 */ /* 0x000fe40000010000 */
[----:B------:R-:W-:Y:S04]  /*9a50*/  HMMA.16816.F32.BF16 R64, R68, R98, R64 ;  /* 0x000000624440723c */ /* 0x000fe80000041840 */
[----:B------:R-:W-:Y:S02]  /*9a60*/  FADD.FTZ R168, R169, R168 ;  /* 0x000000a8a9a87221 */ /* 0x000fe40000010000 */
[----:B------:R-:W-:Y:S01]  /*9a70*/  FADD.FTZ R166, R166, R182 ;  /* 0x000000b6a6a67221 */ /* 0x000fe20000010000 */
[----:B------:R-:W-:Y:S01]  /*9a80*/  F2FP.BF16.PACK_AB R68, R159, R157 ;  /* 0x0000009d9f44723e */ /* 0x000fe200000010ff */
[----:B------:R-:W-:Y:S01]  /*9a90*/  FADD.FTZ R165, R165, R168 ;  /* 0x000000a8a5a57221 */ /* 0x000fe20000010000 */
[----:B------:R-:W-:Y:S03]  /*9aa0*/  F2FP.BF16.PACK_AB R69, R155, R156 ;  /* 0x0000009c9b45723e */ /* 0x000fe600000010ff */
[----:B------:R-:W-:Y:S01]  /*9ab0*/  F2FP.BF16.PACK_AB R70, R153, R154 ;  /* 0x0000009a9946723e */ /* 0x000fe200000010ff */
[----:B------:R-:W-:Y:S01]  /*9ac0*/  FADD.FTZ R166, R162, R166 ;  /* 0x000000a6a2a67221 */ /* 0x000fe20000010000 */
[----:B----4-:R-:W-:Y:S01]  /*9ad0*/  F2FP.BF16.PACK_AB R71, R151, R134 ;  /* 0x000000869747723e */ /* 0x010fe200000010ff */
[----:B------:R-:W-:Y:S02]  /*9ae0*/  FADD.FTZ R165, R163, R165 ;  /* 0x000000a5a3a57221 */ /* 0x000fe40000010000 */
[----:B------:R-:W-:Y:S02]  /*9af0*/  FADD.FTZ R160, R160, R166 ;  /* 0x000000a6a0a07221 */ /* 0x000fe40000010000 */
[----:B------:R-:W-:Y:S02]  /*9b00*/  FADD.FTZ R157, R157, R165 ;  /* 0x000000a59d9d7221 */ /* 0x000fe40000010000 */
[C---:B------:R-:W-:Y:S01]  /*9b10*/  HMMA.16816.F32.BF16 R128, R68.reuse, R124, R4 ;  /* 0x0000007c4480723c */ /* 0x040fe20000041804 */
[----:B------:R-:W2:Y:S02]  /*9b20*/  LDSM.16.MT88.4 R4, [R232+0x7900] ;  /* 0x00790000e804783b */ /* 0x000ea40000004200 */
[----:B------:R-:W-:Y:S02]  /*9b30*/  FADD.FTZ R160, R156, R160 ;  /* 0x000000a09ca07221 */ /* 0x000fe40000010000 */
[----:B------:R-:W-:Y:S02]  /*9b40*/  FADD.FTZ R157, R159, R157 ;  /* 0x0000009d9f9d7221 */ /* 0x000fe40000010000 */
[----:B------:R-:W-:Y:S01]  /*9b50*/  FADD.FTZ R160, R155, R160 ;  /* 0x000000a09ba07221 */ /* 0x000fe20000010000 */
[C---:B------:R-:W-:Y:S04]  /*9b60*/  HMMA.16816.F32.BF16 R124, R68.reuse, R126, R8 ;  /* 0x0000007e447c723c */ /* 0x040fe80000041808 */
[----:B------:R-:W-:Y:S02]  /*9b70*/  FADD.FTZ R157, R154, R157 ;  /* 0x0000009d9a9d7221 */ /* 0x000fe40000010000 */
[----:B------:R-:W-:Y:S02]  /*9b80*/  FADD.FTZ R160, R134, R160 ;  /* 0x000000a086a07221 */ /* 0x000fe40000010000 */
[C---:B------:R-:W-:Y:S04]  /*9b90*/  HMMA.16816.F32.BF16 R120, R68.reuse, R116, R12 ;  /* 0x000000744478723c */ /* 0x040fe8000004180c */
[----:B------:R-:W-:Y:S02]  /*9ba0*/  FADD.FTZ R249, R153, R157 ;  /* 0x0000009d99f97221 */ /* 0x000fe40000010000 */
[----:B------:R-:W-:Y:S02]  /*9bb0*/  FADD.FTZ R248, R151, R160 ;  /* 0x000000a097f87221 */ /* 0x000fe40000010000 */
[C---:B------:R-:W-:Y:S08]  /*9bc0*/  HMMA.16816.F32.BF16 R116, R68.reuse, R118, R16 ;  /* 0x000000764474723c */ /* 0x040ff00000041810 */
[C---:B------:R-:W-:Y:S08]  /*9bd0*/  HMMA.16816.F32.BF16 R112, R68.reuse, R108, R20 ;  /* 0x0000006c4470723c */ /* 0x040ff00000041814 */
[C---:B------:R-:W-:Y:S08]  /*9be0*/  HMMA.16816.F32.BF16 R108, R68.reuse, R110, R24 ;  /* 0x0000006e446c723c */ /* 0x040ff00000041818 */
[C---:B-1----:R-:W-:Y:S08]  /*9bf0*/  HMMA.16816.F32.BF16 R104, R68.reuse, R100, R28 ;  /* 0x000000644468723c */ /* 0x042ff0000004181c */
[C---:B------:R-:W-:Y:S08]  /*9c00*/  HMMA.16816.F32.BF16 R100, R68.reuse, R102, R32 ;  /* 0x000000664464723c */ /* 0x040ff00000041820 */
[C---:B---3--:R-:W-:Y:S08]  /*9c10*/  HMMA.16816.F32.BF16 R96, R68.reuse, R92, R36 ;  /* 0x0000005c4460723c */ /* 0x048ff00000041824 */
[C---:B------:R-:W-:Y:S08]  /*9c20*/  HMMA.16816.F32.BF16 R92, R68.reuse, R94, R40 ;  /* 0x0000005e445c723c */ /* 0x040ff00000041828 */
[C---:B------:R-:W-:Y:S08]  /*9c30*/  HMMA.16816.F32.BF16 R88, R68.reuse, R84, R44 ;  /* 0x000000544458723c */ /* 0x040ff0000004182c */
[C---:B------:R-:W-:Y:S08]  /*9c40*/  HMMA.16816.F32.BF16 R84, R68.reuse, R86, R48 ;  /* 0x000000564454723c */ /* 0x040ff00000041830 */
[C---:B------:R-:W-:Y:S08]  /*9c50*/  HMMA.16816.F32.BF16 R80, R68.reuse, R76, R52 ;  /* 0x0000004c4450723c */ /* 0x040ff00000041834 */
[C---:B------:R-:W-:Y:S08]  /*9c60*/  HMMA.16816.F32.BF16 R76, R68.reuse, R78, R56 ;  /* 0x0000004e444c723c */ /* 0x040ff00000041838 */
[C---:B--2---:R-:W-:Y:S08]  /*9c70*/  HMMA.16816.F32.BF16 R72, R68.reuse, R4, R60 ;  /* 0x000000044448723c */ /* 0x044ff0000004183c */
[----:B------:R-:W-:Y:S01]  /*9c80*/  HMMA.16816.F32.BF16 R68, R68, R6, R64 ;  /* 0x000000064444723c */ /* 0x000fe20000041840 */
[----:B------:R-:W-:-:S07]  /*9c90*/  @P1 BRA `(.L_x_6) ;  /* 0xffffc2d000001947 */ /* 0x000fce000383ffff */
.L_x_5:
[----:B------:R-:W1:Y:S01]  /*9ca0*/  SHFL.BFLY PT, R4, R249, 0x2, 0x1f ;  /* 0x0c401f00f9047f89 */ /* 0x000e6200000e0000 */
[----:B------:R-:W-:-:S02]  /*9cb0*/  MOV R5, RZ ;  /* 0x000000ff00057202 */ /* 0x000fc40000000f00 */
[----:B------:R-:W-:Y:S01]  /*9cc0*/  MOV R6, 0xff800000 ;  /* 0xff80000000067802 */ /* 0x000fe20000000f00 */
[----:B------:R-:W2:Y:S01]  /*9cd0*/  SHFL.BFLY PT, R2, R248, 0x2, 0x1f ;  /* 0x0c401f00f8027f89 */ /* 0x000ea200000e0000 */
[----:B------:R-:W-:Y:S01]  /*9ce0*/  PLOP3.LUT P2, PT, PT, PT, PT, 0x8, 0x0 ;  /* 0x000000000000781c */ /* 0x000fe20003f4e170 */
[----:B-1----:R-:W-:Y:S02]  /*9cf0*/  FADD.FTZ R4, R4, R249 ;  /* 0x000000f904047221 */ /* 0x002fe40000010000 */
[----:B--2---:R-:W-:-:S03]  /*9d00*/  FADD.FTZ R248, R2, R248 ;  /* 0x000000f802f87221 */ /* 0x004fc60000010000 */
[----:B------:R-:W1:Y:S04]  /*9d10*/  SHFL.BFLY PT, R0, R4, 0x1, 0x1f ;  /* 0x0c201f0004007f89 */ /* 0x000e6800000e0000 */
[----:B------:R-:W2:Y:S01]  /*9d20*/  SHFL.BFLY PT, R2, R248, 0x1, 0x1f ;  /* 0x0c201f00f8027f89 */ /* 0x000ea200000e0000 */
[----:B-1----:R-:W-:Y:S01]  /*9d30*/  FADD.FTZ R4, R4, R0 ;  /* 0x0000000004047221 */ /* 0x002fe20000010000 */
[----:B------:R-:W-:Y:S01]  /*9d40*/  MOV R0, RZ ;  /* 0x000000ff00007202 */ /* 0x000fe20000000f00 */
[----:B--2---:R-:W-:-:S03]  /*9d50*/  FADD.FTZ R2, R2, R248 ;  /* 0x000000f802027221 */ /* 0x004fc60000010000 */
[----:B------:R-:W-:Y:S02]  /*9d60*/  FSETP.NE.FTZ.AND P1, PT, R4, RZ, PT ;  /* 0x000000ff0400720b */ /* 0x000fe40003f35000 */
[----:B------:R-:W-:-:S11]  /*9d70*/  FSETP.NE.FTZ.AND P0, PT, R2, RZ, PT ;  /* 0x000000ff0200720b */ /* 0x000fd60003f15000 */
[----:B------:R-:W1:Y:S01]  /*9d80*/  @P1 MUFU.RCP R5, R4 ;  /* 0x0000000400051308 */ /* 0x000e620000001000 */
[----:B------:R-:W-:Y:S02]  /*9d90*/  @P1 MOV R7, 0x3f317218 ;  /* 0x3f31721800071802 */ /* 0x000fe40000000f00 */
[----:B------:R-:W-:-:S03]  /*9da0*/  @P0 MOV R9, 0x3f317218 ;  /* 0x3f31721800090802 */ /* 0x000fc60000000f00 */
[----:B------:R-:W-:Y:S02]  /*9db0*/  @P1 FMUL.FTZ R7, R7, c[0x0][0x2d0] ;  /* 0x0000b40007071a20 */ /* 0x000fe40000410000 */
[----:B------:R-:W2:Y:S01]  /*9dc0*/  @P1 MUFU.LG2 R4, R4 ;  /* 0x0000000400041308 */ /* 0x000ea20000000c00 */
[----:B-1----:R-:W-:-:S07]  /*9dd0*/  FMUL.FTZ R128, R5, R128 ;  /* 0x0000008005807220 */ /* 0x002fce0000410000 */
[----:B------:R-:W1:Y:S01]  /*9de0*/  @P0 MUFU.RCP R0, R2 ;  /* 0x0000000200000308 */ /* 0x000e620000001000 */
[C---:B------:R-:W-:Y:S02]  /*9df0*/  FMUL.FTZ R129, R5.reuse, R129 ;  /* 0x0000008105817220 */ /* 0x040fe40000410000 */
[C---:B------:R-:W-:Y:S02]  /*9e00*/  FMUL.FTZ R124, R5.reuse, R124 ;  /* 0x0000007c057c7220 */ /* 0x040fe40000410000 */
[C---:B------:R-:W-:Y:S02]  /*9e10*/  FMUL.FTZ R125, R5.reuse, R125 ;  /* 0x0000007d057d7220 */ /* 0x040fe40000410000 */
[C---:B------:R-:W-:Y:S02]  /*9e20*/  FMUL.FTZ R120, R5.reuse, R120 ;  /* 0x0000007805787220 */ /* 0x040fe40000410000 */
[C---:B------:R-:W-:Y:S02]  /*9e30*/  FMUL.FTZ R121, R5.reuse, R121 ;  /* 0x0000007905797220 */ /* 0x040fe40000410000 */
[----:B------:R-:W-:-:S02]  /*9e40*/  FMUL.FTZ R116, R5, R116 ;  /* 0x0000007405747220 */ /* 0x000fc40000410000 */
        /* <DEDUP_REMOVED lines=24> */
[----:B------:R-:W-:Y:S02]  /*9fd0*/  FMUL.FTZ R69, R5, R69 ;  /* 0x0000004505457220 */ /* 0x000fe40000410000 */
[----:B------:R3:W4:Y:S01]  /*9fe0*/  @P0 MUFU.LG2 R5, R2 ;  /* 0x0000000200050308 */ /* 0x0007220000000c00 */
[----:B--2---:R-:W-:Y:S02]  /*9ff0*/  @P1 FMUL.FTZ R4, R4, 0.69314718246459960938 ;  /* 0x3f31721804041820 */ /* 0x004fe40000410000 */
[C---:B-1----:R-:W-:Y:S02]  /*a000*/  FMUL.FTZ R130, R0.reuse, R130 ;  /* 0x0000008200827220 */ /* 0x042fe40000410000 */
[C---:B------:R-:W-:Y:S02]  /*a010*/  FMUL.FTZ R131, R0.reuse, R131 ;  /* 0x0000008300837220 */ /* 0x040fe40000410000 */
[C---:B------:R-:W-:Y:S02]  /*a020*/  FMUL.FTZ R126, R0.reuse, R126 ;  /* 0x0000007e007e7220 */ /* 0x040fe40000410000 */
[----:B------:R-:W-:-:S02]  /*a030*/  FMUL.FTZ R127, R0, R127 ;  /* 0x0000007f007f7220 */ /* 0x000fc40000410000 */
[C---:B------:R-:W-:Y:S02]  /*a040*/  FMUL.FTZ R122, R0.reuse, R122 ;  /* 0x0000007a007a7220 */ /* 0x040fe40000410000 */
[C---:B------:R-:W-:Y:S02]  /*a050*/  FMUL.FTZ R123, R0.reuse, R123 ;  /* 0x0000007b007b7220 */ /* 0x040fe40000410000 */
[C---:B------:R-:W-:Y:S01]  /*a060*/  FMUL.FTZ R118, R0.reuse, R118 ;  /* 0x0000007600767220 */ /* 0x040fe20000410000 */
[----:B---3--:R-:W-:Y:S01]  /*a070*/  MOV R2, 0xff800000 ;  /* 0xff80000000027802 */ /* 0x008fe20000000f00 */
[----:B----4-:R-:W-:Y:S02]  /*a080*/  @P0 FMUL.FTZ R8, R5, 0.69314718246459960938 ;  /* 0x3f31721805080820 */ /* 0x010fe40000410000 */
[----:B------:R-:W-:Y:S02]  /*a090*/  @P0 FMUL.FTZ R5, R9, c[0x0][0x2d0] ;  /* 0x0000b40009050a20 */ /* 0x000fe40000410000 */
        /* <DEDUP_REMOVED lines=25> */
[----:B------:R-:W-:Y:S02]  /*a230*/  @P1 FFMA.FTZ R2, R7, R132, R4 ;  /* 0x0000008407021223 */ /* 0x000fe40000010004 */
[----:B------:R-:W-:Y:S02]  /*a240*/  @P0 FFMA.FTZ R6, R5, R3, R8 ;  /* 0x0000000305060223 */ /* 0x000fe40000010008 */
.L_x_3:
[----:B------:R-:W-:Y:S05]  /*a250*/  @P2 BRA `(.L_x_9) ;  /* 0x0000135000002947 */ /* 0x000fea0003800000 */
[----:B------:R-:W1:Y:S01]  /*a260*/  S2R R0, SR_CTAID.Y ;  /* 0x0000000000007919 */ /* 0x000e620000002600 */
[----:B------:R-:W-:Y:S01]  /*a270*/  IMAD R5, RZ, RZ, -UR10 ;  /* 0x8000000aff057e24 */ /* 0x000fe2000f8e02ff */
[----:B------:R-:W-:Y:S01]  /*a280*/  USHF.R.S32.HI UR6, URZ, 0x1f, UR10 ;  /* 0x0000001f3f067899 */ /* 0x000fe2000801140a */
[----:B------:R-:W-:Y:S01]  /*a290*/  IMAD.MOV.U32 R9, RZ, RZ, c[0x0][0x4e8] ;  /* 0x00013a00ff097624 */ /* 0x000fe200078e00ff */
[----:B------:R-:W2:Y:S01]  /*a2a0*/  S2R R11, SR_TID.X ;  /* 0x00000000000b7919 */ /* 0x000ea20000002100 */
[----:B------:R-:W-:Y:S01]  /*a2b0*/  ULDC.64 UR4, c[0x0][0x4d0] ;  /* 0x0001340000047ab9 */ /* 0x000fe20000000a00 */
[----:B------:R-:W-:Y:S01]  /*a2c0*/  BSSY B0, `(.L_x_10) ;  /* 0x00000cc000007945 */ /* 0x000fe20003800000 */
[----:B------:R-:W-:Y:S01]  /*a2d0*/  UIMAD UR7, UR6, UR4, URZ ;  /* 0x00000004060772a4 */ /* 0x000fe2000f8e023f */
[----:B------:R-:W3:Y:S01]  /*a2e0*/  S2R R8, SR_CTAID.Z ;  /* 0x0000000000087919 */ /* 0x000ee20000002700 */
[----:B------:R-:W-:-:S03]  /*a2f0*/  UIMAD.WIDE.U32 UR8, UR10, UR4, URZ ;  /* 0x000000040a0872a5 */ /* 0x000fc6000f8e003f */
[----:B------:R-:W-:Y:S01]  /*a300*/  BAR.SYNC.DEFER_BLOCKING 0x1, 0x100 ;  /* 0x0044000000007b1d */ /* 0x000fe20000010000 */
[----:B------:R-:W-:Y:S01]  /*a310*/  UIMAD UR7, UR10, UR5, UR7 ;  /* 0x000000050a0772a4 */ /* 0x000fe2000f8e0207 */
[C---:B------:R-:W-:Y:S01]  /*a320*/  ISETP.NE.AND P1, PT, R9.reuse, 0x1, PT ;  /* 0x000000010900780c */ /* 0x040fe20003f25270 */
[----:B------:R-:W-:Y:S01]  /*a330*/  IMAD.U32 R16, RZ, RZ, UR8 ;  /* 0x00000008ff107e24 */ /* 0x000fe2000f8e00ff */
[----:B------:R-:W-:Y:S01]  /*a340*/  MOV R17, UR9 ;  /* 0x0000000900117c02 */ /* 0x000fe20008000f00 */
[----:B------:R-:W-:Y:S01]  /*a350*/  UIADD3 UR7, UR9, UR7, URZ ;  /* 0x0000000709077290 */ /* 0x000fe2000fffe03f */
[----:B------:R-:W-:Y:S01]  /*a360*/  IMAD R9, R9, c[0x0][0x388], RZ ;  /* 0x0000e20009097a24 */ /* 0x000fe200078e02ff */
[----:B------:R-:W-:Y:S02]  /*a370*/  ULDC.64 UR4, c[0x0][0x438] ;  /* 0x00010e0000047ab9 */ /* 0x000fe40000000a00 */
[----:B------:R-:W-:Y:S02]  /*a380*/  UIMAD.WIDE.U32 UR14, UR10, UR4, URZ ;  /* 0x000000040a0e72a5 */ /* 0x000fe4000f8e003f */
[----:B------:R-:W-:Y:S01]  /*a390*/  UIMAD UR4, UR6, UR4, URZ ;  /* 0x00000004060472a4 */ /* 0x000fe2000f8e023f */
[----:B-1----:R-:W-:-:S02]  /*a3a0*/  IMAD R5, R5, c[0x0][0x550], R0 ;  /* 0x0001540005057a24 */ /* 0x002fc400078e0200 */
[----:B------:R-:W-:Y:S01]  /*a3b0*/  IMAD.U32 R17, RZ, RZ, UR7 ;  /* 0x00000007ff117e24 */ /* 0x000fe2000f8e00ff */
[----:B------:R-:W-:Y:S01]  /*a3c0*/  UIMAD UR4, UR10, UR5, UR4 ;  /* 0x000000050a0472a4 */ /* 0x000fe2000f8e0204 */
[----:B--2---:R-:W-:Y:S01]  /*a3d0*/  SHF.R.S32.HI R0, RZ, 0x1f, R11 ;  /* 0x0000001fff007819 */ /* 0x004fe2000001140b */
[----:B------:R-:W-:Y:S01]  /*a3e0*/  IMAD.U32 R15, RZ, RZ, UR15 ;  /* 0x0000000fff0f7e24 */ /* 0x000fe2000f8e00ff */
[----:B------:R-:W-:Y:S01]  /*a3f0*/  MOV R14, UR14 ;  /* 0x0000000e000e7c02 */ /* 0x000fe20008000f00 */
[----:B------:R-:W-:Y:S01]  /*a400*/  UIADD3 UR4, UR15, UR4, URZ ;  /* 0x000000040f047290 */ /* 0x000fe2000fffe03f */
[-C--:B------:R-:W-:Y:S01]  /*a410*/  LEA.HI R13, R0, R11.reuse, RZ, 0x5 ;  /* 0x0000000b000d7211 */ /* 0x080fe200078f28ff */
[----:B---3--:R-:W-:Y:S01]  /*a420*/  IMAD.WIDE.U32 R16, R8, c[0x0][0x4d8], R16 ;  /* 0x0001360008107a25 */ /* 0x008fe200078e0010 */
[----:B------:R-:W-:Y:S02]  /*a430*/  LEA.HI R0, R0, R11, RZ, 0x2 ;  /* 0x0000000b00007211 */ /* 0x000fe400078f10ff */
[----:B------:R-:W-:Y:S01]  /*a440*/  LOP3.LUT R4, R13, 0xffffffe0, RZ, 0xc0, !PT ;  /* 0xffffffe00d047812 */ /* 0x000fe200078ec0ff */
[----:B------:R-:W-:Y:S01]  /*a450*/  IMAD.U32 R15, RZ, RZ, UR4 ;  /* 0x00000004ff0f7e24 */ /* 0x000fe2000f8e00ff */
[----:B------:R-:W-:-:S02]  /*a460*/  LOP3.LUT R0, R0, 0xfffffffc, RZ, 0xc0, !PT ;  /* 0xfffffffc00007812 */ /* 0x000fc400078ec0ff */
[--C-:B------:R-:W-:Y:S01]  /*a470*/  SHF.R.S32.HI R7, RZ, 0x5, R13.reuse ;  /* 0x00000005ff077819 */ /* 0x100fe2000001140d */
[----:B------:R-:W-:Y:S01]  /*a480*/  IMAD.IADD R4, R11, 0x1, -R4 ;  /* 0x000000010b047824 */ /* 0x000fe200078e0a04 */
[----:B------:R-:W-:Y:S01]  /*a490*/  SHF.R.S32.HI R13, RZ, 0x1f, R13 ;  /* 0x0000001fff0d7819 */ /* 0x000fe2000001140d */
[----:B------:R-:W-:Y:S01]  /*a4a0*/  IMAD.WIDE.U32 R14, R8, c[0x0][0x440], R14 ;  /* 0x00011000080e7a25 */ /* 0x000fe200078e000e */
[----:B------:R-:W-:Y:S02]  /*a4b0*/  IADD3 R11, -R0, R11, RZ ;  /* 0x0000000b000b7210 */ /* 0x000fe40007ffe1ff */
[----:B------:R-:W1:Y:S01]  /*a4c0*/  S2R R0, SR_CTAID.X ;  /* 0x0000000000007919 */ /* 0x000e620000002500 */
[----:B------:R-:W-:Y:S02]  /*a4d0*/  LEA.HI R13, R13, R7, RZ, 0x3 ;  /* 0x000000070d0d7211 */ /* 0x000fe400078f18ff */
[----:B------:R-:W-:Y:S02]  /*a4e0*/  SHF.R.S32.HI R3, RZ, 0x1f, R4 ;  /* 0x0000001fff037819 */ /* 0x000fe40000011404 */
[----:B------:R-:W-:-:S02]  /*a4f0*/  LOP3.LUT R13, R13, 0xffffff8, RZ, 0xc0, !PT ;  /* 0x0ffffff80d0d7812 */ /* 0x000fc400078ec0ff */
[----:B------:R-:W-:Y:S02]  /*a500*/  LEA.HI R10, R11, R11, RZ, 0x1 ;  /* 0x0000000b0b0a7211 */ /* 0x000fe400078f08ff */
[----:B------:R-:W-:Y:S01]  /*a510*/  LEA.HI R3, R3, R4, RZ, 0x2 ;  /* 0x0000000403037211 */ /* 0x000fe200078f10ff */
[----:B------:R-:W-:Y:S01]  /*a520*/  IMAD.IADD R13, R7, 0x1, -R13 ;  /* 0x00000001070d7824 */ /* 0x000fe200078e0a0d */
[----:B------:R-:W-:Y:S02]  /*a530*/  LOP3.LUT R10, R10, 0x1ffffffe, RZ, 0xc0, !PT ;  /* 0x1ffffffe0a0a7812 */ /* 0x000fe400078ec0ff */
[----:B------:R-:W-:Y:S02]  /*a540*/  SHF.R.S32.HI R12, RZ, 0x2, R3 ;  /* 0x00000002ff0c7819 */ /* 0x000fe40000011403 */
[----:B------:R-:W-:Y:S02]  /*a550*/  SHF.R.S32.HI R7, RZ, 0x1f, R8 ;  /* 0x0000001fff077819 */ /* 0x000fe40000011408 */
[----:B------:R-:W-:Y:S01]  /*a560*/  IADD3 R10, R11, -R10, RZ ;  /* 0x8000000a0b0a7210 */ /* 0x000fe20007ffe0ff */
[----:B------:R-:W-:Y:S01]  /*a570*/  IMAD R12, R13, 0x10, R12 ;  /* 0x000000100d0c7824 */ /* 0x000fe200078e020c */
[----:B------:R-:W-:Y:S01]  /*a580*/  LOP3.LUT R3, R3, 0x7ffffffc, RZ, 0xc0, !PT ;  /* 0x7ffffffc03037812 */ /* 0x000fe200078ec0ff */
[----:B------:R-:W-:-:S02]  /*a590*/  IMAD R11, R7, c[0x0][0x4d8], RZ ;  /* 0x00013600070b7a24 */ /* 0x000fc400078e02ff */
[----:B------:R-:W-:Y:S02]  /*a5a0*/  IMAD R10, R10, 0x8, R12 ;  /* 0x000000080a0a7824 */ /* 0x000fe400078e020c */
[----:B------:R-:W-:Y:S02]  /*a5b0*/  IMAD R7, R7, c[0x0][0x440], RZ ;  /* 0x0001100007077a24 */ /* 0x000fe400078e02ff */
[----:B------:R-:W-:Y:S01]  /*a5c0*/  IMAD R11, R8, c[0x0][0x4dc], R11 ;  /* 0x00013700080b7a24 */ /* 0x000fe200078e020b */
[----:B-1----:R-:W-:Y:S01]  /*a5d0*/  LEA R10, R0, R10, 0x7 ;  /* 0x0000000a000a7211 */ /* 0x002fe200078e38ff */
[----:B------:R-:W-:Y:S01]  /*a5e0*/  IMAD R7, R8, c[0x0][0x444], R7 ;  /* 0x0001110008077a24 */ /* 0x000fe200078e0207 */
[----:B------:R-:W-:Y:S01]  /*a5f0*/  SHF.R.S32.HI R8, RZ, 0x1f, R5 ;  /* 0x0000001fff087819 */ /* 0x000fe20000011405 */
[----:B------:R-:W-:Y:S01]  /*a600*/  IMAD.IADD R17, R17, 0x1, R11 ;  /* 0x0000000111117824 */ /* 0x000fe200078e020b */
[----:B------:R-:W-:Y:S01]  /*a610*/  MOV R11, R10 ;  /* 0x0000000a000b7202 */ /* 0x000fe20000000f00 */
[----:B------:R-:W-:Y:S01]  /*a620*/  IMAD.IADD R15, R15, 0x1, R7 ;  /* 0x000000010f0f7824 */ /* 0x000fe200078e0207 */
[----:B------:R-:W-:Y:S01]  /*a630*/  LEA R0, R0, R12, 0x7 ;  /* 0x0000000c00007211 */ /* 0x000fe200078e38ff */
[----:B------:R-:W-:-:S04]  /*a640*/  @P1 IMAD.HI.U32 R7, R10, c[0x0][0x4ec], RZ ;  /* 0x00013b000a071a27 */ /* 0x000fc800078e00ff */
[C---:B------:R-:W-:Y:S01]  /*a650*/  IMAD R13, R8.reuse, c[0x0][0x4e0], RZ ;  /* 0x00013800080d7a24 */ /* 0x040fe200078e02ff */
[----:B------:R-:W-:Y:S01]  /*a660*/  @P1 SHF.R.U32.HI R11, RZ, c[0x0][0x4f0], R7 ;  /* 0x00013c00ff0b1a19 */ /* 0x000fe20000011607 */
[----:B------:R-:W-:Y:S02]  /*a670*/  IMAD R8, R8, c[0x0][0x448], RZ ;  /* 0x0001120008087a24 */ /* 0x000fe400078e02ff */
[C---:B------:R-:W-:Y:S02]  /*a680*/  IMAD R13, R5.reuse, c[0x0][0x4e4], R13 ;  /* 0x00013900050d7a24 */ /* 0x040fe400078e020d */
[----:B------:R-:W-:Y:S02]  /*a690*/  IMAD.MOV R7, RZ, RZ, -R11 ;  /* 0x000000ffff077224 */ /* 0x000fe400078e0a0b */
[C---:B------:R-:W-:Y:S02]  /*a6a0*/  IMAD R8, R5.reuse, c[0x0][0x44c], R8 ;  /* 0x0001130005087a24 */ /* 0x040fe400078e0208 */
[----:B------:R-:W-:-:S04]  /*a6b0*/  IMAD.WIDE.U32 R14, R5, c[0x0][0x448], R14 ;  /* 0x00011200050e7a25 */ /* 0x000fc800078e000e */
[----:B------:R-:W-:Y:S01]  /*a6c0*/  IMAD.WIDE.U32 R18, R5, c[0x0][0x4e0], R16 ;  /* 0x0001380005127a25 */ /* 0x000fe200078e0010 */
[----:B------:R-:W-:-:S03]  /*a6d0*/  MOV R16, R10 ;  /* 0x0000000a00107202 */ /* 0x000fc60000000f00 */
[----:B------:R-:W-:Y:S01]  /*a6e0*/  @P1 IMAD.HI.U32 R5, R10, c[0x0][0x4ec], RZ ;  /* 0x00013b000a051a27 */ /* 0x000fe200078e00ff */
[----:B------:R-:W-:-:S03]  /*a6f0*/  IADD3 R18, P0, R11, R18, RZ ;  /* 0x000000120b127210 */ /* 0x000fc60007f1e0ff */
[----:B------:R-:W-:Y:S01]  /*a700*/  IMAD R7, R7, c[0x0][0x4e8], R10 ;  /* 0x00013a0007077a24 */ /* 0x000fe200078e020a */
[----:B------:R-:W-:Y:S01]  /*a710*/  @P1 SHF.R.U32.HI R16, RZ, c[0x0][0x4f0], R5 ;  /* 0x00013c00ff101a19 */ /* 0x000fe20000011605 */
[----:B------:R-:W-:Y:S01]  /*a720*/  IMAD.IADD R15, R15, 0x1, R8 ;  /* 0x000000010f0f7824 */ /* 0x000fe200078e0208 */
[----:B------:R-:W-:Y:S01]  /*a730*/  SHF.R.S32.HI R8, RZ, 0x1f, R11 ;  /* 0x0000001fff087819 */ /* 0x000fe2000001140b */
[----:B------:R-:W-:Y:S01]  /*a740*/  IMAD.IADD R3, R4, 0x1, -R3 ;  /* 0x0000000104037824 */ /* 0x000fe200078e0a03 */
[----:B------:R-:W-:Y:S01]  /*a750*/  SHF.R.S32.HI R5, RZ, 0x1f, R7 ;  /* 0x0000001fff057819 */ /* 0x000fe20000011407 */
[----:B------:R-:W-:Y:S01]  /*a760*/  IMAD.WIDE.U32 R14, R16, c[0x0][0x430], R14 ;  /* 0x00010c00100e7a25 */ /* 0x000fe200078e000e */
[----:B------:R-:W-:Y:S02]  /*a770*/  IADD3.X R19, R8, R19, R13, P0, !PT ;  /* 0x0000001308137210 */ /* 0x000fe400007fe40d */
[----:B------:R-:W-:Y:S01]  /*a780*/  SHF.R.S32.HI R11, RZ, 0x1f, R16 ;  /* 0x0000001fff0b7819 */ /* 0x000fe20000011410 */
[----:B------:R-:W-:Y:S01]  /*a790*/  IMAD R5, R5, c[0x0][0x4c8], RZ ;  /* 0x0001320005057a24 */ /* 0x000fe200078e02ff */
[----:B------:R-:W-:Y:S01]  /*a7a0*/  IADD3 R8, -R16, RZ, RZ ;  /* 0x000000ff10087210 */ /* 0x000fe20007ffe1ff */
[----:B------:R-:W-:Y:S01]  /*a7b0*/  IMAD.WIDE.U32 R18, R7, c[0x0][0x4c8], R18 ;  /* 0x0001320007127a25 */ /* 0x000fe200078e0012 */
[----:B------:R-:W-:-:S03]  /*a7c0*/  LOP3.LUT P1, RZ, R4, 0x3, RZ, 0xc0, !PT ;  /* 0x0000000304ff7812 */ /* 0x000fc6000782c0ff */
[----:B------:R-:W-:Y:S01]  /*a7d0*/  IMAD R5, R7, c[0x0][0x4cc], R5 ;  /* 0x0001330007057a24 */ /* 0x000fe200078e0205 */
[----:B------:R-:W-:Y:S01]  /*a7e0*/  LEA R7, P0, R18, c[0x0][0x4a8], 0x2 ;  /* 0x00012a0012077a11 */ /* 0x000fe200078010ff */
[----:B------:R-:W-:Y:S01]  /*a7f0*/  IMAD R11, R11, c[0x0][0x430], RZ ;  /* 0x00010c000b0b7a24 */ /* 0x000fe200078e02ff */
[----:B------:R-:W-:Y:S01]  /*a800*/  ISETP.GE.OR P2, PT, R0, R9, P1 ;  /* 0x000000090000720c */ /* 0x000fe20000f46670 */
[----:B------:R-:W-:Y:S02]  /*a810*/  IMAD.IADD R5, R19, 0x1, R5 ;  /* 0x0000000113057824 */ /* 0x000fe400078e0205 */
[----:B------:R-:W-:Y:S01]  /*a820*/  IMAD R11, R16, c[0x0][0x434], R11 ;  /* 0x00010d00100b7a24 */ /* 0x000fe200078e020b */
[----:B------:R-:W-:Y:S01]  /*a830*/  SHFL.IDX PT, R12, R7, RZ, 0x1c1f ;  /* 0x001c1fff070c7589 */ /* 0x000fe200000e0000 */
[----:B------:R-:W-:Y:S01]  /*a840*/  IMAD R8, R8, c[0x0][0x4e8], R10 ;  /* 0x00013a0008087a24 */ /* 0x000fe200078e020a */
[----:B------:R-:W-:Y:S01]  /*a850*/  LEA.HI.X R5, R18, c[0x0][0x4ac], R5, 0x2, P0 ;  /* 0x00012b0012057a11 */ /* 0x000fe200000f1405 */
[----:B------:R-:W-:Y:S01]  /*a860*/  IMAD.IADD R15, R15, 0x1, R11 ;  /* 0x000000010f0f7824 */ /* 0x000fe200078e020b */
[----:B------:R1:W-:Y:S02]  /*a870*/  SHFL.IDX PT, R16, R7, 0x1, 0x1c1f ;  /* 0x003c1f0007107f89 */ /* 0x0003e400000e0000 */
[----:B------:R-:W-:Y:S01]  /*a880*/  SHF.R.S32.HI R10, RZ, 0x1f, R8 ;  /* 0x0000001fff0a7819 */ /* 0x000fe20000011408 */
[----:B------:R-:W-:Y:S01]  /*a890*/  IMAD.WIDE.U32 R14, R8, c[0x0][0x428], R14 ;  /* 0x00010a00080e7a25 */ /* 0x000fe200078e000e */
[----:B------:R-:W2:Y:S03]  /*a8a0*/  SHFL.IDX PT, R13, R5, RZ, 0x1c1f ;  /* 0x001c1fff050d7589 */ /* 0x000ea600000e0000 */
[----:B------:R-:W-:Y:S01]  /*a8b0*/  IMAD R10, R10, c[0x0][0x428], RZ ;  /* 0x00010a000a0a7a24 */ /* 0x000fe200078e02ff */
[----:B------:R3:W4:Y:S03]  /*a8c0*/  SHFL.IDX PT, R17, R5, 0x1, 0x1c1f ;  /* 0x003c1f0005117f89 */ /* 0x00072600000e0000 */
[----:B------:R-:W-:-:S05]  /*a8d0*/  IMAD R10, R8, c[0x0][0x42c], R10 ;  /* 0x00010b00080a7a24 */ /* 0x000fca00078e020a */
[----:B------:R-:W-:Y:S02]  /*a8e0*/  IADD3 R10, R15, R10, RZ ;  /* 0x0000000a0f0a7210 */ /* 0x000fe40007ffe0ff */
[----:B-1----:R-:W-:-:S04]  /*a8f0*/  LEA R7, P0, R14, c[0x0][0x400], 0x2 ;  /* 0x000100000e077a11 */ /* 0x002fc800078010ff */
[----:B------:R-:W-:Y:S01]  /*a900*/  LEA.HI.X R10, R14, c[0x0][0x404], R10, 0x2, P0 ;  /* 0x000101000e0a7a11 */ /* 0x000fe200000f140a */
[----:B--2---:R1:W-:Y:S01]  /*a910*/  @!P2 ST.E [R12.64], R2 ;  /* 0x000000020c00a985 */ /* 0x0043e2000c10190c */
[----:B---3--:R-:W-:-:S03]  /*a920*/  IADD3 R5, R0, 0x8, RZ ;  /* 0x0000000800057810 */ /* 0x008fc60007ffe0ff */
[----:B------:R1:W2:Y:S01]  /*a930*/  SHFL.IDX PT, R14, R7, RZ, 0x1c1f ;  /* 0x001c1fff070e7589 */ /* 0x0002a200000e0000 */
[----:B------:R-:W-:-:S03]  /*a940*/  ISETP.GE.OR P1, PT, R5, R9, P1 ;  /* 0x000000090500720c */ /* 0x000fc60000f26670 */
[----:B------:R1:W3:Y:S01]  /*a950*/  SHFL.IDX PT, R15, R10, RZ, 0x1c1f ;  /* 0x001c1fff0a0f7589 */ /* 0x0002e200000e0000 */
[----:B------:R-:W-:Y:S02]  /*a960*/  ISETP.GE.AND P0, PT, R5, R9, PT ;  /* 0x000000090500720c */ /* 0x000fe40003f06270 */
[----:B------:R-:W-:-:S07]  /*a970*/  SHF.L.U32 R5, R3, 0x1, RZ ;  /* 0x0000000103057819 */ /* 0x000fce00000006ff */
[----:B----4-:R1:W-:Y:S01]  /*a980*/  @!P1 ST.E [R16.64], R6 ;  /* 0x0000000610009985 */ /* 0x0103e2000c10190c */
[----:B------:R-:W-:-:S13]  /*a990*/  ISETP.GE.AND P1, PT, R0, R9, PT ;  /* 0x000000090000720c */ /* 0x000fda0003f26270 */
[----:B------:R-:W-:Y:S05]  /*a9a0*/  @P1 BRA `(.L_x_11) ;  /* 0x000005d000001947 */ /* 0x000fea0003800000 */
[C---:B--23--:R-:W-:Y:S02]  /*a9b0*/  IADD3 R4, R5.reuse, 0x8, RZ ;  /* 0x0000000805047810 */ /* 0x04cfe40007ffe0ff */
[C---:B------:R-:W-:Y:S02]  /*a9c0*/  IADD3 R3, R5.reuse, 0x10, RZ ;  /* 0x0000001005037810 */ /* 0x040fe40007ffe0ff */
[----:B------:R-:W-:Y:S02]  /*a9d0*/  ISETP.GE.AND P3, PT, R4, c[0x0][0x3c8], PT ;  /* 0x0000f20004007a0c */ /* 0x000fe40003f66270 */
[----:B-1----:R-:W-:Y:S02]  /*a9e0*/  IADD3 R2, R5, 0x18, RZ ;  /* 0x0000001805027810 */ /* 0x002fe40007ffe0ff */
[----:B------:R-:W-:Y:S02]  /*a9f0*/  ISETP.GE.AND P2, PT, R3, c[0x0][0x3c8], PT ;  /* 0x0000f20003007a0c */ /* 0x000fe40003f46270 */
[----:B------:R-:W-:-:S02]  /*aa00*/  ISETP.GE.AND P4, PT, R5, c[0x0][0x3c8], PT ;  /* 0x0000f20005007a0c */ /* 0x000fc40003f86270 */
[----:B------:R-:W-:Y:S02]  /*aa10*/  ISETP.GE.AND P1, PT, R2, c[0x0][0x3c8], PT ;  /* 0x0000f20002007a0c */ /* 0x000fe40003f26270 */
[C---:B------:R-:W-:Y:S02]  /*aa20*/  IADD3 R0, R5.reuse, 0x20, RZ ;  /* 0x0000002005007810 */ /* 0x040fe40007ffe0ff */
[----:B------:R-:W-:Y:S02]  /*aa30*/  IADD3 R6, R5, 0x28, RZ ;  /* 0x0000002805067810 */ /* 0x000fe40007ffe0ff */
[----:B------:R-:W-:Y:S02]  /*aa40*/  @!P3 LEA.HI R4, R4, R4, RZ, 0x1 ;  /* 0x000000040404b211 */ /* 0x000fe400078f08ff */
[----:B------:R-:W-:Y:S02]  /*aa50*/  ISETP.GE.AND P6, PT, R0, c[0x0][0x3c8], PT ;  /* 0x0000f20000007a0c */ /* 0x000fe40003fc6270 */
[----:B------:R-:W-:Y:S01]  /*aa60*/  @!P2 LEA.HI R3, R3, R3, RZ, 0x1 ;  /* 0x000000030303a211 */ /* 0x000fe200078f08ff */
[----:B------:R-:W-:Y:S01]  /*aa70*/  @!P4 IMAD.WIDE R8, R5, 0x4, R14 ;  /* 0x000000040508c825 */ /* 0x000fe200078e020e */
[----:B------:R-:W-:-:S02]  /*aa80*/  @!P3 LOP3.LUT R4, R4, 0xfffffffe, RZ, 0xc0, !PT ;  /* 0xfffffffe0404b812 */ /* 0x000fc400078ec0ff */
[----:B------:R-:W-:Y:S02]  /*aa90*/  @!P1 LEA.HI R2, R2, R2, RZ, 0x1 ;  /* 0x0000000202029211 */ /* 0x000fe400078f08ff */
[----:B------:R-:W-:Y:S01]  /*aaa0*/  @!P2 LOP3.LUT R3, R3, 0xfffffffe, RZ, 0xc0, !PT ;  /* 0xfffffffe0303a812 */ /* 0x000fe200078ec0ff */
[--C-:B------:R-:W-:Y:S01]  /*aab0*/  @!P3 IMAD.WIDE R12, R4, 0x4, R14.reuse ;  /* 0x00000004040cb825 */ /* 0x100fe200078e020e */
[----:B------:R1:W-:Y:S01]  /*aac0*/  @!P4 ST.E.64 [R8.64], R128 ;  /* 0x000000800800c985 */ /* 0x0003e2000c101b0c */
[----:B------:R-:W-:Y:S02]  /*aad0*/  IADD3 R4, R5, 0x30, RZ ;  /* 0x0000003005047810 */ /* 0x000fe40007ffe0ff */
[----:B------:R-:W-:Y:S01]  /*aae0*/  @!P2 IMAD.WIDE R16, R3, 0x4, R14 ;  /* 0x000000040310a825 */ /* 0x000fe200078e020e */
[----:B------:R2:W-:Y:S01]  /*aaf0*/  @!P3 ST.E.64 [R12.64], R124 ;  /* 0x0000007c0c00b985 */ /* 0x0005e2000c101b0c */
[----:B------:R-:W-:Y:S02]  /*ab00*/  IADD3 R3, R5, 0x38, RZ ;  /* 0x0000003805037810 */ /* 0x000fe40007ffe0ff */
[----:B------:R-:W-:Y:S01]  /*ab10*/  ISETP.GE.AND P5, PT, R6, c[0x0][0x3c8], PT ;  /* 0x0000f20006007a0c */ /* 0x000fe20003fa6270 */
[----:B------:R3:W-:Y:S01]  /*ab20*/  @!P2 ST.E.64 [R16.64], R120 ;  /* 0x000000781000a985 */ /* 0x0007e2000c101b0c */
[----:B------:R-:W-:-:S02]  /*ab30*/  ISETP.GE.AND P4, PT, R4, c[0x0][0x3c8], PT ;  /* 0x0000f20004007a0c */ /* 0x000fc40003f86270 */
[----:B------:R-:W-:Y:S02]  /*ab40*/  ISETP.GE.AND P3, PT, R3, c[0x0][0x3c8], PT ;  /* 0x0000f20003007a0c */ /* 0x000fe40003f66270 */
[----:B------:R-:W-:-:S04]  /*ab50*/  @!P6 LEA.HI R0, R0, R0, RZ, 0x1 ;  /* 0x000000000000e211 */ /* 0x000fc800078f08ff */
[----:B------:R-:W-:-:S03]  /*ab60*/  @!P6 LOP3.LUT R0, R0, 0xfffffffe, RZ, 0xc0, !PT ;  /* 0xfffffffe0000e812 */ /* 0x000fc600078ec0ff */
[----:B------:R-:W-:Y:S02]  /*ab70*/  @!P5 LEA.HI R6, R6, R6, RZ, 0x1 ;  /* 0x000000060606d211 */ /* 0x000fe400078f08ff */
[----:B------:R-:W-:Y:S02]  /*ab80*/  @!P4 LEA.HI R4, R4, R4, RZ, 0x1 ;  /* 0x000000040404c211 */ /* 0x000fe400078f08ff */
[----:B------:R-:W-:Y:S02]  /*ab90*/  @!P3 LEA.HI R3, R3, R3, RZ, 0x1 ;  /* 0x000000030303b211 */ /* 0x000fe400078f08ff */
[----:B------:R-:W-:Y:S02]  /*aba0*/  @!P5 LOP3.LUT R6, R6, 0xfffffffe, RZ, 0xc0, !PT ;  /* 0xfffffffe0606d812 */ /* 0x000fe400078ec0ff */
[----:B------:R-:W-:Y:S02]  /*abb0*/  @!P4 LOP3.LUT R4, R4, 0xfffffffe, RZ, 0xc0, !PT ;  /* 0xfffffffe0404c812 */ /* 0x000fe400078ec0ff */
[----:B-1----:R-:W-:-:S02]  /*abc0*/  @!P1 LOP3.LUT R9, R2, 0xfffffffe, RZ, 0xc0, !PT ;  /* 0xfffffffe02099812 */ /* 0x002fc400078ec0ff */
[C---:B------:R-:W-:Y:S02]  /*abd0*/  IADD3 R8, R5.reuse, 0x40, RZ ;  /* 0x0000004005087810 */ /* 0x040fe40007ffe0ff */
[----:B------:R-:W-:Y:S01]  /*abe0*/  IADD3 R2, R5, 0x48, RZ ;  /* 0x0000004805027810 */ /* 0x000fe20007ffe0ff */
[--C-:B--2---:R-:W-:Y:S01]  /*abf0*/  @!P1 IMAD.WIDE R12, R9, 0x4, R14.reuse ;  /* 0x00000004090c9825 */ /* 0x104fe200078e020e */
[----:B------:R-:W-:Y:S02]  /*ac00*/  ISETP.GE.AND P2, PT, R8, c[0x0][0x3c8], PT ;  /* 0x0000f20008007a0c */ /* 0x000fe40003f46270 */
[----:B------:R-:W-:Y:S01]  /*ac10*/  @!P3 LOP3.LUT R3, R3, 0xfffffffe, RZ, 0xc0, !PT ;  /* 0xfffffffe0303b812 */ /* 0x000fe200078ec0ff */
[--C-:B---3--:R-:W-:Y:S01]  /*ac20*/  @!P4 IMAD.WIDE R16, R4, 0x4, R14.reuse ;  /* 0x000000040410c825 */ /* 0x108fe200078e020e */
[----:B------:R1:W-:Y:S01]  /*ac30*/  @!P1 ST.E.64 [R12.64], R116 ;  /* 0x000000740c009985 */ /* 0x0003e2000c101b0c */
[----:B------:R-:W-:Y:S02]  /*ac40*/  ISETP.GE.AND P1, PT, R2, c[0x0][0x3c8], PT ;  /* 0x0000f20002007a0c */ /* 0x000fe40003f26270 */
[----:B------:R-:W-:Y:S01]  /*ac50*/  @!P3 IMAD.WIDE R18, R3, 0x4, R14 ;  /* 0x000000040312b825 */ /* 0x000fe200078e020e */
[----:B------:R-:W-:-:S05]  /*ac60*/  IADD3 R4, R5, 0x58, RZ ;  /* 0x0000005805047810 */ /* 0x000fca0007ffe0ff */
[----:B------:R-:W-:-:S04]  /*ac70*/  @!P2 LEA.HI R8, R8, R8, RZ, 0x1 ;  /* 0x000000080808a211 */ /* 0x000fc800078f08ff */
[----:B------:R-:W-:Y:S02]  /*ac80*/  @!P2 LOP3.LUT R8, R8, 0xfffffffe, RZ, 0xc0, !PT ;  /* 0xfffffffe0808a812 */ /* 0x000fe400078ec0ff */
[----:B------:R-:W-:-:S03]  /*ac90*/  @!P1 LEA.HI R2, R2, R2, RZ, 0x1 ;  /* 0x0000000202029211 */ /* 0x000fc600078f08ff */
[----:B------:R-:W-:Y:S01]  /*aca0*/  @!P2 IMAD.WIDE R8, R8, 0x4, R14 ;  /* 0x000000040808a825 */ /* 0x000fe200078e020e */
[----:B------:R-:W-:-:S05]  /*acb0*/  @!P1 LOP3.LUT R2, R2, 0xfffffffe, RZ, 0xc0, !PT ;  /* 0xfffffffe02029812 */ /* 0x000fca00078ec0ff */
[----:B------:R-:W-:-:S04]  /*acc0*/  @!P1 IMAD.WIDE R2, R2, 0x4, R14 ;  /* 0x0000000402029825 */ /* 0x000fc800078e020e */
[----:B-1----:R-:W-:Y:S01]  /*acd0*/  @!P6 IMAD.WIDE R12, R0, 0x4, R14 ;  /* 0x00000004000ce825 */ /* 0x002fe200078e020e */
[----:B------:R-:W-:-:S04]  /*ace0*/  IADD3 R0, R5, 0x50, RZ ;  /* 0x0000005005007810 */ /* 0x000fc80007ffe0ff */
[----:B------:R1:W-:Y:S01]  /*acf0*/  @!P6 ST.E.64 [R12.64], R112 ;  /* 0x000000700c00e985 */ /* 0x0003e2000c101b0c */
[----:B------:R-:W-:-:S13]  /*ad00*/  ISETP.GE.AND P6, PT, R0, c[0x0][0x3c8], PT ;  /* 0x0000f20000007a0c */ /* 0x000fda0003fc6270 */
[----:B------:R-:W-:-:S04]  /*ad10*/  @!P6 LEA.HI R0, R0, R0, RZ, 0x1 ;  /* 0x000000000000e211 */ /* 0x000fc800078f08ff */
[----:B------:R-:W-:Y:S01]  /*ad20*/  @!P6 LOP3.LUT R0, R0, 0xfffffffe, RZ, 0xc0, !PT ;  /* 0xfffffffe0000e812 */ /* 0x000fe200078ec0ff */
[----:B-1----:R-:W-:Y:S01]  /*ad30*/  @!P5 IMAD.WIDE R12, R6, 0x4, R14 ;  /* 0x00000004060cd825 */ /* 0x002fe200078e020e */
[----:B------:R-:W-:-:S04]  /*ad40*/  IADD3 R6, R5, 0x68, RZ ;  /* 0x0000006805067810 */ /* 0x000fc80007ffe0ff */
[----:B------:R1:W-:Y:S01]  /*ad50*/  @!P5 ST.E.64 [R12.64], R108 ;  /* 0x0000006c0c00d985 */ /* 0x0003e2000c101b0c */
[----:B------:R-:W-:-:S03]  /*ad60*/  ISETP.GE.AND P5, PT, R4, c[0x0][0x3c8], PT ;  /* 0x0000f20004007a0c */ /* 0x000fc60003fa6270 */
[----:B------:R2:W-:Y:S04]  /*ad70*/  @!P4 ST.E.64 [R16.64], R104 ;  /* 0x000000681000c985 */ /* 0x0005e8000c101b0c */
[----:B------:R3:W-:Y:S01]  /*ad80*/  @!P3 ST.E.64 [R18.64], R100 ;  /* 0x000000641200b985 */ /* 0x0007e2000c101b0c */
[----:B------:R-:W-:-:S03]  /*ad90*/  ISETP.GE.AND P3, PT, R6, c[0x0][0x3c8], PT ;  /* 0x0000f20006007a0c */ /* 0x000fc60003f66270 */
[----:B------:R4:W-:Y:S02]  /*ada0*/  @!P2 ST.E.64 [R8.64], R96 ;  /* 0x000000600800a985 */ /* 0x0009e4000c101b0c */
[----:B------:R-:W-:Y:S02]  /*adb0*/  @!P5 LEA.HI R4, R4, R4, RZ, 0x1 ;  /* 0x000000040404d211 */ /* 0x000fe400078f08ff */
[----:B------:R5:W-:Y:S02]  /*adc0*/  @!P1 ST.E.64 [R2.64], R92 ;  /* 0x0000005c02009985 */ /* 0x000be4000c101b0c */
[----:B------:R-:W-:-:S04]  /*add0*/  @!P5 LOP3.LUT R4, R4, 0xfffffffe, RZ, 0xc0, !PT ;  /* 0xfffffffe0404d812 */ /* 0x000fc800078ec0ff */
[----:B------:R-:W-:-:S04]  /*ade0*/  @!P3 LEA.HI R6, R6, R6, RZ, 0x1 ;  /* 0x000000060606b211 */ /* 0x000fc800078f08ff */
[----:B------:R-:W-:Y:S01]  /*adf0*/  @!P3 LOP3.LUT R6, R6, 0xfffffffe, RZ, 0xc0, !PT ;  /* 0xfffffffe0606b812 */ /* 0x000fe200078ec0ff */
[----:B-1----:R-:W-:-:S04]  /*ae00*/  @!P6 IMAD.WIDE R12, R0, 0x4, R14 ;  /* 0x00000004000ce825 */ /* 0x002fc800078e020e */
[--C-:B--2---:R-:W-:Y:S01]  /*ae10*/  @!P5 IMAD.WIDE R16, R4, 0x4, R14.reuse ;  /* 0x000000040410d825 */ /* 0x104fe200078e020e */
[----:B------:R1:W-:Y:S03]  /*ae20*/  @!P6 ST.E.64 [R12.64], R88 ;  /* 0x000000580c00e985 */ /* 0x0003e6000c101b0c */
[----:B---3--:R-:W-:Y:S01]  /*ae30*/  @!P3 IMAD.WIDE R18, R6, 0x4, R14 ;  /* 0x000000040612b825 */ /* 0x008fe200078e020e */
[----:B------:R1:W-:Y:S01]  /*ae40*/  @!P5 ST.E.64 [R16.64], R84 ;  /* 0x000000541000d985 */ /* 0x0003e2000c101b0c */
[C---:B----4-:R-:W-:Y:S02]  /*ae50*/  IADD3 R8, R5.reuse, 0x60, RZ ;  /* 0x0000006005087810 */ /* 0x050fe40007ffe0ff */
[C---:B-----5:R-:W-:Y:S02]  /*ae60*/  IADD3 R3, R5.reuse, 0x70, RZ ;  /* 0x0000007005037810 */ /* 0x060fe40007ffe0ff */
[----:B------:R-:W-:-:S02]  /*ae70*/  IADD3 R2, R5, 0x78, RZ ;  /* 0x0000007805027810 */ /* 0x000fc40007ffe0ff */
[----:B------:R-:W-:Y:S02]  /*ae80*/  ISETP.GE.AND P4, PT, R8, c[0x0][0x3c8], PT ;  /* 0x0000f20008007a0c */ /* 0x000fe40003f86270 */
[----:B------:R-:W-:Y:S02]  /*ae90*/  ISETP.GE.AND P2, PT, R3, c[0x0][0x3c8], PT ;  /* 0x0000f20003007a0c */ /* 0x000fe40003f46270 */
[----:B------:R-:W-:-:S09]  /*aea0*/  ISETP.GE.AND P1, PT, R2, c[0x0][0x3c8], PT ;  /* 0x0000f20002007a0c */ /* 0x000fd20003f26270 */
[----:B------:R-:W-:Y:S02]  /*aeb0*/  @!P4 LEA.HI R8, R8, R8, RZ, 0x1 ;  /* 0x000000080808c211 */ /* 0x000fe400078f08ff */
[----:B------:R-:W-:Y:S02]  /*aec0*/  @!P2 LEA.HI R3, R3, R3, RZ, 0x1 ;  /* 0x000000030303a211 */ /* 0x000fe400078f08ff */
[----:B------:R-:W-:Y:S02]  /*aed0*/  @!P1 LEA.HI R2, R2, R2, RZ, 0x1 ;  /* 0x0000000202029211 */ /* 0x000fe400078f08ff */
[----:B------:R-:W-:Y:S02]  /*aee0*/  @!P4 LOP3.LUT R8, R8, 0xfffffffe, RZ, 0xc0, !PT ;  /* 0xfffffffe0808c812 */ /* 0x000fe400078ec0ff */
[----:B------:R-:W-:Y:S02]  /*aef0*/  @!P2 LOP3.LUT R3, R3, 0xfffffffe, RZ, 0xc0, !PT ;  /* 0xfffffffe0303a812 */ /* 0x000fe400078ec0ff */
[----:B------:R-:W-:Y:S01]  /*af00*/  @!P1 LOP3.LUT R2, R2, 0xfffffffe, RZ, 0xc0, !PT ;  /* 0xfffffffe02029812 */ /* 0x000fe200078ec0ff */
[----:B------:R-:W-:-:S04]  /*af10*/  @!P4 IMAD.WIDE R8, R8, 0x4, R14 ;  /* 0x000000040808c825 */ /* 0x000fc800078e020e */
[--C-:B------:R-:W-:Y:S01]  /*af20*/  @!P2 IMAD.WIDE R20, R3, 0x4, R14.reuse ;  /* 0x000000040314a825 */ /* 0x100fe200078e020e */
[----:B------:R1:W-:Y:S03]  /*af30*/  @!P4 ST.E.64 [R8.64], R80 ;  /* 0x000000500800c985 */ /* 0x0003e6000c101b0c */
[----:B------:R-:W-:Y:S01]  /*af40*/  @!P1 IMAD.WIDE R2, R2, 0x4, R14 ;  /* 0x0000000402029825 */ /* 0x000fe200078e020e */
[----:B------:R1:W-:Y:S04]  /*af50*/  @!P3 ST.E.64 [R18.64], R76 ;  /* 0x0000004c1200b985 */ /* 0x0003e8000c101b0c */
[----:B------:R1:W-:Y:S04]  /*af60*/  @!P2 ST.E.64 [R20.64], R72 ;  /* 0x000000481400a985 */ /* 0x0003e8000c101b0c */
[----:B------:R1:W-:Y:S02]  /*af70*/  @!P1 ST.E.64 [R2.64], R68 ;  /* 0x0000004402009985 */ /* 0x0003e4000c101b0c */
.L_x_11:
[----:B--23--:R-:W-:Y:S05]  /*af80*/  BSYNC B0 ;  /* 0x0000000000007941 */ /* 0x00cfea0003800000 */
.L_x_10:
[----:B------:R2:W3:Y:S04]  /*af90*/  SHFL.IDX PT, R11, R10, 0x1, 0x1c1f ;  /* 0x003c1f000a0b7f89 */ /* 0x0004e800000e0000 */
[----:B-1----:R2:W1:Y:S01]  /*afa0*/  SHFL.IDX PT, R10, R7, 0x1, 0x1c1f ;  /* 0x003c1f00070a7f89 */ /* 0x00246200000e0000 */
[----:B------:R-:W-:Y:S05]  /*afb0*/  @P0 EXIT ;  /* 0x000000000000094d */ /* 0x000fea0003800000 */
[C---:B------:R-:W-:Y:S02]  /*afc0*/  ISETP.GE.AND P0, PT, R5.reuse, c[0x0][0x3c8], PT ;  /* 0x0000f20005007a0c */ /* 0x040fe40003f06270 */
[----:B------:R-:W-:-:S02]  /*afd0*/  IADD3 R2, R5, 0x8, RZ ;  /* 0x0000000805027810 */ /* 0x000fc40007ffe0ff */
[C---:B------:R-:W-:Y:S02]  /*afe0*/  IADD3 R0, R5.reuse, 0x10, RZ ;  /* 0x0000001005007810 */ /* 0x040fe40007ffe0ff */
[----:B------:R-:W-:Y:S02]  /*aff0*/  ISETP.GE.AND P6, PT, R2, c[0x0][0x3c8], PT ;  /* 0x0000f20002007a0c */ /* 0x000fe40003fc6270 */
[C---:B------:R-:W-:Y:S02]  /*b000*/  IADD3 R8, R5.reuse, 0x18, RZ ;  /* 0x0000001805087810 */ /* 0x040fe40007ffe0ff */
[----:B------:R-:W-:Y:S02]  /*b010*/  ISETP.GE.AND P5, PT, R0, c[0x0][0x3c8], PT ;  /* 0x0000f20000007a0c */ /* 0x000fe40003fa6270 */
[----:B------:R-:W-:Y:S01]  /*b020*/  ISETP.GE.AND P4, PT, R8, c[0x0][0x3c8], PT ;  /* 0x0000f20008007a0c */ /* 0x000fe20003f86270 */
[C---:B-123--:R-:W-:Y:S01]  /*b030*/  @!P0 IMAD.WIDE R6, R5.reuse, 0x4, R10 ;  /* 0x0000000405068825 */ /* 0x04efe200078e020a */
[----:B------:R-:W-:-:S02]  /*b040*/  IADD3 R4, R5, 0x30, RZ ;  /* 0x0000003005047810 */ /* 0x000fc40007ffe0ff */
[----:B------:R-:W-:Y:S02]  /*b050*/  IADD3 R3, R5, 0x38, RZ ;  /* 0x0000003805037810 */ /* 0x000fe40007ffe0ff */
[----:B------:R1:W-:Y:S01]  /*b060*/  @!P0 ST.E.64 [R6.64], R130 ;  /* 0x0000008206008985 */ /* 0x0003e2000c101b0c */
[----:B------:R-:W-:Y:S02]  /*b070*/  @!P6 LEA.HI R2, R2, R2, RZ, 0x1 ;  /* 0x000000020202e211 */ /* 0x000fe400078f08ff */
[----:B------:R-:W-:Y:S02]  /*b080*/  ISETP.GE.AND P1, PT, R4, c[0x0][0x3c8], PT ;  /* 0x0000f20004007a0c */ /* 0x000fe40003f26270 */
[----:B------:R-:W-:Y:S02]  /*b090*/  ISETP.GE.AND P0, PT, R3, c[0x0][0x3c8], PT ;  /* 0x0000f20003007a0c */ /* 0x000fe40003f06270 */
[----:B------:R-:W-:Y:S02]  /*b0a0*/  @!P5 LEA.HI R0, R0, R0, RZ, 0x1 ;  /* 0x000000000000d211 */ /* 0x000fe400078f08ff */
[----:B------:R-:W-:-:S02]  /*b0b0*/  @!P6 LOP3.LUT R2, R2, 0xfffffffe, RZ, 0xc0, !PT ;  /* 0xfffffffe0202e812 */ /* 0x000fc400078ec0ff */
[----:B------:R-:W-:Y:S02]  /*b0c0*/  @!P4 LEA.HI R8, R8, R8, RZ, 0x1 ;  /* 0x000000080808c211 */ /* 0x000fe400078f08ff */
[----:B------:R-:W-:Y:S01]  /*b0d0*/  @!P5 LOP3.LUT R0, R0, 0xfffffffe, RZ, 0xc0, !PT ;  /* 0xfffffffe0000d812 */ /* 0x000fe200078ec0ff */
[--C-:B------:R-:W-:Y:S01]  /*b0e0*/  @!P6 IMAD.WIDE R12, R2, 0x4, R10.reuse ;  /* 0x00000004020ce825 */ /* 0x100fe200078e020a */
[----:B------:R-:W-:Y:S02]  /*b0f0*/  @!P4 LOP3.LUT R8, R8, 0xfffffffe, RZ, 0xc0, !PT ;  /* 0xfffffffe0808c812 */ /* 0x000fe400078ec0ff */
[----:B------:R-:W-:Y:S01]  /*b100*/  @!P1 LEA.HI R4, R4, R4, RZ, 0x1 ;  /* 0x0000000404049211 */ /* 0x000fe200078f08ff */
[--C-:B------:R-:W-:Y:S01]  /*b110*/  @!P5 IMAD.WIDE R14, R0, 0x4, R10.reuse ;  /* 0x00000004000ed825 */ /* 0x100fe200078e020a */
[----:B------:R-:W-:Y:S01]  /*b120*/  @!P6 ST.E.64 [R12.64], R126 ;  /* 0x0000007e0c00e985 */ /* 0x000fe2000c101b0c */
[----:B------:R-:W-:Y:S02]  /*b130*/  @!P0 LEA.HI R3, R3, R3, RZ, 0x1 ;  /* 0x0000000303038211 */ /* 0x000fe400078f08ff */
[----:B------:R-:W-:Y:S01]  /*b140*/  @!P4 IMAD.WIDE R8, R8, 0x4, R10 ;  /* 0x000000040808c825 */ /* 0x000fe200078e020a */
[----:B------:R-:W-:Y:S01]  /*b150*/  IADD3 R2, R5, 0x40, RZ ;  /* 0x0000004005027810 */ /* 0x000fe20007ffe0ff */
[----:B------:R2:W-:Y:S01]  /*b160*/  @!P5 ST.E.64 [R14.64], R122 ;  /* 0x0000007a0e00d985 */ /* 0x0005e2000c101b0c */
[----:B------:R-:W-:-:S02]  /*b170*/  @!P1 LOP3.LUT R4, R4, 0xfffffffe, RZ, 0xc0, !PT ;  /* 0xfffffffe04049812 */ /* 0x000fc400078ec0ff */
[C---:B------:R-:W-:Y:S01]  /*b180*/  IADD3 R0, R5.reuse, 0x48, RZ ;  /* 0x0000004805007810 */ /* 0x040fe20007ffe0ff */
[----:B------:R3:W-:Y:S01]  /*b190*/  @!P4 ST.E.64 [R8.64], R118 ;  /* 0x000000760800c985 */ /* 0x0007e2000c101b0c */
[C---:B-1----:R-:W-:Y:S02]  /*b1a0*/  IADD3 R7, R5.reuse, 0x20, RZ ;  /* 0x0000002005077810 */ /* 0x042fe40007ffe0ff */
[----:B------:R-:W-:Y:S02]  /*b1b0*/  IADD3 R6, R5, 0x28, RZ ;  /* 0x0000002805067810 */ /* 0x000fe40007ffe0ff */
[----:B------:R-:W-:Y:S02]  /*b1c0*/  ISETP.GE.AND P3, PT, R7, c[0x0][0x3c8], PT ;  /* 0x0000f20007007a0c */ /* 0x000fe40003f66270 */
[----:B------:R-:W-:Y:S02]  /*b1d0*/  ISETP.GE.AND P2, PT, R6, c[0x0][0x3c8], PT ;  /* 0x0000f20006007a0c */ /* 0x000fe40003f46270 */
[----:B------:R-:W-:-:S02]  /*b1e0*/  @!P0 LOP3.LUT R3, R3, 0xfffffffe, RZ, 0xc0, !PT ;  /* 0xfffffffe03038812 */ /* 0x000fc400078ec0ff */
[----:B------:R-:W-:Y:S02]  /*b1f0*/  ISETP.GE.AND P6, PT, R2, c[0x0][0x3c8], PT ;  /* 0x0000f20002007a0c */ /* 0x000fe40003fc6270 */
[----:B------:R-:W-:Y:S01]  /*b200*/  ISETP.GE.AND P5, PT, R0, c[0x0][0x3c8], PT ;  /* 0x0000f20000007a0c */ /* 0x000fe20003fa6270 */
[----:B------:R-:W-:Y:S01]  /*b210*/  @!P0 IMAD.WIDE R16, R3, 0x4, R10 ;  /* 0x0000000403108825 */ /* 0x000fe200078e020a */
[----:B------:R-:W-:-:S03]  /*b220*/  IADD3 R3, R5, 0x70, RZ ;  /* 0x0000007005037810 */ /* 0x000fc60007ffe0ff */
[----:B------:R-:W-:Y:S02]  /*b230*/  @!P3 LEA.HI R7, R7, R7, RZ, 0x1 ;  /* 0x000000070707b211 */ /* 0x000fe400078f08ff */
[----:B------:R-:W-:Y:S02]  /*b240*/  @!P2 LEA.HI R6, R6, R6, RZ, 0x1 ;  /* 0x000000060606a211 */ /* 0x000fe400078f08ff */
[----:B------:R-:W-:Y:S02]  /*b250*/  @!P3 LOP3.LUT R7, R7, 0xfffffffe, RZ, 0xc0, !PT ;  /* 0xfffffffe0707b812 */ /* 0x000fe400078ec0ff */
[----:B------:R-:W-:Y:S01]  /*b260*/  @!P2 LOP3.LUT R6, R6, 0xfffffffe, RZ, 0xc0, !PT ;  /* 0xfffffffe0606a812 */ /* 0x000fe200078ec0ff */
[--C-:B--2---:R-:W-:Y:S01]  /*b270*/  @!P1 IMAD.WIDE R14, R4, 0x4, R10.reuse ;  /* 0x00000004040e9825 */ /* 0x104fe200078e020a */
[----:B------:R-:W-:Y:S02]  /*b280*/  IADD3 R4, R5, 0x68, RZ ;  /* 0x0000006805047810 */ /* 0x000fe40007ffe0ff */
[----:B------:R-:W-:Y:S01]  /*b290*/  @!P6 LEA.HI R2, R2, R2, RZ, 0x1 ;  /* 0x000000020202e211 */ /* 0x000fe200078f08ff */
[----:B------:R-:W-:Y:S01]  /*b2a0*/  @!P3 IMAD.WIDE R12, R7, 0x4, R10 ;  /* 0x00000004070cb825 */ /* 0x000fe200078e020a */
[----:B---3--:R-:W-:-:S02]  /*b2b0*/  IADD3 R8, R5, 0x50, RZ ;  /* 0x0000005005087810 */ /* 0x008fc40007ffe0ff */
[----:B------:R-:W-:Y:S01]  /*b2c0*/  @!P5 LEA.HI R0, R0, R0, RZ, 0x1 ;  /* 0x000000000000d211 */ /* 0x000fe200078f08ff */
[----:B------:R-:W-:Y:S01]  /*b2d0*/  @!P2 IMAD.WIDE R6, R6, 0x4, R10 ;  /* 0x000000040606a825 */ /* 0x000fe200078e020a */
[----:B------:R1:W-:Y:S01]  /*b2e0*/  @!P3 ST.E.64 [R12.64], R114 ;  /* 0x000000720c00b985 */ /* 0x0003e2000c101b0c */
[----:B------:R-:W-:Y:S02]  /*b2f0*/  ISETP.GE.AND P4, PT, R8, c[0x0][0x3c8], PT ;  /* 0x0000f20008007a0c */ /* 0x000fe40003f86270 */
[----:B------:R-:W-:Y:S01]  /*b300*/  @!P6 LOP3.LUT R2, R2, 0xfffffffe, RZ, 0xc0, !PT ;  /* 0xfffffffe0202e812 */ /* 0x000fe200078ec0ff */
[----:B------:R2:W-:Y:S01]  /*b310*/  @!P2 ST.E.64 [R6.64], R110 ;  /* 0x0000006e0600a985 */ /* 0x0005e2000c101b0c */
[----:B------:R-:W-:-:S03]  /*b320*/  @!P5 LOP3.LUT R0, R0, 0xfffffffe, RZ, 0xc0, !PT ;  /* 0xfffffffe0000d812 */ /* 0x000fc600078ec0ff */
[----:B------:R3:W-:Y:S01]  /*b330*/  @!P1 ST.E.64 [R14.64], R106 ;  /* 0x0000006a0e009985 */ /* 0x0007e2000c101b0c */
[----:B------:R-:W-:-:S03]  /*b340*/  ISETP.GE.AND P1, PT, R4, c[0x0][0x3c8], PT ;  /* 0x0000f20004007a0c */ /* 0x000fc60003f26270 */
[----:B------:R-:W-:Y:S01]  /*b350*/  @!P0 ST.E.64 [R16.64], R102 ;  /* 0x0000006610008985 */ /* 0x000fe2000c101b0c */
[----:B------:R-:W-:Y:S02]  /*b360*/  ISETP.GE.AND P0, PT, R3, c[0x0][0x3c8], PT ;  /* 0x0000f20003007a0c */ /* 0x000fe40003f06270 */
[----:B------:R-:W-:-:S04]  /*b370*/  @!P4 LEA.HI R8, R8, R8, RZ, 0x1 ;  /* 0x000000080808c211 */ /* 0x000fc800078f08ff */
[----:B------:R-:W-:-:S03]  /*b380*/  @!P4 LOP3.LUT R8, R8, 0xfffffffe, RZ, 0xc0, !PT ;  /* 0xfffffffe0808c812 */ /* 0x000fc600078ec0ff */
[----:B------:R-:W-:Y:S02]  /*b390*/  @!P1 LEA.HI R4, R4, R4, RZ, 0x1 ;  /* 0x0000000404049211 */ /* 0x000fe400078f08ff */
[--C-:B------:R-:W-:Y:S02]  /*b3a0*/  @!P4 IMAD.WIDE R8, R8, 0x4, R10.reuse ;  /* 0x000000040808c825 */ /* 0x100fe400078e020a */
[----:B------:R-:W-:Y:S02]  /*b3b0*/  @!P0 LEA.HI R3, R3, R3, RZ, 0x1 ;  /* 0x0000000303038211 */ /* 0x000fe400078f08ff */
[----:B------:R-:W-:Y:S01]  /*b3c0*/  @!P1 LOP3.LUT R4, R4, 0xfffffffe, RZ, 0xc0, !PT ;  /* 0xfffffffe04049812 */ /* 0x000fe200078ec0ff */
[----:B-1----:R-:W-:Y:S01]  /*b3d0*/  @!P6 IMAD.WIDE R12, R2, 0x4, R10 ;  /* 0x00000004020ce825 */ /* 0x002fe200078e020a */
[----:B------:R-:W-:Y:S02]  /*b3e0*/  @!P0 LOP3.LUT R3, R3, 0xfffffffe, RZ, 0xc0, !PT ;  /* 0xfffffffe03038812 */ /* 0x000fe400078ec0ff */
[----:B--2---:R-:W-:-:S02]  /*b3f0*/  IADD3 R7, R5, 0x58, RZ ;  /* 0x0000005805077810 */ /* 0x004fc40007ffe0ff */
[----:B------:R1:W-:Y:S01]  /*b400*/  @!P6 ST.E.64 [R12.64], R98 ;  /* 0x000000620c00e985 */ /* 0x0003e2000c101b0c */
[----:B------:R-:W-:Y:S01]  /*b410*/  IADD3 R6, R5, 0x60, RZ ;  /* 0x0000006005067810 */ /* 0x000fe20007ffe0ff */
[--C-:B------:R-:W-:Y:S01]  /*b420*/  @!P0 IMAD.WIDE R2, R3, 0x4, R10.reuse ;  /* 0x0000000403028825 */ /* 0x100fe200078e020a */
[----:B------:R-:W-:Y:S02]  /*b430*/  ISETP.GE.AND P3, PT, R7, c[0x0][0x3c8], PT ;  /* 0x0000f20007007a0c */ /* 0x000fe40003f66270 */
[----:B------:R-:W-:Y:S01]  /*b440*/  ISETP.GE.AND P2, PT, R6, c[0x0][0x3c8], PT ;  /* 0x0000f20006007a0c */ /* 0x000fe20003f46270 */
[----:B---3--:R-:W-:Y:S01]  /*b450*/  @!P5 IMAD.WIDE R14, R0, 0x4, R10 ;  /* 0x00000004000ed825 */ /* 0x008fe200078e020a */
[----:B------:R-:W-:-:S04]  /*b460*/  IADD3 R0, R5, 0x78, RZ ;  /* 0x0000007805007810 */ /* 0x000fc80007ffe0ff */
[----:B------:R2:W-:Y:S04]  /*b470*/  @!P5 ST.E.64 [R14.64], R94 ;  /* 0x0000005e0e00d985 */ /* 0x0005e8000c101b0c */
[----:B------:R3:W-:Y:S01]  /*b480*/  @!P4 ST.E.64 [R8.64], R90 ;  /* 0x0000005a0800c985 */ /* 0x0007e2000c101b0c */
[----:B------:R-:W-:Y:S02]  /*b490*/  @!P3 LEA.HI R7, R7, R7, RZ, 0x1 ;  /* 0x000000070707b211 */ /* 0x000fe400078f08ff */
[----:B------:R-:W-:Y:S02]  /*b4a0*/  @!P2 LEA.HI R6, R6, R6, RZ, 0x1 ;  /* 0x000000060606a211 */ /* 0x000fe400078f08ff */
[----:B------:R-:W-:Y:S02]  /*b4b0*/  @!P3 LOP3.LUT R7, R7, 0xfffffffe, RZ, 0xc0, !PT ;  /* 0xfffffffe0707b812 */ /* 0x000fe400078ec0ff */
[----:B------:R-:W-:-:S03]  /*b4c0*/  @!P2 LOP3.LUT R6, R6, 0xfffffffe, RZ, 0xc0, !PT ;  /* 0xfffffffe0606a812 */ /* 0x000fc600078ec0ff */
[----:B-1----:R-:W-:-:S04]  /*b4d0*/  @!P3 IMAD.WIDE R12, R7, 0x4, R10 ;  /* 0x00000004070cb825 */ /* 0x002fc800078e020a */
[--C-:B------:R-:W-:Y:S01]  /*b4e0*/  @!P2 IMAD.WIDE R6, R6, 0x4, R10.reuse ;  /* 0x000000040606a825 */ /* 0x100fe200078e020a */
[----:B------:R3:W-:Y:S04]  /*b4f0*/  @!P3 ST.E.64 [R12.64], R86 ;  /* 0x000000560c00b985 */ /* 0x0007e8000c101b0c */
[----:B------:R3:W-:Y:S01]  /*b500*/  @!P2 ST.E.64 [R6.64], R82 ;  /* 0x000000520600a985 */ /* 0x0007e2000c101b0c */
[----:B--2---:R-:W-:-:S05]  /*b510*/  @!P1 IMAD.WIDE R14, R4, 0x4, R10 ;  /* 0x00000004040e9825 */ /* 0x004fca00078e020a */
[----:B------:R3:W-:Y:S04]  /*b520*/  @!P1 ST.E.64 [R14.64], R78 ;  /* 0x0000004e0e009985 */ /* 0x0007e8000c101b0c */
[----:B------:R3:W-:Y:S01]  /*b530*/  @!P0 ST.E.64 [R2.64], R74 ;  /* 0x0000004a02008985 */ /* 0x0007e2000c101b0c */
[----:B------:R-:W-:-:S13]  /*b540*/  ISETP.GE.AND P0, PT, R0, c[0x0][0x3c8], PT ;  /* 0x0000f20000007a0c */ /* 0x000fda0003f06270 */
[----:B------:R-:W-:Y:S05]  /*b550*/  @P0 EXIT ;  /* 0x000000000000094d */ /* 0x000fea0003800000 */
[----:B------:R-:W-:-:S04]  /*b560*/  LEA.HI R0, R0, R0, RZ, 0x1 ;  /* 0x0000000000007211 */ /* 0x000fc800078f08ff */
[----:B------:R-:W-:-:S05]  /*b570*/  LOP3.LUT R0, R0, 0xfffffffe, RZ, 0xc0, !PT ;  /* 0xfffffffe00007812 */ /* 0x000fca00078ec0ff */
[----:B------:R-:W-:-:S05]  /*b580*/  IMAD.WIDE R10, R0, 0x4, R10 ;  /* 0x00000004000a7825 */ /* 0x000fca00078e020a */
[----:B------:R-:W-:Y:S01]  /*b590*/  ST.E.64 [R10.64], R70 ;  /* 0x000000460a007985 */ /* 0x000fe2000c101b0c */
[----:B------:R-:W-:Y:S05]  /*b5a0*/  EXIT ;  /* 0x000000000000794d */ /* 0x000fea0003800000 */
.L_x_9:
[----:B------:R-:W1:Y:S02]  /*b5b0*/  S2R R3, SR_TID.X ;  /* 0x0000000000037919 */ /* 0x000e640000002100 */
[----:B-1----:R-:W-:-:S13]  /*b5c0*/  ISETP.GT.AND P0, PT, R3, 0x7f, PT ;  /* 0x0000007f0300780c */ /* 0x002fda0003f04270 */
[----:B------:R-:W-:Y:S05]  /*b5d0*/  @P0 EXIT ;  /* 0x000000000000094d */ /* 0x000fea0003800000 */
[----:B------:R-:W1:Y:S01]  /*b5e0*/  S2R R7, SR_CTAID.X ;  /* 0x0000000000077919 */ /* 0x000e620000002500 */
[----:B------:R-:W-:-:S05]  /*b5f0*/  MOV R0, c[0x0][0x4e8] ;  /* 0x00013a0000007a02 */ /* 0x000fca0000000f00 */
[----:B------:R-:W-:Y:S01]  /*b600*/  IMAD R2, R0, c[0x0][0x388], RZ ;  /* 0x0000e20000027a24 */ /* 0x000fe200078e02ff */
[----:B-1----:R-:W-:-:S04]  /*b610*/  LEA R7, R7, R3, 0x7 ;  /* 0x0000000307077211 */ /* 0x002fc800078e38ff */
[----:B------:R-:W-:-:S13]  /*b620*/  ISETP.GE.AND P0, PT, R7, R2, PT ;  /* 0x000000020700720c */ /* 0x000fda0003f06270 */
[----:B------:R-:W-:Y:S05]  /*b630*/  @P0 EXIT ;  /* 0x000000000000094d */ /* 0x000fea0003800000 */
[----:B------:R-:W1:Y:S01]  /*b640*/  S2R R4, SR_CTAID.Z ;  /* 0x0000000000047919 */ /* 0x000e620000002700 */
[----:B------:R-:W-:Y:S01]  /*b650*/  USHF.R.S32.HI UR6, URZ, 0x1f, UR10 ;  /* 0x0000001f3f067899 */ /* 0x000fe2000801140a */
[----:B------:R-:W-:Y:S01]  /*b660*/  ISETP.NE.AND P0, PT, R0, 0x1, PT ;  /* 0x000000010000780c */ /* 0x000fe20003f05270 */
[----:B------:R-:W-:Y:S01]  /*b670*/  ULDC.64 UR4, c[0x0][0x4d0] ;  /* 0x0001340000047ab9 */ /* 0x000fe20000000a00 */
[----:B------:R-:W2:Y:S01]  /*b680*/  S2R R3, SR_CTAID.Y ;  /* 0x0000000000037919 */ /* 0x000ea20000002600 */
[----:B------:R-:W-:Y:S01]  /*b690*/  UIMAD UR6, UR6, UR4, URZ ;  /* 0x00000004060672a4 */ /* 0x000fe2000f8e023f */
[----:B------:R-:W-:Y:S01]  /*b6a0*/  IADD3 R2, RZ, -UR10, RZ ;  /* 0x8000000aff027c10 */ /* 0x000fe2000fffe0ff */
[----:B------:R-:W-:Y:S01]  /*b6b0*/  UIMAD.WIDE.U32 UR8, UR10, UR4, URZ ;  /* 0x000000040a0872a5 */ /* 0x000fe2000f8e003f */
[----:B------:R-:W-:Y:S01]  /*b6c0*/  MOV R6, R7 ;  /* 0x0000000700067202 */ /* 0x000fe20000000f00 */
[----:B------:R-:W-:-:S04]  /*b6d0*/  UIMAD UR4, UR10, UR5, UR6 ;  /* 0x000000050a0472a4 */ /* 0x000fc8000f8e0206 */
[----:B------:R-:W-:Y:S01]  /*b6e0*/  UIADD3 UR4, UR9, UR4, URZ ;  /* 0x0000000409047290 */ /* 0x000fe2000fffe03f */
[----:B------:R-:W-:Y:S01]  /*b6f0*/  MOV R9, UR9 ;  /* 0x0000000900097c02 */ /* 0x000fe20008000f00 */
[----:B------:R-:W-:-:S04]  /*b700*/  @P0 IMAD.HI.U32 R5, R7, c[0x0][0x4ec], RZ ;  /* 0x00013b0007050a27 */ /* 0x000fc800078e00ff */
[----:B------:R-:W-:Y:S01]  /*b710*/  IMAD.U32 R8, RZ, RZ, UR8 ;  /* 0x00000008ff087e24 */ /* 0x000fe2000f8e00ff */
[----:B------:R-:W-:Y:S01]  /*b720*/  @P0 SHF.R.U32.HI R6, RZ, c[0x0][0x4f0], R5 ;  /* 0x00013c00ff060a19 */ /* 0x000fe20000011605 */
[----:B------:R-:W-:Y:S01]  /*b730*/  IMAD.U32 R9, RZ, RZ, UR4 ;  /* 0x00000004ff097e24 */ /* 0x000fe2000f8e00ff */
[----:B-1----:R-:W-:-:S03]  /*b740*/  SHF.R.S32.HI R0, RZ, 0x1f, R4 ;  /* 0x0000001fff007819 */ /* 0x002fc60000011404 */
[----:B------:R-:W-:-:S04]  /*b750*/  IMAD.WIDE.U32 R8, R4, c[0x0][0x4d8], R8 ;  /* 0x0001360004087a25 */ /* 0x000fc800078e0008 */
[----:B------:R-:W-:Y:S02]  /*b760*/  IMAD R0, R0, c[0x0][0x4d8], RZ ;  /* 0x0001360000007a24 */ /* 0x000fe400078e02ff */
[----:B--2---:R-:W-:Y:S02]  /*b770*/  IMAD R2, R2, c[0x0][0x550], R3 ;  /* 0x0001540002027a24 */ /* 0x004fe400078e0203 */
[----:B------:R-:W-:Y:S01]  /*b780*/  IMAD R0, R4, c[0x0][0x4dc], R0 ;  /* 0x0001370004007a24 */ /* 0x000fe200078e0200 */
[----:B------:R-:W-:Y:S02]  /*b790*/  IADD3 R4, -R6, RZ, RZ ;  /* 0x000000ff06047210 */ /* 0x000fe40007ffe1ff */
[----:B------:R-:W-:Y:S01]  /*b7a0*/  SHF.R.S32.HI R3, RZ, 0x1f, R2 ;  /* 0x0000001fff037819 */ /* 0x000fe20000011402 */
[----:B------:R-:W-:Y:S01]  /*b7b0*/  IMAD.IADD R9, R0, 0x1, R9 ;  /* 0x0000000100097824 */ /* 0x000fe200078e0209 */
[----:B------:R-:W-:Y:S01]  /*b7c0*/  SHF.R.S32.HI R0, RZ, 0x1f, R6 ;  /* 0x0000001fff007819 */ /* 0x000fe20000011406 */
[----:B------:R-:W-:-:S02]  /*b7d0*/  IMAD R4, R4, c[0x0][0x4e8], R7 ;  /* 0x00013a0004047a24 */ /* 0x000fc400078e0207 */
[----:B------:R-:W-:Y:S02]  /*b7e0*/  IMAD R3, R3, c[0x0][0x4e0], RZ ;  /* 0x0001380003037a24 */ /* 0x000fe400078e02ff */
[----:B------:R-:W-:-:S04]  /*b7f0*/  IMAD.WIDE.U32 R8, R2, c[0x0][0x4e0], R8 ;  /* 0x0001380002087a25 */ /* 0x000fc800078e0008 */
[----:B------:R-:W-:Y:S01]  /*b800*/  IMAD R3, R2, c[0x0][0x4e4], R3 ;  /* 0x0001390002037a24 */ /* 0x000fe200078e0203 */
[----:B------:R-:W-:Y:S02]  /*b810*/  SHF.R.S32.HI R2, RZ, 0x1f, R4 ;  /* 0x0000001fff027819 */ /* 0x000fe40000011404 */
[----:B------:R-:W-:-:S03]  /*b820*/  IADD3 R6, P0, R6, R8, RZ ;  /* 0x0000000806067210 */ /* 0x000fc60007f1e0ff */
[----:B------:R-:W-:Y:S01]  /*b830*/  IMAD R2, R2, c[0x0][0x4c8], RZ ;  /* 0x0001320002027a24 */ /* 0x000fe200078e02ff */
[----:B------:R-:W-:Y:S02]  /*b840*/  IADD3.X R7, R0, R9, R3, P0, !PT ;  /* 0x0000000900077210 */ /* 0x000fe400007fe403 */
[----:B------:R-:W-:Y:S01]  /*b850*/  MOV R0, 0xff800000 ;  /* 0xff80000000007802 */ /* 0x000fe20000000f00 */
[C---:B------:R-:W-:Y:S02]  /*b860*/  IMAD R2, R4.reuse, c[0x0][0x4cc], R2 ;  /* 0x0001330004027a24 */ /* 0x040fe400078e0202 */
[----:B------:R-:W-:-:S05]  /*b870*/  IMAD.WIDE.U32 R6, R4, c[0x0][0x4c8], R6 ;  /* 0x0001320004067a25 */ /* 0x000fca00078e0006 */
[----:B------:R-:W-:Y:S02]  /*b880*/  IADD3 R2, R7, R2, RZ ;  /* 0x0000000207027210 */ /* 0x000fe40007ffe0ff */
[----:B------:R-:W-:-:S04]  /*b890*/  LEA R4, P0, R6, c[0x0][0x4a8], 0x2 ;  /* 0x00012a0006047a11 */ /* 0x000fc800078010ff */
[----:B------:R-:W-:-:S05]  /*b8a0*/  LEA.HI.X R5, R6, c[0x0][0x4ac], R2, 0x2, P0 ;  /* 0x00012b0006057a11 */ /* 0x000fca00000f1402 */
[----:B------:R-:W-:Y:S01]  /*b8b0*/  STG.E [R4.64], R0 ;  /* 0x0000000004007986 */ /* 0x000fe2000c10190c */
[----:B------:R-:W-:Y:S05]  /*b8c0*/  EXIT ;  /* 0x000000000000794d */ /* 0x000fea0003800000 */
.L_x_12:
[----:B------:R-:W-:-:S00]  /*b8d0*/  BRA `(.L_x_12) ;  /* 0xfffffff000007947 */ /* 0x000fc0000383ffff */
[----:B------:R-:W-:-:S00]  /*b8e0*/  NOP ;  /* 0x0000000000007918 */ /* 0x000fc00000000000 */
        /* <DEDUP_REMOVED lines=9> */
.L_x_1784:


//--------------------- .text._ZN7cutlass13device_kernelIN5flash19enable_sm80_to_sm89INS1_16FlashAttnFwdSm80INS1_25CollectiveMainloopFwdSm80ILi8ELi1ELb1EN4cute5tupleIJNS5_1CILi128EEENS7_ILi96EEES8_EEELi128ENS_10bfloat16_tEfNS_4arch4Sm80ELb0ELb1ELb1ELb0ELb1ELb0ELb1ELb1EEENS1_21CollectiveEpilogueFwdINS6_IJS8_S8_S9_EEENS6_IJNS7_ILi1EEESH_SH_EEESB_SD_Li256ELb0ELb1ELb1ELb0EEENS1_19SingleTileSchedulerILb0ELb1ELb1ELi128EEEEEEEEEvNT_6ParamsE --------------------------
	.section	.text._ZN7cutlass13device_kernelIN5flash19enable_sm80_to_sm89INS1_16FlashAttnFwdSm80INS1_25CollectiveMainloopFwdSm80ILi8ELi1ELb1EN4cute5tupleIJNS5_1CILi128EEENS7_ILi96EEES8_EEELi128ENS_10bfloat16_tEfNS_4arch4Sm80ELb0ELb1ELb1ELb0ELb1ELb0ELb1ELb1EEENS1_21CollectiveEpilogueFwdINS6_IJS8_S8_S9_EEENS6_IJNS7_ILi1EEESH_SH_EEESB_SD_Li256ELb0ELb1ELb1ELb0EEENS1_19SingleTileSchedulerILb0ELb1ELb1ELi128EEEEEEEEEvNT_6ParamsE,"ax",@progbits
	.sectioninfo	@"SHI_REGISTERS=255"
	.align	128
.text._ZN7cutlass13device_kernelIN5flash19enable_sm80_to_sm89INS1_16FlashAttnFwdSm80INS1_25CollectiveMainloopFwdSm80ILi8ELi1ELb1EN4cute5tupleIJNS5_1CILi128EEENS7_ILi96EEES8_EEELi128ENS_10bfloat16_tEfNS_4arch4Sm80ELb0ELb1ELb1ELb0ELb1ELb0ELb1ELb1EEENS1_21CollectiveEpilogueFwdINS6_IJS8_S8_S9_EEENS6_IJNS7_ILi1EEESH_SH_EEESB_SD_Li256ELb0ELb1ELb1ELb0EEENS1_19SingleTileSchedulerILb0ELb1ELb1ELi128EEEEEEEEEvNT_6ParamsE:
        .type           _ZN7cutlass13device_kernelIN5flash19enable_sm80_to_sm89INS1_16FlashAttnFwdSm80INS1_25CollectiveMainloopFwdSm80ILi8ELi1ELb1EN4cute5tupleIJNS5_1CILi128EEENS7_ILi96EEES8_EEELi128ENS_10bfloat16_tEfNS_4arch4Sm80ELb0ELb1ELb1ELb0ELb1ELb0ELb1ELb1EEENS1_21CollectiveEpilogueFwdINS6_IJS8_S8_S9_EEENS6_IJNS7_ILi1EEESH_SH_EEESB_SD_Li256ELb0ELb1ELb1ELb0EEENS1_19SingleTileSchedulerILb0ELb1ELb1ELi128EEEEEEEEEvNT_6ParamsE,@function
        .size           _ZN7cutlass13device_kernelIN5flash19enable_sm80_to_sm89INS1_16FlashAttnFwdSm80INS1_25CollectiveMainloopFwdSm80ILi8ELi1ELb1EN4cute5tupleIJNS5_1CILi128EEENS7_ILi96EEES8_EEELi128ENS_10bfloat16_tEfNS_4arch4Sm80ELb0ELb1ELb1ELb0ELb1ELb0ELb1ELb1EEENS1_21CollectiveEpilogueFwdINS6_IJS8_S8_S9_EEENS6_IJNS7_ILi1EEESH_SH_EEESB_SD_Li256ELb0ELb1ELb1ELb0EEENS1_19SingleTileSchedulerILb0ELb1ELb1ELi128EEEEEEEEEvNT_6ParamsE,(.L_x_1785 - _ZN7cutlass13device_kernelIN5flash19enable_sm80_to_sm89INS1_16FlashAttnFwdSm80INS1_25CollectiveMainloopFwdSm80ILi8ELi1ELb1EN4cute5tupleIJNS5_1CILi128EEENS7_ILi96EEES8_EEELi128ENS_10bfloat16_tEfNS_4arch4Sm80ELb0ELb1ELb1ELb0ELb1ELb0ELb1ELb1EEENS1_21CollectiveEpilogueFwdINS6_IJS8_S8_S9_EEENS6_IJNS7_ILi1EEESH_SH_EEESB_SD_Li256ELb0ELb1ELb1ELb0EEENS1_19SingleTileSchedulerILb0ELb1ELb1ELi128EEEEEEEEEvNT_6ParamsE)
        .other          _ZN7cutlass13device_kernelIN5flash19enable_sm80_to_sm89INS1_16FlashAttnFwdSm80INS1_25CollectiveMainloopFwdSm80ILi8ELi1ELb1EN4cute5tupleIJNS5_1CILi128EEENS7_ILi96EEES8_EEELi128ENS_10bfloat16_tEfNS_4arch4Sm80ELb0ELb1ELb1ELb0ELb1ELb0ELb1ELb1EEENS1_21CollectiveEpilogueFwdINS6_IJS8_S8_S9_EEENS6_IJNS7_ILi1EEESH_SH_EEESB_SD_Li256ELb0ELb1ELb1ELb0EEENS1_19SingleTileSchedulerILb0ELb1ELb1ELi128EEEEEEEEEvNT_6ParamsE,@"STO_CUDA_ENTRY STV_DEFAULT"
_ZN7cutlass13device_kernelIN5flash19enable_sm80_to_sm89INS1_16FlashAttnFwdSm80INS1_25CollectiveMainloopFwdSm80ILi8ELi1ELb1EN4cute5tupleIJNS5_1CILi128EEENS7_ILi96EEES8_EEELi128ENS_10bfloat16_tEfNS_4arch4Sm80ELb0ELb1ELb1ELb0ELb1ELb0ELb1ELb1EEENS1_21CollectiveEpilogueFwdINS6_IJS8_S8_S9_EEENS6_IJNS7_ILi1EEESH_SH_EEESB_SD_Li256ELb0ELb1ELb1ELb0EEENS1_19SingleTileSchedulerILb0ELb1ELb1ELi128EEEEEEEEEvNT_6ParamsE:
[----:B------:R-:W-:Y:S02]  /*0000*/  MOV R1, c[0x0][0x28] ;  /* 0x00000a0000017a02 */ /* 0x000fe40000000f00 */
[----:B------:R-:W1:Y:S01]  /*0010*/  S2R R101, SR_TID.X ;  /* 0x0000000000657919 */ /* 0x000e620000002100 */
[----:B------:R-:W2:Y:S08]  /*0020*/  S2UR UR6, SR_CTAID.Y ;  /* 0x00000000000679c3 */ /* 0x000eb00000002600 */
        /* <DEDUP_REMOVED lines=14> */
.L_x_13:
[----:B------:R-:W-:Y:S02]  /*0110*/  ULDC.64 UR4, c[0x0][0x550] ;  /* 0x0001540000047ab9 */ /* 0x000fe40000000a00 */
[----:B------:R-:W-:Y:S02]  /*0120*/  UISETP.NE.AND UP0, UPT, UR4, 0x1, UPT ;  /* 0x000000010400788c */ /* 0x000fe4000bf05270 */
[----:B------:R-:W-:-:S02]  /*0130*/  UIMAD.WIDE.U32 UR12, UR6, UR5, URZ ;  /* 0x00000005060c72a5 */ /* 0x000fc4000f8e003f */
[----:B------:R-:W-:Y:S02]  /*0140*/  ULDC UR4, c[0x0][0x558] ;  /* 0x0001560000047ab9 */ /* 0x000fe40000000800 */
[----:B------:R-:W-:-:S05]  /*0150*/  UMOV UR9, UR6 ;  /* 0x0000000600097c82 */ /* 0x000fca0008000000 */
[----:B------:R-:W-:-:S03]  /*0160*/  @UP0 USHF.R.U32.HI UR9, URZ, UR4, UR13 ;  /* 0x000000043f090299 */ /* 0x000fc6000801160d */
.L_x_14:
[----:B------:R-:W-:Y:S01]  /*0170*/  ISETP.LE.AND P0, PT, RZ, UR10, PT ;  /* 0x0000000aff007c0c */ /* 0x000fe2000bf03270 */
[----:B------:R-:W-:Y:S02]  /*0180*/  UIADD3 UR4, -UR9, URZ, URZ ;  /* 0x0000003f09047290 */ /* 0x000fe4000fffe13f */
[----:B------:R-:W-:Y:S02]  /*0190*/  ULDC UR7, c[0x0][0x550] ;  /* 0x0001540000077ab9 */ /* 0x000fe40000000800 */
[----:B------:R-:W-:-:S08]  /*01a0*/  UIMAD UR7, UR4, UR7, UR6 ;  /* 0x00000007040772a4 */ /* 0x000fd0000f8e0206 */
[----:B------:R-:W-:Y:S05]  /*01b0*/  @!P0 EXIT ;  /* 0x000000000000894d */ /* 0x000fea0003800000 */
[----:B------:R-:W1:Y:S01]  /*01c0*/  S2UR UR21, SR_CTAID.X ;  /* 0x00000000001579c3 */ /* 0x000e620000002500 */
[----:B------:R-:W-:Y:S01]  /*01d0*/  ULDC.64 UR4, c[0x0][0x370] ;  /* 0x0000dc0000047ab9 */ /* 0x000fe20000000a00 */
[----:B------:R-:W-:Y:S01]  /*01e0*/  IMAD.MOV.U32 R220, RZ, RZ, RZ ;  /* 0x000000ffffdc7224 */ /* 0x000fe200078e00ff */
[----:B------:R-:W-:Y:S02]  /*01f0*/  UISETP.NE.U32.AND UP0, UPT, URZ, UR4, UPT ;  /* 0x000000043f00728c */ /* 0x000fe4000bf05070 */
[----:B------:R-:W-:Y:S02]  /*0200*/  ULDC.64 UR12, c[0x0][0x370] ;  /* 0x0000dc00000c7ab9 */ /* 0x000fe40000000a00 */
[----:B------:R-:W-:Y:S02]  /*0210*/  UISETP.NE.AND.EX UP0, UPT, URZ, UR5, UPT, UP0 ;  /* 0x000000053f00728c */ /* 0x000fe4000bf05300 */
[----:B------:R-:W-:Y:S02]  /*0220*/  ULDC UR6, c[0x0][0x2c4] ;  /* 0x0000b10000067ab9 */ /* 0x000fe40000000800 */
[----:B------:R-:W-:-:S02]  /*0230*/  UISETP.NE.AND UP2, UPT, UR6, 0x1, UPT ;  /* 0x000000010600788c */ /* 0x000fc4000bf45270 */
[----:B------:R-:W-:Y:S01]  /*0240*/  PLOP3.LUT P0, PT, PT, PT, UP0, 0x80, 0x0 ;  /* 0x000000000000781c */ /* 0x000fe20003f0f008 */
[----:B------:R-:W-:-:S04]  /*0250*/  ULDC.64 UR14, c[0x0][0x118] ;  /* 0x00004600000e7ab9 */ /* 0x000fc80000000a00 */
[----:B------:R-:W-:Y:S02]  /*0260*/  @UP0 UMOV UR4, 0x4 ;  /* 0x0000000400040882 */ /* 0x000fe40000000000 */
[----:B------:R-:W-:Y:S02]  /*0270*/  @UP0 UIMAD.WIDE UR4, UR10, UR4, UR12 ;  /* 0x000000040a0402a5 */ /* 0x000fe4000f8e020c */
[----:B-1----:R-:W-:-:S04]  /*0280*/  USHF.L.U32 UR21, UR21, 0x7, URZ ;  /* 0x0000000715157899 */ /* 0x002fc8000800063f */
[----:B------:R-:W-:Y:S01]  /*0290*/  MOV R2, UR4 ;  /* 0x0000000400027c02 */ /* 0x000fe20008000f00 */
[----:B------:R-:W-:Y:S01]  /*02a0*/  IMAD.U32 R3, RZ, RZ, UR5 ;  /* 0x00000005ff037e24 */ /* 0x000fe2000f8e00ff */
[----:B------:R-:W-:Y:S02]  /*02b0*/  @UP2 UIADD3 UR12, UR21, 0x7f, URZ ;  /* 0x0000007f150c2890 */ /* 0x000fe4000fffe03f */
[----:B------:R-:W-:Y:S02]  /*02c0*/  ULDC.64 UR4, c[0x0][0x2c8] ;  /* 0x0000b20000047ab9 */ /* 0x000fe40000000a00 */
[----:B------:R-:W-:Y:S01]  /*02d0*/  UIMAD.WIDE.U32 UR12, UR12, UR4, URZ ;  /* 0x000000040c0c72a5 */ /* 0x000fe2000f8e003f */
[----:B------:R1:W5:Y:S01]  /*02e0*/  @P0 LDG.E R220, [R2.64] ;  /* 0x0000000e02dc0981 */ /* 0x000362000c1e1900 */
[----:B------:R-:W-:Y:S02]  /*02f0*/  ULDC UR8, c[0x0][0x2ac] ;  /* 0x0000ab0000087ab9 */ /* 0x000fe40000000800 */
[----:B------:R-:W-:-:S02]  /*0300*/  ULDC UR4, c[0x0][0x1d0] ;  /* 0x0000740000047ab9 */ /* 0x000fc40000000800 */
[----:B------:R-:W-:Y:S02]  /*0310*/  UIADD3 UR11, UR21, 0x7f, URZ ;  /* 0x0000007f150b7890 */ /* 0x000fe4000fffe03f */
[----:B------:R-:W-:Y:S02]  /*0320*/  @UP2 USHF.R.U32.HI UR11, URZ, UR5, UR13 ;  /* 0x000000053f0b2299 */ /* 0x000fe4000801160d */
[----:B------:R-:W-:Y:S02]  /*0330*/  UIMAD UR8, UR8, UR4, URZ ;  /* 0x00000004080872a4 */ /* 0x000fe4000f8e023f */
[----:B------:R-:W-:Y:S02]  /*0340*/  UMOV UR12, 0x1 ;  /* 0x00000001000c7882 */ /* 0x000fe40000000000 */
[----:B------:R-:W-:Y:S02]  /*0350*/  ULDC.64 UR4, c[0x0][0x328] ;  /* 0x0000ca0000047ab9 */ /* 0x000fe40000000a00 */
[----:B------:R-:W-:-:S02]  /*0360*/  UISETP.LE.AND UP1, UPT, UR12, UR5, UPT ;  /* 0x000000050c00728c */ /* 0x000fc4000bf23270 */
[----:B------:R-:W-:Y:S02]  /*0370*/  ULDC UR13, c[0x0][0x168] ;  /* 0x00005a00000d7ab9 */ /* 0x000fe40000000800 */
[----:B------:R-:W-:Y:S02]  /*0380*/  UIADD3 UR13, UR8, -UR13, UR12 ;  /* 0x8000000d080d7290 */ /* 0x000fe4000fffe00c */
[----:B------:R-:W-:Y:S02]  /*0390*/  PLOP3.LUT P0, PT, PT, PT, UP1, 0x40, 0x0 ;  /* 0x000000000000781c */ /* 0x000fe40003f0e818 */
[----:B------:R-:W-:-:S04]  /*03a0*/  UIADD3 UR5, UR13, UR11, URZ ;  /* 0x0000000b0d057290 */ /* 0x000fc8000fffe03f */
[----:B------:R-:W-:-:S07]  /*03b0*/  UIADD3 UR11, UR5, UR4, URZ ;  /* 0x00000004050b7290 */ /* 0x000fce000fffe03f */
[----:B------:R-:W-:Y:S05]  /*03c0*/  @P0 BRA `(.L_x_15) ;  /* 0x0000014000000947 */ /* 0x000fea0003800000 */
[----:B-1----:R-:W-:Y:S01]  /*03d0*/  ISETP.LT.AND P0, PT, RZ, UR5, PT ;  /* 0x00000005ff007c0c */ /* 0x002fe2000bf01270 */
[----:B------:R-:W-:-:S12]  /*03e0*/  UIADD3 UR13, UR5, -0x1, URZ ;  /* 0xffffffff050d7890 */ /* 0x000fd8000fffe03f */
[----:B------:R-:W-:Y:S05]  /*03f0*/  @P0 BRA `(.L_x_16) ;  /* 0x0000008000000947 */ /* 0x000fea0003800000 */
[----:B------:R-:W-:Y:S02]  /*0400*/  ULDC UR4, c[0x0][0x32c] ;  /* 0x0000cb0000047ab9 */ /* 0x000fe40000000800 */
[----:B------:R-:W-:Y:S02]  /*0410*/  UISETP.NE.AND UP0, UPT, UR12, UR4, UPT ;  /* 0x000000040c00728c */ /* 0x000fe4000bf05270 */
[----:B------:R-:W-:-:S03]  /*0420*/  UIADD3 UR13, -UR5, URZ, URZ ;  /* 0x0000003f050d7290 */ /* 0x000fc6000fffe13f */
[----:B------:R-:W-:Y:S02]  /*0430*/  ULDC.64 UR4, c[0x0][0x330] ;  /* 0x0000cc0000047ab9 */ /* 0x000fe40000000a00 */
[----:B------:R-:W-:-:S04]  /*0440*/  UIMAD.WIDE.U32 UR16, UR13, UR4, URZ ;  /* 0x000000040d1072a5 */ /* 0x000fc8000f8e003f */
[----:B------:R-:W-:-:S04]  /*0450*/  @UP0 USHF.R.U32.HI UR13, URZ, UR5, UR17 ;  /* 0x000000053f0d0299 */ /* 0x000fc80008011611 */
[----:B------:R-:W-:Y:S01]  /*0460*/  ULOP3.LUT UR13, URZ, UR13, URZ, 0x33, !UPT ;  /* 0x0000000d3f0d7292 */ /* 0x000fe2000f8e333f */
[----:B------:R-:W-:Y:S05]  /*0470*/  BRA `(.L_x_17) ;  /* 0x0000005000007947 */ /* 0x000fea0003800000 */
.L_x_16:
[----:B------:R-:W-:Y:S02]  /*0480*/  ULDC UR4, c[0x0][0x32c] ;  /* 0x0000cb0000047ab9 */ /* 0x000fe40000000800 */
[----:B------:R-:W-:-:S03]  /*0490*/  UISETP.NE.AND UP0, UPT, UR12, UR4, UPT ;  /* 0x000000040c00728c */ /* 0x000fc6000bf05270 */
[----:B------:R-:W-:Y:S02]  /*04a0*/  ULDC.64 UR4, c[0x0][0x330] ;  /* 0x0000cc0000047ab9 */ /* 0x000fe40000000a00 */
[----:B------:R-:W-:-:S06]  /*04b0*/  UIMAD.WIDE.U32 UR16, UR13, UR4, URZ ;  /* 0x000000040d1072a5 */ /* 0x000fcc000f8e003f */
[----:B------:R-:W-:Y:S02]  /*04c0*/  @UP0 USHF.R.U32.HI UR13, URZ, UR5, UR17 ;  /* 0x000000053f0d0299 */ /* 0x000fe40008011611 */
.L_x_17:
[----:B------:R-:W-:Y:S02]  /*04d0*/  ULDC UR4, c[0x0][0x32c] ;  /* 0x0000cb0000047ab9 */ /* 0x000fe40000000800 */
[----:B------:R-:W-:-:S04]  /*04e0*/  UIMAD UR4, UR13, UR4, UR4 ;  /* 0x000000040d0472a4 */ /* 0x000fc8000f8e0204 */
[----:B------:R-:W-:-:S04]  /*04f0*/  UISETP.LT.AND UP0, UPT, UR11, UR4, UPT ;  /* 0x000000040b00728c */ /* 0x000fc8000bf01270 */
[----:B------:R-:W-:Y:S02]  /*0500*/  USEL UR11, UR11, UR4, UP0 ;  /* 0x000000040b0b7287 */ /* 0x000fe40008000000 */
.L_x_15:
[----:B-1----:R-:W-:Y:S01]  /*0510*/  UIADD3 UR12, UR8, 0x5f, URZ ;  /* 0x0000005f080c7890 */ /* 0x002fe2000fffe03f */
[----:B------:R-:W-:Y:S01]  /*0520*/  PLOP3.LUT P0, PT, PT, PT, UP1, 0x40, 0x0 ;  /* 0x000000000000781c */ /* 0x000fe20003f0e818 */
[----:B------:R-:W-:Y:S02]  /*0530*/  UIADD3 UR18, UR11, 0x5f, URZ ;  /* 0x0000005f0b127890 */ /* 0x000fe4000fffe03f */
[----:B------:R-:W-:Y:S02]  /*0540*/  ULDC.64 UR4, c[0x0][0x2c8] ;  /* 0x0000b20000047ab9 */ /* 0x000fe40000000a00 */
[----:B------:R-:W-:Y:S02]  /*0550*/  UIMAD.WIDE.U32 UR16, UR21, UR4, URZ ;  /* 0x00000004151072a5 */ /* 0x000fe4000f8e003f */
[----:B------:R-:W-:Y:S02]  /*0560*/  UIMAD.WIDE UR12, UR12, 0x2aaaaaab, URZ ;  /* 0x2aaaaaab0c0c78a5 */ /* 0x000fe4000f8e023f */
[----:B------:R-:W-:-:S02]  /*0570*/  UIMAD.WIDE UR18, UR18, 0x2aaaaaab, URZ ;  /* 0x2aaaaaab121278a5 */ /* 0x000fc4000f8e023f */
[----:B------:R-:W-:Y:S02]  /*0580*/  UMOV UR4, UR21 ;  /* 0x0000001500047c82 */ /* 0x000fe40008000000 */
[----:B------:R-:W-:Y:S02]  /*0590*/  @UP2 USHF.R.U32.HI UR4, URZ, UR5, UR17 ;  /* 0x000000053f042299 */ /* 0x000fe40008011611 */
[----:B------:R-:W-:Y:S02]  /*05a0*/  ULDC UR20, c[0x0][0x168] ;  /* 0x00005a0000147ab9 */ /* 0x000fe40000000800 */
[----:B------:R-:W-:Y:S02]  /*05b0*/  UMOV UR17, UR13 ;  /* 0x0000000d00117c82 */ /* 0x000fe40008000000 */
[----:B------:R-:W-:Y:S02]  /*05c0*/  UMOV UR13, UR19 ;  /* 0x00000013000d7c82 */ /* 0x000fe40008000000 */
[----:B------:R-:W-:-:S02]  /*05d0*/  UIADD3 UR20, UR8, -UR20, URZ ;  /* 0x8000001408147290 */ /* 0x000fc4000fffe03f */
[----:B------:R-:W-:Y:S02]  /*05e0*/  USHF.R.U32.HI UR12, URZ, 0x1f, UR17 ;  /* 0x0000001f3f0c7899 */ /* 0x000fe40008011611 */
[----:B------:R-:W-:Y:S02]  /*05f0*/  USHF.R.U32.HI UR11, URZ, 0x1f, UR13 ;  /* 0x0000001f3f0b7899 */ /* 0x000fe4000801160d */
[----:B------:R-:W-:Y:S02]  /*0600*/  UIADD3 UR4, UR20, UR4, URZ ;  /* 0x0000000414047290 */ /* 0x000fe4000fffe03f */
[----:B------:R-:W-:Y:S02]  /*0610*/  ULDC UR5, c[0x0][0x324] ;  /* 0x0000c90000057ab9 */ /* 0x000fe40000000800 */
[----:B------:R-:W-:Y:S02]  /*0620*/  ULEA.HI.SX32 UR12, UR17, UR12, 0x1c ;  /* 0x0000000c110c7291 */ /* 0x000fe4000f8fe23f */
[----:B------:R-:W-:-:S02]  /*0630*/  ULEA.HI.SX32 UR11, UR13, UR11, 0x1c ;  /* 0x0000000b0d0b7291 */ /* 0x000fc4000f8fe23f */
[----:B------:R-:W-:Y:S02]  /*0640*/  UIADD3 UR5, UR4, -UR5, URZ ;  /* 0x8000000504057290 */ /* 0x000fe4000fffe03f */
[----:B------:R-:W-:-:S04]  /*0650*/  UISETP.LT.AND UP0, UPT, UR12, UR11, UPT ;  /* 0x0000000b0c00728c */ /* 0x000fc8000bf01270 */
[----:B------:R-:W-:Y:S01]  /*0660*/  USEL UR11, UR12, UR11, UP0 ;  /* 0x0000000b0c0b7287 */ /* 0x000fe20008000000 */
[----:B------:R-:W-:Y:S01]  /*0670*/  MOV R2, UR5 ;  /* 0x0000000500027c02 */ /* 0x000fe20008000f00 */
[----:B------:R-:W-:Y:S05]  /*0680*/  @P0 BRA `(.L_x_18) ;  /* 0x0000010000000947 */ /* 0x000fea0003800000 */
[----:B------:R-:W-:-:S04]  /*0690*/  MOV R3, UR4 ;  /* 0x0000000400037c02 */ /* 0x000fc80008000f00 */
[----:B------:R-:W-:-:S13]  /*06a0*/  ISETP.GT.AND P0, PT, R3, -0x1, PT ;  /* 0xffffffff0300780c */ /* 0x000fda0003f04270 */
[----:B------:R-:W-:Y:S05]  /*06b0*/  @P0 BRA `(.L_x_19) ;  /* 0x0000007000000947 */ /* 0x000fea0003800000 */
[----:B------:R-:W-:Y:S01]  /*06c0*/  IMAD.MOV.U32 R0, RZ, RZ, c[0x0][0x32c] ;  /* 0x0000cb00ff007624 */ /* 0x000fe200078e00ff */
[----:B------:R-:W-:-:S04]  /*06d0*/  LOP3.LUT R3, RZ, R3, RZ, 0x33, !PT ;  /* 0x00000003ff037212 */ /* 0x000fc800078e33ff */
[----:B------:R-:W-:-:S13]  /*06e0*/  ISETP.NE.AND P0, PT, R0, 0x1, PT ;  /* 0x000000010000780c */ /* 0x000fda0003f05270 */
[----:B------:R-:W-:-:S05]  /*06f0*/  @P0 IMAD.HI.U32 R0, R3, c[0x0][0x330], RZ ;  /* 0x0000cc0003000a27 */ /* 0x000fca00078e00ff */
[----:B------:R-:W-:-:S04]  /*0700*/  @P0 SHF.R.U32.HI R3, RZ, c[0x0][0x334], R0 ;  /* 0x0000cd00ff030a19 */ /* 0x000fc80000011600 */
[----:B------:R-:W-:Y:S01]  /*0710*/  LOP3.LUT R3, RZ, R3, RZ, 0x33, !PT ;  /* 0x00000003ff037212 */ /* 0x000fe200078e33ff */
[----:B------:R-:W-:Y:S05]  /*0720*/  BRA `(.L_x_20) ;  /* 0x0000004000007947 */ /* 0x000fea0003800000 */
.L_x_19:
[----:B------:R-:W-:-:S04]  /*0730*/  MOV R0, c[0x0][0x32c] ;  /* 0x0000cb0000007a02 */ /* 0x000fc80000000f00 */
[----:B------:R-:W-:-:S13]  /*0740*/  ISETP.NE.AND P0, PT, R0, 0x1, PT ;  /* 0x000000010000780c */ /* 0x000fda0003f05270 */
[----:B------:R-:W-:-:S05]  /*0750*/  @P0 IMAD.HI.U32 R0, R3, c[0x0][0x330], RZ ;  /* 0x0000cc0003000a27 */ /* 0x000fca00078e00ff */
[----:B------:R-:W-:-:S05]  /*0760*/  @P0 SHF.R.U32.HI R3, RZ, c[0x0][0x334], R0 ;  /* 0x0000cd00ff030a19 */ /* 0x000fca0000011600 */
.L_x_20:
[----:B------:R-:W-:-:S05]  /*0770*/  IMAD R3, R3, c[0x0][0x32c], RZ ;  /* 0x0000cb0003037a24 */ /* 0x000fca00078e02ff */
[----:B------:R-:W-:-:S05]  /*0780*/  IMNMX R2, R2, R3, !PT ;  /* 0x0000000302027217 */ /* 0x000fca0007800200 */
.L_x_18:
[----:B------:R-:W-:Y:S01]  /*0790*/  IMAD.HI R3, R2, 0x2aaaaaab, RZ ;  /* 0x2aaaaaab02037827 */ /* 0x000fe200078e02ff */
[----:B------:R-:W-:Y:S02]  /*07a0*/  USHF.R.U32.HI UR5, URZ, 0x10, UR7 ;  /* 0x000000103f057899 */ /* 0x000fe40008011607 */
[----:B------:R-:W-:Y:S01]  /*07b0*/  ULDC UR4, c[0x0][0x338] ;  /* 0x0000ce0000047ab9 */ /* 0x000fe20000000800 */
[----:B------:R-:W-:Y:S01]  /*07c0*/  IMAD.MOV.U32 R36, RZ, RZ, RZ ;  /* 0x000000ffff247224 */ /* 0x000fe200078e00ff */
[----:B------:R-:W-:Y:S01]  /*07d0*/  SHF.R.U32.HI R0, RZ, 0x1f, R3 ;  /* 0x0000001fff007819 */ /* 0x000fe20000011603 */
[----:B------:R-:W-:-:S03]  /*07e0*/  UISETP.NE.AND UP0, UPT, UR5, URZ, UPT ;  /* 0x0000003f0500728c */ /* 0x000fc6000bf05270 */
[----:B------:R-:W-:Y:S01]  /*07f0*/  LEA.HI.SX32 R0, R3, R0, 0x1c ;  /* 0x0000000003007211 */ /* 0x000fe200078fe2ff */
[----:B------:R-:W-:-:S03]  /*0800*/  USEL UR4, UR5, UR4, UP0 ;  /* 0x0000000405047287 */ /* 0x000fc60008000000 */
[----:B------:R-:W-:-:S04]  /*0810*/  IMNMX R215, RZ, R0, !PT ;  /* 0x00000000ffd77217 */ /* 0x000fc80007800200 */
[----:B------:R-:W-:-:S13]  /*0820*/  ISETP.LT.AND P0, PT, R215, UR11, PT ;  /* 0x0000000bd7007c0c */ /* 0x000fda000bf01270 */
[----:B------:R-:W-:Y:S05]  /*0830*/  @!P0 BRA `(.L_x_21) ;  /* 0x000001c000008947 */ /* 0x000fea0003800000 */
[----:B------:R-:W-:Y:S01]  /*0840*/  IMAD.U32 R0, RZ, RZ, UR4 ;  /* 0x00000004ff007e24 */ /* 0x000fe2000f8e00ff */
[----:B------:R-:W-:-:S04]  /*0850*/  UIADD3 UR5, UR4, -0x1, UR11 ;  /* 0xffffffff04057890 */ /* 0x000fc8000fffe00b */
[-C--:B------:R-:W-:Y:S02]  /*0860*/  IABS R4, R0.reuse ;  /* 0x0000000000047213 */ /* 0x080fe40000000000 */
[----:B------:R-:W-:Y:S02]  /*0870*/  IADD3 R5, -R215, UR5, RZ ;  /* 0x00000005d7057c10 */ /* 0x000fe4000fffe1ff */
[----:B------:R-:W1:Y:S01]  /*0880*/  I2F.RP R8, R4 ;  /* 0x0000000400087306 */ /* 0x000e620000209400 */
[----:B------:R-:W-:Y:S02]  /*0890*/  IABS R0, R0 ;  /* 0x0000000000007213 */ /* 0x000fe40000000000 */
[----:B------:R-:W-:Y:S02]  /*08a0*/  IABS R2, R5 ;  /* 0x0000000500027213 */ /* 0x000fe40000000000 */
[----:B------:R-:W-:Y:S01]  /*08b0*/  LOP3.LUT R5, R5, UR4, RZ, 0x3c, !PT ;  /* 0x0000000405057c12 */ /* 0x000fe2000f8e3cff */
[----:B------:R-:W-:-:S03]  /*08c0*/  IMAD.MOV R0, RZ, RZ, -R0 ;  /* 0x000000ffff007224 */ /* 0x000fc600078e0a00 */
[----:B------:R-:W-:Y:S01]  /*08d0*/  ISETP.GE.AND P0, PT, R5, RZ, PT ;  /* 0x000000ff0500720c */ /* 0x000fe20003f06270 */
[----:B-1----:R-:W1:Y:S02]  /*08e0*/  MUFU.RCP R6, R8 ;  /* 0x0000000800067308 */ /* 0x002e640000001000 */
[----:B-1----:R-:W-:-:S06]  /*08f0*/  IADD3 R6, R6, 0xffffffe, RZ ;  /* 0x0ffffffe06067810 */ /* 0x002fcc0007ffe0ff */
[----:B------:R-:W1:Y:S02]  /*0900*/  F2I.FTZ.U32.TRUNC.NTZ R7, R6 ;  /* 0x0000000600077305 */ /* 0x000e64000021f000 */
[----:B-1----:R-:W-:Y:S02]  /*0910*/  IMAD.MOV R3, RZ, RZ, -R7 ;  /* 0x000000ffff037224 */ /* 0x002fe400078e0a07 */
[----:B------:R-:W-:Y:S02]  /*0920*/  IMAD.MOV.U32 R6, RZ, RZ, RZ ;  /* 0x000000ffff067224 */ /* 0x000fe400078e00ff */
[----:B------:R-:W-:-:S04]  /*0930*/  IMAD R3, R3, R4, RZ ;  /* 0x0000000403037224 */ /* 0x000fc800078e02ff */
[----:B------:R-:W-:-:S06]  /*0940*/  IMAD.HI.U32 R3, R7, R3, R6 ;  /* 0x0000000307037227 */ /* 0x000fcc00078e0006 */
[----:B------:R-:W-:-:S04]  /*0950*/  IMAD.HI.U32 R3, R3, R2, RZ ;  /* 0x0000000203037227 */ /* 0x000fc800078e00ff */
[----:B------:R-:W-:-:S05]  /*0960*/  IMAD R7, R3, R0, R2 ;  /* 0x0000000003077224 */ /* 0x000fca00078e0202 */
[----:B------:R-:W-:-:S13]  /*0970*/  ISETP.GT.U32.AND P1, PT, R4, R7, PT ;  /* 0x000000070400720c */ /* 0x000fda0003f24070 */
[----:B------:R-:W-:Y:S01]  /*0980*/  @!P1 IMAD.IADD R7, R7, 0x1, -R4 ;  /* 0x0000000107079824 */ /* 0x000fe200078e0a04 */
[----:B------:R-:W-:Y:S02]  /*0990*/  @!P1 IADD3 R3, R3, 0x1, RZ ;  /* 0x0000000103039810 */ /* 0x000fe40007ffe0ff */
[----:B------:R-:W-:Y:S02]  /*09a0*/  ISETP.NE.AND P1, PT, RZ, UR4, PT ;  /* 0x00000004ff007c0c */ /* 0x000fe4000bf25270 */
[----:B------:R-:W-:-:S13]  /*09b0*/  ISETP.GE.U32.AND P2, PT, R7, R4, PT ;  /* 0x000000040700720c */ /* 0x000fda0003f46070 */
[----:B------:R-:W-:-:S05]  /*09c0*/  @P2 IADD3 R3, R3, 0x1, RZ ;  /* 0x0000000103032810 */ /* 0x000fca0007ffe0ff */
[----:B------:R-:W-:Y:S01]  /*09d0*/  @!P0 IMAD.MOV R3, RZ, RZ, -R3 ;  /* 0x000000ffff038224 */ /* 0x000fe200078e0a03 */
[----:B------:R-:W-:-:S05]  /*09e0*/  @!P1 LOP3.LUT R3, RZ, UR4, RZ, 0x33, !PT ;  /* 0x00000004ff039c12 */ /* 0x000fca000f8e33ff */
[----:B------:R-:W-:Y:S02]  /*09f0*/  IMAD.MOV.U32 R36, RZ, RZ, R3 ;  /* 0x000000ffff247224 */ /* 0x000fe400078e0003 */
.L_x_21:
[----:B------:R-:W-:Y:S01]  /*0a00*/  ULOP3.LUT UR7, UR7, 0xffff, URZ, 0xc0, !UPT ;  /* 0x0000ffff07077892 */ /* 0x000fe2000f8ec03f */
[----:B------:R-:W-:Y:S01]  /*0a10*/  PLOP3.LUT P2, PT, PT, PT, PT, 0x80, 0x0 ;  /* 0x000000000000781c */ /* 0x000fe20003f4f070 */
[----:B------:R-:W-:Y:S01]  /*0a20*/  IMAD.MOV.U32 R7, RZ, RZ, RZ ;  /* 0x000000ffff077224 */ /* 0x000fe200078e00ff */
[----:B------:R-:W-:Y:S01]  /*0a30*/  MOV R5, RZ ;  /* 0x000000ff00057202 */ /* 0x000fe20000000f00 */
[----:B------:R-:W-:Y:S01]  /*0a40*/  CS2R R66, SRZ ;  /* 0x0000000000427805 */ /* 0x000fe2000001ff00 */
[----:B------:R-:W-:Y:S01]  /*0a50*/  CS2R R64, SRZ ;  /* 0x0000000000407805 */ /* 0x000fe2000001ff00 */
[----:B------:R-:W-:Y:S01]  /*0a60*/  IMAD R215, R36, UR7, R215 ;  /* 0x0000000724d77c24 */ /* 0x000fe2000f8e02d7 */
[----:B------:R-:W-:Y:S01]  /*0a70*/  CS2R R62, SRZ ;  /* 0x00000000003e7805 */ /* 0x000fe2000001ff00 */
[----:B------:R-:W-:Y:S01]  /*0a80*/  CS2R R60, SRZ ;  /* 0x00000000003c7805 */ /* 0x000fe2000001ff00 */
[----:B------:R-:W-:Y:S01]  /*0a90*/  CS2R R58, SRZ ;  /* 0x00000000003a7805 */ /* 0x000fe2000001ff00 */
[----:B------:R-:W-:Y:S01]  /*0aa0*/  IMAD.IADD R36, R215, 0x1, R36 ;  /* 0x00000001d7247824 */ /* 0x000fe200078e0224 */
[----:B------:R-:W-:Y:S01]  /*0ab0*/  CS2R R56, SRZ ;  /* 0x0000000000387805 */ /* 0x000fe2000001ff00 */
[----:B------:R-:W-:Y:S01]  /*0ac0*/  CS2R R54, SRZ ;  /* 0x0000000000367805 */ /* 0x000fe2000001ff00 */
[----:B------:R-:W-:Y:S01]  /*0ad0*/  CS2R R52, SRZ ;  /* 0x0000000000347805 */ /* 0x000fe2000001ff00 */
[----:B------:R-:W-:Y:S01]  /*0ae0*/  CS2R R70, SRZ ;  /* 0x0000000000467805 */ /* 0x000fe2000001ff00 */
[----:B------:R-:W-:Y:S01]  /*0af0*/  IMNMX R36, R36, UR11, PT ;  /* 0x0000000b24247c17 */ /* 0x000fe2000b800200 */
[----:B------:R-:W-:Y:S01]  /*0b00*/  CS2R R68, SRZ ;  /* 0x0000000000447805 */ /* 0x000fe2000001ff00 */
[----:B------:R-:W-:Y:S01]  /*0b10*/  CS2R R74, SRZ ;  /* 0x00000000004a7805 */ /* 0x000fe2000001ff00 */
[----:B------:R-:W-:Y:S01]  /*0b20*/  CS2R R72, SRZ ;  /* 0x0000000000487805 */ /* 0x000fe2000001ff00 */
[----:B------:R-:W-:Y:S01]  /*0b30*/  ISETP.GT.AND P0, PT, R36, R215, PT ;  /* 0x000000d72400720c */ /* 0x000fe20003f04270 */
        /* <DEDUP_REMOVED lines=29> */
[----:B------:R-:W-:-:S05]  /*0d10*/  IMAD.U32 R5, RZ, RZ, UR5 ;  /* 0x00000005ff057e24 */ /* 0x000fca000f8e00ff */
[----:B------:R-:W2:Y:S01]  /*0d20*/  @P0 LDG.E R0, [R4.64] ;  /* 0x0000000e04000981 */ /* 0x000ea2000c1e1900 */
[----:B------:R-:W-:Y:S01]  /*0d30*/  SHF.R.S32.HI R104, RZ, 0x1f, R101 ;  /* 0x0000001fff687819 */ /* 0x000fe20000011465 */
[----:B------:R-:W-:Y:S01]  /*0d40*/  ULDC UR4, c[0x0][0x2b8] ;  /* 0x0000ae0000047ab9 */ /* 0x000fe20000000800 */
[----:B------:R-:W-:Y:S01]  /*0d50*/  IMAD.MOV.U32 R37, RZ, RZ, 0x60 ;  /* 0x00000060ff257424 */ /* 0x000fe200078e00ff */
[----:B------:R-:W-:Y:S01]  /*0d60*/  UISETP.NE.AND UP3, UPT, UR4, 0x1, UPT ;  /* 0x000000010400788c */ /* 0x000fe2000bf65270 */
[----:B------:R-:W-:Y:S01]  /*0d70*/  LEA.HI R3, R104, R101, RZ, 0x3 ;  /* 0x0000006568037211 */ /* 0x000fe200078f18ff */
[----:B------:R-:W-:Y:S01]  /*0d80*/  IMAD.MOV.U32 R216, RZ, RZ, RZ ;  /* 0x000000ffffd87224 */ /* 0x000fe200078e00ff */
[----:B------:R-:W-:Y:S01]  /*0d90*/  ULDC.64 UR4, c[0x0][0x2b0] ;  /* 0x0000ac0000047ab9 */ /* 0x000fe20000000a00 */
[----:B------:R-:W-:Y:S01]  /*0da0*/  IMAD R100, R36, R37, -0x60 ;  /* 0xffffffa024647424 */ /* 0x000fe200078e0225 */
[----:B------:R-:W-:Y:S02]  /*0db0*/  LOP3.LUT R42, R3, 0xfffffff8, RZ, 0xc0, !PT ;  /* 0xfffffff8032a7812 */ /* 0x000fe400078ec0ff */
[----:B------:R-:W-:-:S02]  /*0dc0*/  SHF.R.S32.HI R3, RZ, 0x3, R3 ;  /* 0x00000003ff037819 */ /* 0x000fc40000011403 */
[----:B------:R-:W-:Y:S01]  /*0dd0*/  PLOP3.LUT P1, PT, PT, PT, UP3, 0x80, 0x0 ;  /* 0x000000000000781c */ /* 0x000fe20003f2f038 */
[----:B------:R-:W-:-:S04]  /*0de0*/  IMAD.IADD R42, R101, 0x1, -R42 ;  /* 0x00000001652a7824 */ /* 0x000fc800078e0a2a */
[----:B------:R-:W-:-:S04]  /*0df0*/  IMAD R219, R42, 0x20, R3 ;  /* 0x000000202adb7824 */ /* 0x000fc800078e0203 */
[----:B------:R-:W-:-:S05]  /*0e00*/  IMAD.IADD R217, R219, 0x1, R100 ;  /* 0x00000001dbd97824 */ /* 0x000fca00078e0264 */
[C---:B------:R-:W-:Y:S01]  /*0e10*/  ISETP.GE.AND P2, PT, R217.reuse, UR8, PT ;  /* 0x00000008d9007c0c */ /* 0x040fe2000bf46270 */
[----:B-----5:R-:W-:-:S03]  /*0e20*/  IMAD.IADD R217, R217, 0x1, R220 ;  /* 0x00000001d9d97824 */ /* 0x020fc600078e02dc */
[----:B------:R-:W-:Y:S01]  /*0e30*/  ISETP.GT.OR P2, PT, R219, 0x5f, P2 ;  /* 0x0000005fdb00780c */ /* 0x000fe20001744670 */
[----:B------:R-:W-:Y:S01]  /*0e40*/  @P1 IMAD.HI.U32 R2, R217, c[0x0][0x2bc], RZ ;  /* 0x0000af00d9021a27 */ /* 0x000fe200078e00ff */
[----:B------:R-:W-:Y:S01]  /*0e50*/  BAR.SYNC.DEFER_BLOCKING 0x0 ;  /* 0x0000000000007b1d */ /* 0x000fe20000010000 */
[----:B------:R-:W-:-:S05]  /*0e60*/  USHF.R.S32.HI UR16, URZ, 0x1f, UR9 ;  /* 0x0000001f3f107899 */ /* 0x000fca0008011409 */
[----:B--2---:R1:W2:Y:S01]  /*0e70*/  @P0 R2UR UR11, R0 ;  /* 0x00000000000b03c2 */ /* 0x0042a200000e0000 */
[----:B------:R-:W-:Y:S01]  /*0e80*/  PLOP3.LUT P0, PT, PT, PT, UP3, 0x80, 0x0 ;  /* 0x000000000000781c */ /* 0x000fe20003f0f038 */
[----:B--2---:R-:W-:Y:S02]  /*0e90*/  @!UP0 UMOV UR11, UR10 ;  /* 0x0000000a000b8c82 */ /* 0x004fe40008000000 */
[----:B------:R-:W-:Y:S02]  /*0ea0*/  USHF.R.S32.HI UR7, URZ, 0x1f, UR11 ;  /* 0x0000001f3f077899 */ /* 0x000fe4000801140b */
[----:B------:R-:W-:Y:S02]  /*0eb0*/  UIMAD.WIDE.U32 UR12, UR11, UR4, URZ ;  /* 0x000000040b0c72a5 */ /* 0x000fe4000f8e003f */
[----:B------:R-:W-:-:S04]  /*0ec0*/  UIMAD UR7, UR7, UR4, URZ ;  /* 0x00000004070772a4 */ /* 0x000fc8000f8e023f */
[----:B------:R-:W-:-:S03]  /*0ed0*/  UIMAD UR7, UR11, UR5, UR7 ;  /* 0x000000050b0772a4 */ /* 0x000fc6000f8e0207 */
[----:B------:R-:W-:Y:S02]  /*0ee0*/  ULDC.64 UR4, c[0x0][0x1b8] ;  /* 0x00006e0000047ab9 */ /* 0x000fe40000000a00 */
[----:B------:R-:W-:Y:S01]  /*0ef0*/  UIADD3 UR7, UR13, UR7, URZ ;  /* 0x000000070d077290 */ /* 0x000fe2000fffe03f */
[----:B-1----:R-:W-:Y:S01]  /*0f00*/  IMAD.MOV.U32 R0, RZ, RZ, R217 ;  /* 0x000000ffff007224 */ /* 0x002fe200078e00d9 */
[----:B------:R-:W-:-:S04]  /*0f10*/  @P0 SHF.R.U32.HI R0, RZ, c[0x0][0x2c0], R2 ;  /* 0x0000b000ff000a19 */ /* 0x000fc80000011602 */
[----:B------:R-:W-:-:S04]  /*0f20*/  @!P2 IADD3 R5, P1, R0, UR12, RZ ;  /* 0x0000000c0005ac10 */ /* 0x000fc8000ff3e0ff */
[----:B------:R-:W-:Y:S02]  /*0f30*/  @!P2 LEA R4, P0, R5, c[0x0][0x2a0], 0x2 ;  /* 0x0000a8000504aa11 */ /* 0x000fe400078010ff */
[----:B------:R-:W-:-:S04]  /*0f40*/  @!P2 LEA.HI.X.SX32 R2, R0, UR7, 0x1, P1 ;  /* 0x000000070002ac11 */ /* 0x000fc800088f0eff */
[----:B------:R-:W-:-:S05]  /*0f50*/  @!P2 LEA.HI.X R5, R5, c[0x0][0x2a4], R2, 0x2, P0 ;  /* 0x0000a9000505aa11 */ /* 0x000fca00000f1402 */
[----:B------:R1:W2:Y:S01]  /*0f60*/  @!P2 LDG.E R216, [R4.64] ;  /* 0x0000000e04d8a981 */ /* 0x0002a2000c1e1900 */
[----:B------:R-:W-:Y:S01]  /*0f70*/  PLOP3.LUT P1, PT, PT, PT, UP2, 0x80, 0x0 ;  /* 0x000000000000781c */ /* 0x000fe20003f2f028 */
[----:B------:R-:W-:Y:S01]  /*0f80*/  UIMAD UR11, UR16, UR4, URZ ;  /* 0x00000004100b72a4 */ /* 0x000fe2000f8e023f */
[----:B------:R-:W-:Y:S01]  /*0f90*/  PLOP3.LUT P0, PT, PT, PT, UP2, 0x80, 0x0 ;  /* 0x000000000000781c */ /* 0x000fe20003f0f028 */
[----:B------:R-:W-:Y:S01]  /*0fa0*/  USHF.R.S32.HI UR17, URZ, 0x1f, UR10 ;  /* 0x0000001f3f117899 */ /* 0x000fe2000801140a */
[----:B------:R-:W-:Y:S01]  /*0fb0*/  IADD3 R6, R3, UR21, RZ ;  /* 0x0000001503067c10 */ /* 0x000fe2000fffe0ff */
[----:B------:R-:W-:Y:S01]  /*0fc0*/  UIMAD.WIDE.U32 UR18, UR9, UR4, URZ ;  /* 0x00000004091272a5 */ /* 0x000fe2000f8e003f */
[----:B------:R-:W-:Y:S01]  /*0fd0*/  IMAD.SHL.U32 R231, R42, 0x8, RZ ;  /* 0x000000082ae77824 */ /* 0x000fe200078e00ff */
[----:B------:R-:W-:Y:S01]  /*0fe0*/  UIMAD UR11, UR9, UR5, UR11 ;  /* 0x00000005090b72a4 */ /* 0x000fe2000f8e020b */
[-C--:B------:R-:W-:Y:S01]  /*0ff0*/  LEA.HI R218, R104, R101.reuse, RZ, 0x6 ;  /* 0x0000006568da7211 */ /* 0x080fe200078f30ff */
[----:B------:R-:W-:Y:S01]  /*1000*/  IMAD R37, R36, -0x60, R37 ;  /* 0xffffffa024257824 */ /* 0x000fe200078e0225 */
[----:B------:R-:W-:Y:S01]  /*1010*/  ULDC.64 UR4, c[0x0][0x1c0] ;  /* 0x0000700000047ab9 */ /* 0x000fe20000000a00 */
[----:B------:R-:W-:Y:S01]  /*1020*/  IADD3 R41, R231, 0x40, RZ ;  /* 0x00000040e7297810 */ /* 0x000fe20007ffe0ff */
[----:B------:R-:W-:Y:S01]  /*1030*/  UIMAD UR17, UR17, UR4, URZ ;  /* 0x00000004111172a4 */ /* 0x000fe2000f8e023f */
[----:B------:R-:W-:Y:S01]  /*1040*/  IMAD.SHL.U32 R218, R218, 0x8, RZ ;  /* 0x00000008dada7824 */ /* 0x000fe200078e00ff */
[----:B------:R-:W-:Y:S01]  /*1050*/  UIADD3 UR19, UR19, UR11, URZ ;  /* 0x0000000b13137290 */ /* 0x000fe2000fffe03f */
[----:B------:R-:W-:Y:S01]  /*1060*/  ISETP.GE.AND P6, PT, R41, c[0x0][0x198], PT ;  /* 0x0000660029007a0c */ /* 0x000fe20003fc6270 */
[----:B------:R-:W-:Y:S01]  /*1070*/  UIMAD UR5, UR10, UR5, UR17 ;  /* 0x000000050a0572a4 */ /* 0x000fe2000f8e0211 */
[----:B------:R-:W-:Y:S01]  /*1080*/  IADD3 R39, R37, UR8, RZ ;  /* 0x0000000825277c10 */ /* 0x000fe2000fffe0ff */
[----:B------:R-:W-:Y:S01]  /*1090*/  UIMAD.WIDE.U32 UR10, UR10, UR4, UR18 ;  /* 0x000000040a0a72a5 */ /* 0x000fe2000f8e0012 */
[----:B------:R-:W-:Y:S01]  /*10a0*/  LEA.HI R102, R104, R101, RZ, 0x5 ;  /* 0x0000006568667211 */ /* 0x000fe200078f28ff */
[----:B------:R-:W-:Y:S01]  /*10b0*/  IMAD.MOV.U32 R40, RZ, RZ, 0x20 ;  /* 0x00000020ff287424 */ /* 0x000fe200078e00ff */
[----:B------:R-:W-:Y:S01]  /*10c0*/  ULDC UR4, c[0x0][0x168] ;  /* 0x00005a0000047ab9 */ /* 0x000fe20000000800 */
[----:B------:R-:W-:Y:S01]  /*10d0*/  IMAD.IADD R38, R39, 0x1, -R3 ;  /* 0x0000000127267824 */ /* 0x000fe200078e0a03 */
[----:B------:R-:W-:Y:S01]  /*10e0*/  UIADD3 UR5, UR11, UR5, URZ ;  /* 0x000000050b057290 */ /* 0x000fe2000fffe03f */
[----:B-1----:R-:W-:Y:S01]  /*10f0*/  IADD3 R4, R219, UR21, RZ ;  /* 0x00000015db047c10 */ /* 0x002fe2000fffe0ff */
[----:B------:R-:W-:Y:S01]  /*1100*/  UIMAD UR4, UR6, UR4, URZ ;  /* 0x00000004060472a4 */ /* 0x000fe2000f8e023f */
[----:B------:R-:W-:Y:S01]  /*1110*/  IADD3 R5, R6, 0x20, RZ ;  /* 0x0000002006057810 */ /* 0x000fe20007ffe0ff */
[----:B------:R-:W-:Y:S01]  /*1120*/  IMAD.U32 R9, RZ, RZ, UR11 ;  /* 0x0000000bff097e24 */ /* 0x000fe2000f8e00ff */
[----:B------:R-:W-:Y:S01]  /*1130*/  SHF.R.S32.HI R103, RZ, 0x5, R102 ;  /* 0x00000005ff677819 */ /* 0x000fe20000011466 */
[----:B------:R-:W-:-:S02]  /*1140*/  @P1 IMAD.HI.U32 R2, R4, c[0x0][0x2c8], RZ ;  /* 0x0000b20004021a27 */ /* 0x000fc400078e00ff */
[----:B------:R-:W-:Y:S02]  /*1150*/  ISETP.GE.AND P3, PT, R5, UR4, PT ;  /* 0x0000000405007c0c */ /* 0x000fe4000bf66270 */
[----:B------:R-:W-:Y:S01]  /*1160*/  IMAD.MOV.U32 R10, RZ, RZ, R4 ;  /* 0x000000ffff0a7224 */ /* 0x000fe200078e0004 */
[----:B------:R-:W-:Y:S01]  /*1170*/  @P0 SHF.R.U32.HI R10, RZ, c[0x0][0x2cc], R2 ;  /* 0x0000b300ff0a0a19 */ /* 0x000fe20000011602 */
[----:B------:R-:W-:Y:S01]  /*1180*/  IMAD.U32 R8, RZ, RZ, UR10 ;  /* 0x0000000aff087e24 */ /* 0x000fe2000f8e00ff */
[----:B------:R-:W-:Y:S01]  /*1190*/  LEA.HI R2, R104, R101, RZ, 0x4 ;  /* 0x0000006568027211 */ /* 0x000fe200078f20ff */
[----:B------:R-:W-:Y:S01]  /*11a0*/  IMAD.U32 R9, RZ, RZ, UR5 ;  /* 0x00000005ff097e24 */ /* 0x000fe2000f8e00ff */
[--C-:B------:R-:W-:Y:S01]  /*11b0*/  SHF.R.S32.HI R11, RZ, 0x1f, R10.reuse ;  /* 0x0000001fff0b7819 */ /* 0x100fe2000001140a */
[----:B------:R-:W-:Y:S01]  /*11c0*/  IMAD.MOV R7, RZ, RZ, -R10 ;  /* 0x000000ffff077224 */ /* 0x000fe200078e0a0a */
[----:B------:R-:W-:Y:S01]  /*11d0*/  SHF.R.S32.HI R5, RZ, 0x4, R2 ;  /* 0x00000004ff057819 */ /* 0x000fe20000011402 */
[----:B------:R-:W-:Y:S01]  /*11e0*/  IMAD.WIDE.U32 R8, R10, c[0x0][0x1b0], R8 ;  /* 0x00006c000a087a25 */ /* 0x000fe200078e0008 */
[----:B------:R-:W-:-:S02]  /*11f0*/  ISETP.GE.AND P4, PT, R6, UR4, PT ;  /* 0x0000000406007c0c */ /* 0x000fc4000bf86270 */
[C---:B------:R-:W-:Y:S01]  /*1200*/  LEA.HI R214, R2.reuse, R5, RZ, 0x1 ;  /* 0x0000000502d67211 */ /* 0x040fe200078f08ff */
[----:B------:R-:W-:Y:S01]  /*1210*/  IMAD R11, R11, c[0x0][0x1b0], RZ ;  /* 0x00006c000b0b7a24 */ /* 0x000fe200078e02ff */
[----:B------:R-:W-:Y:S01]  /*1220*/  LOP3.LUT R2, R2, 0xfffffff0, RZ, 0xc0, !PT ;  /* 0xfffffff002027812 */ /* 0x000fe200078ec0ff */
[----:B------:R-:W-:Y:S01]  /*1230*/  IMAD R4, R7, c[0x0][0x2c4], R4 ;  /* 0x0000b10007047a24 */ /* 0x000fe200078e0204 */
[----:B------:R-:W-:Y:S01]  /*1240*/  LOP3.LUT R214, R214, 0xfffffffe, RZ, 0xc0, !PT ;  /* 0xfffffffed6d67812 */ /* 0x000fe200078ec0ff */
[----:B------:R-:W-:Y:S01]  /*1250*/  IMAD R11, R10, c[0x0][0x1b4], R11 ;  /* 0x00006d000a0b7a24 */ /* 0x000fe200078e020b */
[C---:B------:R-:W-:Y:S02]  /*1260*/  IADD3 R10, R6.reuse, 0x40, RZ ;  /* 0x00000040060a7810 */ /* 0x040fe40007ffe0ff */
[----:B------:R-:W-:Y:S01]  /*1270*/  SHF.R.S32.HI R7, RZ, 0x1f, R4 ;  /* 0x0000001fff077819 */ /* 0x000fe20000011404 */
[----:B------:R-:W-:Y:S01]  /*1280*/  IMAD.IADD R9, R9, 0x1, R11 ;  /* 0x0000000109097824 */ /* 0x000fe200078e020b */
[----:B------:R-:W-:Y:S01]  /*1290*/  IADD3 R6, R6, 0x60, RZ ;  /* 0x0000006006067810 */ /* 0x000fe20007ffe0ff */
[----:B------:R-:W-:Y:S01]  /*12a0*/  IMAD.IADD R214, R5, 0x1, -R214 ;  /* 0x0000000105d67824 */ /* 0x000fe200078e0ad6 */
[----:B------:R-:W-:Y:S01]  /*12b0*/  ISETP.GE.AND P2, PT, R10, UR4, PT ;  /* 0x000000040a007c0c */ /* 0x000fe2000bf46270 */
[----:B------:R-:W-:Y:S01]  /*12c0*/  IMAD R7, R7, c[0x0][0x1a8], RZ ;  /* 0x00006a0007077a24 */ /* 0x000fe200078e02ff */
[----:B------:R-:W-:Y:S01]  /*12d0*/  ISETP.GE.AND P5, PT, R6, UR4, PT ;  /* 0x0000000406007c0c */ /* 0x000fe2000bfa6270 */
[----:B------:R-:W-:Y:S01]  /*12e0*/  IMAD.SHL.U32 R6, R3, 0x40, RZ ;  /* 0x0000004003067824 */ /* 0x000fe200078e00ff */
[----:B------:R-:W-:Y:S01]  /*12f0*/  ULDC.64 UR4, c[0x0][0x1e8] ;  /* 0x00007a0000047ab9 */ /* 0x000fe20000000a00 */
[C---:B------:R-:W-:Y:S01]  /*1300*/  IMAD R7, R4.reuse, c[0x0][0x1ac], R7 ;  /* 0x00006b0004077a24 */ /* 0x040fe200078e0207 */
[----:B------:R-:W-:Y:S01]  /*1310*/  UIMAD.WIDE.U32 UR10, UR9, UR4, URZ ;  /* 0x00000004090a72a5 */ /* 0x000fe2000f8e003f */
[----:B------:R-:W-:Y:S01]  /*1320*/  IMAD.WIDE.U32 R4, R4, c[0x0][0x1a8], R8 ;  /* 0x00006a0004047a25 */ /* 0x000fe200078e0008 */
[----:B------:R-:W-:Y:S01]  /*1330*/  LOP3.LUT R8, R6, 0x1c0, RZ, 0xc0, !PT ;  /* 0x000001c006087812 */ /* 0x000fe200078ec0ff */
[----:B------:R-:W-:-:S02]  /*1340*/  UIMAD UR4, UR16, UR4, URZ ;  /* 0x00000004100472a4 */ /* 0x000fc4000f8e023f */
[----:B------:R-:W-:Y:S01]  /*1350*/  IMAD.MOV R6, RZ, RZ, -R0 ;  /* 0x000000ffff067224 */ /* 0x000fe200078e0a00 */
[----:B------:R-:W-:Y:S01]  /*1360*/  SHF.R.U32.HI R0, RZ, 0x3, R8 ;  /* 0x00000003ff007819 */ /* 0x000fe20000011608 */
[----:B------:R-:W-:Y:S01]  /*1370*/  UIMAD UR4, UR9, UR5, UR4 ;  /* 0x00000005090472a4 */ /* 0x000fe2000f8e0204 */
[----:B------:R-:W-:Y:S01]  /*1380*/  LOP3.LUT R9, R8, 0x38, R231, 0xf8, !PT ;  /* 0x0000003808097812 */ /* 0x000fe200078ef8e7 */
[----:B------:R-:W-:Y:S01]  /*1390*/  IMAD R217, R6, c[0x0][0x2b8], R217 ;  /* 0x0000ae0006d97a24 */ /* 0x000fe200078e02d9 */
[C---:B------:R-:W-:Y:S01]  /*13a0*/  LEA R24, P0, R4.reuse, c[0x0][0x160], 0x1 ;  /* 0x0000580004187a11 */ /* 0x040fe200078008ff */
[----:B------:R-:W-:Y:S01]  /*13b0*/  IMAD.IADD R8, R5, 0x1, R7 ;  /* 0x0000000105087824 */ /* 0x000fe200078e0207 */
[----:B------:R-:W-:Y:S01]  /*13c0*/  LOP3.LUT R9, R9, R0, RZ, 0x3c, !PT ;  /* 0x0000000009097212 */ /* 0x000fe200078e3cff */
[----:B------:R-:W-:Y:S01]  /*13d0*/  IMAD.IADD R5, R101, 0x1, -R2 ;  /* 0x0000000165057824 */ /* 0x000fe200078e0a02 */
[----:B------:R-:W-:Y:S01]  /*13e0*/  SHF.R.S32.HI R21, RZ, 0x1f, R217 ;  /* 0x0000001fff157819 */ /* 0x000fe200000114d9 */
[----:B------:R-:W-:Y:S01]  /*13f0*/  IMAD.WIDE.U32 R10, R217, c[0x0][0x1e0], RZ ;  /* 0x00007800d90a7a25 */ /* 0x000fe200078e00ff */
[----:B------:R-:W-:Y:S01]  /*1400*/  LEA.HI.X R8, R4, c[0x0][0x164], R8, 0x1, P0 ;  /* 0x0000590004087a11 */ /* 0x000fe200000f0c08 */
[----:B------:R-:W-:Y:S01]  /*1410*/  SHFL.IDX PT, R16, R24, RZ, 0x181f ;  /* 0x00181fff18107589 */ /* 0x000fe200000e0000 */
[----:B------:R-:W-:Y:S01]  /*1420*/  SHF.R.S32.HI R2, RZ, 0x1f, R5 ;  /* 0x0000001fff027819 */ /* 0x000fe20000011405 */
[----:B------:R-:W-:Y:S01]  /*1430*/  IMAD R6, R21, c[0x0][0x1e0], RZ ;  /* 0x0000780015067a24 */ /* 0x000fe200078e02ff */
[----:B------:R-:W-:Y:S01]  /*1440*/  SHF.R.S32.HI R4, RZ, 0x1f, R41 ;  /* 0x0000001fff047819 */ /* 0x000fe20000011429 */
[----:B------:R-:W1:Y:S01]  /*1450*/  SHFL.IDX PT, R17, R8, RZ, 0x181f ;  /* 0x00181fff08117589 */ /* 0x000e6200000e0000 */
[----:B------:R-:W-:Y:S01]  /*1460*/  LEA.HI R2, R2, R5, RZ, 0x3 ;  /* 0x0000000502027211 */ /* 0x000fe200078f18ff */
[----:B------:R-:W-:Y:S01]  /*1470*/  IMAD R6, R217, c[0x0][0x1e4], R6 ;  /* 0x00007900d9067a24 */ /* 0x000fe200078e0206 */
[----:B------:R-:W-:Y:S01]  /*1480*/  LEA.HI R4, R4, R41, RZ, 0x3 ;  /* 0x0000002904047211 */ /* 0x000fe200078f18ff */
[----:B------:R-:W-:Y:S01]  /*1490*/  SHFL.IDX PT, R22, R24, 0x1, 0x181f ;  /* 0x00381f0018167f89 */ /* 0x000fe200000e0000 */
[----:B------:R-:W-:Y:S01]  /*14a0*/  LOP3.LUT R0, R2, 0xfffffff8, RZ, 0xc0, !PT ;  /* 0xfffffff802007812 */ /* 0x000fe200078ec0ff */
[----:B------:R-:W-:Y:S01]  /*14b0*/  IMAD.IADD R7, R11, 0x1, R6 ;  /* 0x000000010b077824 */ /* 0x000fe200078e0206 */
[----:B------:R-:W-:Y:S01]  /*14c0*/  UIADD3 UR6, UR11, UR4, URZ ;  /* 0x000000040b067290 */ /* 0x000fe2000fffe03f */
[----:B------:R-:W-:Y:S01]  /*14d0*/  IMAD.MOV.U32 R6, RZ, RZ, R10 ;  /* 0x000000ffff067224 */ /* 0x000fe200078e000a */
[----:B------:R-:W3:Y:S01]  /*14e0*/  SHFL.IDX PT, R23, R8, 0x1, 0x181f ;  /* 0x00381f0008177f89 */ /* 0x000ee200000e0000 */
[----:B------:R-:W-:Y:S01]  /*14f0*/  IMAD.IADD R0, R5, 0x1, -R0 ;  /* 0x0000000105007824 */ /* 0x000fe200078e0a00 */
[----:B------:R-:W-:Y:S01]  /*1500*/  LOP3.LUT R230, R4, 0xfffffff8, RZ, 0xc0, !PT ;  /* 0xfffffff804e67812 */ /* 0x000fe200078ec0ff */
[----:B------:R-:W-:Y:S01]  /*1510*/  IMAD.SHL.U32 R2, R2, 0x40, RZ ;  /* 0x0000004002027824 */ /* 0x000fe200078e00ff */
[----:B------:R-:W-:Y:S01]  /*1520*/  LOP3.LUT R218, R9, 0xfffffe00, R218, 0xf8, !PT ;  /* 0xfffffe0009da7812 */ /* 0x000fe200078ef8da */
[----:B------:R-:W-:Y:S01]  /*1530*/  SHFL.IDX PT, R14, R24, 0x2, 0x181f ;  /* 0x00581f00180e7f89 */ /* 0x000fe200000e0000 */
[----:B------:R-:W-:Y:S01]  /*1540*/  ISETP.GE.AND P0, PT, R231, c[0x0][0x198], PT ;  /* 0x00006600e7007a0c */ /* 0x000fe20003f06270 */
[----:B------:R-:W-:Y:S01]  /*1550*/  IMAD.SHL.U32 R3, R3, 0x8, RZ ;  /* 0x0000000803037824 */ /* 0x000fe200078e00ff */
[----:B------:R-:W-:Y:S01]  /*1560*/  ULDC.64 UR4, c[0x0][0x210] ;  /* 0x0000840000047ab9 */ /* 0x000fe20000000a00 */
[----:B------:R-:W4:Y:S01]  /*1570*/  SHFL.IDX PT, R15, R8, 0x2, 0x181f ;  /* 0x00581f00080f7f89 */ /* 0x000f2200000e0000 */
[----:B------:R-:W-:Y:S01]  /*1580*/  IMAD.SHL.U32 R218, R218, 0x2, RZ ;  /* 0x00000002dada7824 */ /* 0x000fe200078e00ff */
[----:B------:R-:W-:Y:S01]  /*1590*/  UIMAD.WIDE.U32 UR18, UR9, UR4, URZ ;  /* 0x00000004091272a5 */ /* 0x000fe2000f8e003f */
[----:B------:R-:W-:Y:S01]  /*15a0*/  SHF.R.S32.HI R233, RZ, 0x1f, R230 ;  /* 0x0000001fffe97819 */ /* 0x000fe200000114e6 */
[----:B------:R4:W-:Y:S01]  /*15b0*/  SHFL.IDX PT, R10, R24, 0x3, 0x181f ;  /* 0x00781f00180a7f89 */ /* 0x0009e200000e0000 */
[----:B------:R-:W-:Y:S01]  /*15c0*/  UIMAD UR4, UR16, UR4, URZ ;  /* 0x00000004100472a4 */ /* 0x000fe2000f8e023f */
[C-C-:B-1----:R-:W-:Y:S01]  /*15d0*/  @!P4 IMAD.WIDE R18, R231.reuse, 0x2, R16.reuse ;  /* 0x00000002e712c825 */ /* 0x142fe200078e0210 */
[----:B------:R-:W-:Y:S01]  /*15e0*/  IADD3 R226, R218, 0x100, RZ ;  /* 0x00000100dae27810 */ /* 0x000fe20007ffe0ff */
[----:B------:R-:W1:Y:S01]  /*15f0*/  SHFL.IDX PT, R11, R8, 0x3, 0x181f ;  /* 0x00781f00080b7f89 */ /* 0x000e6200000e0000 */
[----:B------:R-:W-:Y:S01]  /*1600*/  UIMAD UR4, UR9, UR5, UR4 ;  /* 0x00000005090472a4 */ /* 0x000fe2000f8e0204 */
[----:B------:R-:W-:Y:S01]  /*1610*/  @!P4 IMAD.WIDE R16, R230, 0x2, R16 ;  /* 0x00000002e610c825 */ /* 0x000fe200078e0210 */
[C---:B------:R-:W-:Y:S01]  /*1620*/  IADD3 R225, R218.reuse, 0x3100, RZ ;  /* 0x00003100dae17810 */ /* 0x040fe20007ffe0ff */
[----:B------:R1:W-:Y:S01]  /*1630*/  @!P4 LDGSTS.E.BYPASS.LTC128B.128 [R218+0x100], [R18.64], !P0 ;  /* 0x0010000012dacfae */ /* 0x0003e2000c101d4e */
[----:B------:R-:W-:Y:S01]  /*1640*/  UIADD3 UR16, UR19, UR4, URZ ;  /* 0x0000000413107290 */ /* 0x000fe2000fffe03f */
[----:B------:R-:W-:Y:S01]  /*1650*/  IADD3 R224, R218, 0x1100, RZ ;  /* 0x00001100dae07810 */ /* 0x000fe20007ffe0ff */
[C---:B---3--:R-:W-:Y:S01]  /*1660*/  @!P3 IMAD.WIDE R12, R231.reuse, 0x2, R22 ;  /* 0x00000002e70cb825 */ /* 0x048fe200078e0216 */
[----:B------:R3:W-:Y:S01]  /*1670*/  @!P4 LDGSTS.E.BYPASS.LTC128B.128 [R218+0x4100], [R16.64], !P6 ;  /* 0x0410000010dacfae */ /* 0x0007e2000f101d4e */
[----:B------:R-:W-:-:S02]  /*1680*/  ISETP.GE.AND P4, PT, R231, c[0x0][0x1d4], PT ;  /* 0x00007500e7007a0c */ /* 0x000fc40003f86270 */
[----:B------:R-:W-:Y:S01]  /*1690*/  @!P3 IMAD.WIDE R22, R230, 0x2, R22 ;  /* 0x00000002e616b825 */ /* 0x000fe200078e0216 */
[----:B------:R1:W-:Y:S01]  /*16a0*/  @!P3 LDGSTS.E.BYPASS.LTC128B.128 [R218+0x1100], [R12.64], !P0 ;  /* 0x011000000cdabfae */ /* 0x0003e2000c101d4e */
[----:B------:R-:W-:-:S03]  /*16b0*/  IADD3 R223, R218, 0x4100, RZ ;  /* 0x00004100dadf7810 */ /* 0x000fc60007ffe0ff */
[----:B------:R1:W-:Y:S01]  /*16c0*/  @!P3 LDGSTS.E.BYPASS.LTC128B.128 [R218+0x5100], [R22.64], !P6 ;  /* 0x0510000016dabfae */ /* 0x0003e2000f101d4e */
[----:B------:R-:W-:Y:S01]  /*16d0*/  ISETP.GE.AND P3, PT, R41, c[0x0][0x1d4], PT ;  /* 0x0000750029007a0c */ /* 0x000fe20003f66270 */
[----:B----4-:R-:W-:-:S03]  /*16e0*/  IMAD.SHL.U32 R24, R214, 0x8, RZ ;  /* 0x00000008d6187824 */ /* 0x010fc600078e00ff */
[----:B------:R-:W-:Y:S01]  /*16f0*/  SEL R232, RZ, 0x10, P3 ;  /* 0x00000010ffe87807 */ /* 0x000fe20001800000 */
[----:B---3--:R-:W-:-:S04]  /*1700*/  @!P2 IMAD.WIDE R16, R231, 0x2, R14 ;  /* 0x00000002e710a825 */ /* 0x008fc800078e020e */
[----:B------:R-:W-:Y:S01]  /*1710*/  @!P2 IMAD.WIDE R14, R230, 0x2, R14 ;  /* 0x00000002e60ea825 */ /* 0x000fe200078e020e */
[----:B------:R3:W-:Y:S03]  /*1720*/  @!P2 LDGSTS.E.BYPASS.LTC128B.128 [R218+0x2100], [R16.64], !P0 ;  /* 0x0210000010daafae */ /* 0x0007e6000c101d4e */
[--C-:B-1----:R-:W-:Y:S01]  /*1730*/  @!P5 IMAD.WIDE R12, R231, 0x2, R10.reuse ;  /* 0x00000002e70cd825 */ /* 0x102fe200078e020a */
[----:B------:R1:W-:Y:S01]  /*1740*/  @!P2 LDGSTS.E.BYPASS.LTC128B.128 [R218+0x6100], [R14.64], !P6 ;  /* 0x061000000edaafae */ /* 0x0003e2000f101d4e */
[----:B------:R-:W-:Y:S02]  /*1750*/  ISETP.GE.AND P2, PT, R38, 0x1, PT ;  /* 0x000000012600780c */ /* 0x000fe40003f46270 */
[----:B------:R-:W-:Y:S01]  /*1760*/  @!P5 IMAD.WIDE R10, R230, 0x2, R10 ;  /* 0x00000002e60ad825 */ /* 0x000fe200078e020a */
[----:B------:R4:W-:Y:S01]  /*1770*/  @!P5 LDGSTS.E.BYPASS.LTC128B.128 [R218+0x3100], [R12.64], !P0 ;  /* 0x031000000cdadfae */ /* 0x0009e2000c101d4e */
[----:B------:R-:W-:-:S03]  /*1780*/  ISETP.GT.AND P0, PT, R38, 0x40, PT ;  /* 0x000000402600780c */ /* 0x000fc60003f04270 */
[----:B------:R1:W-:Y:S04]  /*1790*/  @!P5 LDGSTS.E.BYPASS.LTC128B.128 [R218+0x7100], [R10.64], !P6 ;  /* 0x071000000adadfae */ /* 0x0003e8000f101d4e */
[----:B------:R-:W0:Y:S01]  /*17a0*/  LDGDEPBAR ;  /* 0x00000000000079af */ /* 0x000e220000000000 */
[----:B--2---:R-:W-:Y:S01]  /*17b0*/  SHF.R.S32.HI R20, RZ, 0x1f, R216 ;  /* 0x0000001fff147819 */ /* 0x004fe200000114d8 */
[----:B------:R-:W-:-:S04]  /*17c0*/  IMAD.WIDE.U32 R6, R216, c[0x0][0x1f0], R6 ;  /* 0x00007c00d8067a25 */ /* 0x000fc800078e0006 */
[----:B------:R-:W-:Y:S01]  /*17d0*/  IMAD R5, R20, c[0x0][0x1f0], RZ ;  /* 0x00007c0014057a24 */ /* 0x000fe200078e02ff */
[----:B------:R-:W-:Y:S01]  /*17e0*/  IADD3 R9, P1, R6, UR10, RZ ;  /* 0x0000000a06097c10 */ /* 0x000fe2000ff3e0ff */
[----:B------:R-:W-:Y:S02]  /*17f0*/  IMAD.U32 R6, RZ, RZ, UR9 ;  /* 0x00000009ff067e24 */ /* 0x000fe4000f8e00ff */
[----:B------:R-:W-:-:S05]  /*1800*/  IMAD R4, R216, c[0x0][0x1f4], R5 ;  /* 0x00007d00d8047a24 */ /* 0x000fca00078e0205 */
[----:B------:R-:W-:Y:S01]  /*1810*/  IADD3.X R4, R7, UR6, R4, P1, !PT ;  /* 0x0000000607047c10 */ /* 0x000fe20008ffe404 */
[----:B------:R-:W-:Y:S01]  /*1820*/  IMAD R7, R217, c[0x0][0x1e0], RZ ;  /* 0x00007800d9077a24 */ /* 0x000fe200078e02ff */
[----:B------:R-:W-:-:S03]  /*1830*/  LEA R5, P1, R9, c[0x0][0x1c8], 0x1 ;  /* 0x0000720009057a11 */ /* 0x000fc600078208ff */
[----:B------:R-:W-:Y:S01]  /*1840*/  IMAD R7, R216, c[0x0][0x1f0], R7 ;  /* 0x00007c00d8077a24 */ /* 0x000fe200078e0207 */
[----:B------:R-:W-:Y:S01]  /*1850*/  LEA.HI.X R4, R9, c[0x0][0x1cc], R4, 0x1, P1 ;  /* 0x0000730009047a11 */ /* 0x000fe200008f0c04 */
[----:B------:R-:W-:Y:S01]  /*1860*/  SHFL.IDX PT, R8, R5, RZ, 0x181f ;  /* 0x00181fff05087589 */ /* 0x000fe200000e0000 */
[----:B------:R-:W-:Y:S01]  /*1870*/  ISETP.GE.AND P1, PT, R38, 0x21, PT ;  /* 0x000000212600780c */ /* 0x000fe20003f26270 */
[----:B------:R-:W-:Y:S02]  /*1880*/  IMAD R6, R6, c[0x0][0x1e8], R7 ;  /* 0x00007a0006067a24 */ /* 0x000fe400078e0207 */
[----:B------:R-:W4:Y:S01]  /*1890*/  SHFL.IDX PT, R9, R4, RZ, 0x181f ;  /* 0x00181fff04097589 */ /* 0x000f2200000e0000 */
[----:B------:R-:W-:Y:S02]  /*18a0*/  IMAD.SHL.U32 R7, R0, 0x40, RZ ;  /* 0x0000004000077824 */ /* 0x000fe400078e00ff */
[----:B------:R-:W-:Y:S01]  /*18b0*/  LEA R6, R6, c[0x0][0x1c8], 0x1 ;  /* 0x0000720006067a11 */ /* 0x000fe200078e08ff */
[----:B------:R-:W-:Y:S02]  /*18c0*/  SHFL.IDX PT, R18, R5, 0x1, 0x181f ;  /* 0x00381f0005127f89 */ /* 0x000fe400000e0000 */
[----:B------:R-:W-:-:S02]  /*18d0*/  LOP3.LUT R7, R7, 0x1c0, RZ, 0xc0, !PT ;  /* 0x000001c007077812 */ /* 0x000fc400078ec0ff */
[----:B------:R-:W2:Y:S02]  /*18e0*/  SHFL.IDX PT, R19, R4, 0x1, 0x181f ;  /* 0x00381f0004137f89 */ /* 0x000ea400000e0000 */
[----:B------:R-:W-:Y:S02]  /*18f0*/  LOP3.LUT R24, R7, 0x8, R24, 0xf8, !PT ;  /* 0x0000000807187812 */ /* 0x000fe400078ef818 */
[----:B------:R1:W-:Y:S01]  /*1900*/  SHFL.IDX PT, R22, R6, 0x2, 0x181f ;  /* 0x00581f0006167f89 */ /* 0x0003e200000e0000 */
[----:B------:R-:W-:-:S03]  /*1910*/  SHF.R.U32.HI R7, RZ, 0x3, R7 ;  /* 0x00000003ff077819 */ /* 0x000fc60000011607 */
[----:B------:R2:W3:Y:S01]  /*1920*/  SHFL.IDX PT, R23, R4, 0x2, 0x181f ;  /* 0x00581f0004177f89 */ /* 0x0004e200000e0000 */
[----:B------:R-:W-:-:S04]  /*1930*/  LOP3.LUT R7, R24, R7, RZ, 0x3c, !PT ;  /* 0x0000000718077212 */ /* 0x000fc800078e3cff */
[----:B------:R-:W-:Y:S01]  /*1940*/  LOP3.LUT R2, R7, 0xfffffe00, R2, 0xf8, !PT ;  /* 0xfffffe0007027812 */ /* 0x000fe200078ef802 */
[----:B----4-:R-:W-:-:S04]  /*1950*/  @P2 IMAD.WIDE R12, R230, 0x2, R8 ;  /* 0x00000002e60c2825 */ /* 0x010fc800078e0208 */
[----:B------:R-:W-:Y:S02]  /*1960*/  IMAD R7, R103, 0x400, R2 ;  /* 0x0000040067077824 */ /* 0x000fe400078e0202 */
[----:B-1----:R-:W-:Y:S02]  /*1970*/  IMAD.SHL.U32 R6, R42, 0x40, RZ ;  /* 0x000000402a067824 */ /* 0x002fe400078e00ff */
[----:B--2---:R-:W-:-:S03]  /*1980*/  @P2 IMAD.WIDE R4, R231, 0x2, R8 ;  /* 0x00000002e7042825 */ /* 0x004fc600078e0208 */
[----:B------:R-:W-:Y:S01]  /*1990*/  LOP3.LUT R6, R6, 0x1c0, RZ, 0xc0, !PT ;  /* 0x000001c006067812 */ /* 0x000fe200078ec0ff */
[C---:B------:R-:W-:Y:S01]  /*19a0*/  @P1 IMAD.WIDE R8, R231.reuse, 0x2, R18 ;  /* 0x00000002e7081825 */ /* 0x040fe200078e0212 */
[----:B------:R1:W-:Y:S02]  /*19b0*/  @P2 LDGSTS.E.BYPASS.LTC128B.128 [R218+0x8100], [R4.64], !P4 ;  /* 0x0810000004da2fae */ /* 0x0003e4000e101d4e */
[----:B------:R-:W-:Y:S01]  /*19c0*/  LOP3.LUT R3, R6, 0x8, R3, 0xf8, !PT ;  /* 0x0000000806037812 */ /* 0x000fe200078ef803 */
[C---:B------:R-:W-:Y:S01]  /*19d0*/  @P1 IMAD.WIDE R18, R230.reuse, 0x2, R18 ;  /* 0x00000002e6121825 */ /* 0x040fe200078e0212 */
[----:B------:R2:W-:Y:S03]  /*19e0*/  @P2 LDGSTS.E.BYPASS.LTC128B.128 [R218+0xb100], [R12.64], !P3 ;  /* 0x0b1000000cda2fae */ /* 0x0005e6000d901d4e */
[--C-:B---3--:R-:W-:Y:S01]  /*19f0*/  @P0 IMAD.WIDE R14, R231, 0x2, R22.reuse ;  /* 0x00000002e70e0825 */ /* 0x108fe200078e0216 */
[----:B------:R3:W-:Y:S03]  /*1a00*/  @P1 LDGSTS.E.BYPASS.LTC128B.128 [R218+0x9100], [R8.64], !P4 ;  /* 0x0910000008da1fae */ /* 0x0007e6000e101d4e */
[----:B------:R-:W-:Y:S01]  /*1a10*/  @P0 IMAD.WIDE R22, R230, 0x2, R22 ;  /* 0x00000002e6160825 */ /* 0x000fe200078e0216 */
[----:B------:R4:W-:Y:S01]  /*1a20*/  @P1 LDGSTS.E.BYPASS.LTC128B.128 [R218+0xc100], [R18.64], !P3 ;  /* 0x0c10000012da1fae */ /* 0x0009e2000d901d4e */
[----:B------:R-:W-:-:S02]  /*1a30*/  R2P PR, R0, 0x6 ;  /* 0x0000000600007804 */ /* 0x000fc40000000000 */
[----:B------:R-:W-:Y:S01]  /*1a40*/  ISETP.GE.AND P6, PT, R231, c[0x0][0x1d4], PT ;  /* 0x00007500e7007a0c */ /* 0x000fe20003fc6270 */
[----:B------:R2:W-:Y:S03]  /*1a50*/  @P0 LDGSTS.E.BYPASS.LTC128B.128 [R218+0xa100], [R14.64], !P4 ;  /* 0x0a1000000eda0fae */ /* 0x0005e6000e101d4e */
[----:B------:R-:W-:Y:S01]  /*1a60*/  ISETP.LT.OR P5, PT, R38, 0x1, P6 ;  /* 0x000000012600780c */ /* 0x000fe200037a1670 */
[----:B------:R2:W-:Y:S01]  /*1a70*/  @P0 LDGSTS.E.BYPASS.LTC128B.128 [R218+0xd100], [R22.64], !P3 ;  /* 0x0d10000016da0fae */ /* 0x0005e2000d901d4e */
[----:B------:R-:W-:-:S03]  /*1a80*/  LOP3.LUT P0, RZ, R42, 0x2, RZ, 0xc0, !PT ;  /* 0x000000022aff7812 */ /* 0x000fc6000780c0ff */
[----:B------:R-:W0:Y:S01]  /*1a90*/  LDGDEPBAR ;  /* 0x00000000000079af */ /* 0x000e220000000000 */
[----:B-1----:R-:W-:Y:S01]  /*1aa0*/  SHF.R.U32.HI R4, RZ, 0x3, R6 ;  /* 0x00000003ff047819 */ /* 0x002fe20000011606 */
[----:B------:R-:W-:-:S03]  /*1ab0*/  IMAD.MOV.U32 R5, RZ, RZ, 0x10 ;  /* 0x00000010ff057424 */ /* 0x000fc600078e00ff */
[----:B------:R-:W-:Y:S02]  /*1ac0*/  LOP3.LUT R3, R3, R4, RZ, 0x3c, !PT ;  /* 0x0000000403037212 */ /* 0x000fe400078e3cff */
[----:B------:R-:W-:Y:S02]  /*1ad0*/  SEL R5, R5, 0xfffffff0, !P1 ;  /* 0xfffffff005057807 */ /* 0x000fe40004800000 */
[C---:B------:R-:W-:Y:S01]  /*1ae0*/  LEA R4, R7.reuse, 0x100, 0x1 ;  /* 0x0000010007047811 */ /* 0x040fe200078e08ff */
[----:B------:R-:W-:Y:S01]  /*1af0*/  IMAD R214, R214, 0x200, R3 ;  /* 0x00000200d6d67824 */ /* 0x000fe200078e0203 */
[----:B------:R-:W-:Y:S01]  /*1b00*/  SEL R3, R40, 0xffffffe0, !P2 ;  /* 0xffffffe028037807 */ /* 0x000fe20005000000 */
[----:B------:R-:W-:Y:S02]  /*1b10*/  IMAD.SHL.U32 R7, R7, 0x2, RZ ;  /* 0x0000000207077824 */ /* 0x000fe400078e00ff */
[--C-:B------:R-:W-:Y:S02]  /*1b20*/  IMAD R6, R5, 0x2, R4.reuse ;  /* 0x0000000205067824 */ /* 0x100fe400078e0204 */
[----:B------:R-:W-:-:S02]  /*1b30*/  IMAD R4, R3, 0x2, R4 ;  /* 0x0000000203047824 */ /* 0x000fc400078e0204 */
[----:B------:R-:W-:Y:S02]  /*1b40*/  IMAD R0, R3, 0x2, R6 ;  /* 0x0000000203007824 */ /* 0x000fe400078e0206 */
[----:B------:R-:W-:Y:S01]  /*1b50*/  IMAD.SHL.U32 R214, R214, 0x2, RZ ;  /* 0x00000002d6d67824 */ /* 0x000fe200078e00ff */
[----:B------:R-:W-:-:S04]  /*1b60*/  DEPBAR.LE SB0, 0x1 ;  /* 0x000080400000791a */ /* 0x000fc80000000000 */
[----:B------:R-:W-:Y:S01]  /*1b70*/  BAR.SYNC.DEFER_BLOCKING 0x0 ;  /* 0x0000000000007b1d */ /* 0x000fe20000010000 */
[----:B------:R-:W-:-:S05]  /*1b80*/  IADD3 R213, R214, 0x8120, RZ ;  /* 0x00008120d6d57810 */ /* 0x000fca0007ffe0ff */
[----:B------:R-:W-:Y:S04]  /*1b90*/  LDSM.16.M88.4 R120, [R7+0x100] ;  /* 0x000100000778783b */ /* 0x000fe80000000200 */
[----:B------:R1:W-:Y:S04]  /*1ba0*/  LDSM.16.M88.4 R180, [R7+0x4100] ;  /* 0x0041000007b4783b */ /* 0x0003e80000000200 */
[----:B------:R-:W-:Y:S04]  /*1bb0*/  LDSM.16.M88.4 R144, [R6] ;  /* 0x000000000690783b */ /* 0x000fe80000000200 */
[----:B------:R2:W-:Y:S04]  /*1bc0*/  LDSM.16.M88.4 R184, [R6+0x4000] ;  /* 0x0040000006b8783b */ /* 0x0005e80000000200 */
[----:B------:R-:W-:Y:S04]  /*1bd0*/  LDSM.16.M88.4 R172, [R4] ;  /* 0x0000000004ac783b */ /* 0x000fe80000000200 */
[----:B------:R-:W-:Y:S04]  /*1be0*/  LDSM.16.M88.4 R188, [R4+0x4000] ;  /* 0x0040000004bc783b */ /* 0x000fe80000000200 */
[----:B------:R-:W-:Y:S01]  /*1bf0*/  LDSM.16.M88.4 R176, [R0] ;  /* 0x0000000000b0783b */ /* 0x000fe20000000200 */
[----:B-1----:R-:W-:-:S03]  /*1c00*/  IADD3 R7, R214, 0x8100, RZ ;  /* 0x00008100d6077810 */ /* 0x002fc60007ffe0ff */
[----:B------:R1:W-:Y:S01]  /*1c10*/  LDSM.16.M88.4 R192, [R0+0x4000] ;  /* 0x0040000000c0783b */ /* 0x0003e20000000200 */
[----:B------:R-:W-:-:S03]  /*1c20*/  @P0 IADD3 R213, R7, -0x20, RZ ;  /* 0xffffffe007d50810 */ /* 0x000fc60007ffe0ff */
[----:B------:R-:W-:Y:S01]  /*1c30*/  BAR.SYNC.DEFER_BLOCKING 0x0 ;  /* 0x0000000000007b1d */ /* 0x000fe20000010000 */
[----:B--2---:R-:W-:Y:S01]  /*1c40*/  IMAD.WIDE.U32 R6, R217, c[0x0][0x208], RZ ;  /* 0x00008200d9067a25 */ /* 0x004fe200078e00ff */
[C---:B------:R-:W-:Y:S02]  /*1c50*/  IADD3 R207, R213.reuse, 0x800, RZ ;  /* 0x00000800d5cf7810 */ /* 0x040fe40007ffe0ff */
[C---:B------:R-:W-:Y:S02]  /*1c60*/  IADD3 R206, R213.reuse, 0x1000, RZ ;  /* 0x00001000d5ce7810 */ /* 0x040fe40007ffe0ff */
[C---:B------:R-:W-:Y:S02]  /*1c70*/  IADD3 R205, R213.reuse, 0x1800, RZ ;  /* 0x00001800d5cd7810 */ /* 0x040fe40007ffe0ff */
[C---:B------:R-:W-:Y:S02]  /*1c80*/  IADD3 R204, R213.reuse, 0x2000, RZ ;  /* 0x00002000d5cc7810 */ /* 0x040fe40007ffe0ff */
[----:B------:R-:W-:-:S02]  /*1c90*/  IADD3 R203, R213, 0x2800, RZ ;  /* 0x00002800d5cb7810 */ /* 0x000fc40007ffe0ff */
[C---:B------:R-:W-:Y:S02]  /*1ca0*/  IADD3 R201, R213.reuse, 0x3000, RZ ;  /* 0x00003000d5c97810 */ /* 0x040fe40007ffe0ff */
[C---:B------:R-:W-:Y:S02]  /*1cb0*/  IADD3 R200, R213.reuse, 0x3800, RZ ;  /* 0x00003800d5c87810 */ /* 0x040fe40007ffe0ff */
[----:B------:R-:W-:Y:S01]  /*1cc0*/  IADD3 R199, R213, 0x4000, RZ ;  /* 0x00004000d5c77810 */ /* 0x000fe20007ffe0ff */
[----:B-1----:R-:W-:Y:S01]  /*1cd0*/  IMAD R0, R21, c[0x0][0x208], RZ ;  /* 0x0000820015007a24 */ /* 0x002fe200078e02ff */
[C---:B------:R-:W-:Y:S02]  /*1ce0*/  IADD3 R198, R213.reuse, 0x4800, RZ ;  /* 0x00004800d5c67810 */ /* 0x040fe40007ffe0ff */
[----:B------:R-:W-:Y:S01]  /*1cf0*/  IADD3 R197, R213, 0x5000, RZ ;  /* 0x00005000d5c57810 */ /* 0x000fe20007ffe0ff */
[----:B------:R-:W-:-:S04]  /*1d00*/  DEPBAR.LE SB0, 0x0 ;  /* 0x000080000000791a */ /* 0x000fc80000000000 */
[----:B------:R-:W-:Y:S01]  /*1d10*/  BAR.SYNC.DEFER_BLOCKING 0x0 ;  /* 0x0000000000007b1d */ /* 0x000fe20000010000 */
[----:B------:R-:W-:-:S05]  /*1d20*/  IADD3 R196, R213, 0x5800, RZ ;  /* 0x00005800d5c47810 */ /* 0x000fca0007ffe0ff */
[----:B------:R-:W3:Y:S04]  /*1d30*/  LDSM.16.M88.4 R12, [R214+0x8100] ;  /* 0x00810000d60c783b */ /* 0x000ee80000000200 */
[----:B------:R-:W-:Y:S04]  /*1d40*/  LDSM.16.M88.4 R32, [R213] ;  /* 0x00000000d520783b */ /* 0x000fe80000000200 */
[----:B----4-:R-:W-:Y:S04]  /*1d50*/  LDSM.16.M88.4 R16, [R214+0x8900] ;  /* 0x00890000d610783b */ /* 0x010fe80000000200 */
[----:B------:R-:W1:Y:S04]  /*1d60*/  LDSM.16.M88.4 R52, [R214+0x9100] ;  /* 0x00910000d634783b */ /* 0x000e680000000200 */
[----:B------:R-:W2:Y:S04]  /*1d70*/  LDSM.16.M88.4 R44, [R214+0x9900] ;  /* 0x00990000d62c783b */ /* 0x000ea80000000200 */
[----:B------:R-:W4:Y:S04]  /*1d80*/  LDSM.16.M88.4 R28, [R213+0x800] ;  /* 0x00080000d51c783b */ /* 0x000f280000000200 */
[----:B------:R-:W-:Y:S04]  /*1d90*/  LDSM.16.M88.4 R24, [R213+0x1000] ;  /* 0x00100000d518783b */ /* 0x000fe80000000200 */
[----:B------:R-:W-:Y:S04]  /*1da0*/  LDSM.16.M88.4 R60, [R213+0x1800] ;  /* 0x00180000d53c783b */ /* 0x000fe80000000200 */
[----:B------:R-:W-:Y:S04]  /*1db0*/  LDSM.16.M88.4 R72, [R213+0x2000] ;  /* 0x00200000d548783b */ /* 0x000fe80000000200 */
[----:B------:R-:W-:Y:S01]  /*1dc0*/  LDSM.16.M88.4 R68, [R213+0x2800] ;  /* 0x00280000d544783b */ /* 0x000fe20000000200 */
[----:B---3--:R-:W-:Y:S07]  /*1dd0*/  HMMA.16816.F32.BF16 R8, R120, R12, RZ ;  /* 0x0000000c7808723c */ /* 0x008fee00000418ff */
[----:B------:R-:W-:-:S04]  /*1de0*/  IMAD R13, R217, c[0x0][0x20c], R0 ;  /* 0x00008300d90d7a24 */ /* 0x000fc800078e0200 */
[----:B------:R-:W-:Y:S01]  /*1df0*/  IMAD.IADD R7, R7, 0x1, R13 ;  /* 0x0000000107077824 */ /* 0x000fe200078e020d */
[----:B-1----:R-:W-:Y:S03]  /*1e00*/  HMMA.16816.F32.BF16 R56, R120, R52, RZ ;  /* 0x000000347838723c */ /* 0x002fe600000418ff */
[----:B------:R-:W-:-:S05]  /*1e10*/  IMAD.WIDE.U32 R6, R216, c[0x0][0x218], R6 ;  /* 0x00008600d8067a25 */ /* 0x000fca00078e0006 */
[----:B------:R-:W-:Y:S01]  /*1e20*/  IADD3 R65, P0, R6, UR18, RZ ;  /* 0x0000001206417c10 */ /* 0x000fe2000ff1e0ff */
[----:B------:R-:W-:Y:S08]  /*1e30*/  HMMA.16816.F32.BF16 R12, R120, R14, RZ ;  /* 0x0000000e780c723c */ /* 0x000ff000000418ff */
[----:B------:R-:W-:Y:S07]  /*1e40*/  HMMA.16816.F32.BF16 R8, R144, R32, R8 ;  /* 0x000000209008723c */ /* 0x000fee0000041808 */
[----:B------:R-:W-:Y:S01]  /*1e50*/  IMAD R33, R20, c[0x0][0x218], RZ ;  /* 0x0000860014217a24 */ /* 0x000fe200078e02ff */
[----:B------:R-:W-:Y:S03]  /*1e60*/  HMMA.16816.F32.BF16 R52, R120, R54, RZ ;  /* 0x000000367834723c */ /* 0x000fe600000418ff */
[----:B------:R-:W-:-:S05]  /*1e70*/  IMAD R33, R216, c[0x0][0x21c], R33 ;  /* 0x00008700d8217a24 */ /* 0x000fca00078e0221 */
[----:B------:R-:W-:Y:S01]  /*1e80*/  IADD3.X R6, R7, UR16, R33, P0, !PT ;  /* 0x0000001007067c10 */ /* 0x000fe200087fe421 */
[----:B------:R-:W-:Y:S01]  /*1e90*/  HMMA.16816.F32.BF16 R20, R120, R16, RZ ;  /* 0x000000107814723c */ /* 0x000fe200000418ff */
[----:B------:R-:W-:-:S04]  /*1ea0*/  LEA R32, P0, R65, c[0x0][0x1f8], 0x1 ;  /* 0x00007e0041207a11 */ /* 0x000fc800078008ff */
[----:B------:R-:W-:Y:S01]  /*1eb0*/  LEA.HI.X R65, R65, c[0x0][0x1fc], R6, 0x1, P0 ;  /* 0x00007f0041417a11 */ /* 0x000fe200000f0c06 */
[----:B------:R-:W1:Y:S02]  /*1ec0*/  SHFL.IDX PT, R64, R32, RZ, 0x181f ;  /* 0x00181fff20407589 */ /* 0x000e6400000e0000 */
[C---:B------:R-:W-:Y:S02]  /*1ed0*/  HMMA.16816.F32.BF16 R16, R120.reuse, R18, RZ ;  /* 0x000000127810723c */ /* 0x040fe400000418ff */
[----:B------:R-:W3:Y:S04]  /*1ee0*/  SHFL.IDX PT, R43, R32, 0x1, 0x181f ;  /* 0x00381f00202b7f89 */ /* 0x000ee800000e0000 */
[----:B------:R-:W3:Y:S02]  /*1ef0*/  SHFL.IDX PT, R7, R32, 0x2, 0x181f ;  /* 0x00581f0020077f89 */ /* 0x000ee400000e0000 */
[----:B--2---:R-:W-:Y:S02]  /*1f00*/  HMMA.16816.F32.BF16 R48, R120, R44, RZ ;  /* 0x0000002c7830723c */ /* 0x004fe400000418ff */
[----:B------:R-:W2:Y:S04]  /*1f10*/  SHFL.IDX PT, R6, R65, RZ, 0x181f ;  /* 0x00181fff41067589 */ /* 0x000ea800000e0000 */
[----:B------:R-:W2:Y:S01]  /*1f20*/  SHFL.IDX PT, R4, R65, 0x1, 0x181f ;  /* 0x00381f0041047f89 */ /* 0x000ea200000e0000 */
[----:B------:R-:W-:Y:S01]  /*1f30*/  IMAD.WIDE R44, R231, 0x2, RZ ;  /* 0x00000002e72c7825 */ /* 0x000fe200078e02ff */
[C---:B----4-:R-:W-:Y:S02]  /*1f40*/  HMMA.16816.F32.BF16 R20, R144.reuse, R28, R20 ;  /* 0x0000001c9014723c */ /* 0x050fe40000041814 */
[----:B------:R-:W4:Y:S05]  /*1f50*/  SHFL.IDX PT, R0, R65, 0x2, 0x181f ;  /* 0x00581f0041007f89 */ /* 0x000f2a00000e0000 */
[----:B-1----:R-:W-:Y:S01]  /*1f60*/  IADD3 R28, P2, R64, R44, RZ ;  /* 0x0000002c401c7210 */ /* 0x002fe20007f5e0ff */
[----:B------:R-:W-:Y:S01]  /*1f70*/  HMMA.16816.F32.BF16 R16, R144, R30, R16 ;  /* 0x0000001e9010723c */ /* 0x000fe20000041810 */
[----:B---3--:R-:W-:-:S02]  /*1f80*/  IADD3 R82, P1, R44, R43, RZ ;  /* 0x0000002b2c527210 */ /* 0x008fc40007f3e0ff */
[----:B------:R-:W-:-:S04]  /*1f90*/  IADD3 R80, P0, R44, R7, RZ ;  /* 0x000000072c507210 */ /* 0x000fc80007f1e0ff */
[----:B------:R-:W-:Y:S01]  /*1fa0*/  IMAD.WIDE R30, R230, 0x2, RZ ;  /* 0x00000002e61e7825 */ /* 0x000fe200078e02ff */
[C---:B------:R-:W-:Y:S01]  /*1fb0*/  HMMA.16816.F32.BF16 R12, R144.reuse, R34, R12 ;  /* 0x00000022900c723c */ /* 0x040fe2000004180c */
[----:B------:R-:W1:Y:S02]  /*1fc0*/  LDSM.16.M88.4 R32, [R214+0xa100] ;  /* 0x00a10000d620783b */ /* 0x000e640000000200 */
[----:B--2---:R-:W-:Y:S01]  /*1fd0*/  IMAD.X R29, R6, 0x1, R45, P2 ;  /* 0x00000001061d7824 */ /* 0x004fe200010e062d */
[----:B------:R-:W-:Y:S01]  /*1fe0*/  IADD3 R76, P2, R64, R30, RZ ;  /* 0x0000001e404c7210 */ /* 0x000fe20007f5e0ff */
[C---:B------:R-:W-:Y:S01]  /*1ff0*/  IMAD.X R83, R45.reuse, 0x1, R4, P1 ;  /* 0x000000012d537824 */ /* 0x040fe200008e0604 */
[----:B------:R-:W-:Y:S02]  /*2000*/  IADD3 R86, P1, R30, R43, RZ ;  /* 0x0000002b1e567210 */ /* 0x000fe40007f3e0ff */
[----:B------:R-:W-:Y:S01]  /*2010*/  HMMA.16816.F32.BF16 R56, R144, R24, R56 ;  /* 0x000000189038723c */ /* 0x000fe20000041838 */
[----:B------:R-:W-:Y:S01]  /*2020*/  IMAD.X R77, R6, 0x1, R31, P2 ;  /* 0x00000001064d7824 */ /* 0x000fe200010e061f */
[----:B------:R-:W-:Y:S01]  /*2030*/  LOP3.LUT P2, RZ, R42, 0x4, RZ, 0xc0, !PT ;  /* 0x000000042aff7812 */ /* 0x000fe2000784c0ff */
[----:B----4-:R-:W-:Y:S01]  /*2040*/  IMAD.X R81, R45, 0x1, R0, P0 ;  /* 0x000000012d517824 */ /* 0x010fe200000e0600 */
[----:B------:R-:W-:Y:S01]  /*2050*/  IADD3 R84, P0, R30, R7, RZ ;  /* 0x000000071e547210 */ /* 0x000fe20007f1e0ff */
[----:B------:R-:W-:Y:S01]  /*2060*/  IMAD.X R87, R31, 0x1, R4, P1 ;  /* 0x000000011f577824 */ /* 0x000fe200008e0604 */
[----:B------:R-:W-:-:S02]  /*2070*/  ISETP.GE.AND P1, PT, R41, c[0x0][0x1d4], PT ;  /* 0x0000750029007a0c */ /* 0x000fc40003f26270 */
[----:B------:R-:W-:Y:S01]  /*2080*/  HMMA.16816.F32.BF16 R52, R144, R26, R52 ;  /* 0x0000001a9034723c */ /* 0x000fe20000041834 */
[----:B------:R-:W2:Y:S01]  /*2090*/  LDSM.16.M88.4 R24, [R214+0xa900] ;  /* 0x00a90000d618783b */ /* 0x000ea20000000200 */
[----:B------:R-:W-:Y:S01]  /*20a0*/  IMAD.X R85, R31, 0x1, R0, P0 ;  /* 0x000000011f557824 */ /* 0x000fe200000e0600 */
[----:B------:R-:W-:Y:S02]  /*20b0*/  SEL R0, R40, 0xffffffe0, !P2 ;  /* 0xffffffe028007807 */ /* 0x000fe40005000000 */
[C---:B------:R-:W-:Y:S01]  /*20c0*/  ISETP.LT.OR P2, PT, R38.reuse, 0x1, P1 ;  /* 0x000000012600780c */ /* 0x040fe20000f41670 */
[----:B------:R-:W-:Y:S01]  /*20d0*/  @!PT LDS RZ, [RZ] ;  /* 0x00000000fffff984 */ /* 0x000fe20000000800 */
[----:B------:R-:W-:Y:S01]  /*20e0*/  @!PT LDS RZ, [RZ] ;  /* 0x00000000fffff984 */ /* 0x000fe20000000800 */
[----:B------:R-:W-:Y:S01]  /*20f0*/  @!PT LDS RZ, [RZ] ;  /* 0x00000000fffff984 */ /* 0x000fe20000000800 */
[----:B------:R2:W-:Y:S01]  /*2100*/  LDGSTS.E.BYPASS.LTC128B.128 [R218+0x100], [R28.64], !P5 ;  /* 0x001000001cda7fae */ /* 0x0005e2000e901d4e */
[C---:B------:R-:W-:Y:S01]  /*2110*/  ISETP.LT.OR P0, PT, R38.reuse, 0x21, P6 ;  /* 0x000000212600780c */ /* 0x040fe20003701670 */
[----:B------:R-:W-:Y:S01]  /*2120*/  HMMA.16816.F32.BF16 R44, R120, R46, RZ ;  /* 0x0000002e782c723c */ /* 0x000fe200000418ff */
[----:B------:R-:W-:Y:S01]  /*2130*/  ISETP.LT.OR P5, PT, R38, 0x21, P1 ;  /* 0x000000212600780c */ /* 0x000fe20000fa1670 */
[----:B------:R-:W-:Y:S01]  /*2140*/  IMAD R211, R0, 0x2, R214 ;  /* 0x0000000200d37824 */ /* 0x000fe200078e02d6 */
[----:B------:R-:W-:Y:S01]  /*2150*/  ISETP.LT.OR P6, PT, R38, 0x41, P6 ;  /* 0x000000412600780c */ /* 0x000fe200037c1670 */
[----:B------:R-:W-:Y:S01]  /*2160*/  IMAD R202, R0, 0x2, R213 ;  /* 0x0000000200ca7824 */ /* 0x000fe200078e02d5 */
[----:B------:R-:W-:-:S02]  /*2170*/  ISETP.LT.OR P1, PT, R38, 0x41, P1 ;  /* 0x000000412600780c */ /* 0x000fc40000f21670 */
[----:B------:R-:W-:Y:S01]  /*2180*/  IADD3 R0, R36, -0x1, RZ ;  /* 0xffffffff24007810 */ /* 0x000fe20007ffe0ff */
[----:B------:R-:W-:Y:S01]  /*2190*/  HMMA.16816.F32.BF16 R48, R144, R60, R48 ;  /* 0x0000003c9030723c */ /* 0x000fe20000041830 */
[----:B------:R-:W-:Y:S01]  /*21a0*/  SHF.R.S32.HI R38, RZ, 0x1f, R231 ;  /* 0x0000001fff267819 */ /* 0x000fe200000114e7 */
[----:B------:R3:W-:Y:S04]  /*21b0*/  LDGSTS.E.BYPASS.LTC128B.128 [R218+0x3100], [R76.64], !P2 ;  /* 0x031000004cda7fae */ /* 0x0007e8000d101d4e */
[----:B------:R4:W-:Y:S01]  /*21c0*/  LDGSTS.E.BYPASS.LTC128B.128 [R218+0x1100], [R82.64], !P0 ;  /* 0x0110000052da7fae */ /* 0x0009e2000c101d4e */
[----:B------:R-:W-:Y:S01]  /*21d0*/  ISETP.GT.AND P0, PT, R0, R215, PT ;  /* 0x000000d70000720c */ /* 0x000fe20003f04270 */
[----:B-1----:R-:W-:Y:S02]  /*21e0*/  HMMA.16816.F32.BF16 R40, R120, R32, RZ ;  /* 0x000000207828723c */ /* 0x002fe400000418ff */
[----:B------:R1:W-:Y:S04]  /*21f0*/  LDGSTS.E.BYPASS.LTC128B.128 [R218+0x4100], [R86.64], !P5 ;  /* 0x0410000056da7fae */ /* 0x0003e8000e901d4e */
[----:B------:R4:W-:Y:S02]  /*2200*/  LDGSTS.E.BYPASS.LTC128B.128 [R218+0x2100], [R80.64], !P6 ;  /* 0x0210000050da7fae */ /* 0x0009e4000f101d4e */
[----:B------:R-:W-:Y:S02]  /*2210*/  HMMA.16816.F32.BF16 R44, R144, R62, R44 ;  /* 0x0000003e902c723c */ /* 0x000fe4000004182c */
[----:B------:R1:W-:Y:S01]  /*2220*/  LDGSTS.E.BYPASS.LTC128B.128 [R218+0x5100], [R84.64], !P1 ;  /* 0x0510000054da7fae */ /* 0x0003e2000c901d4e */
[----:B------:R-:W-:-:S03]  /*2230*/  ISETP.GT.AND P1, PT, R219, 0x5f, PT ;  /* 0x0000005fdb00780c */ /* 0x000fc60003f24270 */
[----:B------:R-:W1:Y:S02]  /*2240*/  LDSM.16.M88.4 R64, [R211+0x8100] ;  /* 0x00810000d340783b */ /* 0x000e640000000200 */
[C---:B--2---:R-:W-:Y:S02]  /*2250*/  HMMA.16816.F32.BF16 R28, R120.reuse, R24, RZ ;  /* 0x00000018781c723c */ /* 0x044fe400000418ff */
[----:B------:R-:W2:Y:S04]  /*2260*/  LDSM.16.M88.4 R60, [R211+0x9100] ;  /* 0x00910000d33c783b */ /* 0x000ea80000000200 */
[----:B---3--:R-:W3:Y:S02]  /*2270*/  LDSM.16.M88.4 R76, [R211+0x8900] ;  /* 0x00890000d34c783b */ /* 0x008ee40000000200 */
[C---:B------:R-:W-:Y:S02]  /*2280*/  HMMA.16816.F32.BF16 R32, R120.reuse, R34, RZ ;  /* 0x000000227820723c */ /* 0x040fe400000418ff */
[----:B------:R-:W-:Y:S04]  /*2290*/  LDSM.16.M88.4 R92, [R214+0xd100] ;  /* 0x00d10000d65c783b */ /* 0x000fe80000000200 */
[----:B------:R-:W-:Y:S02]  /*22a0*/  LDSM.16.M88.4 R88, [R213+0x3000] ;  /* 0x00300000d558783b */ /* 0x000fe40000000200 */
[----:B------:R-:W-:Y:S02]  /*22b0*/  HMMA.16816.F32.BF16 R24, R120, R26, RZ ;  /* 0x0000001a7818723c */ /* 0x000fe400000418ff */
[----:B----4-:R-:W-:Y:S04]  /*22c0*/  LDSM.16.M88.4 R80, [R213+0x4000] ;  /* 0x00400000d550783b */ /* 0x010fe80000000200 */
[----:B-1----:R-:W-:Y:S02]  /*22d0*/  LDSM.16.M88.4 R84, [R213+0x3800] ;  /* 0x00380000d554783b */ /* 0x002fe40000000200 */
[C---:B------:R-:W-:Y:S02]  /*22e0*/  HMMA.16816.F32.BF16 R40, R144.reuse, R72, R40 ;  /* 0x000000489028723c */ /* 0x040fe40000041828 */
[----:B------:R-:W-:Y:S04]  /*22f0*/  LDSM.16.M88.4 R96, [R211+0xc100] ;  /* 0x00c10000d360783b */ /* 0x000fe80000000200 */
[----:B------:R-:W0:Y:S02]  /*2300*/  LDGDEPBAR ;  /* 0x00000000000079af */ /* 0x000e240000000000 */
[C---:B------:R-:W-:Y:S02]  /*2310*/  HMMA.16816.F32.BF16 R32, R144.reuse, R74, R32 ;  /* 0x0000004a9020723c */ /* 0x040fe40000041820 */
[----:B------:R-:W1:Y:S06]  /*2320*/  LDSM.16.M88.4 R72, [R211+0x9900] ;  /* 0x00990000d348783b */ /* 0x000e6c0000000200 */
[C---:B------:R-:W-:Y:S08]  /*2330*/  HMMA.16816.F32.BF16 R28, R144.reuse, R68, R28 ;  /* 0x00000044901c723c */ /* 0x040ff0000004181c */
[----:B------:R-:W-:Y:S01]  /*2340*/  HMMA.16816.F32.BF16 R24, R144, R70, R24 ;  /* 0x000000469018723c */ /* 0x000fe20000041818 */
[----:B------:R-:W4:Y:S07]  /*2350*/  LDSM.16.M88.4 R68, [R211+0xa100] ;  /* 0x00a10000d344783b */ /* 0x000f2e0000000200 */
[C---:B------:R-:W-:Y:S08]  /*2360*/  HMMA.16816.F32.BF16 R8, R172.reuse, R64, R8 ;  /* 0x00000040ac08723c */ /* 0x040ff00000041808 */
[C---:B------:R-:W-:Y:S01]  /*2370*/  HMMA.16816.F32.BF16 R12, R172.reuse, R66, R12 ;  /* 0x00000042ac0c723c */ /* 0x040fe2000004180c */
[----:B------:R-:W4:Y:S07]  /*2380*/  LDSM.16.M88.4 R64, [R211+0xa900] ;  /* 0x00a90000d340783b */ /* 0x000f2e0000000200 */
[C---:B--2---:R-:W-:Y:S08]  /*2390*/  HMMA.16816.F32.BF16 R56, R172.reuse, R60, R56 ;  /* 0x0000003cac38723c */ /* 0x044ff00000041838 */
[C---:B------:R-:W-:Y:S01]  /*23a0*/  HMMA.16816.F32.BF16 R52, R172.reuse, R62, R52 ;  /* 0x0000003eac34723c */ /* 0x040fe20000041834 */
[----:B------:R-:W2:Y:S07]  /*23b0*/  LDSM.16.M88.4 R60, [R202+0x800] ;  /* 0x00080000ca3c783b */ /* 0x000eae0000000200 */
[C---:B---3--:R-:W-:Y:S08]  /*23c0*/  HMMA.16816.F32.BF16 R20, R172.reuse, R76, R20 ;  /* 0x0000004cac14723c */ /* 0x048ff00000041814 */
[C---:B------:R-:W-:Y:S01]  /*23d0*/  HMMA.16816.F32.BF16 R16, R172.reuse, R78, R16 ;  /* 0x0000004eac10723c */ /* 0x040fe20000041810 */
[----:B------:R-:W3:Y:S07]  /*23e0*/  LDSM.16.M88.4 R76, [R202] ;  /* 0x00000000ca4c783b */ /* 0x000eee0000000200 */
[C---:B-1----:R-:W-:Y:S08]  /*23f0*/  HMMA.16816.F32.BF16 R48, R172.reuse, R72, R48 ;  /* 0x00000048ac30723c */ /* 0x042ff00000041830 */
[C---:B------:R-:W-:Y:S01]  /*2400*/  HMMA.16816.F32.BF16 R44, R172.reuse, R74, R44 ;  /* 0x0000004aac2c723c */ /* 0x040fe2000004182c */
[----:B------:R-:W1:Y:S07]  /*2410*/  LDSM.16.M88.4 R72, [R202+0x1000] ;  /* 0x00100000ca48783b */ /* 0x000e6e0000000200 */
[C---:B----4-:R-:W-:Y:S08]  /*2420*/  HMMA.16816.F32.BF16 R40, R172.reuse, R68, R40 ;  /* 0x00000044ac28723c */ /* 0x050ff00000041828 */
[C---:B------:R-:W-:Y:S01]  /*2430*/  HMMA.16816.F32.BF16 R32, R172.reuse, R70, R32 ;  /* 0x00000046ac20723c */ /* 0x040fe20000041820 */
[----:B------:R-:W4:Y:S07]  /*2440*/  LDSM.16.M88.4 R68, [R202+0x1800] ;  /* 0x00180000ca44783b */ /* 0x000f2e0000000200 */
[C---:B------:R-:W-:Y:S08]  /*2450*/  HMMA.16816.F32.BF16 R28, R172.reuse, R64, R28 ;  /* 0x00000040ac1c723c */ /* 0x040ff0000004181c */
[----:B------:R-:W-:Y:S01]  /*2460*/  HMMA.16816.F32.BF16 R24, R172, R66, R24 ;  /* 0x00000042ac18723c */ /* 0x000fe20000041818 */
[----:B------:R-:W4:Y:S07]  /*2470*/  LDSM.16.M88.4 R64, [R202+0x2000] ;  /* 0x00200000ca40783b */ /* 0x000f2e0000000200 */
[C---:B--2---:R-:W-:Y:S08]  /*2480*/  HMMA.16816.F32.BF16 R20, R176.reuse, R60, R20 ;  /* 0x0000003cb014723c */ /* 0x044ff00000041814 */
[C---:B------:R-:W-:Y:S01]  /*2490*/  HMMA.16816.F32.BF16 R16, R176.reuse, R62, R16 ;  /* 0x0000003eb010723c */ /* 0x040fe20000041810 */
[----:B------:R-:W2:Y:S07]  /*24a0*/  LDSM.16.M88.4 R60, [R214+0xb100] ;  /* 0x00b10000d63c783b */ /* 0x000eae0000000200 */
[C---:B---3--:R-:W-:Y:S08]  /*24b0*/  HMMA.16816.F32.BF16 R8, R176.reuse, R76, R8 ;  /* 0x0000004cb008723c */ /* 0x048ff00000041808 */
[C---:B------:R-:W-:Y:S01]  /*24c0*/  HMMA.16816.F32.BF16 R12, R176.reuse, R78, R12 ;  /* 0x0000004eb00c723c */ /* 0x040fe2000004180c */
[----:B------:R-:W3:Y:S07]  /*24d0*/  LDSM.16.M88.4 R76, [R202+0x2800] ;  /* 0x00280000ca4c783b */ /* 0x000eee0000000200 */
        /* <DEDUP_REMOVED lines=10> */
[----:B------:R-:W-:Y:S01]  /*2580*/  HMMA.16816.F32.BF16 R12, R180, R62, R12 ;  /* 0x0000003eb40c723c */ /* 0x000fe2000004180c */
[----:B------:R-:W2:Y:S07]  /*2590*/  LDSM.16.M88.4 R60, [R214+0xd900] ;  /* 0x00d90000d63c783b */ /* 0x000eae0000000200 */
[C---:B---3--:R-:W-:Y:S08]  /*25a0*/  HMMA.16816.F32.BF16 R28, R176.reuse, R76, R28 ;  /* 0x0000004cb01c723c */ /* 0x048ff0000004181c */
[----:B------:R-:W-:Y:S01]  /*25b0*/  HMMA.16816.F32.BF16 R24, R176, R78, R24 ;  /* 0x0000004eb018723c */ /* 0x000fe20000041818 */
        /* <DEDUP_REMOVED lines=8> */
[C---:B------:R-:W-:Y:S01]  /*2640*/  HMMA.16816.F32.BF16 R44, R180.reuse, R66, R44 ;  /* 0x00000042b42c723c */ /* 0x040fe2000004182c */
[----:B------:R-:W1:Y:S07]  /*2650*/  LDSM.16.M88.4 R64, [R211+0xb100] ;  /* 0x00b10000d340783b */ /* 0x000e6e0000000200 */
[C---:B--2---:R-:W-:Y:S08]  /*2660*/  HMMA.16816.F32.BF16 R28, R180.reuse, R60, R28 ;  /* 0x0000003cb41c723c */ /* 0x044ff0000004181c */
[C---:B------:R-:W-:Y:S01]  /*2670*/  HMMA.16816.F32.BF16 R24, R180.reuse, R62, R24 ;  /* 0x0000003eb418723c */ /* 0x040fe20000041818 */
[----:B------:R-:W2:Y:S07]  /*2680*/  LDSM.16.M88.4 R60, [R211+0xb900] ;  /* 0x00b90000d33c783b */ /* 0x000eae0000000200 */
[C---:B------:R-:W-:Y:S08]  /*2690*/  HMMA.16816.F32.BF16 R40, R180.reuse, R92, R40 ;  /* 0x0000005cb428723c */ /* 0x040ff00000041828 */
[----:B------:R-:W-:Y:S01]  /*26a0*/  HMMA.16816.F32.BF16 R32, R180, R94, R32 ;  /* 0x0000005eb420723c */ /* 0x000fe20000041820 */
[----:B------:R-:W1:Y:S07]  /*26b0*/  LDSM.16.M88.4 R92, [R211+0xc900] ;  /* 0x00c90000d35c783b */ /* 0x000e6e0000000200 */
[C---:B------:R-:W-:Y:S08]  /*26c0*/  HMMA.16816.F32.BF16 R8, R184.reuse, R88, R8 ;  /* 0x00000058b808723c */ /* 0x040ff00000041808 */
[C---:B------:R-:W-:Y:S01]  /*26d0*/  HMMA.16816.F32.BF16 R12, R184.reuse, R90, R12 ;  /* 0x0000005ab80c723c */ /* 0x040fe2000004180c */
[----:B------:R-:W1:Y:S07]  /*26e0*/  LDSM.16.M88.4 R88, [R211+0xd100] ;  /* 0x00d10000d358783b */ /* 0x000e6e0000000200 */
[C---:B------:R-:W-:Y:S08]  /*26f0*/  HMMA.16816.F32.BF16 R20, R184.reuse, R84, R20 ;  /* 0x00000054b814723c */ /* 0x040ff00000041814 */
[C---:B------:R-:W-:Y:S01]  /*2700*/  HMMA.16816.F32.BF16 R16, R184.reuse, R86, R16 ;  /* 0x00000056b810723c */ /* 0x040fe20000041810 */
[----:B------:R-:W2:Y:S07]  /*2710*/  LDSM.16.M88.4 R84, [R211+0xd900] ;  /* 0x00d90000d354783b */ /* 0x000eae0000000200 */
[C---:B------:R-:W-:Y:S08]  /*2720*/  HMMA.16816.F32.BF16 R56, R184.reuse, R80, R56 ;  /* 0x00000050b838723c */ /* 0x040ff00000041838 */
        /* <DEDUP_REMOVED lines=9> */
[----:B------:R-:W-:Y:S01]  /*27c0*/  HMMA.16816.F32.BF16 R24, R184, R70, R24 ;  /* 0x00000046b818723c */ /* 0x000fe20000041818 */
[----:B------:R-:W4:Y:S07]  /*27d0*/  LDSM.16.M88.4 R68, [R202+0x4800] ;  /* 0x00480000ca44783b */ /* 0x000f2e0000000200 */
[C---:B------:R-:W-:Y:S08]  /*27e0*/  HMMA.16816.F32.BF16 R8, R188.reuse, R64, R8 ;  /* 0x00000040bc08723c */ /* 0x040ff00000041808 */
[C---:B------:R-:W-:Y:S01]  /*27f0*/  HMMA.16816.F32.BF16 R12, R188.reuse, R66, R12 ;  /* 0x00000042bc0c723c */ /* 0x040fe2000004180c */
[----:B------:R-:W1:Y:S07]  /*2800*/  LDSM.16.M88.4 R64, [R202+0x5000] ;  /* 0x00500000ca40783b */ /* 0x000e6e0000000200 */
[C---:B--2---:R-:W-:Y:S08]  /*2810*/  HMMA.16816.F32.BF16 R20, R188.reuse, R60, R20 ;  /* 0x0000003cbc14723c */ /* 0x044ff00000041814 */
[----:B------:R-:W-:Y:S01]  /*2820*/  HMMA.16816.F32.BF16 R16, R188, R62, R16 ;  /* 0x0000003ebc10723c */ /* 0x000fe20000041810 */
[----:B------:R-:W2:Y:S01]  /*2830*/  LDSM.16.M88.4 R60, [R202+0x5800] ;  /* 0x00580000ca3c783b */ /* 0x000ea20000000200 */
[----:B------:R-:W-:-:S06]  /*2840*/  DEPBAR.LE SB0, 0x0 ;  /* 0x000080000000791a */ /* 0x000fcc0000000000 */
        /* <DEDUP_REMOVED lines=8> */
[C---:B------:R-:W-:Y:S08]  /*28d0*/  HMMA.16816.F32.BF16 R8, R192.reuse, R80, R8 ;  /* 0x00000050c008723c */ /* 0x040ff00000041808 */
[C---:B------:R-:W-:Y:S08]  /*28e0*/  HMMA.16816.F32.BF16 R12, R192.reuse, R82, R12 ;  /* 0x00000052c00c723c */ /* 0x040ff0000004180c */
[C---:B---3--:R-:W-:Y:S08]  /*28f0*/  HMMA.16816.F32.BF16 R20, R192.reuse, R76, R20 ;  /* 0x0000004cc014723c */ /* 0x048ff00000041814 */
[C---:B------:R-:W-:Y:S08]  /*2900*/  HMMA.16816.F32.BF16 R16, R192.reuse, R78, R16 ;  /* 0x0000004ec010723c */ /* 0x040ff00000041810 */
[C---:B-1----:R-:W-:Y:S08]  /*2910*/  HMMA.16816.F32.BF16 R56, R192.reuse, R72, R56 ;  /* 0x00000048c038723c */ /* 0x042ff00000041838 */
[C---:B------:R-:W-:Y:S08]  /*2920*/  HMMA.16816.F32.BF16 R52, R192.reuse, R74, R52 ;  /* 0x0000004ac034723c */ /* 0x040ff00000041834 */
[C---:B----4-:R-:W-:Y:S08]  /*2930*/  HMMA.16816.F32.BF16 R48, R192.reuse, R68, R48 ;  /* 0x00000044c030723c */ /* 0x050ff00000041830 */
[C---:B------:R-:W-:Y:S08]  /*2940*/  HMMA.16816.F32.BF16 R44, R192.reuse, R70, R44 ;  /* 0x00000046c02c723c */ /* 0x040ff0000004182c */
[C---:B------:R-:W-:Y:S08]  /*2950*/  HMMA.16816.F32.BF16 R40, R192.reuse, R64, R40 ;  /* 0x00000040c028723c */ /* 0x040ff00000041828 */
[C---:B------:R-:W-:Y:S08]  /*2960*/  HMMA.16816.F32.BF16 R32, R192.reuse, R66, R32 ;  /* 0x00000042c020723c */ /* 0x040ff00000041820 */
[C---:B--2---:R-:W-:Y:S08]  /*2970*/  HMMA.16816.F32.BF16 R28, R192.reuse, R60, R28 ;  /* 0x0000003cc01c723c */ /* 0x044ff0000004181c */
[----:B------:R-:W-:Y:S01]  /*2980*/  HMMA.16816.F32.BF16 R24, R192, R62, R24 ;  /* 0x0000003ec018723c */ /* 0x000fe20000041818 */
[----:B------:R-:W-:Y:S06]  /*2990*/  BAR.SYNC.DEFER_BLOCKING 0x0 ;  /* 0x0000000000007b1d */ /* 0x000fec0000010000 */
[----:B------:R-:W-:Y:S06]  /*29a0*/  @!P0 BRA `(.L_x_23) ;  /* 0x000003f000008947 */ /* 0x000fec0003800000 */
[----:B------:R-:W-:Y:S01]  /*29b0*/  PLOP3.LUT P2, PT, PT, PT, UP3, 0x80, 0x0 ;  /* 0x000000000000781c */ /* 0x000fe20003f4f038 */
[----:B------:R-:W-:Y:S01]  /*29c0*/  IMAD.MOV.U32 R216, RZ, RZ, RZ ;  /* 0x000000ffffd87224 */ /* 0x000fe200078e00ff */
[----:B------:R-:W-:-:S02]  /*29d0*/  IADD3 R217, R219, R100, R220 ;  /* 0x00000064dbd97210 */ /* 0x000fc40007ffe0dc */
[----:B------:R-:W-:Y:S02]  /*29e0*/  PLOP3.LUT P0, PT, PT, PT, UP3, 0x80, 0x0 ;  /* 0x000000000000781c */ /* 0x000fe40003f0f038 */
[----:B------:R-:W-:-:S05]  /*29f0*/  IADD3 R217, R217, -0x60, RZ ;  /* 0xffffffa0d9d97810 */ /* 0x000fca0007ffe0ff */
[----:B------:R-:W-:Y:S02]  /*2a00*/  IMAD.MOV.U32 R0, RZ, RZ, R217 ;  /* 0x000000ffff007224 */ /* 0x000fe400078e00d9 */
[----:B------:R-:W-:-:S05]  /*2a10*/  @P2 IMAD.HI.U32 R4, R217, c[0x0][0x2bc], RZ ;  /* 0x0000af00d9042a27 */ /* 0x000fca00078e00ff */
[----:B------:R-:W-:-:S04]  /*2a20*/  @P0 SHF.R.U32.HI R0, RZ, c[0x0][0x2c0], R4 ;  /* 0x0000b000ff000a19 */ /* 0x000fc80000011604 */
[----:B------:R-:W-:-:S04]  /*2a30*/  @!P1 IADD3 R7, P0, R0, UR12, RZ ;  /* 0x0000000c00079c10 */ /* 0x000fc8000ff1e0ff */
[----:B------:R-:W-:Y:S02]  /*2a40*/  @!P1 LEA.HI.X.SX32 R4, R0, UR7, 0x1, P0 ;  /* 0x0000000700049c11 */ /* 0x000fe400080f0eff */
[----:B------:R-:W-:-:S04]  /*2a50*/  @!P1 LEA R6, P0, R7, c[0x0][0x2a0], 0x2 ;  /* 0x0000a80007069a11 */ /* 0x000fc800078010ff */
[----:B------:R-:W-:-:S05]  /*2a60*/  @!P1 LEA.HI.X R7, R7, c[0x0][0x2a4], R4, 0x2, P0 ;  /* 0x0000a90007079a11 */ /* 0x000fca00000f1404 */
[----:B------:R-:W2:Y:S01]  /*2a70*/  @!P1 LDG.E R216, [R6.64] ;  /* 0x0000000e06d89981 */ /* 0x000ea2000c1e1900 */
[----:B------:R-:W-:Y:S01]  /*2a80*/  IMAD.MOV R0, RZ, RZ, -R0 ;  /* 0x000000ffff007224 */ /* 0x000fe200078e0a00 */
[----:B------:R-:W-:Y:S02]  /*2a90*/  SHF.L.U64.HI R60, R231, 0x1, R38 ;  /* 0x00000001e73c7819 */ /* 0x000fe40000010226 */
[----:B------:R-:W-:Y:S01]  /*2aa0*/  SHF.L.U64.HI R4, R230, 0x1, R233 ;  /* 0x00000001e6047819 */ /* 0x000fe200000102e9 */
[----:B------:R-:W-:-:S04]  /*2ab0*/  IMAD R217, R0, c[0x0][0x2b8], R217 ;  /* 0x0000ae0000d97a24 */ /* 0x000fc800078e02d9 */
[----:B------:R-:W-:Y:S01]  /*2ac0*/  IMAD.WIDE.U32 R62, R217, c[0x0][0x1e0], RZ ;  /* 0x00007800d93e7a25 */ /* 0x000fe200078e00ff */
[----:B------:R-:W-:-:S05]  /*2ad0*/  SHF.R.S32.HI R0, RZ, 0x1f, R217 ;  /* 0x0000001fff007819 */ /* 0x000fca00000114d9 */
[----:B------:R-:W-:-:S04]  /*2ae0*/  IMAD R0, R0, c[0x0][0x1e0], RZ ;  /* 0x0000780000007a24 */ /* 0x000fc800078e02ff */
[----:B------:R-:W-:-:S04]  /*2af0*/  IMAD R61, R217, c[0x0][0x1e4], R0 ;  /* 0x00007900d93d7a24 */ /* 0x000fc800078e0200 */
[----:B------:R-:W-:Y:S01]  /*2b00*/  IMAD.IADD R63, R63, 0x1, R61 ;  /* 0x000000013f3f7824 */ /* 0x000fe200078e023d */
[----:B--2---:R-:W-:-:S03]  /*2b10*/  SHF.R.S32.HI R61, RZ, 0x1f, R216 ;  /* 0x0000001fff3d7819 */ /* 0x004fc600000114d8 */
[----:B------:R-:W-:-:S04]  /*2b20*/  IMAD.WIDE.U32 R6, R216, c[0x0][0x1f0], R62 ;  /* 0x00007c00d8067a25 */ /* 0x000fc800078e003e */
[----:B------:R-:W-:Y:S01]  /*2b30*/  IMAD R61, R61, c[0x0][0x1f0], RZ ;  /* 0x00007c003d3d7a24 */ /* 0x000fe200078e02ff */
[----:B------:R-:W-:Y:S02]  /*2b40*/  IADD3 R68, P0, R6, UR10, RZ ;  /* 0x0000000a06447c10 */ /* 0x000fe4000ff1e0ff */
[----:B------:R-:W-:Y:S01]  /*2b50*/  SEL R6, RZ, 0x10, P4 ;  /* 0x00000010ff067807 */ /* 0x000fe20002000000 */
[----:B------:R-:W-:Y:S01]  /*2b60*/  IMAD R0, R216, c[0x0][0x1f4], R61 ;  /* 0x00007d00d8007a24 */ /* 0x000fe200078e023d */
[----:B------:R-:W-:Y:S02]  /*2b70*/  IADD3 R61, -R232, 0x10, RZ ;  /* 0x00000010e83d7810 */ /* 0x000fe40007ffe1ff */
[----:B------:R-:W-:Y:S02]  /*2b80*/  IADD3 R62, -R6, 0x10, RZ ;  /* 0x00000010063e7810 */ /* 0x000fe40007ffe1ff */
[----:B------:R-:W-:Y:S01]  /*2b90*/  IADD3.X R7, R7, UR6, R0, P0, !PT ;  /* 0x0000000607077c10 */ /* 0x000fe200087fe400 */
[----:B------:R-:W-:Y:S01]  /*2ba0*/  IMAD.SHL.U32 R0, R230, 0x2, RZ ;  /* 0x00000002e6007824 */ /* 0x000fe200078e00ff */
[----:B------:R-:W-:-:S02]  /*2bb0*/  LEA R70, P0, R68, c[0x0][0x1c8], 0x1 ;  /* 0x0000720044467a11 */ /* 0x000fc400078008ff */
[----:B------:R-:W-:Y:S02]  /*2bc0*/  LOP3.LUT R62, R62, 0xf, RZ, 0xc0, !PT ;  /* 0x0000000f3e3e7812 */ /* 0x000fe400078ec0ff */
[----:B------:R-:W-:Y:S01]  /*2bd0*/  LEA.HI.X R68, R68, c[0x0][0x1cc], R7, 0x1, P0 ;  /* 0x0000730044447a11 */ /* 0x000fe200000f0c07 */
[----:B------:R-:W-:Y:S01]  /*2be0*/  SHFL.IDX PT, R66, R70, RZ, 0x181f ;  /* 0x00181fff46427589 */ /* 0x000fe200000e0000 */
[----:B------:R-:W-:Y:S01]  /*2bf0*/  IMAD.SHL.U32 R7, R231, 0x2, RZ ;  /* 0x00000002e7077824 */ /* 0x000fe200078e00ff */
[----:B------:R-:W-:Y:S02]  /*2c00*/  LOP3.LUT R61, R61, 0xf, RZ, 0xc0, !PT ;  /* 0x0000000f3d3d7812 */ /* 0x000fe400078ec0ff */
[----:B------:R-:W1:Y:S04]  /*2c10*/  SHFL.IDX PT, R63, R70, 0x2, 0x181f ;  /* 0x00581f00463f7f89 */ /* 0x000e6800000e0000 */
[----:B------:R-:W2:Y:S04]  /*2c20*/  SHFL.IDX PT, R69, R68, RZ, 0x181f ;  /* 0x00181fff44457589 */ /* 0x000ea800000e0000 */
[----:B------:R3:W4:Y:S04]  /*2c30*/  SHFL.IDX PT, R64, R70, 0x1, 0x181f ;  /* 0x00381f0046407f89 */ /* 0x00072800000e0000 */
[----:B------:R-:W5:Y:S04]  /*2c40*/  SHFL.IDX PT, R65, R68, 0x2, 0x181f ;  /* 0x00581f0044417f89 */ /* 0x000f6800000e0000 */
[----:B------:R5:W5:Y:S01]  /*2c50*/  SHFL.IDX PT, R67, R68, 0x1, 0x181f ;  /* 0x00381f0044437f89 */ /* 0x000b6200000e0000 */
[----:B-1----:R-:W-:-:S02]  /*2c60*/  IADD3 R72, P2, P0, R62, R63, R7 ;  /* 0x0000003f3e487210 */ /* 0x002fc4000785e007 */
[----:B---3--:R-:W-:-:S05]  /*2c70*/  IADD3 R70, P6, R66, R7, RZ ;  /* 0x0000000742467210 */ /* 0x008fca0007fde0ff */
[C-C-:B--2---:R-:W-:Y:S01]  /*2c80*/  IMAD.X R71, R69.reuse, 0x1, R60.reuse, P6 ;  /* 0x0000000145477824 */ /* 0x144fe200030e063c */
[----:B----4-:R-:W-:Y:S02]  /*2c90*/  IADD3 R62, P6, R64, R7, RZ ;  /* 0x00000007403e7210 */ /* 0x010fe40007fde0ff */
[-C--:B-----5:R-:W-:Y:S02]  /*2ca0*/  IADD3 R68, P5, R66, R0.reuse, RZ ;  /* 0x0000000042447210 */ /* 0x0a0fe40007fbe0ff */
[----:B------:R-:W-:Y:S01]  /*2cb0*/  IADD3.X R73, RZ, R65, R60, P2, P0 ;  /* 0x00000041ff497210 */ /* 0x000fe200017e043c */
[----:B------:R1:W-:Y:S02]  /*2cc0*/  LDGSTS.E.BYPASS.LTC128B.128 [R218+0x8100], [R70.64], !P4 ;  /* 0x0810000046da7fae */ /* 0x0003e4000e101d4e */
[----:B------:R-:W-:Y:S01]  /*2cd0*/  IMAD.X R69, R69, 0x1, R4, P5 ;  /* 0x0000000145457824 */ /* 0x000fe200028e0604 */
[----:B------:R-:W-:Y:S02]  /*2ce0*/  IADD3 R66, P5, R64, R0, RZ ;  /* 0x0000000040427210 */ /* 0x000fe40007fbe0ff */
[----:B------:R-:W-:Y:S01]  /*2cf0*/  IADD3 R64, P2, P0, R61, R63, R0 ;  /* 0x0000003f3d407210 */ /* 0x000fe2000785e000 */
[C---:B------:R-:W-:Y:S01]  /*2d00*/  IMAD.X R63, R67.reuse, 0x1, R60, P6 ;  /* 0x00000001433f7824 */ /* 0x040fe200030e063c */
[----:B------:R-:W-:Y:S01]  /*2d10*/  ISETP.NE.U32.AND P6, PT, R6, RZ, PT ;  /* 0x000000ff0600720c */ /* 0x000fe20003fc5070 */
[--C-:B------:R-:W-:Y:S01]  /*2d20*/  IMAD.X R67, R67, 0x1, R4.reuse, P5 ;  /* 0x0000000143437824 */ /* 0x100fe200028e0604 */
[----:B------:R-:W-:Y:S01]  /*2d30*/  ISETP.NE.U32.AND P5, PT, R232, RZ, PT ;  /* 0x000000ffe800720c */ /* 0x000fe20003fa5070 */
[----:B------:R1:W-:Y:S01]  /*2d40*/  LDGSTS.E.BYPASS.LTC128B.128 [R218+0xb100], [R68.64], !P3 ;  /* 0x0b10000044da7fae */ /* 0x0003e2000d901d4e */
[----:B------:R-:W-:-:S03]  /*2d50*/  IADD3.X R65, RZ, R65, R4, P2, P0 ;  /* 0x00000041ff417210 */ /* 0x000fc600017e0404 */
[----:B------:R1:W-:Y:S04]  /*2d60*/  LDGSTS.E.BYPASS.LTC128B.128 [R218+0x9100], [R62.64], !P4 ;  /* 0x091000003eda7fae */ /* 0x0003e8000e101d4e */
[----:B------:R1:W-:Y:S04]  /*2d70*/  LDGSTS.E.BYPASS.LTC128B.128 [R218+0xc100], [R66.64], !P3 ;  /* 0x0c10000042da7fae */ /* 0x0003e8000d901d4e */
[----:B------:R1:W-:Y:S04]  /*2d80*/  LDGSTS.E.BYPASS.LTC128B.128.ZFILL [R218+0xa100], [R72.64], P6 ;  /* 0x0a10000048da7fae */ /* 0x0003e8000b141d4e */
[----:B------:R1:W-:Y:S02]  /*2d90*/  LDGSTS.E.BYPASS.LTC128B.128.ZFILL [R218+0xd100], [R64.64], P5 ;  /* 0x0d10000040da7fae */ /* 0x0003e4000a941d4e */
.L_x_23:
[----:B------:R-:W-:Y:S01]  /*2da0*/  LOP3.LUT R102, R102, 0xffffffe0, RZ, 0xc0, !PT ;  /* 0xffffffe066667812 */ /* 0x000fe200078ec0ff */
[----:B------:R-:W-:Y:S01]  /*2db0*/  FMUL.FTZ R4, R16, c[0x0][0x320] ;  /* 0x0000c80010047a20 */ /* 0x000fe20000410000 */
[-C--:B------:R-:W-:Y:S01]  /*2dc0*/  LEA.HI R104, R104, R101.reuse, RZ, 0x2 ;  /* 0x0000006568687211 */ /* 0x080fe200078f10ff */
[----:B------:R-:W-:Y:S01]  /*2dd0*/  FMUL.FTZ R20, R20, c[0x0][0x320] ;  /* 0x0000c80014147a20 */ /* 0x000fe20000410000 */
[----:B------:R-:W-:Y:S01]  /*2de0*/  SHF.R.S32.HI R16, RZ, 0x1f, R103 ;  /* 0x0000001fff107819 */ /* 0x000fe20000011467 */
[----:B------:R-:W-:Y:S01]  /*2df0*/  FMUL.FTZ R17, R17, c[0x0][0x320] ;  /* 0x0000c80011117a20 */ /* 0x000fe20000410000 */
[----:B------:R-:W-:Y:S01]  /*2e00*/  IADD3 R7, -R102, R101, RZ ;  /* 0x0000006566077210 */ /* 0x000fe20007ffe1ff */
[----:B-1----:R1:W2:Y:S01]  /*2e10*/  MUFU.TANH R70, R20 ;  /* 0x0000001400467308 */ /* 0x0022a20000002400 */
[----:B------:R-:W-:Y:S01]  /*2e20*/  LOP3.LUT R104, R104, 0xfffffffc, RZ, 0xc0, !PT ;  /* 0xfffffffc68687812 */ /* 0x000fe200078ec0ff */
[----:B------:R-:W-:Y:S01]  /*2e30*/  FMUL.FTZ R33, R33, c[0x0][0x320] ;  /* 0x0000c80021217a20 */ /* 0x000fe20000410000 */
[----:B------:R-:W-:Y:S01]  /*2e40*/  LEA.HI R16, R16, R103, RZ, 0x3 ;  /* 0x0000006710107211 */ /* 0x000fe200078f18ff */
[----:B------:R-:W-:Y:S01]  /*2e50*/  FMUL.FTZ R24, R24, c[0x0][0x320] ;  /* 0x0000c80018187a20 */ /* 0x000fe20000410000 */
[----:B------:R-:W-:Y:S01]  /*2e60*/  IADD3 R104, -R104, R101, RZ ;  /* 0x0000006568687210 */ /* 0x000fe20007ffe1ff */
[----:B------:R-:W-:Y:S01]  /*2e70*/  FMUL.FTZ R134, R25, c[0x0][0x320] ;  /* 0x0000c80019867a20 */ /* 0x000fe20000410000 */
[----:B------:R-:W-:Y:S01]  /*2e80*/  LOP3.LUT R16, R16, 0xffffff8, RZ, 0xc0, !PT ;  /* 0x0ffffff810107812 */ /* 0x000fe200078ec0ff */
[----:B------:R3:W4:Y:S01]  /*2e90*/  MUFU.TANH R69, R17 ;  /* 0x0000001100457308 */ /* 0x0007220000002400 */
[----:B------:R-:W-:Y:S01]  /*2ea0*/  PLOP3.LUT P2, PT, PT, PT, UP2, 0x80, 0x0 ;  /* 0x000000000000781c */ /* 0x000fe20003f4f028 */
[----:B------:R-:W-:Y:S01]  /*2eb0*/  FMUL.FTZ R25, R13, c[0x0][0x320] ;  /* 0x0000c8000d197a20 */ /* 0x000fe20000410000 */
[----:B------:R-:W-:Y:S01]  /*2ec0*/  PLOP3.LUT P0, PT, PT, PT, UP2, 0x80, 0x0 ;  /* 0x000000000000781c */ /* 0x000fe20003f0f028 */
[----:B------:R-:W-:Y:S01]  /*2ed0*/  IMAD.IADD R16, R103, 0x1, -R16 ;  /* 0x0000000167107824 */ /* 0x000fe200078e0a10 */
[----:B------:R-:W-:Y:S01]  /*2ee0*/  ULDC UR17, c[0x0][0x324] ;  /* 0x0000c90000117ab9 */ /* 0x000fe20000000800 */
[----:B------:R-:W-:Y:S01]  /*2ef0*/  FMUL.FTZ R13, R12, c[0x0][0x320] ;  /* 0x0000c8000c0d7a20 */ /* 0x000fe20000410000 */
[----:B------:R-:W-:Y:S01]  /*2f00*/  ULOP3.LUT UR17, URZ, UR17, URZ, 0x33, !UPT ;  /* 0x000000113f117292 */ /* 0x000fe2000f8e333f */
[----:B-1----:R-:W-:Y:S01]  /*2f10*/  SHF.R.S32.HI R20, RZ, 0x1f, R7 ;  /* 0x0000001fff147819 */ /* 0x002fe20000011407 */
[----:B------:R1:W1:Y:S01]  /*2f20*/  MUFU.TANH R154, R33 ;  /* 0x00000021009a7308 */ /* 0x0002620000002400 */
[----:B------:R-:W-:Y:S01]  /*2f30*/  FMUL.FTZ R6, R21, c[0x0][0x320] ;  /* 0x0000c80015067a20 */ /* 0x000fe20000410000 */
[----:B------:R-:W0:Y:S01]  /*2f40*/  LDGDEPBAR ;  /* 0x00000000000079af */ /* 0x000e220000000000 */
[----:B------:R-:W-:Y:S01]  /*2f50*/  LEA.HI R20, R20, R7, RZ, 0x2 ;  /* 0x0000000714147211 */ /* 0x000fe200078f10ff */
[----:B------:R-:W-:-:S02]  /*2f60*/  FMUL.FTZ R21, R56, c[0x0][0x320] ;  /* 0x0000c80038157a20 */ /* 0x000fc40000410000 */
[----:B------:R-:W-:Y:S01]  /*2f70*/  FMUL.FTZ R0, R52, c[0x0][0x320] ;  /* 0x0000c80034007a20 */ /* 0x000fe20000410000 */
[----:B---3--:R-:W-:Y:S01]  /*2f80*/  LEA.HI R17, R104, R104, RZ, 0x1 ;  /* 0x0000006868117211 */ /* 0x008fe200078f08ff */
[----:B------:R3:W2:Y:S01]  /*2f90*/  MUFU.TANH R136, R24 ;  /* 0x0000001800887308 */ /* 0x0006a20000002400 */
[----:B------:R-:W-:Y:S02]  /*2fa0*/  FMUL.FTZ R57, R57, c[0x0][0x320] ;  /* 0x0000c80039397a20 */ /* 0x000fe40000410000 */
[----:B------:R-:W-:Y:S01]  /*2fb0*/  LOP3.LUT R17, R17, 0x1ffffffe, RZ, 0xc0, !PT ;  /* 0x1ffffffe11117812 */ /* 0x000fe200078ec0ff */
[----:B------:R-:W-:Y:S02]  /*2fc0*/  FMUL.FTZ R53, R53, c[0x0][0x320] ;  /* 0x0000c80035357a20 */ /* 0x000fe40000410000 */
[----:B------:R-:W-:Y:S01]  /*2fd0*/  FMUL.FTZ R48, R48, c[0x0][0x320] ;  /* 0x0000c80030307a20 */ /* 0x000fe20000410000 */
[----:B------:R-:W-:Y:S01]  /*2fe0*/  IADD3 R17, R104, -R17, RZ ;  /* 0x8000001168117210 */ /* 0x000fe20007ffe0ff */
[----:B------:R-:W-:Y:S01]  /*2ff0*/  FMUL.FTZ R49, R49, c[0x0][0x320] ;  /* 0x0000c80031317a20 */ /* 0x000fe20000410000 */
[----:B-1----:R-:W-:Y:S01]  /*3000*/  LEA.HI.SX32 R33, R20, UR21, 0x1e ;  /* 0x0000001514217c11 */ /* 0x002fe2000f8ff2ff */
[----:B------:R-:W-:Y:S01]  /*3010*/  FMUL.FTZ R44, R44, c[0x0][0x320] ;  /* 0x0000c8002c2c7a20 */ /* 0x000fe20000410000 */
[----:B------:R-:W1:Y:S01]  /*3020*/  MUFU.TANH R6, R6 ;  /* 0x0000000600067308 */ /* 0x000e620000002400 */
[----:B------:R-:W-:Y:S01]  /*3030*/  FMUL.FTZ R45, R45, c[0x0][0x320] ;  /* 0x0000c8002d2d7a20 */ /* 0x000fe20000410000 */
[----:B------:R-:W-:Y:S01]  /*3040*/  LEA R16, R16, R33, 0x4 ;  /* 0x0000002110107211 */ /* 0x000fe200078e20ff */
[----:B------:R-:W-:Y:S01]  /*3050*/  FMUL.FTZ R40, R40, c[0x0][0x320] ;  /* 0x0000c80028287a20 */ /* 0x000fe20000410000 */
[----:B---3--:R-:W-:Y:S01]  /*3060*/  LOP3.LUT R24, R20, 0x7ffffffc, RZ, 0xc0, !PT ;  /* 0x7ffffffc14187812 */ /* 0x008fe200078ec0ff */
[----:B------:R-:W-:-:S02]  /*3070*/  FMUL.FTZ R41, R41, c[0x0][0x320] ;  /* 0x0000c80029297a20 */ /* 0x000fc40000410000 */
[----:B------:R-:W-:Y:S01]  /*3080*/  IMAD R221, R17, 0x8, R16 ;  /* 0x0000000811dd7824 */ /* 0x000fe200078e0210 */
[----:B------:R-:W-:Y:S01]  /*3090*/  IADD3 R24, R7, -R24, RZ ;  /* 0x8000001807187210 */ /* 0x000fe20007ffe0ff */
[----:B------:R-:W-:Y:S01]  /*30a0*/  FMUL.FTZ R7, R8, c[0x0][0x320] ;  /* 0x0000c80008077a20 */ /* 0x000fe20000410000 */
[----:B------:R-:W-:Y:S01]  /*30b0*/  MOV R8, c[0x0][0x2ac] ;  /* 0x0000ab0000087a02 */ /* 0x000fe20000000f00 */
[----:B------:R-:W-:Y:S01]  /*30c0*/  @P2 IMAD.HI.U32 R16, R221, c[0x0][0x2c8], RZ ;  /* 0x0000b200dd102a27 */ /* 0x000fe200078e00ff */
[----:B------:R-:W-:Y:S01]  /*30d0*/  MOV R17, R221 ;  /* 0x000000dd00117202 */ /* 0x000fe20000000f00 */
[----:B------:R-:W3:Y:S02]  /*30e0*/  MUFU.TANH R4, R4 ;  /* 0x0000000400047308 */ /* 0x000ee40000002400 */
[----:B------:R-:W-:Y:S01]  /*30f0*/  IMAD.SHL.U32 R222, R24, 0x2, RZ ;  /* 0x0000000218de7824 */ /* 0x000fe200078e00ff */
[----:B------:R-:W-:Y:S01]  /*3100*/  @P0 SHF.R.U32.HI R17, RZ, c[0x0][0x2cc], R16 ;  /* 0x0000b300ff110a19 */ /* 0x000fe20000011610 */
[----:B------:R-:W-:Y:S01]  /*3110*/  FMUL.FTZ R32, R32, c[0x0][0x320] ;  /* 0x0000c80020207a20 */ /* 0x000fe20000410000 */
[----:B------:R-:W-:Y:S01]  /*3120*/  PLOP3.LUT P0, PT, PT, PT, UP1, 0x40, 0x0 ;  /* 0x000000000000781c */ /* 0x000fe20003f0e818 */
[----:B------:R-:W-:Y:S01]  /*3130*/  FMUL.FTZ R28, R28, c[0x0][0x320] ;  /* 0x0000c8001c1c7a20 */ /* 0x000fe20000410000 */
[----:B------:R-:W-:Y:S01]  /*3140*/  IADD3 R64, -R222, 0x1, R39 ;  /* 0x00000001de407810 */ /* 0x000fe20007ffe127 */
[----:B------:R-:W5:Y:S01]  /*3150*/  SHFL.IDX PT, R12, R17, RZ, 0x1c1f ;  /* 0x001c1fff110c7589 */ /* 0x000f6200000e0000 */
[----:B------:R-:W-:Y:S01]  /*3160*/  FMUL.FTZ R29, R29, c[0x0][0x320] ;  /* 0x0000c8001d1d7a20 */ /* 0x000fe20000410000 */
[----:B------:R-:W1:Y:S01]  /*3170*/  MUFU.TANH R21, R21 ;  /* 0x0000001500157308 */ /* 0x000e620000002400 */
[----:B------:R-:W-:Y:S01]  /*3180*/  FMUL.FTZ R9, R9, c[0x0][0x320] ;  /* 0x0000c80009097a20 */ /* 0x000fe20000410000 */
[----:B------:R-:W-:Y:S01]  /*3190*/  IADD3 R64, R64, -c[0x0][0x168], RZ ;  /* 0x80005a0040407a10 */ /* 0x000fe20007ffe0ff */
[----:B------:R-:W-:Y:S01]  /*31a0*/  IMAD R63, R8, c[0x0][0x1d0], R37 ;  /* 0x00007400083f7a24 */ /* 0x000fe200078e0225 */
[----:B------:R-:W-:-:S02]  /*31b0*/  IADD3 R62, R37, -R222, RZ ;  /* 0x800000de253e7210 */ /* 0x000fc40007ffe0ff */
[----:B------:R-:W-:Y:S02]  /*31c0*/  IADD3 R65, R64, c[0x0][0x328], RZ ;  /* 0x0000ca0040417a10 */ /* 0x000fe40007ffe0ff */
[----:B------:R1:W1:Y:S01]  /*31d0*/  MUFU.TANH R126, R57 ;  /* 0x00000039007e7308 */ /* 0x0002620000002400 */
[----:B------:R-:W-:Y:S02]  /*31e0*/  IADD3 R63, -R222, R63, RZ ;  /* 0x0000003fde3f7210 */ /* 0x000fe40007ffe1ff */
[----:B------:R-:W-:-:S05]  /*31f0*/  IADD3 R64, R64, UR17, RZ ;  /* 0x0000001140407c10 */ /* 0x000fca000fffe0ff */
[----:B------:R-:W1:Y:S01]  /*3200*/  MUFU.TANH R0, R0 ;  /* 0x0000000000007308 */ /* 0x000e620000002400 */
[----:B-----5:R-:W-:Y:S01]  /*3210*/  IMAD.IADD R68, R65, 0x1, R12 ;  /* 0x0000000141447824 */ /* 0x020fe200078e020c */
[----:B------:R-:W-:-:S06]  /*3220*/  IADD3 R67, R64, R12, RZ ;  /* 0x0000000c40437210 */ /* 0x000fcc0007ffe0ff */
[----:B------:R1:W1:Y:S01]  /*3230*/  MUFU.TANH R128, R53 ;  /* 0x0000003500807308 */ /* 0x0002620000002400 */
[----:B------:R-:W-:-:S07]  /*3240*/  IMNMX R68, R68, R63, PT ;  /* 0x0000003f44447217 */ /* 0x000fce0003800200 */
        /* <DEDUP_REMOVED lines=10> */
[----:B------:R1:W1:Y:S08]  /*32f0*/  MUFU.TANH R16, R25 ;  /* 0x0000001900107308 */ /* 0x0002700000002400 */
[----:B------:R1:W1:Y:S08]  /*3300*/  MUFU.TANH R20, R13 ;  /* 0x0000000d00147308 */ /* 0x0002700000002400 */
[----:B------:R-:W1:Y:S08]  /*3310*/  MUFU.TANH R7, R7 ;  /* 0x0000000700077308 */ /* 0x000e700000002400 */
[----:B------:R1:W1:Y:S01]  /*3320*/  MUFU.TANH R24, R9 ;  /* 0x0000000900187308 */ /* 0x0002620000002400 */
[----:B------:R-:W-:Y:S05]  /*3330*/  @P0 BRA `(.L_x_24) ;  /* 0x0000015000000947 */ /* 0x000fea0003800000 */
[----:B-1234-:R-:W-:Y:S01]  /*3340*/  IMAD.U32 R9, RZ, RZ, UR8 ;  /* 0x00000008ff097e24 */ /* 0x01efe2000f8e00ff */
[----:B------:R-:W-:Y:S04]  /*3350*/  BSSY B0, `(.L_x_25) ;  /* 0x000000f000007945 */ /* 0x000fe80003800000 */
[----:B------:R-:W-:-:S04]  /*3360*/  IADD3 R9, R9, -c[0x0][0x168], R12 ;  /* 0x80005a0009097a10 */ /* 0x000fc80007ffe00c */
        /* <DEDUP_REMOVED lines=9> */
.L_x_26:
[----:B------:R-:W-:-:S04]  /*3400*/  MOV R8, c[0x0][0x32c] ;  /* 0x0000cb0000087a02 */ /* 0x000fc80000000f00 */
[----:B------:R-:W-:-:S13]  /*3410*/  ISETP.NE.AND P0, PT, R8, 0x1, PT ;  /* 0x000000010800780c */ /* 0x000fda0003f05270 */
[----:B------:R-:W-:-:S05]  /*3420*/  @P0 IMAD.HI.U32 R8, R9, c[0x0][0x330], RZ ;  /* 0x0000cc0009080a27 */ /* 0x000fca00078e00ff */
[----:B------:R-:W-:Y:S02]  /*3430*/  @P0 SHF.R.U32.HI R9, RZ, c[0x0][0x334], R8 ;  /* 0x0000cd00ff090a19 */ /* 0x000fe40000011608 */
.L_x_27:
[----:B------:R-:W-:Y:S05]  /*3440*/  BSYNC B0 ;  /* 0x0000000000007941 */ /* 0x000fea0003800000 */
.L_x_25:
[----:B------:R-:W-:-:S05]  /*3450*/  IMAD R8, R9, c[0x0][0x32c], R62 ;  /* 0x0000cb0009087a24 */ /* 0x000fca00078e023e */
[----:B------:R-:W-:Y:S02]  /*3460*/  IADD3 R9, R8, c[0x0][0x32c], RZ ;  /* 0x0000cb0008097a10 */ /* 0x000fe40007ffe0ff */
[----:B------:R-:W-:Y:S02]  /*3470*/  IMNMX R67, R67, R8, !PT ;  /* 0x0000000843437217 */ /* 0x000fe40007800200 */
[----:B------:R-:W-:Y:S02]  /*3480*/  IMNMX R68, R68, R9, PT ;  /* 0x0000000944447217 */ /* 0x000fe40003800200 */
.L_x_24:
[C---:B--234-:R-:W-:Y:S01]  /*3490*/  ISETP.GE.AND P0, PT, R37.reuse, 0x9, PT ;  /* 0x000000092500780c */ /* 0x05cfe20003f06270 */
[----:B------:R-:W2:Y:S01]  /*34a0*/  SHFL.IDX PT, R17, R17, 0x1, 0x1c1f ;  /* 0x003c1f0011117f89 */ /* 0x000ea200000e0000 */
[----:B------:R-:W-:Y:S01]  /*34b0*/  ISETP.GE.AND P2, PT, R37, 0x2, PT ;  /* 0x000000022500780c */ /* 0x000fe20003f46270 */
[----:B------:R-:W-:Y:S01]  /*34c0*/  FMUL.FTZ R133, R30, c[0x0][0x320] ;  /* 0x0000c8001e857a20 */ /* 0x000fe20000410000 */
[----:B------:R-:W-:Y:S01]  /*34d0*/  P2R R61, PR, RZ, 0x1 ;  /* 0x00000001ff3d7803 */ /* 0x000fe20000000000 */
[----:B------:R-:W-:Y:S01]  /*34e0*/  FMUL.FTZ R30, R18, c[0x0][0x320] ;  /* 0x0000c800121e7a20 */ /* 0x000fe20000410000 */
[----:B------:R-:W-:Y:S01]  /*34f0*/  ISETP.GT.AND P0, PT, R67, 0x8, !P0 ;  /* 0x000000084300780c */ /* 0x000fe20004704270 */
[----:B------:R-:W-:Y:S01]  /*3500*/  FMUL.FTZ R18, R19, c[0x0][0x320] ;  /* 0x0000c80013127a20 */ /* 0x000fe20000410000 */
[----:B------:R-:W-:Y:S01]  /*3510*/  P2R R66, PR, RZ, 0x4 ;  /* 0x00000004ff427803 */ /* 0x000fe20000000000 */
[----:B------:R-:W-:Y:S01]  /*3520*/  FMUL.FTZ R10, R10, c[0x0][0x320] ;  /* 0x0000c8000a0a7a20 */ /* 0x000fe20000410000 */
[----:B------:R-:W-:Y:S01]  /*3530*/  ISETP.LT.OR P0, PT, R68, 0x9, P0 ;  /* 0x000000094400780c */ /* 0x000fe20000701670 */
[----:B------:R-:W-:Y:S01]  /*3540*/  FMUL.FTZ R47, R47, c[0x0][0x320] ;  /* 0x0000c8002f2f7a20 */ /* 0x000fe20000410000 */
[----:B------:R-:W-:Y:S01]  /*3550*/  ISETP.GT.AND P2, PT, R67, 0x1, !P2 ;  /* 0x000000014300780c */ /* 0x000fe20005744270 */
[----:B------:R-:W-:Y:S01]  /*3560*/  FMUL.FTZ R58, R58, c[0x0][0x320] ;  /* 0x0000c8003a3a7a20 */ /* 0x000fe20000410000 */
[----:B------:R-:W-:Y:S01]  /*3570*/  ISETP.GE.AND P5, PT, R37, 0xa, PT ;  /* 0x0000000a2500780c */ /* 0x000fe20003fa6270 */
[----:B------:R-:W-:Y:S01]  /*3580*/  FMUL.FTZ R59, R59, c[0x0][0x320] ;  /* 0x0000c8003b3b7a20 */ /* 0x000fe20000410000 */
[----:B-1----:R-:W-:Y:S01]  /*3590*/  FSEL R20, R20, -INF , !P0 ;  /* 0xff80000014147808 */ /* 0x002fe20004000000 */
[----:B------:R-:W-:Y:S01]  /*35a0*/  FMUL.FTZ R42, R42, c[0x0][0x320] ;  /* 0x0000c8002a2a7a20 */ /* 0x000fe20000410000 */
[----:B------:R-:W-:Y:S01]  /*35b0*/  ISETP.LT.OR P2, PT, R68, 0x2, P2 ;  /* 0x000000024400780c */ /* 0x000fe20001741670 */
[----:B------:R-:W-:Y:S01]  /*35c0*/  FMUL.FTZ R43, R43, c[0x0][0x320] ;  /* 0x0000c8002b2b7a20 */ /* 0x000fe20000410000 */
[----:B------:R-:W-:Y:S01]  /*35d0*/  ISETP.GT.AND P0, PT, R67, 0x9, !P5 ;  /* 0x000000094300780c */ /* 0x000fe20006f04270 */
[----:B------:R-:W-:Y:S01]  /*35e0*/  FMUL.FTZ R34, R34, c[0x0][0x320] ;  /* 0x0000c80022227a20 */ /* 0x000fe20000410000 */
[----:B------:R-:W-:Y:S01]  /*35f0*/  FSEL R24, R24, -INF , !P2 ;  /* 0xff80000018187808 */ /* 0x000fe20005000000 */
[----:B------:R-:W-:Y:S01]  /*3600*/  FMUL.FTZ R35, R35, c[0x0][0x320] ;  /* 0x0000c80023237a20 */ /* 0x000fe20000410000 */
[----:B------:R-:W-:Y:S01]  /*3610*/  ISETP.LT.OR P0, PT, R68, 0xa, P0 ;  /* 0x0000000a4400780c */ /* 0x000fe20000701670 */
[----:B------:R-:W-:Y:S01]  /*3620*/  FMUL.FTZ R54, R54, c[0x0][0x320] ;  /* 0x0000c80036367a20 */ /* 0x000fe20000410000 */
[----:B------:R-:W-:Y:S01]  /*3630*/  ISETP.GE.AND P2, PT, R37, 0x11, PT ;  /* 0x000000112500780c */ /* 0x000fe20003f46270 */
[----:B------:R-:W-:Y:S01]  /*3640*/  FMUL.FTZ R55, R55, c[0x0][0x320] ;  /* 0x0000c80037377a20 */ /* 0x000fe20000410000 */
[----:B------:R-:W-:Y:S01]  /*3650*/  FSEL R16, R16, -INF , !P0 ;  /* 0xff80000010107808 */ /* 0x000fe20004000000 */
[----:B------:R-:W-:Y:S01]  /*3660*/  FMUL.FTZ R31, R31, c[0x0][0x320] ;  /* 0x0000c8001f1f7a20 */ /* 0x000fe20000410000 */
[----:B------:R-:W-:Y:S01]  /*3670*/  ISETP.GT.AND P0, PT, R67, 0x10, !P2 ;  /* 0x000000104300780c */ /* 0x000fe20005704270 */
[----:B------:R-:W-:Y:S01]  /*3680*/  FMUL.FTZ R27, R27, c[0x0][0x320] ;  /* 0x0000c8001b1b7a20 */ /* 0x000fe20000410000 */
[----:B------:R-:W-:Y:S01]  /*3690*/  P2R R57, PR, RZ, 0x4 ;  /* 0x00000004ff397803 */ /* 0x000fe20000000000 */
        /* <DEDUP_REMOVED lines=8> */
[----:B------:R-:W1:Y:S01]  /*3720*/  MUFU.TANH R157, R47 ;  /* 0x0000002f009d7308 */ /* 0x000e620000002400 */
[----:B------:R-:W-:Y:S01]  /*3730*/  P2R R13, PR, RZ, 0x4 ;  /* 0x00000004ff0d7803 */ /* 0x000fe20000000000 */
[----:B------:R-:W-:Y:S01]  /*3740*/  FMUL.FTZ R26, R26, c[0x0][0x320] ;  /* 0x0000c8001a1a7a20 */ /* 0x000fe20000410000 */
[----:B------:R-:W-:Y:S01]  /*3750*/  ISETP.LT.OR P0, PT, R68, 0x12, P0 ;  /* 0x000000124400780c */ /* 0x000fe20000701670 */
[----:B--2---:R-:W-:Y:S01]  /*3760*/  IMAD.IADD R64, R64, 0x1, R17 ;  /* 0x0000000140407824 */ /* 0x004fe200078e0211 */
[----:B------:R-:W-:-:S02]  /*3770*/  ISETP.GE.AND P2, PT, R37, 0x19, PT ;  /* 0x000000192500780c */ /* 0x000fc40003f46270 */
[----:B------:R-:W-:Y:S01]  /*3780*/  FSEL R6, R6, -INF , !P0 ;  /* 0xff80000006067808 */ /* 0x000fe20004000000 */
[----:B------:R-:W2:Y:S01]  /*3790*/  MUFU.TANH R119, R58 ;  /* 0x0000003a00777308 */ /* 0x000ea20000002400 */
[----:B------:R-:W-:Y:S02]  /*37a0*/  ISETP.GT.AND P0, PT, R67, 0x18, !P2 ;  /* 0x000000184300780c */ /* 0x000fe40005704270 */
[----:B------:R-:W-:Y:S02]  /*37b0*/  P2R R56, PR, RZ, 0x4 ;  /* 0x00000004ff387803 */ /* 0x000fe40000000000 */
[----:B------:R-:W-:Y:S02]  /*37c0*/  ISETP.LT.OR P0, PT, R68, 0x19, P0 ;  /* 0x000000194400780c */ /* 0x000fe40000701670 */
[----:B------:R-:W-:Y:S01]  /*37d0*/  ISETP.GE.AND P2, PT, R37, 0x1a, PT ;  /* 0x0000001a2500780c */ /* 0x000fe20003f46270 */
[----:B------:R-:W3:Y:S01]  /*37e0*/  MUFU.TANH R139, R59 ;  /* 0x0000003b008b7308 */ /* 0x000ee20000002400 */
[----:B------:R-:W-:-:S02]  /*37f0*/  FSEL R4, R4, -INF , !P0 ;  /* 0xff80000004047808 */ /* 0x000fc40004000000 */
[----:B------:R-:W-:Y:S02]  /*3800*/  ISETP.GT.AND P0, PT, R67, 0x19, !P2 ;  /* 0x000000194300780c */ /* 0x000fe40005704270 */
[----:B------:R-:W-:Y:S02]  /*3810*/  P2R R9, PR, RZ, 0x4 ;  /* 0x00000004ff097803 */ /* 0x000fe40000000000 */
[----:B------:R-:W-:Y:S01]  /*3820*/  ISETP.LT.OR P0, PT, R68, 0x1a, P0 ;  /* 0x0000001a4400780c */ /* 0x000fe20000701670 */
[----:B------:R-:W4:Y:S01]  /*3830*/  MUFU.TANH R155, R42 ;  /* 0x0000002a009b7308 */ /* 0x000f220000002400 */
[----:B------:R-:W-:Y:S02]  /*3840*/  ISETP.GE.AND P2, PT, R37, 0x21, PT ;  /* 0x000000212500780c */ /* 0x000fe40003f46270 */
[----:B------:R-:W-:Y:S02]  /*3850*/  FSEL R8, R69, -INF , !P0 ;  /* 0xff80000045087808 */ /* 0x000fe40004000000 */
[----:B------:R-:W-:-:S02]  /*3860*/  ISETP.GT.AND P0, PT, R67, 0x20, !P2 ;  /* 0x000000204300780c */ /* 0x000fc40005704270 */
[----:B------:R-:W-:Y:S01]  /*3870*/  P2R R53, PR, RZ, 0x4 ;  /* 0x00000004ff357803 */ /* 0x000fe20000000000 */
[----:B------:R-:W1:Y:S01]  /*3880*/  MUFU.TANH R153, R43 ;  /* 0x0000002b00997308 */ /* 0x000e620000002400 */
[----:B------:R-:W-:Y:S02]  /*3890*/  ISETP.LT.OR P0, PT, R68, 0x21, P0 ;  /* 0x000000214400780c */ /* 0x000fe40000701670 */
[----:B------:R-:W-:Y:S02]  /*38a0*/  ISETP.GE.AND P2, PT, R37, 0x22, PT ;  /* 0x000000222500780c */ /* 0x000fe40003f46270 */
[----:B------:R-:W-:Y:S02]  /*38b0*/  FSEL R32, R21, -INF , !P0 ;  /* 0xff80000015207808 */ /* 0x000fe40004000000 */
[----:B------:R-:W-:Y:S01]  /*38c0*/  ISETP.GT.AND P0, PT, R67, 0x21, !P2 ;  /* 0x000000214300780c */ /* 0x000fe20005704270 */
[----:B------:R-:W1:Y:S01]  /*38d0*/  MUFU.TANH R151, R34 ;  /* 0x0000002200977308 */ /* 0x000e620000002400 */
[----:B------:R-:W-:-:S02]  /*38e0*/  P2R R52, PR, RZ, 0x4 ;  /* 0x00000004ff347803 */ /* 0x000fc40000000000 */
[----:B------:R-:W-:Y:S02]  /*38f0*/  ISETP.LT.OR P0, PT, R68, 0x22, P0 ;  /* 0x000000224400780c */ /* 0x000fe40000701670 */
[----:B------:R-:W-:Y:S02]  /*3900*/  ISETP.GE.AND P2, PT, R37, 0x29, PT ;  /* 0x000000292500780c */ /* 0x000fe40003f46270 */
[----:B------:R-:W-:Y:S01]  /*3910*/  FSEL R126, R126, -INF , !P0 ;  /* 0xff8000007e7e7808 */ /* 0x000fe20004000000 */
[----:B------:R-:W1:Y:S01]  /*3920*/  MUFU.TANH R143, R35 ;  /* 0x00000023008f7308 */ /* 0x000e620000002400 */
[----:B------:R-:W-:Y:S02]  /*3930*/  ISETP.GT.AND P0, PT, R67, 0x28, !P2 ;  /* 0x000000284300780c */ /* 0x000fe40005704270 */
[----:B------:R-:W-:Y:S02]  /*3940*/  P2R R49, PR, RZ, 0x4 ;  /* 0x00000004ff317803 */ /* 0x000fe40000000000 */
[----:B------:R-:W-:-:S02]  /*3950*/  ISETP.LT.OR P0, PT, R68, 0x29, P0 ;  /* 0x000000294400780c */ /* 0x000fc40000701670 */
[----:B------:R-:W-:Y:S01]  /*3960*/  ISETP.GE.AND P2, PT, R37, 0x2a, PT ;  /* 0x0000002a2500780c */ /* 0x000fe20003f46270 */
[----:B------:R-:W1:Y:S01]  /*3970*/  MUFU.TANH R129, R54 ;  /* 0x0000003600817308 */ /* 0x000e620000002400 */
[----:B------:R-:W-:Y:S02]  /*3980*/  FSEL R28, R0, -INF , !P0 ;  /* 0xff800000001c7808 */ /* 0x000fe40004000000 */
[----:B------:R-:W-:Y:S02]  /*3990*/  ISETP.GT.AND P0, PT, R67, 0x29, !P2 ;  /* 0x000000294300780c */ /* 0x000fe40005704270 */
[----:B------:R-:W-:Y:S02]  /*39a0*/  P2R R48, PR, RZ, 0x4 ;  /* 0x00000004ff307803 */ /* 0x000fe40000000000 */
[----:B------:R-:W-:Y:S01]  /*39b0*/  ISETP.LT.OR P0, PT, R68, 0x2a, P0 ;  /* 0x0000002a4400780c */ /* 0x000fe20000701670 */
[----:B------:R-:W1:Y:S01]  /*39c0*/  MUFU.TANH R137, R55 ;  /* 0x0000003700897308 */ /* 0x000e620000002400 */
[----:B------:R-:W-:-:S02]  /*39d0*/  ISETP.GE.AND P2, PT, R37, 0x31, PT ;  /* 0x000000312500780c */ /* 0x000fc40003f46270 */
[----:B------:R-:W-:Y:S02]  /*39e0*/  FSEL R128, R128, -INF , !P0 ;  /* 0xff80000080807808 */ /* 0x000fe40004000000 */
[----:B------:R-:W-:Y:S02]  /*39f0*/  ISETP.GT.AND P0, PT, R67, 0x30, !P2 ;  /* 0x000000304300780c */ /* 0x000fe40005704270 */
[----:B------:R-:W-:Y:S01]  /*3a00*/  P2R R45, PR, RZ, 0x4 ;  /* 0x00000004ff2d7803 */ /* 0x000fe20000000000 */
[----:B------:R-:W1:Y:S01]  /*3a10*/  MUFU.TANH R133, R133 ;  /* 0x0000008500857308 */ /* 0x000e620000002400 */
[----:B------:R-:W-:Y:S02]  /*3a20*/  ISETP.LT.OR P0, PT, R68, 0x31, P0 ;  /* 0x000000314400780c */ /* 0x000fe40000701670 */
[----:B------:R-:W-:Y:S02]  /*3a30*/  ISETP.GE.AND P2, PT, R37, 0x32, PT ;  /* 0x000000322500780c */ /* 0x000fe40003f46270 */
[----:B------:R-:W-:-:S02]  /*3a40*/  FSEL R152, R152, -INF , !P0 ;  /* 0xff80000098987808 */ /* 0x000fc40004000000 */
[----:B------:R-:W-:Y:S01]  /*3a50*/  ISETP.GT.AND P0, PT, R67, 0x31, !P2 ;  /* 0x000000314300780c */ /* 0x000fe20005704270 */
[----:B------:R-:W1:Y:S01]  /*3a60*/  MUFU.TANH R131, R31 ;  /* 0x0000001f00837308 */ /* 0x000e620000002400 */
[----:B------:R-:W-:Y:S02]  /*3a70*/  P2R R44, PR, RZ, 0x4 ;  /* 0x00000004ff2c7803 */ /* 0x000fe40000000000 */
[----:B------:R-:W-:Y:S02]  /*3a80*/  ISETP.LT.OR P0, PT, R68, 0x32, P0 ;  /* 0x000000324400780c */ /* 0x000fe40000701670 */
[----:B------:R-:W-:Y:S02]  /*3a90*/  ISETP.GE.AND P2, PT, R37, 0x39, PT ;  /* 0x000000392500780c */ /* 0x000fe40003f46270 */
[----:B------:R-:W-:Y:S01]  /*3aa0*/  FSEL R142, R142, -INF , !P0 ;  /* 0xff8000008e8e7808 */ /* 0x000fe20004000000 */
[----:B------:R-:W1:Y:S01]  /*3ab0*/  MUFU.TANH R30, R30 ;  /* 0x0000001e001e7308 */ /* 0x000e620000002400 */
[----:B------:R-:W-:-:S02]  /*3ac0*/  ISETP.GT.AND P0, PT, R67, 0x38, !P2 ;  /* 0x000000384300780c */ /* 0x000fc40005704270 */
[----:B------:R-:W-:Y:S02]  /*3ad0*/  P2R R41, PR, RZ, 0x4 ;  /* 0x00000004ff297803 */ /* 0x000fe40000000000 */
[----:B------:R-:W-:Y:S02]  /*3ae0*/  ISETP.LT.OR P0, PT, R68, 0x39, P0 ;  /* 0x000000394400780c */ /* 0x000fe40000701670 */
[----:B------:R-:W-:Y:S01]  /*3af0*/  ISETP.GE.AND P2, PT, R37, 0x3a, PT ;  /* 0x0000003a2500780c */ /* 0x000fe20003f46270 */
[----:B------:R-:W1:Y:S01]  /*3b00*/  MUFU.TANH R18, R18 ;  /* 0x0000001200127308 */ /* 0x000e620000002400 */
[----:B------:R-:W-:Y:S02]  /*3b10*/  FSEL R148, R148, -INF , !P0 ;  /* 0xff80000094947808 */ /* 0x000fe40004000000 */
[----:B------:R-:W-:Y:S02]  /*3b20*/  ISETP.GT.AND P0, PT, R67, 0x39, !P2 ;  /* 0x000000394300780c */ /* 0x000fe40005704270 */
[----:B------:R-:W-:-:S02]  /*3b30*/  P2R R40, PR, RZ, 0x4 ;  /* 0x00000004ff287803 */ /* 0x000fc40000000000 */
[----:B------:R-:W-:Y:S01]  /*3b40*/  ISETP.LT.OR P0, PT, R68, 0x3a, P0 ;  /* 0x0000003a4400780c */ /* 0x000fe20000701670 */
[----:B------:R-:W1:Y:S01]  /*3b50*/  MUFU.TANH R125, R27 ;  /* 0x0000001b007d7308 */ /* 0x000e620000002400 */
[----:B------:R-:W-:Y:S02]  /*3b60*/  ISETP.GE.AND P2, PT, R37, 0x41, PT ;  /* 0x000000412500780c */ /* 0x000fe40003f46270 */
[----:B------:R-:W-:Y:S02]  /*3b70*/  FSEL R150, R150, -INF , !P0 ;  /* 0xff80000096967808 */ /* 0x000fe40004000000 */
[----:B------:R-:W-:Y:S02]  /*3b80*/  ISETP.GT.AND P0, PT, R67, 0x40, !P2 ;  /* 0x000000404300780c */ /* 0x000fe40005704270 */
[----:B------:R-:W-:Y:S01]  /*3b90*/  P2R R39, PR, RZ, 0x4 ;  /* 0x00000004ff277803 */ /* 0x000fe20000000000 */
[----:B------:R-:W1:Y:S01]  /*3ba0*/  MUFU.TANH R141, R50 ;  /* 0x00000032008d7308 */ /* 0x000e620000002400 */
[----:B------:R-:W-:-:S02]  /*3bb0*/  ISETP.LT.OR P0, PT, R68, 0x41, P0 ;  /* 0x000000414400780c */ /* 0x000fc40000701670 */
[----:B------:R-:W-:Y:S02]  /*3bc0*/  ISETP.GE.AND P2, PT, R37, 0x42, PT ;  /* 0x000000422500780c */ /* 0x000fe40003f46270 */
[----:B------:R-:W-:Y:S02]  /*3bd0*/  FSEL R160, R160, -INF , !P0 ;  /* 0xff800000a0a07808 */ /* 0x000fe40004000000 */
[----:B------:R-:W-:Y:S01]  /*3be0*/  ISETP.GT.AND P0, PT, R67, 0x41, !P2 ;  /* 0x000000414300780c */ /* 0x000fe20005704270 */
[----:B------:R-:W1:Y:S01]  /*3bf0*/  MUFU.TANH R159, R51 ;  /* 0x00000033009f7308 */ /* 0x000e620000002400 */
[----:B------:R-:W-:Y:S02]  /*3c00*/  P2R R33, PR, RZ, 0x4 ;  /* 0x00000004ff217803 */ /* 0x000fe40000000000 */
[----:B------:R-:W-:Y:S02]  /*3c10*/  ISETP.LT.OR P0, PT, R68, 0x42, P0 ;  /* 0x000000424400780c */ /* 0x000fe40000701670 */
[----:B------:R-:W-:-:S02]  /*3c20*/  ISETP.GE.AND P2, PT, R37, 0x49, PT ;  /* 0x000000492500780c */ /* 0x000fc40003f46270 */
[----:B------:R-:W-:Y:S01]  /*3c30*/  FSEL R158, R158, -INF , !P0 ;  /* 0xff8000009e9e7808 */ /* 0x000fe20004000000 */
[----:B------:R-:W1:Y:S01]  /*3c40*/  MUFU.TANH R149, R46 ;  /* 0x0000002e00957308 */ /* 0x000e620000002400 */
[----:B------:R-:W-:Y:S02]  /*3c50*/  ISETP.GT.AND P0, PT, R67, 0x48, !P2 ;  /* 0x000000484300780c */ /* 0x000fe40005704270 */
[----:B------:R-:W-:Y:S02]  /*3c60*/  P2R R29, PR, RZ, 0x4 ;  /* 0x00000004ff1d7803 */ /* 0x000fe40000000000 */
[----:B------:R-:W-:Y:S02]  /*3c70*/  ISETP.LT.OR P0, PT, R68, 0x49, P0 ;  /* 0x000000494400780c */ /* 0x000fe40000701670 */
[----:B------:R-:W-:Y:S01]  /*3c80*/  ISETP.GE.AND P2, PT, R37, 0x4a, PT ;  /* 0x0000004a2500780c */ /* 0x000fe20003f46270 */
[----:B------:R-:W1:Y:S01]  /*3c90*/  MUFU.TANH R10, R10 ;  /* 0x0000000a000a7308 */ /* 0x000e620000002400 */
[----:B------:R-:W-:-:S02]  /*3ca0*/  FSEL R156, R156, -INF , !P0 ;  /* 0xff8000009c9c7808 */ /* 0x000fc40004000000 */
[----:B------:R-:W-:Y:S02]  /*3cb0*/  ISETP.GT.AND P0, PT, R67, 0x49, !P2 ;  /* 0x000000494300780c */ /* 0x000fe40005704270 */
[----:B------:R-:W-:Y:S02]  /*3cc0*/  P2R R25, PR, RZ, 0x4 ;  /* 0x00000004ff197803 */ /* 0x000fe40000000000 */
[----:B------:R-:W-:Y:S01]  /*3cd0*/  ISETP.LT.OR P0, PT, R68, 0x4a, P0 ;  /* 0x0000004a4400780c */ /* 0x000fe20000701670 */
[----:B------:R5:W1:Y:S01]  /*3ce0*/  MUFU.TANH R127, R26 ;  /* 0x0000001a007f7308 */ /* 0x000a620000002400 */
[----:B------:R-:W-:Y:S02]  /*3cf0*/  ISETP.GE.AND P2, PT, R37, 0x51, PT ;  /* 0x000000512500780c */ /* 0x000fe40003f46270 */
[----:B------:R-:W-:Y:S02]  /*3d00*/  FSEL R154, R154, -INF , !P0 ;  /* 0xff8000009a9a7808 */ /* 0x000fe40004000000 */
[----:B------:R-:W-:-:S02]  /*3d10*/  ISETP.GT.AND P0, PT, R67, 0x50, !P2 ;  /* 0x000000504300780c */ /* 0x000fc40005704270 */
[----:B------:R-:W-:Y:S02]  /*3d20*/  ISETP.GE.AND P6, PT, R37, 0x52, PT ;  /* 0x000000522500780c */ /* 0x000fe40003fc6270 */
[----:B------:R-:W-:Y:S02]  /*3d30*/  ISETP.LT.OR P0, PT, R68, 0x51, P0 ;  /* 0x000000514400780c */ /* 0x000fe40000701670 */
[----:B------:R-:W-:Y:S02]  /*3d40*/  P2R R60, PR, RZ, 0x20 ;  /* 0x00000020ff3c7803 */ /* 0x000fe40000000000 */
[----:B------:R-:W-:Y:S02]  /*3d50*/  FSEL R140, R140, -INF , !P0 ;  /* 0xff8000008c8c7808 */ /* 0x000fe40004000000 */
[----:B------:R-:W-:Y:S01]  /*3d60*/  ISETP.GT.AND P0, PT, R67, 0x51, !P6 ;  /* 0x000000514300780c */ /* 0x000fe20007704270 */
[----:B-----5:R-:W-:Y:S01]  /*3d70*/  IMAD.IADD R26, R65, 0x1, R17 ;  /* 0x00000001411a7824 */ /* 0x020fe200078e0211 */
[----:B------:R-:W-:-:S02]  /*3d80*/  ISETP.GE.AND P5, PT, R37, 0x59, PT ;  /* 0x000000592500780c */ /* 0x000fc40003fa6270 */
[----:B------:R-:W-:Y:S02]  /*3d90*/  ISETP.LT.OR P0, PT, R68, 0x52, P0 ;  /* 0x000000524400780c */ /* 0x000fe40000701670 */
[----:B------:R-:W-:Y:S02]  /*3da0*/  P2R R0, PR, RZ, 0x4 ;  /* 0x00000004ff007803 */ /* 0x000fe40000000000 */
[----:B------:R-:W-:Y:S02]  /*3db0*/  FSEL R138, R138, -INF , !P0 ;  /* 0xff8000008a8a7808 */ /* 0x000fe40004000000 */
[----:B------:R-:W-:Y:S02]  /*3dc0*/  ISETP.GT.AND P0, PT, R67, 0x58, !P5 ;  /* 0x000000584300780c */ /* 0x000fe40006f04270 */
[----:B------:R-:W-:Y:S02]  /*3dd0*/  ISETP.GE.AND P2, PT, R37, 0x1, PT ;  /* 0x000000012500780c */ /* 0x000fe40003f46270 */
[----:B------:R-:W-:-:S02]  /*3de0*/  ISETP.LT.OR P0, PT, R68, 0x59, P0 ;  /* 0x000000594400780c */ /* 0x000fc40000701670 */
[----:B------:R-:W-:Y:S02]  /*3df0*/  P2R R21, PR, RZ, 0x4 ;  /* 0x00000004ff157803 */ /* 0x000fe40000000000 */
[----:B------:R-:W-:Y:S02]  /*3e00*/  FSEL R136, R136, -INF , !P0 ;  /* 0xff80000088887808 */ /* 0x000fe40004000000 */
[----:B------:R-:W-:Y:S02]  /*3e10*/  ISETP.GT.AND P0, PT, R67, RZ, !P2 ;  /* 0x000000ff4300720c */ /* 0x000fe40005704270 */
[----:B------:R-:W-:Y:S01]  /*3e20*/  ISETP.GE.AND P2, PT, R37, 0x5a, PT ;  /* 0x0000005a2500780c */ /* 0x000fe20003f46270 */
[----:B------:R-:W-:Y:S01]  /*3e30*/  FMUL.FTZ R37, R14, c[0x0][0x320] ;  /* 0x0000c8000e257a20 */ /* 0x000fe20000410000 */
[----:B------:R-:W-:Y:S01]  /*3e40*/  ISETP.LT.OR P0, PT, R68, 0x1, P0 ;  /* 0x000000014400780c */ /* 0x000fe20000701670 */
[----:B------:R-:W-:Y:S01]  /*3e50*/  FMUL.FTZ R14, R15, c[0x0][0x320] ;  /* 0x0000c8000f0e7a20 */ /* 0x000fe20000410000 */
[----:B------:R-:W-:Y:S01]  /*3e60*/  IMNMX R63, R26, R63, PT ;  /* 0x0000003f1a3f7217 */ /* 0x000fe20003800200 */
[----:B------:R-:W-:Y:S01]  /*3e70*/  FMUL.FTZ R15, R22, c[0x0][0x320] ;  /* 0x0000c800160f7a20 */ /* 0x000fe20000410000 */
[----:B------:R-:W-:Y:S01]  /*3e80*/  FSEL R7, R7, -INF , !P0 ;  /* 0xff80000007077808 */ /* 0x000fe20004000000 */
[----:B------:R-:W-:Y:S01]  /*3e90*/  FMUL.FTZ R22, R23, c[0x0][0x320] ;  /* 0x0000c80017167a20 */ /* 0x000fe20000410000 */
[----:B------:R-:W-:Y:S01]  /*3ea0*/  ISETP.GT.AND P0, PT, R67, 0x59, !P2 ;  /* 0x000000594300780c */ /* 0x000fe20005704270 */
[----:B------:R-:W1:Y:S03]  /*3eb0*/  MUFU.TANH R37, R37 ;  /* 0x0000002500257308 */ /* 0x000e660000002400 */
[----:B------:R-:W-:-:S04]  /*3ec0*/  ISETP.LT.OR P0, PT, R68, 0x5a, P0 ;  /* 0x0000005a4400780c */ /* 0x000fc80000701670 */
[----:B------:R-:W-:Y:S01]  /*3ed0*/  FSEL R134, R134, -INF , !P0 ;  /* 0xff80000086867808 */ /* 0x000fe20004000000 */
[----:B------:R-:W1:Y:S01]  /*3ee0*/  MUFU.TANH R14, R14 ;  /* 0x0000000e000e7308 */ /* 0x000e620000002400 */
[----:B------:R-:W-:-:S07]  /*3ef0*/  PLOP3.LUT P0, PT, PT, PT, UP1, 0x40, 0x0 ;  /* 0x000000000000781c */ /* 0x000fce0003f0e818 */
[----:B------:R-:W1:Y:S08]  /*3f00*/  MUFU.TANH R15, R15 ;  /* 0x0000000f000f7308 */ /* 0x000e700000002400 */
[----:B------:R-:W1:Y:S08]  /*3f10*/  MUFU.TANH R22, R22 ;  /* 0x0000001600167308 */ /* 0x000e700000002400 */
[----:B------:R1:W1:Y:S01]  /*3f20*/  MUFU.TANH R23, R11 ;  /* 0x0000000b00177308 */ /* 0x0002620000002400 */
[----:B------:R-:W-:Y:S05]  /*3f30*/  @P0 BRA `(.L_x_28) ;  /* 0x0000015000000947 */ /* 0x000fea0003800000 */
[----:B--234-:R-:W-:Y:S01]  /*3f40*/  IMAD.U32 R26, RZ, RZ, UR8 ;  /* 0x00000008ff1a7e24 */ /* 0x01cfe2000f8e00ff */
[----:B------:R-:W-:Y:S04]  /*3f50*/  BSSY B0, `(.L_x_29) ;  /* 0x000000f000007945 */ /* 0x000fe80003800000 */
[----:B------:R-:W-:-:S04]  /*3f60*/  IADD3 R17, R26, -c[0x0][0x168], R17 ;  /* 0x80005a001a117a10 */ /* 0x000fc80007ffe011 */
[----:B------:R-:W-:-:S13]  /*3f70*/  ISETP.GT.AND P0, PT, R17, -0x1, PT ;  /* 0xffffffff1100780c */ /* 0x000fda0003f04270 */
[----:B------:R-:W-:Y:S05]  /*3f80*/  @P0 BRA `(.L_x_30) ;  /* 0x0000007000000947 */ /* 0x000fea0003800000 */
[----:B-1----:R-:W-:Y:S01]  /*3f90*/  IMAD.MOV.U32 R11, RZ, RZ, c[0x0][0x32c] ;  /* 0x0000cb00ff0b7624 */ /* 0x002fe200078e00ff */
[----:B------:R-:W-:-:S04]  /*3fa0*/  LOP3.LUT R17, RZ, R17, RZ, 0x33, !PT ;  /* 0x00000011ff117212 */ /* 0x000fc800078e33ff */
[----:B------:R-:W-:-:S13]  /*3fb0*/  ISETP.NE.AND P0, PT, R11, 0x1, PT ;  /* 0x000000010b00780c */ /* 0x000fda0003f05270 */
[----:B------:R-:W-:-:S05]  /*3fc0*/  @P0 IMAD.HI.U32 R11, R17, c[0x0][0x330], RZ ;  /* 0x0000cc00110b0a27 */ /* 0x000fca00078e00ff */
[----:B------:R-:W-:-:S04]  /*3fd0*/  @P0 SHF.R.U32.HI R17, RZ, c[0x0][0x334], R11 ;  /* 0x0000cd00ff110a19 */ /* 0x000fc8000001160b */
[----:B------:R-:W-:Y:S01]  /*3fe0*/  LOP3.LUT R17, RZ, R17, RZ, 0x33, !PT ;  /* 0x00000011ff117212 */ /* 0x000fe200078e33ff */
[----:B------:R-:W-:Y:S05]  /*3ff0*/  BRA `(.L_x_31) ;  /* 0x0000004000007947 */ /* 0x000fea0003800000 */
.L_x_30:
[----:B-1----:R-:W-:-:S04]  /*4000*/  MOV R11, c[0x0][0x32c] ;  /* 0x0000cb00000b7a02 */ /* 0x002fc80000000f00 */
[----:B------:R-:W-:-:S13]  /*4010*/  ISETP.NE.AND P0, PT, R11, 0x1, PT ;  /* 0x000000010b00780c */ /* 0x000fda0003f05270 */
[----:B------:R-:W-:-:S05]  /*4020*/  @P0 IMAD.HI.U32 R11, R17, c[0x0][0x330], RZ ;  /* 0x0000cc00110b0a27 */ /* 0x000fca00078e00ff */
[----:B------:R-:W-:Y:S02]  /*4030*/  @P0 SHF.R.U32.HI R17, RZ, c[0x0][0x334], R11 ;  /* 0x0000cd00ff110a19 */ /* 0x000fe4000001160b */
.L_x_31:
[----:B------:R-:W-:Y:S05]  /*4040*/  BSYNC B0 ;  /* 0x0000000000007941 */ /* 0x000fea0003800000 */
.L_x_29:
[----:B------:R-:W-:-:S05]  /*4050*/  IMAD R17, R17, c[0x0][0x32c], R62 ;  /* 0x0000cb0011117a24 */ /* 0x000fca00078e023e */
[----:B------:R-:W-:Y:S02]  /*4060*/  IADD3 R26, R17, c[0x0][0x32c], RZ ;  /* 0x0000cb00111a7a10 */ /* 0x000fe40007ffe0ff */
[----:B------:R-:W-:Y:S02]  /*4070*/  IMNMX R64, R64, R17, !PT ;  /* 0x0000001140407217 */ /* 0x000fe40007800200 */
[----:B------:R-:W-:Y:S02]  /*4080*/  IMNMX R63, R63, R26, PT ;  /* 0x0000001a3f3f7217 */ /* 0x000fe40003800200 */
.L_x_28:
[----:B--234-:R-:W-:Y:S01]  /*4090*/  ISETP.NE.AND P0, PT, R66, RZ, PT ;  /* 0x000000ff4200720c */ /* 0x01cfe20003f05270 */
[----:B------:R-:W-:Y:S01]  /*40a0*/  IMAD.SHL.U32 R212, R2, 0x2, RZ ;  /* 0x0000000202d47824 */ /* 0x000fe200078e00ff */
[C---:B------:R-:W-:Y:S01]  /*40b0*/  ISETP.GT.AND P6, PT, R64.reuse, 0x51, !P6 ;  /* 0x000000514000780c */ /* 0x040fe200077c4270 */
[----:B------:R-:W-:Y:S01]  /*40c0*/  ULDC.64 UR4, c[0x0][0x2c8] ;  /* 0x0000b20000047ab9 */ /* 0x000fe20000000a00 */
[C---:B------:R-:W-:Y:S01]  /*40d0*/  ISETP.GT.AND P0, PT, R64.reuse, 0x1, !P0 ;  /* 0x000000014000780c */ /* 0x040fe20004704270 */
[----:B------:R-:W-:Y:S01]  /*40e0*/  IMAD R210, R5, 0x2, R212 ;  /* 0x0000000205d27824 */ /* 0x000fe200078e02d4 */
[C---:B------:R-:W-:Y:S01]  /*40f0*/  ISETP.GT.AND P5, PT, R64.reuse, 0x58, !P5 ;  /* 0x000000584000780c */ /* 0x040fe20006fa4270 */
[----:B------:R-:W-:Y:S01]  /*4100*/  LDSM.16.MT88.4 R76, [R212+0x3100] ;  /* 0x00310000d44c783b */ /* 0x000fe20000004200 */
[----:B------:R-:W-:Y:S01]  /*4110*/  ISETP.LT.OR P0, PT, R63, 0x2, P0 ;  /* 0x000000023f00780c */ /* 0x000fe20000701670 */
[----:B------:R-:W-:Y:S01]  /*4120*/  IMAD R208, R3, 0x2, R210 ;  /* 0x0000000203d07824 */ /* 0x000fe200078e02d2 */
[----:B------:R-:W-:Y:S01]  /*4130*/  ISETP.LT.OR P6, PT, R63, 0x52, P6 ;  /* 0x000000523f00780c */ /* 0x000fe200037c1670 */
[----:B------:R-:W-:Y:S01]  /*4140*/  IMAD R209, R3, 0x2, R212 ;  /* 0x0000000203d17824 */ /* 0x000fe200078e02d4 */
[----:B-1----:R-:W-:Y:S01]  /*4150*/  FSEL R23, R23, -INF , !P0 ;  /* 0xff80000017177808 */ /* 0x002fe20004000000 */
[----:B------:R-:W-:Y:S01]  /*4160*/  LDSM.16.MT88.4 R108, [R212+0x100] ;  /* 0x00010000d46c783b */ /* 0x000fe20000004200 */
[----:B------:R-:W-:Y:S01]  /*4170*/  ISETP.NE.AND P0, PT, R61, RZ, PT ;  /* 0x000000ff3d00720c */ /* 0x000fe20003f05270 */
[----:B------:R-:W-:Y:S01]  /*4180*/  UIMAD.WIDE.U32 UR22, UR21, UR4, URZ ;  /* 0x00000004151672a5 */ /* 0x000fe2000f8e003f */
[C---:B------:R-:W-:Y:S01]  /*4190*/  ISETP.GT.AND P2, PT, R64.reuse, 0x59, !P2 ;  /* 0x000000594000780c */ /* 0x040fe20005744270 */
[----:B------:R-:W-:Y:S01]  /*41a0*/  LDSM.16.MT88.4 R84, [R208+0x100] ;  /* 0x00010000d054783b */ /* 0x000fe20000004200 */
[----:B------:R-:W-:Y:S01]  /*41b0*/  ISETP.GT.AND P0, PT, R64, 0x8, !P0 ;  /* 0x000000084000780c */ /* 0x000fe20004704270 */
[----:B------:R-:W-:Y:S01]  /*41c0*/  @UP2 USHF.R.U32.HI UR21, URZ, UR5, UR23 ;  /* 0x000000053f152299 */ /* 0x000fe20008011617 */
[C---:B------:R-:W-:Y:S01]  /*41d0*/  ISETP.LT.OR P5, PT, R63.reuse, 0x59, P5 ;  /* 0x000000593f00780c */ /* 0x040fe20002fa1670 */
[----:B------:R-:W-:Y:S01]  /*41e0*/  LDSM.16.MT88.4 R100, [R210+0x100] ;  /* 0x00010000d264783b */ /* 0x000fe20000004200 */
[----:B------:R-:W-:Y:S01]  /*41f0*/  ISETP.LT.OR P0, PT, R63, 0x9, P0 ;  /* 0x000000093f00780c */ /* 0x000fe20000701670 */
[----:B------:R-:W-:Y:S01]  /*4200*/  UIADD3 UR4, UR20, UR21, URZ ;  /* 0x0000001514047290 */ /* 0x000fe2000fffe03f */
[----:B------:R-:W-:Y:S01]  /*4210*/  FSEL R131, R131, -INF , !P6 ;  /* 0xff80000083837808 */ /* 0x000fe20007000000 */
[----:B------:R-:W-:Y:S01]  /*4220*/  LDSM.16.MT88.4 R92, [R209+0x100] ;  /* 0x00010000d15c783b */ /* 0x000fe20000004200 */
[----:B------:R-:W-:Y:S01]  /*4230*/  FSEL R19, R37, -INF , !P0 ;  /* 0xff80000025137808 */ /* 0x000fe20004000000 */
[----:B------:R-:W-:Y:S01]  /*4240*/  ULDC UR20, c[0x0][0x328] ;  /* 0x0000ca0000147ab9 */ /* 0x000fe20000000800 */
[----:B------:R-:W-:Y:S01]  /*4250*/  ISETP.NE.AND P0, PT, R60, RZ, PT ;  /* 0x000000ff3c00720c */ /* 0x000fe20003f05270 */
[----:B------:R-:W-:Y:S01]  /*4260*/  LDSM.16.MT88.4 R68, [R210+0x3100] ;  /* 0x00310000d244783b */ /* 0x000fe20000004200 */
[----:B------:R-:W-:Y:S01]  /*4270*/  ISETP.LT.OR P2, PT, R63, 0x5a, P2 ;  /* 0x0000005a3f00780c */ /* 0x000fe20001741670 */
[----:B------:R-:W-:Y:S01]  /*4280*/  UIADD3 UR20, UR4, UR20, URZ ;  /* 0x0000001404147290 */ /* 0x000fe2000fffe03f */
[----:B------:R-:W-:-:S02]  /*4290*/  ISETP.GT.AND P0, PT, R64, 0x9, !P0 ;  /* 0x000000094000780c */ /* 0x000fc40004704270 */
[----:B------:R-:W-:Y:S02]  /*42a0*/  FSEL R127, R127, -INF , !P5 ;  /* 0xff8000007f7f7808 */ /* 0x000fe40006800000 */
[----:B------:R-:W-:Y:S02]  /*42b0*/  ISETP.LT.OR P0, PT, R63, 0xa, P0 ;  /* 0x0000000a3f00780c */ /* 0x000fe40000701670 */
[----:B------:R-:W-:Y:S02]  /*42c0*/  FSEL R125, R125, -INF , !P2 ;  /* 0xff8000007d7d7808 */ /* 0x000fe40005000000 */
[----:B------:R-:W-:Y:S02]  /*42d0*/  FSEL R17, R14, -INF , !P0 ;  /* 0xff8000000e117808 */ /* 0x000fe40004000000 */
[----:B------:R-:W-:Y:S02]  /*42e0*/  ISETP.NE.AND P0, PT, R57, RZ, PT ;  /* 0x000000ff3900720c */ /* 0x000fe40003f05270 */
[----:B------:R-:W-:-:S02]  /*42f0*/  IADD3 R168, R36, -0x2, RZ ;  /* 0xfffffffe24a87810 */ /* 0x000fc40007ffe0ff */
[----:B------:R-:W-:-:S04]  /*4300*/  ISETP.GT.AND P0, PT, R64, 0x10, !P0 ;  /* 0x000000104000780c */ /* 0x000fc80004704270 */
[----:B------:R-:W-:-:S04]  /*4310*/  ISETP.LT.OR P0, PT, R63, 0x11, P0 ;  /* 0x000000113f00780c */ /* 0x000fc80000701670 */
[----:B------:R-:W-:Y:S02]  /*4320*/  FSEL R15, R15, -INF , !P0 ;  /* 0xff8000000f0f7808 */ /* 0x000fe40004000000 */
[----:B------:R-:W-:-:S04]  /*4330*/  ISETP.NE.AND P0, PT, R13, RZ, PT ;  /* 0x000000ff0d00720c */ /* 0x000fc80003f05270 */
[----:B------:R-:W-:-:S04]  /*4340*/  ISETP.GT.AND P0, PT, R64, 0x11, !P0 ;  /* 0x000000114000780c */ /* 0x000fc80004704270 */
[----:B------:R-:W-:-:S04]  /*4350*/  ISETP.LT.OR P0, PT, R63, 0x12, P0 ;  /* 0x000000123f00780c */ /* 0x000fc80000701670 */
[----:B------:R-:W-:Y:S02]  /*4360*/  FSEL R13, R22, -INF , !P0 ;  /* 0xff800000160d7808 */ /* 0x000fe40004000000 */
[----:B------:R-:W-:Y:S02]  /*4370*/  ISETP.NE.AND P0, PT, R56, RZ, PT ;  /* 0x000000ff3800720c */ /* 0x000fe40003f05270 */
[----:B------:R-:W-:Y:S02]  /*4380*/  LDSM.16.MT88.4 R56, [R209+0x3100] ;  /* 0x00310000d138783b */ /* 0x000fe40000004200 */
[----:B------:R-:W-:-:S04]  /*4390*/  ISETP.GT.AND P0, PT, R64, 0x18, !P0 ;  /* 0x000000184000780c */ /* 0x000fc80004704270 */
[----:B------:R-:W-:-:S04]  /*43a0*/  ISETP.LT.OR P0, PT, R63, 0x19, P0 ;  /* 0x000000193f00780c */ /* 0x000fc80000701670 */
[----:B------:R-:W-:Y:S02]  /*43b0*/  FSEL R11, R30, -INF , !P0 ;  /* 0xff8000001e0b7808 */ /* 0x000fe40004000000 */
[----:B------:R-:W-:-:S04]  /*43c0*/  ISETP.NE.AND P0, PT, R9, RZ, PT ;  /* 0x000000ff0900720c */ /* 0x000fc80003f05270 */
        /* <DEDUP_REMOVED lines=52> */
[----:B------:R-:W-:Y:S02]  /*4710*/  FMNMX.FTZ R21, R7, R24, !PT ;  /* 0x0000001807157209 */ /* 0x000fe40007810000 */
[----:B------:R-:W-:Y:S02]  /*4720*/  ISETP.GT.AND P0, PT, R64, RZ, !P0 ;  /* 0x000000ff4000720c */ /* 0x000fe40004704270 */
[----:B------:R-:W-:Y:S02]  /*4730*/  FMNMX.FTZ R21, R20, R21, !PT ;  /* 0x0000001514157209 */ /* 0x000fe40007810000 */
[----:B------:R-:W-:-:S02]  /*4740*/  ISETP.LT.OR P0, PT, R63, 0x1, P0 ;  /* 0x000000013f00780c */ /* 0x000fc40000701670 */
[----:B------:R-:W-:Y:S02]  /*4750*/  FMNMX.FTZ R21, R16, R21, !PT ;  /* 0x0000001510157209 */ /* 0x000fe40007810000 */
[----:B------:R-:W-:Y:S02]  /*4760*/  FSEL R10, R10, -INF , !P0 ;  /* 0xff8000000a0a7808 */ /* 0x000fe40004000000 */
[----:B------:R-:W-:Y:S02]  /*4770*/  FMNMX.FTZ R21, R12, R21, !PT ;  /* 0x000000150c157209 */ /* 0x000fe40007810000 */
[----:B------:R-:W-:Y:S02]  /*4780*/  FMNMX.FTZ R14, R10, R23, !PT ;  /* 0x000000170a0e7209 */ /* 0x000fe40007810000 */
[----:B------:R-:W-:Y:S02]  /*4790*/  FMNMX.FTZ R21, R6, R21, !PT ;  /* 0x0000001506157209 */ /* 0x000fe40007810000 */
[----:B------:R-:W-:-:S02]  /*47a0*/  FMNMX.FTZ R14, R19, R14, !PT ;  /* 0x0000000e130e7209 */ /* 0x000fc40007810000 */
[----:B------:R-:W-:Y:S02]  /*47b0*/  FMNMX.FTZ R21, R4, R21, !PT ;  /* 0x0000001504157209 */ /* 0x000fe40007810000 */
[----:B------:R-:W-:Y:S02]  /*47c0*/  FMNMX.FTZ R14, R17, R14, !PT ;  /* 0x0000000e110e7209 */ /* 0x000fe40007810000 */
        /* <DEDUP_REMOVED lines=25> */
[----:B------:R-:W-:Y:S02]  /*4960*/  ISETP.NE.AND P0, PT, R0, RZ, PT ;  /* 0x000000ff0000720c */ /* 0x000fe40003f05270 */
[----:B------:R-:W-:Y:S02]  /*4970*/  FMNMX.FTZ R21, R140, R21, !PT ;  /* 0x000000158c157209 */ /* 0x000fe40007810000 */
[----:B------:R-:W-:-:S02]  /*4980*/  FMNMX.FTZ R14, R155, R14, !PT ;  /* 0x0000000e9b0e7209 */ /* 0x000fc40007810000 */
[----:B------:R-:W-:Y:S02]  /*4990*/  FMNMX.FTZ R21, R138, R21, !PT ;  /* 0x000000158a157209 */ /* 0x000fe40007810000 */
[----:B------:R-:W-:Y:S02]  /*49a0*/  ISETP.GT.AND P0, PT, R64, 0x50, !P0 ;  /* 0x000000504000780c */ /* 0x000fe40004704270 */
[----:B------:R-:W-:Y:S02]  /*49b0*/  FMNMX.FTZ R21, R136, R21, !PT ;  /* 0x0000001588157209 */ /* 0x000fe40007810000 */
[----:B------:R-:W-:Y:S02]  /*49c0*/  FMNMX.FTZ R14, R153, R14, !PT ;  /* 0x0000000e990e7209 */ /* 0x000fe40007810000 */
[----:B------:R-:W-:Y:S02]  /*49d0*/  FMNMX.FTZ R0, R134, R21, !PT ;  /* 0x0000001586007209 */ /* 0x000fe40007810000 */
[----:B------:R-:W-:-:S02]  /*49e0*/  ISETP.LT.OR P0, PT, R63, 0x51, P0 ;  /* 0x000000513f00780c */ /* 0x000fc40000701670 */
[----:B------:R-:W-:Y:S01]  /*49f0*/  FMNMX.FTZ R14, R151, R14, !PT ;  /* 0x0000000e970e7209 */ /* 0x000fe20007810000 */
[----:B------:R-:W1:Y:S01]  /*4a00*/  SHFL.BFLY PT, R21, R0, 0x2, 0x1f ;  /* 0x0c401f0000157f89 */ /* 0x000e6200000e0000 */
[----:B------:R-:W-:Y:S02]  /*4a10*/  FSEL R133, R133, -INF , !P0 ;  /* 0xff80000085857808 */ /* 0x000fe40004000000 */
[----:B------:R-:W-:-:S04]  /*4a20*/  FMNMX.FTZ R14, R143, R14, !PT ;  /* 0x0000000e8f0e7209 */ /* 0x000fc80007810000 */
[----:B------:R-:W-:-:S04]  /*4a30*/  FMNMX.FTZ R14, R133, R14, !PT ;  /* 0x0000000e850e7209 */ /* 0x000fc80007810000 */
[----:B------:R-:W-:-:S04]  /*4a40*/  FMNMX.FTZ R14, R131, R14, !PT ;  /* 0x0000000e830e7209 */ /* 0x000fc80007810000 */
[----:B------:R-:W-:-:S04]  /*4a50*/  FMNMX.FTZ R14, R127, R14, !PT ;  /* 0x0000000e7f0e7209 */ /* 0x000fc80007810000 */
[----:B------:R-:W-:Y:S02]  /*4a60*/  FMNMX.FTZ R14, R125, R14, !PT ;  /* 0x0000000e7d0e7209 */ /* 0x000fe40007810000 */
[----:B-1----:R-:W-:-:S03]  /*4a70*/  FMNMX.FTZ R18, R0, R21, !PT ;  /* 0x0000001500127209 */ /* 0x002fc60007810000 */
[----:B------:R-:W1:Y:S04]  /*4a80*/  SHFL.BFLY PT, R21, R14, 0x2, 0x1f ;  /* 0x0c401f000e157f89 */ /* 0x000e6800000e0000 */
[----:B------:R-:W2:Y:S01]  /*4a90*/  SHFL.BFLY PT, R25, R18, 0x1, 0x1f ;  /* 0x0c201f0012197f89 */ /* 0x000ea200000e0000 */
[----:B-1----:R-:W-:Y:S02]  /*4aa0*/  FMNMX.FTZ R21, R14, R21, !PT ;  /* 0x000000150e157209 */ /* 0x002fe40007810000 */
[----:B--2---:R-:W-:-:S03]  /*4ab0*/  FMNMX.FTZ R0, R18, R25, !PT ;  /* 0x0000001912007209 */ /* 0x004fc60007810000 */
[----:B------:R-:W1:Y:S01]  /*4ac0*/  SHFL.BFLY PT, R116, R21, 0x1, 0x1f ;  /* 0x0c201f0015747f89 */ /* 0x000e6200000e0000 */
[C---:B------:R-:W-:Y:S01]  /*4ad0*/  FSETP.NEU.FTZ.AND P0, PT, R0.reuse, -INF , PT ;  /* 0xff8000000000780b */ /* 0x040fe20003f1d000 */
[----:B------:R-:W-:-:S05]  /*4ae0*/  FMUL.FTZ R135, R0, c[0x0][0x2d0] ;  /* 0x0000b40000877a20 */ /* 0x000fca0000410000 */
[----:B------:R-:W-:-:S05]  /*4af0*/  FSEL R135, R135, RZ, P0 ;  /* 0x000000ff87877208 */ /* 0x000fca0000000000 */
[--C-:B------:R-:W-:Y:S02]  /*4b00*/  FFMA.FTZ R50, R7, c[0x0][0x2d0], -R135.reuse ;  /* 0x0000b40007327a23 */ /* 0x100fe40000010887 */
[--C-:B------:R-:W-:Y:S02]  /*4b10*/  FFMA.FTZ R47, R24, c[0x0][0x2d0], -R135.reuse ;  /* 0x0000b400182f7a23 */ /* 0x100fe40000010887 */
[--C-:B------:R-:W-:Y:S01]  /*4b20*/  FFMA.FTZ R48, R20, c[0x0][0x2d0], -R135.reuse ;  /* 0x0000b40014307a23 */ /* 0x100fe20000010887 */
[----:B------:R-:W-:Y:S01]  /*4b30*/  LDSM.16.MT88.4 R24, [R212+0x900] ;  /* 0x00090000d418783b */ /* 0x000fe20000004200 */
[--C-:B------:R-:W-:Y:S01]  /*4b40*/  FFMA.FTZ R43, R16, c[0x0][0x2d0], -R135.reuse ;  /* 0x0000b400102b7a23 */ /* 0x100fe20000010887 */
[----:B------:R-:W-:Y:S01]  /*4b50*/  MUFU.EX2 R50, R50 ;  /* 0x0000003200327308 */ /* 0x000fe20000000800 */
[--C-:B------:R-:W-:Y:S01]  /*4b60*/  FFMA.FTZ R41, R6, c[0x0][0x2d0], -R135.reuse ;  /* 0x0000b40006297a23 */ /* 0x100fe20000010887 */
[----:B-1----:R-:W-:Y:S01]  /*4b70*/  FMNMX.FTZ R116, R116, R21, !PT ;  /* 0x0000001574747209 */ /* 0x002fe20007810000 */
[----:B------:R-:W-:-:S02]  /*4b80*/  FFMA.FTZ R42, R4, c[0x0][0x2d0], -R135 ;  /* 0x0000b400042a7a23 */ /* 0x000fc40000010887 */
[----:B------:R-:W1:Y:S01]  /*4b90*/  LDSM.16.MT88.4 R4, [R208+0x3100] ;  /* 0x00310000d004783b */ /* 0x000e620000004200 */
[C---:B------:R-:W-:Y:S01]  /*4ba0*/  FSETP.NEU.FTZ.AND P0, PT, R116.reuse, -INF , PT ;  /* 0xff8000007400780b */ /* 0x040fe20003f1d000 */
[----:B------:R-:W-:Y:S01]  /*4bb0*/  FMUL.FTZ R130, R116, c[0x0][0x2d0] ;  /* 0x0000b40074827a20 */ /* 0x000fe20000410000 */
[----:B------:R-:W2:Y:S01]  /*4bc0*/  MUFU.EX2 R47, R47 ;  /* 0x0000002f002f7308 */ /* 0x000ea20000000800 */
[--C-:B------:R-:W-:Y:S02]  /*4bd0*/  FFMA.FTZ R46, R12, c[0x0][0x2d0], -R135.reuse ;  /* 0x0000b4000c2e7a23 */ /* 0x100fe40000010887 */
[--C-:B------:R-:W-:Y:S01]  /*4be0*/  FFMA.FTZ R37, R8, c[0x0][0x2d0], -R135.reuse ;  /* 0x0000b40008257a23 */ /* 0x100fe20000010887 */
[----:B------:R-:W-:Y:S01]  /*4bf0*/  FSEL R130, R130, RZ, P0 ;  /* 0x000000ff82827208 */ /* 0x000fe20000000000 */
[--C-:B------:R-:W-:Y:S01]  /*4c00*/  FFMA.FTZ R51, R126, c[0x0][0x2d0], -R135.reuse ;  /* 0x0000b4007e337a23 */ /* 0x100fe20000010887 */
[----:B------:R-:W-:Y:S01]  /*4c10*/  PLOP3.LUT P0, PT, PT, PT, UP1, 0x40, 0x0 ;  /* 0x000000000000781c */ /* 0x000fe20003f0e818 */
[----:B------:R-:W-:Y:S01]  /*4c20*/  FFMA.FTZ R124, R32, c[0x0][0x2d0], -R135 ;  /* 0x0000b400207c7a23 */ /* 0x000fe20000010887 */
[----:B------:R-:W-:Y:S01]  /*4c30*/  MUFU.EX2 R48, R48 ;  /* 0x0000003000307308 */ /* 0x000fe20000000800 */
[--C-:B------:R-:W-:Y:S01]  /*4c40*/  FFMA.FTZ R49, R10, c[0x0][0x2d0], -R130.reuse ;  /* 0x0000b4000a317a23 */ /* 0x100fe20000010882 */
[----:B------:R-:W-:Y:S01]  /*4c50*/  LDSM.16.MT88.4 R32, [R210+0x3900] ;  /* 0x00390000d220783b */ /* 0x000fe20000004200 */
[----:B------:R-:W-:-:S02]  /*4c60*/  FFMA.FTZ R118, R23, c[0x0][0x2d0], -R130 ;  /* 0x0000b40017767a23 */ /* 0x000fc40000010882 */
[--C-:B------:R-:W-:Y:S01]  /*4c70*/  FFMA.FTZ R45, R19, c[0x0][0x2d0], -R130.reuse ;  /* 0x0000b400132d7a23 */ /* 0x100fe20000010882 */
[----:B------:R-:W-:Y:S01]  /*4c80*/  LDSM.16.MT88.4 R20, [R210+0x900] ;  /* 0x00090000d214783b */ /* 0x000fe20000004200 */
[--C-:B------:R-:W-:Y:S01]  /*4c90*/  FFMA.FTZ R44, R17, c[0x0][0x2d0], -R130.reuse ;  /* 0x0000b400112c7a23 */ /* 0x100fe20000010882 */
[----:B------:R-:W3:Y:S01]  /*4ca0*/  MUFU.EX2 R43, R43 ;  /* 0x0000002b002b7308 */ /* 0x000ee20000000800 */
[--C-:B------:R-:W-:Y:S01]  /*4cb0*/  FFMA.FTZ R40, R15, c[0x0][0x2d0], -R130.reuse ;  /* 0x0000b4000f287a23 */ /* 0x100fe20000010882 */
[----:B--2---:R-:W-:Y:S01]  /*4cc0*/  F2FP.BF16.PACK_AB R64, R47, R50 ;  /* 0x000000322f40723e */ /* 0x004fe200000010ff */
[--C-:B------:R-:W-:Y:S01]  /*4cd0*/  FFMA.FTZ R39, R13, c[0x0][0x2d0], -R130.reuse ;  /* 0x0000b4000d277a23 */ /* 0x100fe20000010882 */
[----:B------:R-:W-:Y:S01]  /*4ce0*/  LDSM.16.MT88.4 R16, [R209+0x900] ;  /* 0x00090000d110783b */ /* 0x000fe20000004200 */
[--C-:B------:R-:W-:Y:S02]  /*4cf0*/  FFMA.FTZ R3, R11, c[0x0][0x2d0], -R130.reuse ;  /* 0x0000b4000b037a23 */ /* 0x100fe40000010882 */
[----:B------:R-:W-:Y:S01]  /*4d00*/  FFMA.FTZ R2, R9, c[0x0][0x2d0], -R130 ;  /* 0x0000b40009027a23 */ /* 0x000fe20000010882 */
[----:B------:R-:W-:Y:S01]  /*4d10*/  MUFU.EX2 R49, R49 ;  /* 0x0000003100317308 */ /* 0x000fe20000000800 */
[----:B------:R-:W2:Y:S01]  /*4d20*/  LDSM.16.MT88.4 R12, [R208+0x900] ;  /* 0x00090000d00c783b */ /* 0x000ea20000004200 */
[----:B------:R-:W-:-:S02]  /*4d30*/  FFMA.FTZ R126, R28, c[0x0][0x2d0], -R135 ;  /* 0x0000b4001c7e7a23 */ /* 0x000fc40000010887 */
[--C-:B------:R-:W-:Y:S01]  /*4d40*/  FFMA.FTZ R117, R128, c[0x0][0x2d0], -R135.reuse ;  /* 0x0000b40080757a23 */ /* 0x100fe20000010887 */
[----:B------:R-:W4:Y:S01]  /*4d50*/  LDSM.16.MT88.4 R8, [R212+0x3900] ;  /* 0x00390000d408783b */ /* 0x000f220000004200 */
[--C-:B------:R-:W-:Y:S02]  /*4d60*/  FFMA.FTZ R119, R119, c[0x0][0x2d0], -R130.reuse ;  /* 0x0000b40077777a23 */ /* 0x100fe40000010882 */
[----:B------:R-:W5:Y:S01]  /*4d70*/  MUFU.EX2 R118, R118 ;  /* 0x0000007600767308 */ /* 0x000f620000000800 */
[----:B---3--:R-:W-:Y:S01]  /*4d80*/  F2FP.BF16.PACK_AB R66, R43, R48 ;  /* 0x000000302b42723e */ /* 0x008fe200000010ff */
[----:B------:R-:W3:Y:S01]  /*4d90*/  LDSM.16.MT88.4 R28, [R209+0x3900] ;  /* 0x00390000d11c783b */ /* 0x000ee20000004200 */
[--C-:B------:R-:W-:Y:S02]  /*4da0*/  FFMA.FTZ R128, R139, c[0x0][0x2d0], -R130.reuse ;  /* 0x0000b4008b807a23 */ /* 0x100fe40000010882 */
[--C-:B------:R-:W-:Y:S02]  /*4db0*/  FFMA.FTZ R129, R129, c[0x0][0x2d0], -R130.reuse ;  /* 0x0000b40081817a23 */ /* 0x100fe40000010882 */
[----:B------:R-:W-:Y:S01]  /*4dc0*/  FFMA.FTZ R132, R137, c[0x0][0x2d0], -R130 ;  /* 0x0000b40089847a23 */ /* 0x000fe20000010882 */
[----:B------:R-:W-:Y:S01]  /*4dd0*/  MUFU.EX2 R45, R45 ;  /* 0x0000002d002d7308 */ /* 0x000fe20000000800 */
[----:B------:R-:W-:-:S02]  /*4de0*/  FFMA.FTZ R137, R152, c[0x0][0x2d0], -R135 ;  /* 0x0000b40098897a23 */ /* 0x000fc40000010887 */
[--C-:B------:R-:W-:Y:S02]  /*4df0*/  FFMA.FTZ R139, R150, c[0x0][0x2d0], -R135.reuse ;  /* 0x0000b400968b7a23 */ /* 0x100fe40000010887 */
[--C-:B------:R-:W-:Y:S02]  /*4e00*/  FFMA.FTZ R142, R142, c[0x0][0x2d0], -R135.reuse ;  /* 0x0000b4008e8e7a23 */ /* 0x100fe40000010887 */
[----:B------:R-:W-:Y:S01]  /*4e10*/  FFMA.FTZ R148, R148, c[0x0][0x2d0], -R135 ;  /* 0x0000b40094947a23 */ /* 0x000fe20000010887 */
[----:B------:R-:W1:Y:S01]  /*4e20*/  MUFU.EX2 R44, R44 ;  /* 0x0000002c002c7308 */ /* 0x000e620000000800 */
[----:B-----5:R-:W-:Y:S01]  /*4e30*/  F2FP.BF16.PACK_AB R65, R118, R49 ;  /* 0x000000317641723e */ /* 0x020fe200000010ff */
[--C-:B------:R-:W-:Y:S02]  /*4e40*/  FFMA.FTZ R141, R141, c[0x0][0x2d0], -R130.reuse ;  /* 0x0000b4008d8d7a23 */ /* 0x100fe40000010882 */
[--C-:B------:R-:W-:Y:S02]  /*4e50*/  FFMA.FTZ R150, R159, c[0x0][0x2d0], -R130.reuse ;  /* 0x0000b4009f967a23 */ /* 0x100fe40000010882 */
[----:B------:R-:W-:-:S02]  /*4e60*/  FFMA.FTZ R149, R149, c[0x0][0x2d0], -R130 ;  /* 0x0000b40095957a23 */ /* 0x000fc40000010882 */
[----:B------:R-:W-:Y:S01]  /*4e70*/  MUFU.EX2 R46, R46 ;  /* 0x0000002e002e7308 */ /* 0x000fe20000000800 */
[----:B------:R-:W-:Y:S02]  /*4e80*/  FFMA.FTZ R152, R157, c[0x0][0x2d0], -R130 ;  /* 0x0000b4009d987a23 */ /* 0x000fe40000010882 */
[--C-:B------:R-:W-:Y:S02]  /*4e90*/  FFMA.FTZ R157, R160, c[0x0][0x2d0], -R135.reuse ;  /* 0x0000b400a09d7a23 */ /* 0x100fe40000010887 */
[--C-:B------:R-:W-:Y:S02]  /*4ea0*/  FFMA.FTZ R159, R156, c[0x0][0x2d0], -R135.reuse ;  /* 0x0000b4009c9f7a23 */ /* 0x100fe40000010887 */
[--C-:B------:R-:W-:Y:S01]  /*4eb0*/  FFMA.FTZ R158, R158, c[0x0][0x2d0], -R135.reuse ;  /* 0x0000b4009e9e7a23 */ /* 0x100fe20000010887 */
[----:B-1----:R-:W-:Y:S01]  /*4ec0*/  F2FP.BF16.PACK_AB R67, R44, R45 ;  /* 0x0000002d2c43723e */ /* 0x002fe200000010ff */
[----:B------:R-:W1:Y:S01]  /*4ed0*/  MUFU.EX2 R41, R41 ;  /* 0x0000002900297308 */ /* 0x000e620000000800 */
[----:B------:R-:W-:-:S02]  /*4ee0*/  FFMA.FTZ R154, R154, c[0x0][0x2d0], -R135 ;  /* 0x0000b4009a9a7a23 */ /* 0x000fc40000010887 */
[--C-:B------:R-:W-:Y:S02]  /*4ef0*/  FFMA.FTZ R155, R155, c[0x0][0x2d0], -R130.reuse ;  /* 0x0000b4009b9b7a23 */ /* 0x100fe40000010882 */
[--C-:B------:R-:W-:Y:S01]  /*4f00*/  FFMA.FTZ R156, R153, c[0x0][0x2d0], -R130.reuse ;  /* 0x0000b400999c7a23 */ /* 0x100fe20000010882 */
[C---:B------:R-:W-:Y:S01]  /*4f10*/  HMMA.16816.F32.BF16 R88, R64.reuse, R84, RZ ;  /* 0x000000544058723c */ /* 0x040fe200000418ff */
[--C-:B------:R-:W-:Y:S01]  /*4f20*/  FFMA.FTZ R151, R151, c[0x0][0x2d0], -R130.reuse ;  /* 0x0000b40097977a23 */ /* 0x100fe20000010882 */
[----:B------:R-:W-:Y:S01]  /*4f30*/  MUFU.EX2 R42, R42 ;  /* 0x0000002a002a7308 */ /* 0x000fe20000000800 */
[----:B------:R-:W-:Y:S02]  /*4f40*/  FFMA.FTZ R160, R143, c[0x0][0x2d0], -R130 ;  /* 0x0000b4008fa07a23 */ /* 0x000fe40000010882 */
[--C-:B------:R-:W-:Y:S02]  /*4f50*/  FFMA.FTZ R140, R140, c[0x0][0x2d0], -R135.reuse ;  /* 0x0000b4008c8c7a23 */ /* 0x100fe40000010887 */
[--C-:B------:R-:W-:Y:S01]  /*4f60*/  FFMA.FTZ R143, R138, c[0x0][0x2d0], -R135.reuse ;  /* 0x0000b4008a8f7a23 */ /* 0x100fe20000010887 */
[----:B------:R-:W-:Y:S01]  /*4f70*/  HMMA.16816.F32.BF16 R84, R64, R86, RZ ;  /* 0x000000564054723c */ /* 0x000fe200000418ff */
[--C-:B------:R-:W-:Y:S01]  /*4f80*/  FFMA.FTZ R136, R136, c[0x0][0x2d0], -R135.reuse ;  /* 0x0000b40088887a23 */ /* 0x100fe20000010887 */
[----:B------:R-:W-:Y:S01]  /*4f90*/  MUFU.EX2 R37, R37 ;  /* 0x0000002500257308 */ /* 0x000fe20000000800 */
[----:B------:R-:W-:-:S02]  /*4fa0*/  FFMA.FTZ R135, R134, c[0x0][0x2d0], -R135 ;  /* 0x0000b40086877a23 */ /* 0x000fc40000010887 */
[--C-:B------:R-:W-:Y:S02]  /*4fb0*/  FFMA.FTZ R133, R133, c[0x0][0x2d0], -R130.reuse ;  /* 0x0000b40085857a23 */ /* 0x100fe40000010882 */
[--C-:B------:R-:W-:Y:S01]  /*4fc0*/  FFMA.FTZ R134, R131, c[0x0][0x2d0], -R130.reuse ;  /* 0x0000b40083867a23 */ /* 0x100fe20000010882 */
[C---:B------:R-:W-:Y:S01]  /*4fd0*/  HMMA.16816.F32.BF16 R80, R64.reuse, R76, RZ ;  /* 0x0000004c4050723c */ /* 0x040fe200000418ff */
[----:B------:R-:W-:Y:S01]  /*4fe0*/  FFMA.FTZ R229, R125, c[0x0][0x2d0], -R130 ;  /* 0x0000b4007de57a23 */ /* 0x000fe20000010882 */
[----:B------:R-:W-:Y:S01]  /*4ff0*/  MUFU.EX2 R40, R40 ;  /* 0x0000002800287308 */ /* 0x000fe20000000800 */
[----:B------:R-:W-:Y:S02]  /*5000*/  FADD.FTZ R47, R50, R47 ;  /* 0x0000002f322f7221 */ /* 0x000fe40000010000 */
[----:B------:R-:W-:Y:S02]  /*5010*/  FADD.FTZ R118, R49, R118 ;  /* 0x0000007631767221 */ /* 0x000fe40000010000 */
[----:B------:R-:W-:Y:S01]  /*5020*/  FADD.FTZ R48, R48, R47 ;  /* 0x0000002f30307221 */ /* 0x000fe20000010000 */
[----:B------:R-:W-:Y:S02]  /*5030*/  HMMA.16816.F32.BF16 R76, R64, R78, RZ ;  /* 0x0000004e404c723c */ /* 0x000fe400000418ff */
[----:B------:R-:W5:Y:S01]  /*5040*/  MUFU.EX2 R39, R39 ;  /* 0x0000002700277308 */ /* 0x000f620000000800 */
[----:B------:R-:W-:-:S05]  /*5050*/  FADD.FTZ R43, R43, R48 ;  /* 0x000000302b2b7221 */ /* 0x000fca0000010000 */
        /* <DEDUP_REMOVED lines=19> */
[----:B------:R-:W2:Y:S06]  /*5190*/  MUFU.EX2 R132, R132 ;  /* 0x0000008400847308 */ /* 0x000eac0000000800 */
[C---:B------:R-:W-:Y:S02]  /*51a0*/  HMMA.16816.F32.BF16 R60, R64.reuse, R4, RZ ;  /* 0x00000004403c723c */ /* 0x040fe400000418ff */
[----:B------:R-:W-:Y:S05]  /*51b0*/  MUFU.EX2 R137, R137 ;  /* 0x0000008900897308 */ /* 0x000fea0000000800 */
[----:B-1----:R-:W-:Y:S01]  /*51c0*/  F2FP.BF16.PACK_AB R4, R41, R46 ;  /* 0x0000002e2904723e */ /* 0x002fe200000010ff */
[----:B------:R-:W-:Y:S01]  /*51d0*/  HMMA.16816.F32.BF16 R64, R64, R6, RZ ;  /* 0x000000064040723c */ /* 0x000fe200000418ff */
[----:B-----5:R-:W-:Y:S01]  /*51e0*/  F2FP.BF16.PACK_AB R5, R39, R40 ;  /* 0x000000282705723e */ /* 0x020fe200000010ff */
[----:B------:R-:W1:Y:S01]  /*51f0*/  MUFU.EX2 R142, R142 ;  /* 0x0000008e008e7308 */ /* 0x000e620000000800 */
[----:B------:R-:W-:-:S04]  /*5200*/  FADD.FTZ R46, R46, R43 ;  /* 0x0000002b2e2e7221 */ /* 0x000fc80000010000 */
[----:B------:R-:W-:Y:S01]  /*5210*/  F2FP.BF16.PACK_AB R6, R37, R42 ;  /* 0x0000002a2506723e */ /* 0x000fe200000010ff */
[----:B------:R-:W-:Y:S01]  /*5220*/  FADD.FTZ R41, R41, R46 ;  /* 0x0000002e29297221 */ /* 0x000fe20000010000 */
[----:B------:R-:W-:Y:S01]  /*5230*/  F2FP.BF16.PACK_AB R7, R2, R3 ;  /* 0x000000030207723e */ /* 0x000fe200000010ff */
[----:B------:R-:W-:Y:S02]  /*5240*/  MUFU.EX2 R148, R148 ;  /* 0x0000009400947308 */ /* 0x000fe40000000800 */
[----:B------:R-:W-:-:S04]  /*5250*/  FADD.FTZ R42, R42, R41 ;  /* 0x000000292a2a7221 */ /* 0x000fc80000010000 */
[C---:B--2---:R-:W-:Y:S01]  /*5260*/  HMMA.16816.F32.BF16 R88, R4.reuse, R12, R88 ;  /* 0x0000000c0458723c */ /* 0x044fe20000041858 */
[----:B------:R-:W-:Y:S01]  /*5270*/  FADD.FTZ R37, R37, R42 ;  /* 0x0000002a25257221 */ /* 0x000fe20000010000 */
[----:B------:R-:W2:Y:S06]  /*5280*/  MUFU.EX2 R139, R139 ;  /* 0x0000008b008b7308 */ /* 0x000eac0000000800 */
[C---:B------:R-:W-:Y:S01]  /*5290*/  HMMA.16816.F32.BF16 R84, R4.reuse, R14, R84 ;  /* 0x0000000e0454723c */ /* 0x040fe20000041854 */
[----:B------:R-:W5:Y:S01]  /*52a0*/  LDSM.16.MT88.4 R12, [R208+0x3900] ;  /* 0x00390000d00c783b */ /* 0x000f620000004200 */
[----:B------:R-:W-:Y:S06]  /*52b0*/  MUFU.EX2 R141, R141 ;  /* 0x0000008d008d7308 */ /* 0x000fec0000000800 */
[C---:B----4-:R-:W-:Y:S02]  /*52c0*/  HMMA.16816.F32.BF16 R80, R4.reuse, R8, R80 ;  /* 0x000000080450723c */ /* 0x050fe40000041850 */
        /* <DEDUP_REMOVED lines=24> */
[C---:B---3--:R-:W-:Y:S02]  /*5450*/  HMMA.16816.F32.BF16 R52, R4.reuse, R28, R52 ;  /* 0x0000001c0434723c */ /* 0x048fe40000041834 */
[----:B------:R-:W3:Y:S06]  /*5460*/  MUFU.EX2 R160, R160 ;  /* 0x000000a000a07308 */ /* 0x000eec0000000800 */
[C---:B------:R-:W-:Y:S01]  /*5470*/  HMMA.16816.F32.BF16 R56, R4.reuse, R30, R56 ;  /* 0x0000001e0438723c */ /* 0x040fe20000041838 */
[----:B------:R-:W-:Y:S01]  /*5480*/  LDSM.16.MT88.4 R28, [R209+0x4100] ;  /* 0x00410000d11c783b */ /* 0x000fe20000004200 */
[----:B------:R-:W-:Y:S06]  /*5490*/  MUFU.EX2 R140, R140 ;  /* 0x0000008c008c7308 */ /* 0x000fec0000000800 */
[C---:B-----5:R-:W-:Y:S02]  /*54a0*/  HMMA.16816.F32.BF16 R60, R4.reuse, R12, R60 ;  /* 0x0000000c043c723c */ /* 0x060fe4000004183c */
[----:B------:R-:W5:Y:S06]  /*54b0*/  MUFU.EX2 R143, R143 ;  /* 0x0000008f008f7308 */ /* 0x000f6c0000000800 */
        /* <DEDUP_REMOVED lines=9> */
[----:B------:R-:W-:-:S03]  /*5550*/  F2FP.BF16.PACK_AB R7, R132, R129 ;  /* 0x000000818407723e */ /* 0x000fc600000010ff */
[----:B------:R-:W-:Y:S02]  /*5560*/  FADD.FTZ R126, R126, R51 ;  /* 0x000000337e7e7221 */ /* 0x000fe40000010000 */
[----:B------:R-:W-:Y:S02]  /*5570*/  MUFU.EX2 R133, R133 ;  /* 0x0000008500857308 */ /* 0x000fe40000000800 */
[----:B-1----:R-:W-:Y:S01]  /*5580*/  HMMA.16816.F32.BF16 R88, R4, R8, R88 ;  /* 0x000000080458723c */ /* 0x002fe20000041858 */
[----:B------:R-:W-:-:S05]  /*5590*/  FADD.FTZ R126, R117, R126 ;  /* 0x0000007e757e7221 */ /* 0x000fca0000010000 */
[----:B------:R-:W1:Y:S02]  /*55a0*/  MUFU.EX2 R134, R134 ;  /* 0x0000008600867308 */ /* 0x000e640000000800 */
[C---:B------:R-:W-:Y:S01]  /*55b0*/  HMMA.16816.F32.BF16 R84, R4.reuse, R10, R84 ;  /* 0x0000000a0454723c */ /* 0x040fe20000041854 */
[----:B------:R-:W1:Y:S05]  /*55c0*/  LDSM.16.MT88.4 R8, [R208+0x4100] ;  /* 0x00410000d008783b */ /* 0x000e6a0000004200 */
[----:B------:R-:W-:Y:S02]  /*55d0*/  MUFU.EX2 R229, R229 ;  /* 0x000000e500e57308 */ /* 0x000fe40000000800 */
[C---:B------:R-:W-:Y:S08]  /*55e0*/  HMMA.16816.F32.BF16 R104, R4.reuse, R20, R104 ;  /* 0x000000140468723c */ /* 0x040ff00000041868 */
[C---:B--2---:R-:W-:Y:S08]  /*55f0*/  HMMA.16816.F32.BF16 R80, R4.reuse, R12, R80 ;  /* 0x0000000c0450723c */ /* 0x044ff00000041850 */
[C---:B------:R-:W-:Y:S01]  /*5600*/  HMMA.16816.F32.BF16 R76, R4.reuse, R14, R76 ;  /* 0x0000000e044c723c */ /* 0x040fe2000004184c */
[----:B------:R-:W2:Y:S07]  /*5610*/  LDSM.16.MT88.4 R12, [R208+0x1900] ;  /* 0x00190000d00c783b */ /* 0x000eae0000004200 */
[C---:B------:R-:W-:Y:S01]  /*5620*/  HMMA.16816.F32.BF16 R100, R4.reuse, R22, R100 ;  /* 0x000000160464723c */ /* 0x040fe20000041864 */
[----:B------:R-:W-:Y:S07]  /*5630*/  LDSM.16.MT88.4 R20, [R210+0x1900] ;  /* 0x00190000d214783b */ /* 0x000fee0000004200 */
[C---:B------:R-:W-:Y:S08]  /*5640*/  HMMA.16816.F32.BF16 R72, R4.reuse, R32, R72 ;  /* 0x000000200448723c */ /* 0x040ff00000041848 */
[C---:B-1----:R-:W-:Y:S08]  /*5650*/  HMMA.16816.F32.BF16 R60, R4.reuse, R8, R60 ;  /* 0x00000008043c723c */ /* 0x042ff0000004183c */
[C---:B------:R-:W-:Y:S01]  /*5660*/  HMMA.16816.F32.BF16 R64, R4.reuse, R10, R64 ;  /* 0x0000000a0440723c */ /* 0x040fe20000041840 */
[----:B------:R-:W1:Y:S07]  /*5670*/  LDSM.16.MT88.4 R8, [R212+0x4900] ;  /* 0x00490000d408783b */ /* 0x000e6e0000004200 */
[C---:B------:R-:W-:Y:S01]  /*5680*/  HMMA.16816.F32.BF16 R68, R4.reuse, R34, R68 ;  /* 0x000000220444723c */ /* 0x040fe20000041844 */
[----:B------:R-:W1:Y:S07]  /*5690*/  LDSM.16.MT88.4 R32, [R210+0x4900] ;  /* 0x00490000d220783b */ /* 0x000e6e0000004200 */
[C---:B------:R-:W-:Y:S08]  /*56a0*/  HMMA.16816.F32.BF16 R112, R4.reuse, R24, R112 ;  /* 0x000000180470723c */ /* 0x040ff00000041870 */
[C---:B------:R-:W-:Y:S01]  /*56b0*/  HMMA.16816.F32.BF16 R108, R4.reuse, R26, R108 ;  /* 0x0000001a046c723c */ /* 0x040fe2000004186c */
[----:B------:R-:W1:Y:S07]  /*56c0*/  LDSM.16.MT88.4 R24, [R212+0x1900] ;  /* 0x00190000d418783b */ /* 0x000e6e0000004200 */
[C---:B------:R-:W-:Y:S08]  /*56d0*/  HMMA.16816.F32.BF16 R96, R4.reuse, R16, R96 ;  /* 0x000000100460723c */ /* 0x040ff00000041860 */
[C---:B------:R-:W-:Y:S01]  /*56e0*/  HMMA.16816.F32.BF16 R92, R4.reuse, R18, R92 ;  /* 0x00000012045c723c */ /* 0x040fe2000004185c */
[----:B------:R-:W1:Y:S07]  /*56f0*/  LDSM.16.MT88.4 R16, [R209+0x1900] ;  /* 0x00190000d110783b */ /* 0x000e6e0000004200 */
[C---:B------:R-:W-:Y:S08]  /*5700*/  HMMA.16816.F32.BF16 R52, R4.reuse, R28, R52 ;  /* 0x0000001c0434723c */ /* 0x040ff00000041834 */
[----:B------:R-:W-:Y:S01]  /*5710*/  HMMA.16816.F32.BF16 R56, R4, R30, R56 ;  /* 0x0000001e0438723c */ /* 0x000fe20000041838 */
[----:B------:R-:W3:Y:S06]  /*5720*/  LDSM.16.MT88.4 R28, [R209+0x4900] ;  /* 0x00490000d11c783b */ /* 0x000eec0000004200 */
[----:B------:R-:W-:Y:S01]  /*5730*/  F2FP.BF16.PACK_AB R4, R142, R137 ;  /* 0x000000898e04723e */ /* 0x000fe200000010ff */
[----:B------:R-:W-:Y:S01]  /*5740*/  FADD.FTZ R137, R137, R126 ;  /* 0x0000007e89897221 */ /* 0x000fe20000010000 */
[----:B------:R-:W-:-:S02]  /*5750*/  F2FP.BF16.PACK_AB R6, R139, R148 ;  /* 0x000000948b06723e */ /* 0x000fc400000010ff */
[----:B----4-:R-:W-:Y:S01]  /*5760*/  F2FP.BF16.PACK_AB R5, R150, R141 ;  /* 0x0000008d9605723e */ /* 0x010fe200000010ff */
[----:B------:R-:W-:Y:S01]  /*5770*/  FADD.FTZ R137, R142, R137 ;  /* 0x000000898e897221 */ /* 0x000fe20000010000 */
[----:B------:R-:W-:-:S03]  /*5780*/  F2FP.BF16.PACK_AB R7, R152, R149 ;  /* 0x000000959807723e */ /* 0x000fc600000010ff */
[----:B------:R-:W-:-:S04]  /*5790*/  FADD.FTZ R148, R148, R137 ;  /* 0x0000008994947221 */ /* 0x000fc80000010000 */
[----:B--2---:R-:W-:Y:S01]  /*57a0*/  HMMA.16816.F32.BF16 R88, R4, R12, R88 ;  /* 0x0000000c0458723c */ /* 0x004fe20000041858 */
[----:B------:R-:W-:-:S07]  /*57b0*/  FADD.FTZ R148, R139, R148 ;  /* 0x000000948b947221 */ /* 0x000fce0000010000 */
[C---:B------:R-:W-:Y:S01]  /*57c0*/  HMMA.16816.F32.BF16 R84, R4.reuse, R14, R84 ;  /* 0x0000000e0454723c */ /* 0x040fe20000041854 */
[----:B------:R-:W2:Y:S07]  /*57d0*/  LDSM.16.MT88.4 R12, [R208+0x4900] ;  /* 0x00490000d00c783b */ /* 0x000eae0000004200 */
[C---:B-1----:R-:W-:Y:S08]  /*57e0*/  HMMA.16816.F32.BF16 R80, R4.reuse, R8, R80 ;  /* 0x000000080450723c */ /* 0x042ff00000041850 */
[C---:B------:R-:W-:Y:S01]  /*57f0*/  HMMA.16816.F32.BF16 R76, R4.reuse, R10, R76 ;  /* 0x0000000a044c723c */ /* 0x040fe2000004184c */
[----:B------:R-:W1:Y:S07]  /*5800*/  LDSM.16.MT88.4 R8, [R208+0x2100] ;  /* 0x00210000d008783b */ /* 0x000e6e0000004200 */
[C---:B------:R-:W-:Y:S08]  /*5810*/  HMMA.16816.F32.BF16 R104, R4.reuse, R20, R104 ;  /* 0x000000140468723c */ /* 0x040ff00000041868 */
[C---:B------:R-:W-:Y:S01]  /*5820*/  HMMA.16816.F32.BF16 R100, R4.reuse, R22, R100 ;  /* 0x000000160464723c */ /* 0x040fe20000041864 */
[----:B------:R-:W4:Y:S07]  /*5830*/  LDSM.16.MT88.4 R20, [R210+0x2100] ;  /* 0x00210000d214783b */ /* 0x000f2e0000004200 */
[C---:B------:R-:W-:Y:S08]  /*5840*/  HMMA.16816.F32.BF16 R72, R4.reuse, R32, R72 ;  /* 0x000000200448723c */ /* 0x040ff00000041848 */
        /* <DEDUP_REMOVED lines=8> */
[C---:B---3--:R-:W-:Y:S08]  /*58d0*/  HMMA.16816.F32.BF16 R52, R4.reuse, R28, R52 ;  /* 0x0000001c0434723c */ /* 0x048ff00000041834 */
        /* <DEDUP_REMOVED lines=8> */
[----:B------:R-:W-:Y:S01]  /*5960*/  F2FP.BF16.PACK_AB R5, R156, R155 ;  /* 0x0000009b9c05723e */ /* 0x000fe200000010ff */
[----:B------:R-:W-:Y:S01]  /*5970*/  FADD.FTZ R158, R158, R157 ;  /* 0x0000009d9e9e7221 */ /* 0x000fe20000010000 */
[----:B------:R-:W-:-:S03]  /*5980*/  F2FP.BF16.PACK_AB R7, R160, R151 ;  /* 0x00000097a007723e */ /* 0x000fc600000010ff */
[----:B------:R-:W-:-:S04]  /*5990*/  FADD.FTZ R159, R159, R158 ;  /* 0x0000009e9f9f7221 */ /* 0x000fc80000010000 */
[----:B-1----:R-:W-:Y:S01]  /*59a0*/  HMMA.16816.F32.BF16 R88, R4, R8, R88 ;  /* 0x000000080458723c */ /* 0x002fe20000041858 */
[----:B------:R-:W-:-:S07]  /*59b0*/  FADD.FTZ R159, R154, R159 ;  /* 0x0000009f9a9f7221 */ /* 0x000fce0000010000 */
[C---:B------:R-:W-:Y:S01]  /*59c0*/  HMMA.16816.F32.BF16 R84, R4.reuse, R10, R84 ;  /* 0x0000000a0454723c */ /* 0x040fe20000041854 */
[----:B------:R-:W1:Y:S07]  /*59d0*/  LDSM.16.MT88.4 R8, [R208+0x5100] ;  /* 0x00510000d008783b */ /* 0x000e6e0000004200 */
[C---:B----4-:R-:W-:Y:S08]  /*59e0*/  HMMA.16816.F32.BF16 R104, R4.reuse, R20, R104 ;  /* 0x000000140468723c */ /* 0x050ff00000041868 */
[C---:B------:R-:W-:Y:S01]  /*59f0*/  HMMA.16816.F32.BF16 R100, R4.reuse, R22, R100 ;  /* 0x000000160464723c */ /* 0x040fe20000041864 */
[----:B------:R-:W3:Y:S07]  /*5a00*/  LDSM.16.MT88.4 R20, [R210+0x2900] ;  /* 0x00290000d214783b */ /* 0x000eee0000004200 */
[C---:B------:R-:W-:Y:S07]  /*5a10*/  HMMA.16816.F32.BF16 R72, R4.reuse, R32, R72 ;  /* 0x000000200448723c */ /* 0x040fee0000041848 */
[----:B------:R-:W-:Y:S01]  /*5a20*/  FFMA.FTZ R32, R127, c[0x0][0x2d0], -R130 ;  /* 0x0000b4007f207a23 */ /* 0x000fe20000010882 */
[C---:B------:R-:W-:Y:S05]  /*5a30*/  HMMA.16816.F32.BF16 R112, R4.reuse, R24, R112 ;  /* 0x000000180470723c */ /* 0x040fea0000041870 */
[----:B------:R-:W4:Y:S03]  /*5a40*/  MUFU.EX2 R32, R32 ;  /* 0x0000002000207308 */ /* 0x000f260000000800 */
[C---:B------:R-:W-:Y:S01]  /*5a50*/  HMMA.16816.F32.BF16 R108, R4.reuse, R26, R108 ;  /* 0x0000001a046c723c */ /* 0x040fe2000004186c */
[----:B------:R-:W-:Y:S07]  /*5a60*/  LDSM.16.MT88.4 R24, [R212+0x2900] ;  /* 0x00290000d418783b */ /* 0x000fee0000004200 */
[C---:B------:R-:W-:Y:S08]  /*5a70*/  HMMA.16816.F32.BF16 R96, R4.reuse, R16, R96 ;  /* 0x000000100460723c */ /* 0x040ff00000041860 */
[C---:B------:R-:W-:Y:S01]  /*5a80*/  HMMA.16816.F32.BF16 R92, R4.reuse, R18, R92 ;  /* 0x00000012045c723c */ /* 0x040fe2000004185c */
[----:B------:R-:W1:Y:S07]  /*5a90*/  LDSM.16.MT88.4 R16, [R209+0x2900] ;  /* 0x00290000d110783b */ /* 0x000e6e0000004200 */
[C---:B--2---:R-:W-:Y:S08]  /*5aa0*/  HMMA.16816.F32.BF16 R80, R4.reuse, R12, R80 ;  /* 0x0000000c0450723c */ /* 0x044ff00000041850 */
[C---:B------:R-:W-:Y:S01]  /*5ab0*/  HMMA.16816.F32.BF16 R76, R4.reuse, R14, R76 ;  /* 0x0000000e044c723c */ /* 0x040fe2000004184c */
[----:B------:R-:W2:Y:S07]  /*5ac0*/  LDSM.16.MT88.4 R12, [R208+0x2900] ;  /* 0x00290000d00c783b */ /* 0x000eae0000004200 */
[C---:B------:R-:W-:Y:S08]  /*5ad0*/  HMMA.16816.F32.BF16 R68, R4.reuse, R34, R68 ;  /* 0x000000220444723c */ /* 0x040ff00000041844 */
[C---:B------:R-:W-:Y:S08]  /*5ae0*/  HMMA.16816.F32.BF16 R52, R4.reuse, R28, R52 ;  /* 0x0000001c0434723c */ /* 0x040ff00000041834 */
[C---:B------:R-:W-:Y:S08]  /*5af0*/  HMMA.16816.F32.BF16 R56, R4.reuse, R30, R56 ;  /* 0x0000001e0438723c */ /* 0x040ff00000041838 */
[C---:B-1----:R-:W-:Y:S08]  /*5b00*/  HMMA.16816.F32.BF16 R60, R4.reuse, R8, R60 ;  /* 0x00000008043c723c */ /* 0x042ff0000004183c */
[----:B------:R-:W-:Y:S01]  /*5b10*/  HMMA.16816.F32.BF16 R64, R4, R10, R64 ;  /* 0x0000000a0440723c */ /* 0x000fe20000041840 */
[----:B------:R-:W1:Y:S06]  /*5b20*/  LDSM.16.MT88.4 R8, [R212+0x5900] ;  /* 0x00590000d408783b */ /* 0x000e6c0000004200 */
[----:B-----5:R-:W-:Y:S01]  /*5b30*/  F2FP.BF16.PACK_AB R4, R143, R140 ;  /* 0x0000008c8f04723e */ /* 0x020fe200000010ff */
[----:B------:R-:W-:Y:S01]  /*5b40*/  FADD.FTZ R140, R140, R159 ;  /* 0x0000009f8c8c7221 */ /* 0x000fe20000010000 */
[----:B------:R-:W-:-:S02]  /*5b50*/  F2FP.BF16.PACK_AB R6, R135, R136 ;  /* 0x000000888706723e */ /* 0x000fc400000010ff */
[----:B------:R-:W-:Y:S01]  /*5b60*/  F2FP.BF16.PACK_AB R5, R134, R133 ;  /* 0x000000858605723e */ /* 0x000fe200000010ff */
[----:B------:R-:W-:Y:S01]  /*5b70*/  FADD.FTZ R143, R143, R140 ;  /* 0x0000008c8f8f7221 */ /* 0x000fe20000010000 */
[----:B----4-:R-:W-:-:S03]  /*5b80*/  F2FP.BF16.PACK_AB R7, R229, R32 ;  /* 0x00000020e507723e */ /* 0x010fc600000010ff */
[----:B------:R-:W-:-:S04]  /*5b90*/  FADD.FTZ R136, R136, R143 ;  /* 0x0000008f88887221 */ /* 0x000fc80000010000 */
[----:B---3--:R-:W-:Y:S01]  /*5ba0*/  HMMA.16816.F32.BF16 R104, R4, R20, R104 ;  /* 0x000000140468723c */ /* 0x008fe20000041868 */
[----:B------:R-:W-:-:S06]  /*5bb0*/  FADD.FTZ R228, R135, R136 ;  /* 0x0000008887e47221 */ /* 0x000fcc0000010000 */
[----:B------:R-:W-:Y:S01]  /*5bc0*/  FADD.FTZ R21, R45, R118 ;  /* 0x000000762d157221 */ /* 0x000fe20000010000 */
[----:B------:R-:W-:Y:S03]  /*5bd0*/  HMMA.16816.F32.BF16 R96, R4, R16, R96 ;  /* 0x000000100460723c */ /* 0x000fe60000041860 */
[----:B------:R-:W-:-:S04]  /*5be0*/  FADD.FTZ R21, R44, R21 ;  /* 0x000000152c157221 */ /* 0x000fc80000010000 */
[----:B------:R-:W-:Y:S01]  /*5bf0*/  FADD.FTZ R20, R40, R21 ;  /* 0x0000001528147221 */ /* 0x000fe20000010000 */
[----:B------:R-:W-:Y:S01]  /*5c00*/  HMMA.16816.F32.BF16 R92, R4, R18, R92 ;  /* 0x00000012045c723c */ /* 0x000fe2000004185c */
[----:B------:R-:W3:Y:S02]  /*5c10*/  LDSM.16.MT88.4 R16, [R210+0x5900] ;  /* 0x00590000d210783b */ /* 0x000ee40000004200 */
[----:B------:R-:W-:-:S04]  /*5c20*/  FADD.FTZ R20, R39, R20 ;  /* 0x0000001427147221 */ /* 0x000fc80000010000 */
[----:B------:R-:W-:Y:S01]  /*5c30*/  FADD.FTZ R3, R3, R20 ;  /* 0x0000001403037221 */ /* 0x000fe20000010000 */
[----:B--2---:R-:W-:Y:S03]  /*5c40*/  HMMA.16816.F32.BF16 R88, R4, R12, R88 ;  /* 0x0000000c0458723c */ /* 0x004fe60000041858 */
[----:B------:R-:W-:-:S04]  /*5c50*/  FADD.FTZ R2, R2, R3 ;  /* 0x0000000302027221 */ /* 0x000fc80000010000 */
[----:B------:R-:W-:Y:S01]  /*5c60*/  FADD.FTZ R119, R119, R2 ;  /* 0x0000000277777221 */ /* 0x000fe20000010000 */
[----:B------:R-:W-:Y:S01]  /*5c70*/  HMMA.16816.F32.BF16 R84, R4, R14, R84 ;  /* 0x0000000e0454723c */ /* 0x000fe20000041854 */
[----:B------:R-:W2:Y:S02]  /*5c80*/  LDSM.16.MT88.4 R12, [R209+0x5900] ;  /* 0x00590000d10c783b */ /* 0x000ea40000004200 */
[----:B------:R-:W-:-:S04]  /*5c90*/  FADD.FTZ R128, R128, R119 ;  /* 0x0000007780807221 */ /* 0x000fc80000010000 */
[----:B------:R-:W-:Y:S01]  /*5ca0*/  FADD.FTZ R129, R129, R128 ;  /* 0x0000008081817221 */ /* 0x000fe20000010000 */
[----:B-1----:R-:W-:Y:S03]  /*5cb0*/  HMMA.16816.F32.BF16 R80, R4, R8, R80 ;  /* 0x000000080450723c */ /* 0x002fe60000041850 */
[----:B------:R-:W-:-:S04]  /*5cc0*/  FADD.FTZ R132, R132, R129 ;  /* 0x0000008184847221 */ /* 0x000fc80000010000 */
[----:B------:R-:W-:Y:S01]  /*5cd0*/  FADD.FTZ R141, R141, R132 ;  /* 0x000000848d8d7221 */ /* 0x000fe20000010000 */
[----:B------:R-:W-:Y:S01]  /*5ce0*/  HMMA.16816.F32.BF16 R76, R4, R10, R76 ;  /* 0x0000000a044c723c */ /* 0x000fe2000004184c */
[----:B------:R-:W1:Y:S02]  /*5cf0*/  LDSM.16.MT88.4 R8, [R208+0x5900] ;  /* 0x00590000d008783b */ /* 0x000e640000004200 */
[----:B------:R-:W-:-:S04]  /*5d00*/  FADD.FTZ R150, R150, R141 ;  /* 0x0000008d96967221 */ /* 0x000fc80000010000 */
[----:B------:R-:W-:Y:S01]  /*5d10*/  FADD.FTZ R149, R149, R150 ;  /* 0x0000009695957221 */ /* 0x000fe20000010000 */
[----:B------:R-:W-:Y:S03]  /*5d20*/  HMMA.16816.F32.BF16 R112, R4, R24, R112 ;  /* 0x000000180470723c */ /* 0x000fe60000041870 */
        /* <DEDUP_REMOVED lines=8> */
[----:B---3--:R-:W-:Y:S03]  /*5db0*/  HMMA.16816.F32.BF16 R72, R4, R16, R72 ;  /* 0x000000100448723c */ /* 0x008fe60000041848 */
[----:B------:R-:W-:-:S04]  /*5dc0*/  FADD.FTZ R133, R134, R133 ;  /* 0x0000008586857221 */ /* 0x000fc80000010000 */
[----:B------:R-:W-:Y:S01]  /*5dd0*/  FADD.FTZ R32, R32, R133 ;  /* 0x0000008520207221 */ /* 0x000fe20000010000 */
[----:B------:R-:W-:Y:S03]  /*5de0*/  HMMA.16816.F32.BF16 R68, R4, R18, R68 ;  /* 0x000000120444723c */ /* 0x000fe60000041844 */
[----:B------:R-:W-:-:S05]  /*5df0*/  FADD.FTZ R229, R229, R32 ;  /* 0x00000020e5e57221 */ /* 0x000fca0000010000 */
[C---:B--2---:R-:W-:Y:S08]  /*5e00*/  HMMA.16816.F32.BF16 R52, R4.reuse, R12, R52 ;  /* 0x0000000c0434723c */ /* 0x044ff00000041834 */
[C---:B------:R-:W-:Y:S08]  /*5e10*/  HMMA.16816.F32.BF16 R56, R4.reuse, R14, R56 ;  /* 0x0000000e0438723c */ /* 0x040ff00000041838 */
[C---:B-1----:R-:W-:Y:S08]  /*5e20*/  HMMA.16816.F32.BF16 R60, R4.reuse, R8, R60 ;  /* 0x00000008043c723c */ /* 0x042ff0000004183c */
[----:B------:R-:W-:Y:S01]  /*5e30*/  HMMA.16816.F32.BF16 R64, R4, R10, R64 ;  /* 0x0000000a0440723c */ /* 0x000fe20000041840 */
[----:B------:R-:W-:Y:S07]  /*5e40*/  @P0 BRA `(.L_x_32) ;  /* 0x0000016000000947 */ /* 0x000fee0003800000 */
[----:B------:R-:W-:Y:S01]  /*5e50*/  ISETP.LT.AND P0, PT, RZ, UR4, PT ;  /* 0x00000004ff007c0c */ /* 0x000fe2000bf01270 */
[----:B------:R-:W-:-:S12]  /*5e60*/  UIADD3 UR21, UR4, -0x1, URZ ;  /* 0xffffffff04157890 */ /* 0x000fd8000fffe03f */
[----:B------:R-:W-:Y:S05]  /*5e70*/  @P0 BRA `(.L_x_33) ;  /* 0x0000009000000947 */ /* 0x000fea0003800000 */
[----:B------:R-:W-:Y:S02]  /*5e80*/  UMOV UR21, 0x1 ;  /* 0x0000000100157882 */ /* 0x000fe40000000000 */
        /* <DEDUP_REMOVED lines=8> */
.L_x_33:
[----:B------:R-:W-:Y:S02]  /*5f10*/  UMOV UR5, 0x1 ;  /* 0x0000000100057882 */ /* 0x000fe40000000000 */
[----:B------:R-:W-:Y:S02]  /*5f20*/  ULDC UR4, c[0x0][0x32c] ;  /* 0x0000cb0000047ab9 */ /* 0x000fe40000000800 */
[----:B------:R-:W-:-:S03]  /*5f30*/  UISETP.NE.AND UP0, UPT, UR5, UR4, UPT ;  /* 0x000000040500728c */ /* 0x000fc6000bf05270 */
[----:B------:R-:W-:Y:S02]  /*5f40*/  ULDC.64 UR4, c[0x0][0x330] ;  /* 0x0000cc0000047ab9 */ /* 0x000fe40000000a00 */
[----:B------:R-:W-:-:S06]  /*5f50*/  UIMAD.WIDE.U32 UR22, UR21, UR4, URZ ;  /* 0x00000004151672a5 */ /* 0x000fcc000f8e003f */
[----:B------:R-:W-:Y:S02]  /*5f60*/  @UP0 USHF.R.U32.HI UR21, URZ, UR5, UR23 ;  /* 0x000000053f150299 */ /* 0x000fe40008011617 */
.L_x_34:
[----:B------:R-:W-:Y:S02]  /*5f70*/  ULDC UR4, c[0x0][0x32c] ;  /* 0x0000cb0000047ab9 */ /* 0x000fe40000000800 */
[----:B------:R-:W-:-:S04]  /*5f80*/  UIMAD UR4, UR21, UR4, UR4 ;  /* 0x00000004150472a4 */ /* 0x000fc8000f8e0204 */
[----:B------:R-:W-:-:S04]  /*5f90*/  UISETP.LT.AND UP0, UPT, UR20, UR4, UPT ;  /* 0x000000041400728c */ /* 0x000fc8000bf01270 */
[----:B------:R-:W-:-:S03]  /*5fa0*/  USEL UR20, UR20, UR4, UP0 ;  /* 0x0000000414147287 */ /* 0x000fc60008000000 */
.L_x_32:
[----:B------:R-:W1:Y:S01]  /*5fb0*/  R2UR UR4, R215 ;  /* 0x00000000d70473c2 */ /* 0x000e6200000e0000 */
[----:B------:R-:W-:-:S04]  /*5fc0*/  UIMAD.WIDE UR20, UR20, 0x2aaaaaab, URZ ;  /* 0x2aaaaaab141478a5 */ /* 0x000fc8000f8e023f */
[----:B------:R-:W-:-:S04]  /*5fd0*/  USHF.R.U32.HI UR5, URZ, 0x1f, UR21 ;  /* 0x0000001f3f057899 */ /* 0x000fc80008011615 */
[----:B------:R-:W-:-:S04]  /*5fe0*/  ULEA.HI.SX32 UR5, UR21, UR5, 0x1c ;  /* 0x0000000515057291 */ /* 0x000fc8000f8fe23f */
[----:B-1----:R-:W-:-:S04]  /*5ff0*/  UISETP.LT.AND UP0, UPT, UR4, UR5, UPT ;  /* 0x000000050400728c */ /* 0x002fc8000bf01270 */
[----:B------:R-:W-:-:S06]  /*6000*/  USEL UR4, UR4, UR5, !UP0 ;  /* 0x0000000504047287 */ /* 0x000fcc000c000000 */
[----:B------:R-:W-:-:S13]  /*6010*/  ISETP.GE.AND P0, PT, R168, UR4, PT ;  /* 0x00000004a8007c0c */ /* 0x000fda000bf06270 */
[----:B------:R-:W-:Y:S05]  /*6020*/  @!P0 BRA `(.L_x_35) ;  /* 0x0000456000008947 */ /* 0x000fea0003800000 */
[C---:B------:R-:W-:Y:S01]  /*6030*/  SHF.L.U64.HI R237, R231.reuse, 0x1, R38 ;  /* 0x00000001e7ed7819 */ /* 0x040fe20000010226 */
[----:B------:R-:W-:Y:S01]  /*6040*/  IMAD.MOV.U32 R2, RZ, RZ, R116 ;  /* 0x000000ffff027224 */ /* 0x000fe200078e0074 */
[----:B------:R-:W-:Y:S01]  /*6050*/  MOV R3, R0 ;  /* 0x0000000000037202 */ /* 0x000fe20000000f00 */
[----:B------:R-:W-:Y:S01]  /*6060*/  IMAD.MOV.U32 R238, RZ, RZ, R168 ;  /* 0x000000ffffee7224 */ /* 0x000fe200078e00a8 */
[----:B------:R-:W-:Y:S01]  /*6070*/  SHF.L.U32 R236, R231, 0x1, RZ ;  /* 0x00000001e7ec7819 */ /* 0x000fe200000006ff */
[C---:B------:R-:W-:Y:S01]  /*6080*/  IMAD.SHL.U32 R234, R230.reuse, 0x2, RZ ;  /* 0x00000002e6ea7824 */ /* 0x040fe200078e00ff */
[----:B------:R-:W-:Y:S02]  /*6090*/  SHF.L.U64.HI R235, R230, 0x1, R233 ;  /* 0x00000001e6eb7819 */ /* 0x000fe400000102e9 */
.L_x_46:
[----:B------:R-:W-:Y:S04]  /*60a0*/  DEPBAR.LE SB0, 0x0 ;  /* 0x000080000000791a */ /* 0x000fe80000000000 */
[----:B------:R-:W-:Y:S01]  /*60b0*/  BAR.SYNC.DEFER_BLOCKING 0x0 ;  /* 0x0000000000007b1d */ /* 0x000fe20000010000 */
[----:B------:R-:W-:Y:S05]  /*60c0*/  ISETP.GT.AND P0, PT, R215, R238, PT ;  /* 0x000000eed700720c */ /* 0x000fea0003f04270 */
[----:B------:R1:W2:Y:S04]  /*60d0*/  LDSM.16.M88.4 R116, [R214+0x8100] ;  /* 0x00810000d674783b */ /* 0x0002a80000000200 */
[----:B------:R1:W3:Y:S04]  /*60e0*/  LDSM.16.M88.4 R124, [R214+0x8900] ;  /* 0x00890000d67c783b */ /* 0x0002e80000000200 */
[----:B------:R1:W4:Y:S04]  /*60f0*/  LDSM.16.M88.4 R128, [R214+0x9100] ;  /* 0x00910000d680783b */ /* 0x0003280000000200 */
[----:B------:R1:W1:Y:S04]  /*6100*/  LDSM.16.M88.4 R132, [R214+0x9900] ;  /* 0x00990000d684783b */ /* 0x0002680000000200 */
[----:B------:R1:W1:Y:S04]  /*6110*/  LDSM.16.M88.4 R136, [R214+0xa100] ;  /* 0x00a10000d688783b */ /* 0x0002680000000200 */
[----:B------:R1:W1:Y:S04]  /*6120*/  LDSM.16.M88.4 R140, [R214+0xa900] ;  /* 0x00a90000d68c783b */ /* 0x0002680000000200 */
[----:B------:R1:W1:Y:S04]  /*6130*/  LDSM.16.M88.4 R148, [R213] ;  /* 0x00000000d594783b */ /* 0x0002680000000200 */
[----:B------:R1:W1:Y:S04]  /*6140*/  LDSM.16.M88.4 R152, [R207] ;  /* 0x00000000cf98783b */ /* 0x0002680000000200 */
[----:B------:R1:W1:Y:S04]  /*6150*/  LDSM.16.M88.4 R156, [R206] ;  /* 0x00000000ce9c783b */ /* 0x0002680000000200 */
[----:B------:R1:W1:Y:S04]  /*6160*/  LDSM.16.M88.4 R160, [R205] ;  /* 0x00000000cda0783b */ /* 0x0002680000000200 */
[----:B------:R1:W1:Y:S04]  /*6170*/  LDSM.16.M88.4 R164, [R204] ;  /* 0x00000000cca4783b */ /* 0x0002680000000200 */
[----:B------:R1:W1:Y:S01]  /*6180*/  LDSM.16.M88.4 R168, [R203] ;  /* 0x00000000cba8783b */ /* 0x0002620000000200 */
[----:B------:R-:W-:-:S05]  /*6190*/  @P0 BRA `(.L_x_36) ;  /* 0x0000028000000947 */ /* 0x000fca0003800000 */
[----:B--23--:R-:W-:Y:S01]  /*61a0*/  SHF.R.S32.HI R5, RZ, 0x1f, R217 ;  /* 0x0000001fff057819 */ /* 0x00cfe200000114d9 */
[----:B------:R-:W-:Y:S01]  /*61b0*/  IMAD.WIDE.U32 R6, R217, c[0x0][0x208], RZ ;  /* 0x00008200d9067a25 */ /* 0x000fe200078e00ff */
[----:B------:R-:W-:Y:S02]  /*61c0*/  SHF.R.S32.HI R4, RZ, 0x1f, R216 ;  /* 0x0000001fff047819 */ /* 0x000fe400000114d8 */
[----:B------:R-:W-:Y:S01]  /*61d0*/  ISETP.NE.U32.AND P6, PT, R232, RZ, PT ;  /* 0x000000ffe800720c */ /* 0x000fe20003fc5070 */
[----:B------:R-:W-:Y:S02]  /*61e0*/  IMAD R5, R5, c[0x0][0x208], RZ ;  /* 0x0000820005057a24 */ /* 0x000fe400078e02ff */
[----:B------:R-:W-:Y:S02]  /*61f0*/  IMAD R4, R4, c[0x0][0x218], RZ ;  /* 0x0000860004047a24 */ /* 0x000fe400078e02ff */
[----:B------:R-:W-:Y:S02]  /*6200*/  IMAD R5, R217, c[0x0][0x20c], R5 ;  /* 0x00008300d9057a24 */ /* 0x000fe400078e0205 */
[----:B------:R-:W-:Y:S02]  /*6210*/  IMAD R4, R216, c[0x0][0x21c], R4 ;  /* 0x00008700d8047a24 */ /* 0x000fe400078e0204 */
[----:B------:R-:W-:Y:S01]  /*6220*/  IMAD.IADD R7, R7, 0x1, R5 ;  /* 0x0000000107077824 */ /* 0x000fe200078e0205 */
[----:B------:R-:W-:Y:S03]  /*6230*/  IADD3 R5, -R232, 0x10, RZ ;  /* 0x00000010e8057810 */ /* 0x000fe60007ffe1ff */
[----:B------:R-:W-:Y:S01]  /*6240*/  IMAD.WIDE.U32 R6, R216, c[0x0][0x218], R6 ;  /* 0x00008600d8067a25 */ /* 0x000fe200078e0006 */
[----:B------:R-:W-:Y:S04]  /*6250*/  LOP3.LUT R5, R5, 0xf, RZ, 0xc0, !PT ;  /* 0x0000000f05057812 */ /* 0x000fe800078ec0ff */
[----:B------:R-:W-:Y:S04]  /*6260*/  IADD3 R0, P0, R6, UR18, RZ ;  /* 0x0000001206007c10 */ /* 0x000fe8000ff1e0ff */
[----:B------:R-:W-:Y:S02]  /*6270*/  IADD3.X R7, R7, UR16, R4, P0, !PT ;  /* 0x0000001007077c10 */ /* 0x000fe400087fe404 */
[C---:B------:R-:W-:Y:S04]  /*6280*/  LEA R17, P0, R0.reuse, c[0x0][0x1f8], 0x1 ;  /* 0x00007e0000117a11 */ /* 0x040fe800078008ff */
[----:B------:R-:W-:Y:S01]  /*6290*/  LEA.HI.X R16, R0, c[0x0][0x1fc], R7, 0x1, P0 ;  /* 0x00007f0000107a11 */ /* 0x000fe200000f0c07 */
[----:B------:R-:W2:Y:S04]  /*62a0*/  SHFL.IDX PT, R11, R17, RZ, 0x181f ;  /* 0x00181fff110b7589 */ /* 0x000ea800000e0000 */
[----:B------:R-:W3:Y:S04]  /*62b0*/  SHFL.IDX PT, R6, R16, RZ, 0x181f ;  /* 0x00181fff10067589 */ /* 0x000ee800000e0000 */
[----:B------:R-:W5:Y:S04]  /*62c0*/  SHFL.IDX PT, R9, R17, 0x1, 0x181f ;  /* 0x00381f0011097f89 */ /* 0x000f6800000e0000 */
[----:B------:R-:W4:Y:S04]  /*62d0*/  SHFL.IDX PT, R4, R16, 0x1, 0x181f ;  /* 0x00381f0010047f89 */ /* 0x000f2800000e0000 */
[----:B------:R-:W1:Y:S04]  /*62e0*/  SHFL.IDX PT, R7, R17, 0x2, 0x181f ;  /* 0x00581f0011077f89 */ /* 0x000e6800000e0000 */
[----:B------:R-:W1:Y:S01]  /*62f0*/  SHFL.IDX PT, R0, R16, 0x2, 0x181f ;  /* 0x00581f0010007f89 */ /* 0x000e6200000e0000 */
[C---:B--2---:R-:W-:Y:S02]  /*6300*/  IADD3 R12, P5, R11.reuse, R236, RZ ;  /* 0x000000ec0b0c7210 */ /* 0x044fe40007fbe0ff */
[----:B------:R-:W-:Y:S03]  /*6310*/  IADD3 R10, P2, R11, R234, RZ ;  /* 0x000000ea0b0a7210 */ /* 0x000fe60007f5e0ff */
[C---:B---3--:R-:W-:Y:S02]  /*6320*/  IMAD.X R13, R6.reuse, 0x1, R237, P5 ;  /* 0x00000001060d7824 */ /* 0x048fe400028e06ed */
[----:B------:R-:W-:Y:S01]  /*6330*/  IMAD.X R11, R6, 0x1, R235, P2 ;  /* 0x00000001060b7824 */ /* 0x000fe200010e06eb */
[C---:B-----5:R-:W-:Y:S02]  /*6340*/  IADD3 R8, P0, R9.reuse, R236, RZ ;  /* 0x000000ec09087210 */ /* 0x060fe40007f1e0ff */
[----:B------:R2:W-:Y:S01]  /*6350*/  LDGSTS.E.BYPASS.LTC128B.128 [R226], [R12.64], !P4 ;  /* 0x000000000ce27fae */ /* 0x0005e2000e101d4e */
[----:B------:R-:W-:Y:S02]  /*6360*/  IADD3 R14, P5, R9, R234, RZ ;  /* 0x000000ea090e7210 */ /* 0x000fe40007fbe0ff */
[C---:B----4-:R-:W-:Y:S01]  /*6370*/  IMAD.X R9, R4.reuse, 0x1, R237, P0 ;  /* 0x0000000104097824 */ /* 0x050fe200000e06ed */
[----:B------:R2:W-:Y:S02]  /*6380*/  LDGSTS.E.BYPASS.LTC128B.128 [R225], [R10.64], !P3 ;  /* 0x000000000ae17fae */ /* 0x0005e4000d901d4e */
[----:B------:R-:W-:Y:S01]  /*6390*/  IMAD.X R15, R4, 0x1, R235, P5 ;  /* 0x00000001040f7824 */ /* 0x000fe200028e06eb */
[----:B-1----:R-:W-:Y:S01]  /*63a0*/  IADD3 R4, P5, R7, R236, RZ ;  /* 0x000000ec07047210 */ /* 0x002fe20007fbe0ff */
[----:B------:R2:W-:Y:S01]  /*63b0*/  LDGSTS.E.BYPASS.LTC128B.128 [R224], [R8.64], !P4 ;  /* 0x0000000008e07fae */ /* 0x0005e2000e101d4e */
[----:B------:R-:W-:Y:S03]  /*63c0*/  IADD3 R6, P2, P0, R5, R7, R234 ;  /* 0x0000000705067210 */ /* 0x000fe6000785e0ea */
[----:B------:R2:W-:Y:S01]  /*63d0*/  LDGSTS.E.BYPASS.LTC128B.128 [R223], [R14.64], !P3 ;  /* 0x000000000edf7fae */ /* 0x0005e2000d901d4e */
[----:B------:R-:W-:Y:S01]  /*63e0*/  IMAD.X R5, R0, 0x1, R237, P5 ;  /* 0x0000000100057824 */ /* 0x000fe200028e06ed */
[----:B------:R-:W-:Y:S04]  /*63f0*/  IADD3.X R7, RZ, R0, R235, P2, P0 ;  /* 0x00000000ff077210 */ /* 0x000fe800017e04eb */
[----:B------:R2:W-:Y:S04]  /*6400*/  LDGSTS.E.BYPASS.LTC128B.128 [R226+0x2000], [R4.64], !P4 ;  /* 0x0200000004e27fae */ /* 0x0005e8000e101d4e */
[----:B------:R2:W-:Y:S02]  /*6410*/  LDGSTS.E.BYPASS.LTC128B.128.ZFILL [R226+0x5000], [R6.64], P6 ;  /* 0x0500000006e27fae */ /* 0x0005e4000b141d4e */
.L_x_36:
[C---:B--23--:R-:W-:Y:S01]  /*6420*/  HMMA.16816.F32.BF16 R4, R120.reuse, R116, RZ ;  /* 0x000000747804723c */ /* 0x04cfe200000418ff */
[----:B------:R-:W0:Y:S02]  /*6430*/  LDGDEPBAR ;  /* 0x00000000000079af */ /* 0x000e240000000000 */
[----:B------:R-:W-:Y:S05]  /*6440*/  ISETP.GT.AND P0, PT, R238, R215, PT ;  /* 0x000000d7ee00720c */ /* 0x000fea0003f04270 */
[C---:B------:R-:W-:Y:S01]  /*6450*/  HMMA.16816.F32.BF16 R8, R120.reuse, R118, RZ ;  /* 0x000000767808723c */ /* 0x040fe200000418ff */
[----:B------:R-:W2:Y:S07]  /*6460*/  LDSM.16.M88.4 R116, [R211+0x8100] ;  /* 0x00810000d374783b */ /* 0x000eae0000000200 */
[C---:B------:R-:W-:Y:S08]  /*6470*/  HMMA.16816.F32.BF16 R12, R120.reuse, R124, RZ ;  /* 0x0000007c780c723c */ /* 0x040ff000000418ff */
[C---:B------:R-:W-:Y:S01]  /*6480*/  HMMA.16816.F32.BF16 R16, R120.reuse, R126, RZ ;  /* 0x0000007e7810723c */ /* 0x040fe200000418ff */
[----:B------:R-:W3:Y:S07]  /*6490*/  LDSM.16.M88.4 R124, [R211+0x8900] ;  /* 0x00890000d37c783b */ /* 0x000eee0000000200 */
[C---:B----4-:R-:W-:Y:S08]  /*64a0*/  HMMA.16816.F32.BF16 R20, R120.reuse, R128, RZ ;  /* 0x000000807814723c */ /* 0x050ff000000418ff */
[C---:B------:R-:W-:Y:S01]  /*64b0*/  HMMA.16816.F32.BF16 R24, R120.reuse, R130, RZ ;  /* 0x000000827818723c */ /* 0x040fe200000418ff */
[----:B------:R-:W4:Y:S07]  /*64c0*/  LDSM.16.M88.4 R128, [R211+0x9100] ;  /* 0x00910000d380783b */ /* 0x000f2e0000000200 */
[C---:B-1----:R-:W-:Y:S08]  /*64d0*/  HMMA.16816.F32.BF16 R28, R120.reuse, R132, RZ ;  /* 0x00000084781c723c */ /* 0x042ff000000418ff */
[C---:B------:R-:W-:Y:S01]  /*64e0*/  HMMA.16816.F32.BF16 R32, R120.reuse, R134, RZ ;  /* 0x000000867820723c */ /* 0x040fe200000418ff */
[----:B------:R-:W1:Y:S07]  /*64f0*/  LDSM.16.M88.4 R132, [R211+0x9900] ;  /* 0x00990000d384783b */ /* 0x000e6e0000000200 */
[C---:B------:R-:W-:Y:S08]  /*6500*/  HMMA.16816.F32.BF16 R36, R120.reuse, R136, RZ ;  /* 0x000000887824723c */ /* 0x040ff000000418ff */
[C---:B------:R-:W-:Y:S01]  /*6510*/  HMMA.16816.F32.BF16 R40, R120.reuse, R138, RZ ;  /* 0x0000008a7828723c */ /* 0x040fe200000418ff */
[----:B------:R-:W5:Y:S07]  /*6520*/  LDSM.16.M88.4 R136, [R211+0xa100] ;  /* 0x00a10000d388783b */ /* 0x000f6e0000000200 */
[C---:B------:R-:W-:Y:S08]  /*6530*/  HMMA.16816.F32.BF16 R44, R120.reuse, R140, RZ ;  /* 0x0000008c782c723c */ /* 0x040ff000000418ff */
[----:B------:R-:W-:Y:S01]  /*6540*/  HMMA.16816.F32.BF16 R48, R120, R142, RZ ;  /* 0x0000008e7830723c */ /* 0x000fe200000418ff */
[----:B------:R-:W1:Y:S07]  /*6550*/  LDSM.16.M88.4 R140, [R211+0xa900] ;  /* 0x00a90000d38c783b */ /* 0x000e6e0000000200 */
[C---:B------:R-:W-:Y:S08]  /*6560*/  HMMA.16816.F32.BF16 R4, R144.reuse, R148, R4 ;  /* 0x000000949004723c */ /* 0x040ff00000041804 */
[C---:B------:R-:W-:Y:S01]  /*6570*/  HMMA.16816.F32.BF16 R8, R144.reuse, R150, R8 ;  /* 0x000000969008723c */ /* 0x040fe20000041808 */
[----:B------:R-:W-:Y:S07]  /*6580*/  LDSM.16.M88.4 R148, [R202+0x800] ;  /* 0x00080000ca94783b */ /* 0x000fee0000000200 */
        /* <DEDUP_REMOVED lines=13> */
[----:B------:R-:W-:Y:S08]  /*6660*/  HMMA.16816.F32.BF16 R48, R144, R170, R48 ;  /* 0x000000aa9030723c */ /* 0x000ff00000041830 */
[C---:B--2---:R-:W-:Y:S08]  /*6670*/  HMMA.16816.F32.BF16 R4, R172.reuse, R116, R4 ;  /* 0x00000074ac04723c */ /* 0x044ff00000041804 */
[C---:B------:R-:W-:Y:S01]  /*6680*/  HMMA.16816.F32.BF16 R8, R172.reuse, R118, R8 ;  /* 0x00000076ac08723c */ /* 0x040fe20000041808 */
[----:B------:R-:W2:Y:S07]  /*6690*/  LDSM.16.M88.4 R116, [R202] ;  /* 0x00000000ca74783b */ /* 0x000eae0000000200 */
[C---:B---3--:R-:W-:Y:S08]  /*66a0*/  HMMA.16816.F32.BF16 R12, R172.reuse, R124, R12 ;  /* 0x0000007cac0c723c */ /* 0x048ff0000004180c */
[C---:B------:R-:W-:Y:S01]  /*66b0*/  HMMA.16816.F32.BF16 R16, R172.reuse, R126, R16 ;  /* 0x0000007eac10723c */ /* 0x040fe20000041810 */
[----:B------:R-:W3:Y:S07]  /*66c0*/  LDSM.16.M88.4 R124, [R202+0x2800] ;  /* 0x00280000ca7c783b */ /* 0x000eee0000000200 */
[C---:B----4-:R-:W-:Y:S08]  /*66d0*/  HMMA.16816.F32.BF16 R20, R172.reuse, R128, R20 ;  /* 0x00000080ac14723c */ /* 0x050ff00000041814 */
[C---:B------:R-:W-:Y:S01]  /*66e0*/  HMMA.16816.F32.BF16 R24, R172.reuse, R130, R24 ;  /* 0x00000082ac18723c */ /* 0x040fe20000041818 */
[----:B------:R-:W4:Y:S07]  /*66f0*/  LDSM.16.M88.4 R128, [R214+0xb100] ;  /* 0x00b10000d680783b */ /* 0x000f2e0000000200 */
[C---:B-1----:R-:W-:Y:S08]  /*6700*/  HMMA.16816.F32.BF16 R28, R172.reuse, R132, R28 ;  /* 0x00000084ac1c723c */ /* 0x042ff0000004181c */
[C---:B------:R-:W-:Y:S01]  /*6710*/  HMMA.16816.F32.BF16 R32, R172.reuse, R134, R32 ;  /* 0x00000086ac20723c */ /* 0x040fe20000041820 */
[----:B------:R-:W1:Y:S07]  /*6720*/  LDSM.16.M88.4 R132, [R214+0xb900] ;  /* 0x00b90000d684783b */ /* 0x000e6e0000000200 */
[C---:B-----5:R-:W-:Y:S08]  /*6730*/  HMMA.16816.F32.BF16 R36, R172.reuse, R136, R36 ;  /* 0x00000088ac24723c */ /* 0x060ff00000041824 */
[C---:B------:R-:W-:Y:S01]  /*6740*/  HMMA.16816.F32.BF16 R40, R172.reuse, R138, R40 ;  /* 0x0000008aac28723c */ /* 0x040fe20000041828 */
[----:B------:R-:W5:Y:S07]  /*6750*/  LDSM.16.M88.4 R136, [R214+0xc100] ;  /* 0x00c10000d688783b */ /* 0x000f6e0000000200 */
[C---:B------:R-:W-:Y:S08]  /*6760*/  HMMA.16816.F32.BF16 R44, R172.reuse, R140, R44 ;  /* 0x0000008cac2c723c */ /* 0x040ff0000004182c */
[----:B------:R-:W-:Y:S01]  /*6770*/  HMMA.16816.F32.BF16 R48, R172, R142, R48 ;  /* 0x0000008eac30723c */ /* 0x000fe20000041830 */
[----:B------:R-:W1:Y:S07]  /*6780*/  LDSM.16.M88.4 R140, [R214+0xc900] ;  /* 0x00c90000d68c783b */ /* 0x000e6e0000000200 */
[C---:B--2---:R-:W-:Y:S08]  /*6790*/  HMMA.16816.F32.BF16 R4, R176.reuse, R116, R4 ;  /* 0x00000074b004723c */ /* 0x044ff00000041804 */
[C---:B------:R-:W-:Y:S01]  /*67a0*/  HMMA.16816.F32.BF16 R8, R176.reuse, R118, R8 ;  /* 0x00000076b008723c */ /* 0x040fe20000041808 */
[----:B------:R-:W2:Y:S07]  /*67b0*/  LDSM.16.M88.4 R116, [R214+0xd100] ;  /* 0x00d10000d674783b */ /* 0x000eae0000000200 */
[C---:B------:R-:W-:Y:S08]  /*67c0*/  HMMA.16816.F32.BF16 R12, R176.reuse, R148, R12 ;  /* 0x00000094b00c723c */ /* 0x040ff0000004180c */
[C---:B------:R-:W-:Y:S01]  /*67d0*/  HMMA.16816.F32.BF16 R16, R176.reuse, R150, R16 ;  /* 0x00000096b010723c */ /* 0x040fe20000041810 */
[----:B------:R-:W1:Y:S07]  /*67e0*/  LDSM.16.M88.4 R148, [R214+0xd900] ;  /* 0x00d90000d694783b */ /* 0x000e6e0000000200 */
[C---:B------:R-:W-:Y:S08]  /*67f0*/  HMMA.16816.F32.BF16 R20, R176.reuse, R152, R20 ;  /* 0x00000098b014723c */ /* 0x040ff00000041814 */
[C---:B------:R-:W-:Y:S01]  /*6800*/  HMMA.16816.F32.BF16 R24, R176.reuse, R154, R24 ;  /* 0x0000009ab018723c */ /* 0x040fe20000041818 */
[----:B------:R-:W1:Y:S07]  /*6810*/  LDSM.16.M88.4 R152, [R201] ;  /* 0x00000000c998783b */ /* 0x000e6e0000000200 */
[C---:B------:R-:W-:Y:S08]  /*6820*/  HMMA.16816.F32.BF16 R28, R176.reuse, R156, R28 ;  /* 0x0000009cb01c723c */ /* 0x040ff0000004181c */
[C---:B------:R-:W-:Y:S01]  /*6830*/  HMMA.16816.F32.BF16 R32, R176.reuse, R158, R32 ;  /* 0x0000009eb020723c */ /* 0x040fe20000041820 */
[----:B------:R-:W1:Y:S07]  /*6840*/  LDSM.16.M88.4 R156, [R200] ;  /* 0x00000000c89c783b */ /* 0x000e6e0000000200 */
[C---:B------:R-:W-:Y:S08]  /*6850*/  HMMA.16816.F32.BF16 R36, R176.reuse, R160, R36 ;  /* 0x000000a0b024723c */ /* 0x040ff00000041824 */
[C---:B------:R-:W-:Y:S01]  /*6860*/  HMMA.16816.F32.BF16 R40, R176.reuse, R162, R40 ;  /* 0x000000a2b028723c */ /* 0x040fe20000041828 */
[----:B------:R-:W-:Y:S07]  /*6870*/  LDSM.16.M88.4 R160, [R211+0xd100] ;  /* 0x00d10000d3a0783b */ /* 0x000fee0000000200 */
[C---:B---3--:R-:W-:Y:S08]  /*6880*/  HMMA.16816.F32.BF16 R44, R176.reuse, R124, R44 ;  /* 0x0000007cb02c723c */ /* 0x048ff0000004182c */
[----:B------:R-:W-:Y:S01]  /*6890*/  HMMA.16816.F32.BF16 R48, R176, R126, R48 ;  /* 0x0000007eb030723c */ /* 0x000fe20000041830 */
[----:B------:R-:W3:Y:S07]  /*68a0*/  LDSM.16.M88.4 R124, [R199] ;  /* 0x00000000c77c783b */ /* 0x000eee0000000200 */
[C---:B----4-:R-:W-:Y:S08]  /*68b0*/  HMMA.16816.F32.BF16 R4, R180.reuse, R128, R4 ;  /* 0x00000080b404723c */ /* 0x050ff00000041804 */
[C---:B------:R-:W-:Y:S01]  /*68c0*/  HMMA.16816.F32.BF16 R8, R180.reuse, R130, R8 ;  /* 0x00000082b408723c */ /* 0x040fe20000041808 */
[----:B------:R-:W4:Y:S07]  /*68d0*/  LDSM.16.M88.4 R128, [R198] ;  /* 0x00000000c680783b */ /* 0x000f2e0000000200 */
[C---:B-1----:R-:W-:Y:S08]  /*68e0*/  HMMA.16816.F32.BF16 R12, R180.reuse, R132, R12 ;  /* 0x00000084b40c723c */ /* 0x042ff0000004180c */
[C---:B------:R-:W-:Y:S01]  /*68f0*/  HMMA.16816.F32.BF16 R16, R180.reuse, R134, R16 ;  /* 0x00000086b410723c */ /* 0x040fe20000041810 */
[----:B------:R-:W1:Y:S07]  /*6900*/  LDSM.16.M88.4 R132, [R197] ;  /* 0x00000000c584783b */ /* 0x000e6e0000000200 */
[C---:B-----5:R-:W-:Y:S08]  /*6910*/  HMMA.16816.F32.BF16 R20, R180.reuse, R136, R20 ;  /* 0x00000088b414723c */ /* 0x060ff00000041814 */
[C---:B------:R-:W-:Y:S01]  /*6920*/  HMMA.16816.F32.BF16 R24, R180.reuse, R138, R24 ;  /* 0x0000008ab418723c */ /* 0x040fe20000041818 */
[----:B------:R-:W5:Y:S07]  /*6930*/  LDSM.16.M88.4 R136, [R196] ;  /* 0x00000000c488783b */ /* 0x000f6e0000000200 */
        /* <DEDUP_REMOVED lines=15> */
[C---:B---3--:R-:W-:Y:S08]  /*6a30*/  HMMA.16816.F32.BF16 R20, R184.reuse, R124, R20 ;  /* 0x0000007cb814723c */ /* 0x048ff00000041814 */
[C---:B------:R-:W-:Y:S01]  /*6a40*/  HMMA.16816.F32.BF16 R24, R184.reuse, R126, R24 ;  /* 0x0000007eb818723c */ /* 0x040fe20000041818 */
[----:B------:R-:W-:Y:S07]  /*6a50*/  LDSM.16.M88.4 R124, [R202+0x4000] ;  /* 0x00400000ca7c783b */ /* 0x000fee0000000200 */
[C---:B----4-:R-:W-:Y:S08]  /*6a60*/  HMMA.16816.F32.BF16 R28, R184.reuse, R128, R28 ;  /* 0x00000080b81c723c */ /* 0x050ff0000004181c */
[C---:B------:R-:W-:Y:S08]  /*6a70*/  HMMA.16816.F32.BF16 R32, R184.reuse, R130, R32 ;  /* 0x00000082b820723c */ /* 0x040ff00000041820 */
[C---:B-1----:R-:W-:Y:S08]  /*6a80*/  HMMA.16816.F32.BF16 R36, R184.reuse, R132, R36 ;  /* 0x00000084b824723c */ /* 0x042ff00000041824 */
[C---:B------:R-:W-:Y:S08]  /*6a90*/  HMMA.16816.F32.BF16 R40, R184.reuse, R134, R40 ;  /* 0x00000086b828723c */ /* 0x040ff00000041828 */
[C---:B-----5:R-:W-:Y:S08]  /*6aa0*/  HMMA.16816.F32.BF16 R44, R184.reuse, R136, R44 ;  /* 0x00000088b82c723c */ /* 0x060ff0000004182c */
[----:B------:R-:W-:Y:S08]  /*6ab0*/  HMMA.16816.F32.BF16 R48, R184, R138, R48 ;  /* 0x0000008ab830723c */ /* 0x000ff00000041830 */
[C---:B------:R-:W-:Y:S08]  /*6ac0*/  HMMA.16816.F32.BF16 R4, R188.reuse, R140, R4 ;  /* 0x0000008cbc04723c */ /* 0x040ff00000041804 */
[C---:B------:R-:W-:Y:S08]  /*6ad0*/  HMMA.16816.F32.BF16 R8, R188.reuse, R142, R8 ;  /* 0x0000008ebc08723c */ /* 0x040ff00000041808 */
[C---:B--2---:R-:W-:Y:S08]  /*6ae0*/  HMMA.16816.F32.BF16 R12, R188.reuse, R116, R12 ;  /* 0x00000074bc0c723c */ /* 0x044ff0000004180c */
        /* <DEDUP_REMOVED lines=14> */
[----:B------:R-:W1:Y:S03]  /*6bd0*/  LDSM.16.M88.4 R116, [R202+0x4800] ;  /* 0x00480000ca74783b */ /* 0x000e660000000200 */
[----:B------:R-:W-:Y:S02]  /*6be0*/  FMUL.FTZ R158, R4, c[0x0][0x320] ;  /* 0x0000c800049e7a20 */ /* 0x000fe40000410000 */
[----:B------:R-:W-:Y:S02]  /*6bf0*/  FMUL.FTZ R160, R5, c[0x0][0x320] ;  /* 0x0000c80005a07a20 */ /* 0x000fe40000410000 */
[C---:B------:R-:W-:Y:S02]  /*6c00*/  HMMA.16816.F32.BF16 R20, R192.reuse, R124, R20 ;  /* 0x0000007cc014723c */ /* 0x040fe40000041814 */
[----:B------:R-:W2:Y:S02]  /*6c10*/  MUFU.TANH R158, R158 ;  /* 0x0000009e009e7308 */ /* 0x000ea40000002400 */
[----:B------:R-:W-:Y:S02]  /*6c20*/  FMUL.FTZ R0, R6, c[0x0][0x320] ;  /* 0x0000c80006007a20 */ /* 0x000fe40000410000 */
[----:B------:R-:W-:Y:S02]  /*6c30*/  FMUL.FTZ R159, R7, c[0x0][0x320] ;  /* 0x0000c800079f7a20 */ /* 0x000fe40000410000 */
[C---:B------:R-:W-:Y:S01]  /*6c40*/  HMMA.16816.F32.BF16 R24, R192.reuse, R126, R24 ;  /* 0x0000007ec018723c */ /* 0x040fe20000041818 */
[----:B------:R-:W3:Y:S03]  /*6c50*/  LDSM.16.M88.4 R124, [R202+0x5000] ;  /* 0x00500000ca7c783b */ /* 0x000ee60000000200 */
[----:B------:R-:W4:Y:S01]  /*6c60*/  MUFU.TANH R160, R160 ;  /* 0x000000a000a07308 */ /* 0x000f220000002400 */
[----:B------:R-:W-:Y:S02]  /*6c70*/  FMUL.FTZ R162, R8, c[0x0][0x320] ;  /* 0x0000c80008a27a20 */ /* 0x000fe40000410000 */
[----:B------:R-:W-:Y:S02]  /*6c80*/  FMUL.FTZ R164, R9, c[0x0][0x320] ;  /* 0x0000c80009a47a20 */ /* 0x000fe40000410000 */
[----:B------:R-:W-:Y:S03]  /*6c90*/  FMUL.FTZ R161, R10, c[0x0][0x320] ;  /* 0x0000c8000aa17a20 */ /* 0x000fe60000410000 */
[----:B------:R-:W-:Y:S02]  /*6ca0*/  FMUL.FTZ R163, R11, c[0x0][0x320] ;  /* 0x0000c8000ba37a20 */ /* 0x000fe40000410000 */
[----:B------:R-:W2:Y:S01]  /*6cb0*/  MUFU.TANH R0, R0 ;  /* 0x0000000000007308 */ /* 0x000ea20000002400 */
[----:B------:R-:W-:Y:S02]  /*6cc0*/  FMUL.FTZ R168, R12, c[0x0][0x320] ;  /* 0x0000c8000ca87a20 */ /* 0x000fe40000410000 */
[----:B------:R-:W-:Y:S02]  /*6cd0*/  FMUL.FTZ R166, R13, c[0x0][0x320] ;  /* 0x0000c8000da67a20 */ /* 0x000fe40000410000 */
[----:B------:R-:W-:Y:S02]  /*6ce0*/  FMUL.FTZ R167, R14, c[0x0][0x320] ;  /* 0x0000c8000ea77a20 */ /* 0x000fe40000410000 */
[----:B------:R-:W-:Y:S02]  /*6cf0*/  FMUL.FTZ R165, R15, c[0x0][0x320] ;  /* 0x0000c8000fa57a20 */ /* 0x000fe40000410000 */
[----:B------:R-:W-:Y:S01]  /*6d00*/  FMUL.FTZ R170, R16, c[0x0][0x320] ;  /* 0x0000c80010aa7a20 */ /* 0x000fe20000410000 */
[----:B------:R-:W2:Y:S01]  /*6d10*/  MUFU.TANH R159, R159 ;  /* 0x0000009f009f7308 */ /* 0x000ea20000002400 */
[C---:B-1----:R-:W-:Y:S03]  /*6d20*/  HMMA.16816.F32.BF16 R28, R192.reuse, R116, R28 ;  /* 0x00000074c01c723c */ /* 0x042fe6000004181c */
[----:B------:R-:W-:Y:S02]  /*6d30*/  FMUL.FTZ R245, R26, c[0x0][0x320] ;  /* 0x0000c8001af57a20 */ /* 0x000fe40000410000 */
[----:B------:R-:W-:Y:S02]  /*6d40*/  FMUL.FTZ R243, R27, c[0x0][0x320] ;  /* 0x0000c8001bf37a20 */ /* 0x000fe40000410000 */
[----:B------:R-:W-:Y:S01]  /*6d50*/  FMUL.FTZ R240, R17, c[0x0][0x320] ;  /* 0x0000c80011f07a20 */ /* 0x000fe20000410000 */
[C---:B------:R-:W-:Y:S01]  /*6d60*/  HMMA.16816.F32.BF16 R32, R192.reuse, R118, R32 ;  /* 0x00000076c020723c */ /* 0x040fe20000041820 */
[----:B------:R-:W1:Y:S01]  /*6d70*/  MUFU.TANH R162, R162 ;  /* 0x000000a200a27308 */ /* 0x000e620000002400 */
[----:B------:R-:W5:Y:S01]  /*6d80*/  LDSM.16.M88.4 R116, [R202+0x5800] ;  /* 0x00580000ca74783b */ /* 0x000f620000000200 */
[----:B------:R-:W-:Y:S04]  /*6d90*/  DEPBAR.LE SB0, 0x0 ;  /* 0x000080000000791a */ /* 0x000fe80000000000 */
[----:B------:R-:W-:Y:S01]  /*6da0*/  FMUL.FTZ R171, R18, c[0x0][0x320] ;  /* 0x0000c80012ab7a20 */ /* 0x000fe20000410000 */
[C---:B---3--:R-:W-:Y:S03]  /*6db0*/  HMMA.16816.F32.BF16 R36, R192.reuse, R124, R36 ;  /* 0x0000007cc024723c */ /* 0x048fe60000041824 */
[----:B------:R-:W3:Y:S01]  /*6dc0*/  MUFU.TANH R164, R164 ;  /* 0x000000a400a47308 */ /* 0x000ee20000002400 */
[----:B------:R-:W-:Y:S01]  /*6dd0*/  BAR.SYNC.DEFER_BLOCKING 0x0 ;  /* 0x0000000000007b1d */ /* 0x000fe20000010000 */
[----:B------:R-:W-:Y:S02]  /*6de0*/  FMUL.FTZ R169, R19, c[0x0][0x320] ;  /* 0x0000c80013a97a20 */ /* 0x000fe40000410000 */
[----:B------:R-:W-:Y:S01]  /*6df0*/  FMUL.FTZ R244, R20, c[0x0][0x320] ;  /* 0x0000c80014f47a20 */ /* 0x000fe20000410000 */
[C---:B------:R-:W-:Y:S04]  /*6e00*/  HMMA.16816.F32.BF16 R40, R192.reuse, R126, R40 ;  /* 0x0000007ec028723c */ /* 0x040fe80000041828 */
[----:B------:R-:W-:Y:S01]  /*6e10*/  FMUL.FTZ R250, R28, c[0x0][0x320] ;  /* 0x0000c8001cfa7a20 */ /* 0x000fe20000410000 */
[----:B------:R-:W1:Y:S01]  /*6e20*/  MUFU.TANH R161, R161 ;  /* 0x000000a100a17308 */ /* 0x000e620000002400 */
[----:B------:R-:W-:Y:S02]  /*6e30*/  FMUL.FTZ R249, R29, c[0x0][0x320] ;  /* 0x0000c8001df97a20 */ /* 0x000fe40000410000 */
[----:B------:R-:W-:Y:S04]  /*6e40*/  FMUL.FTZ R252, R32, c[0x0][0x320] ;  /* 0x0000c80020fc7a20 */ /* 0x000fe80000410000 */
[----:B------:R-:W-:Y:S02]  /*6e50*/  FMUL.FTZ R242, R21, c[0x0][0x320] ;  /* 0x0000c80015f27a20 */ /* 0x000fe40000410000 */
[----:B------:R-:W-:Y:S01]  /*6e60*/  FMUL.FTZ R239, R22, c[0x0][0x320] ;  /* 0x0000c80016ef7a20 */ /* 0x000fe20000410000 */
[----:B------:R1:W1:Y:S01]  /*6e70*/  MUFU.TANH R27, R250 ;  /* 0x000000fa001b7308 */ /* 0x0002620000002400 */
[----:B------:R-:W-:Y:S02]  /*6e80*/  FMUL.FTZ R241, R23, c[0x0][0x320] ;  /* 0x0000c80017f17a20 */ /* 0x000fe40000410000 */
[----:B------:R-:W-:Y:S02]  /*6e90*/  FMUL.FTZ R246, R24, c[0x0][0x320] ;  /* 0x0000c80018f67a20 */ /* 0x000fe40000410000 */
[----:B------:R-:W-:Y:S02]  /*6ea0*/  FMUL.FTZ R251, R25, c[0x0][0x320] ;  /* 0x0000c80019fb7a20 */ /* 0x000fe40000410000 */
[----:B------:R-:W-:Y:S02]  /*6eb0*/  FMUL.FTZ R248, R30, c[0x0][0x320] ;  /* 0x0000c8001ef87a20 */ /* 0x000fe40000410000 */
[----:B------:R-:W-:Y:S01]  /*6ec0*/  FMUL.FTZ R43, R43, c[0x0][0x320] ;  /* 0x0000c8002b2b7a20 */ /* 0x000fe20000410000 */
[----:B------:R2:W2:Y:S01]  /*6ed0*/  MUFU.TANH R26, R249 ;  /* 0x000000f9001a7308 */ /* 0x0004a20000002400 */
[C---:B-----5:R-:W-:Y:S03]  /*6ee0*/  HMMA.16816.F32.BF16 R44, R192.reuse, R116, R44 ;  /* 0x00000074c02c723c */ /* 0x060fe6000004182c */
[----:B------:R-:W-:Y:S02]  /*6ef0*/  FMUL.FTZ R247, R31, c[0x0][0x320] ;  /* 0x0000c8001ff77a20 */ /* 0x000fe40000410000 */
[----:B------:R-:W-:Y:S02]  /*6f00*/  FMUL.FTZ R30, R33, c[0x0][0x320] ;  /* 0x0000c800211e7a20 */ /* 0x000fe40000410000 */
[----:B------:R-:W-:Y:S01]  /*6f10*/  FMUL.FTZ R31, R36, c[0x0][0x320] ;  /* 0x0000c800241f7a20 */ /* 0x000fe20000410000 */
[----:B------:R-:W-:Y:S01]  /*6f20*/  HMMA.16816.F32.BF16 R48, R192, R118, R48 ;  /* 0x00000076c030723c */ /* 0x000fe20000041830 */
[----:B------:R5:W3:Y:S03]  /*6f30*/  MUFU.TANH R29, R252 ;  /* 0x000000fc001d7308 */ /* 0x000ae60000002400 */
[----:B------:R-:W-:Y:S02]  /*6f40*/  FMUL.FTZ R37, R37, c[0x0][0x320] ;  /* 0x0000c80025257a20 */ /* 0x000fe40000410000 */
[----:B-1----:R-:W-:Y:S02]  /*6f50*/  FMUL.FTZ R250, R34, c[0x0][0x320] ;  /* 0x0000c80022fa7a20 */ /* 0x002fe40000410000 */
[----:B------:R-:W-:Y:S03]  /*6f60*/  FMUL.FTZ R25, R38, c[0x0][0x320] ;  /* 0x0000c80026197a20 */ /* 0x000fe60000410000 */
[----:B------:R1:W1:Y:S01]  /*6f70*/  MUFU.TANH R155, R43 ;  /* 0x0000002b009b7308 */ /* 0x0002620000002400 */
[----:B------:R-:W-:Y:S02]  /*6f80*/  FMUL.FTZ R38, R41, c[0x0][0x320] ;  /* 0x0000c80029267a20 */ /* 0x000fe40000410000 */
[----:B------:R-:W-:Y:S02]  /*6f90*/  FMUL.FTZ R42, R42, c[0x0][0x320] ;  /* 0x0000c8002a2a7a20 */ /* 0x000fe40000410000 */
[----:B--2---:R-:W-:Y:S02]  /*6fa0*/  FMUL.FTZ R249, R35, c[0x0][0x320] ;  /* 0x0000c80023f97a20 */ /* 0x004fe40000410000 */
[----:B------:R-:W-:Y:S02]  /*6fb0*/  FMUL.FTZ R41, R44, c[0x0][0x320] ;  /* 0x0000c8002c297a20 */ /* 0x000fe40000410000 */
[----:B------:R-:W-:Y:S01]  /*6fc0*/  FMUL.FTZ R33, R47, c[0x0][0x320] ;  /* 0x0000c8002f217a20 */ /* 0x000fe20000410000 */
[----:B------:R-:W2:Y:S01]  /*6fd0*/  MUFU.TANH R163, R163 ;  /* 0x000000a300a37308 */ /* 0x000ea20000002400 */
[----:B------:R-:W-:Y:S02]  /*6fe0*/  FMUL.FTZ R45, R45, c[0x0][0x320] ;  /* 0x0000c8002d2d7a20 */ /* 0x000fe40000410000 */
[----:B------:R-:W-:Y:S02]  /*6ff0*/  FMUL.FTZ R142, R48, c[0x0][0x320] ;  /* 0x0000c800308e7a20 */ /* 0x000fe40000410000 */
[----:B-----5:R-:W-:Y:S02]  /*7000*/  FMUL.FTZ R252, R39, c[0x0][0x320] ;  /* 0x0000c80027fc7a20 */ /* 0x020fe40000410000 */
[----:B------:R-:W-:Y:S02]  /*7010*/  FMUL.FTZ R39, R40, c[0x0][0x320] ;  /* 0x0000c80028277a20 */ /* 0x000fe40000410000 */
[----:B------:R-:W-:Y:S01]  /*7020*/  FMUL.FTZ R35, R50, c[0x0][0x320] ;  /* 0x0000c80032237a20 */ /* 0x000fe20000410000 */
[----:B------:R-:W2:Y:S01]  /*7030*/  MUFU.TANH R168, R168 ;  /* 0x000000a800a87308 */ /* 0x000ea20000002400 */
[----:B------:R-:W-:Y:S02]  /*7040*/  FMUL.FTZ R34, R51, c[0x0][0x320] ;  /* 0x0000c80033227a20 */ /* 0x000fe40000410000 */
[----:B------:R-:W-:Y:S02]  /*7050*/  FMUL.FTZ R46, R46, c[0x0][0x320] ;  /* 0x0000c8002e2e7a20 */ /* 0x000fe40000410000 */
[----:B-1----:R-:W-:Y:S05]  /*7060*/  FMUL.FTZ R43, R49, c[0x0][0x320] ;  /* 0x0000c800312b7a20 */ /* 0x002fea0000410000 */
[----:B------:R-:W1:Y:S10]  /*7070*/  MUFU.TANH R166, R166 ;  /* 0x000000a600a67308 */ /* 0x000e740000002400 */
        /* <DEDUP_REMOVED lines=25> */
[----:B------:R1:W1:Y:S10]  /*7210*/  MUFU.TANH R157, R42 ;  /* 0x0000002a009d7308 */ /* 0x0002740000002400 */
[----:B------:R-:W1:Y:S10]  /*7220*/  MUFU.TANH R41, R41 ;  /* 0x0000002900297308 */ /* 0x000e740000002400 */
[----:B------:R1:W1:Y:S10]  /*7230*/  MUFU.TANH R150, R45 ;  /* 0x0000002d00967308 */ /* 0x0002740000002400 */
[----:B------:R1:W1:Y:S10]  /*7240*/  MUFU.TANH R143, R46 ;  /* 0x0000002e008f7308 */ /* 0x0002740000002400 */
[----:B------:R-:W1:Y:S10]  /*7250*/  MUFU.TANH R33, R33 ;  /* 0x0000002100217308 */ /* 0x000e740000002400 */
[----:B------:R-:W1:Y:S10]  /*7260*/  MUFU.TANH R142, R142 ;  /* 0x0000008e008e7308 */ /* 0x000e740000002400 */
[----:B------:R-:W1:Y:S10]  /*7270*/  MUFU.TANH R43, R43 ;  /* 0x0000002b002b7308 */ /* 0x000e740000002400 */
[----:B------:R-:W1:Y:S10]  /*7280*/  MUFU.TANH R35, R35 ;  /* 0x0000002300237308 */ /* 0x000e740000002400 */
[----:B------:R-:W1:Y:S01]  /*7290*/  MUFU.TANH R34, R34 ;  /* 0x0000002200227308 */ /* 0x000e620000002400 */
[----:B------:R-:W-:-:S05]  /*72a0*/  @!P0 BRA `(.L_x_37) ;  /* 0x0000037000008947 */ /* 0x000fca0003800000 */
[----:B--234-:R-:W-:Y:S01]  /*72b0*/  PLOP3.LUT P2, PT, PT, PT, UP3, 0x80, 0x0 ;  /* 0x000000000000781c */ /* 0x01cfe20003f4f038 */
[----:B------:R-:W-:Y:S01]  /*72c0*/  IMAD R4, R238, 0x60, R220 ;  /* 0x00000060ee047824 */ /* 0x000fe200078e02dc */
[----:B------:R-:W-:Y:S01]  /*72d0*/  PLOP3.LUT P0, PT, PT, PT, UP3, 0x80, 0x0 ;  /* 0x000000000000781c */ /* 0x000fe20003f0f038 */
[----:B------:R-:W-:Y:S01]  /*72e0*/  IMAD.MOV.U32 R216, RZ, RZ, RZ ;  /* 0x000000ffffd87224 */ /* 0x000fe200078e00ff */
[----:B------:R-:W-:Y:S02]  /*72f0*/  ISETP.NE.U32.AND P6, PT, R232, RZ, PT ;  /* 0x000000ffe800720c */ /* 0x000fe40003fc5070 */
[----:B------:R-:W-:Y:S05]  /*7300*/  IADD3 R217, R4, -0x60, R219 ;  /* 0xffffffa004d97810 */ /* 0x000fea0007ffe0db */
[----:B------:R-:W-:Y:S02]  /*7310*/  IMAD.MOV.U32 R4, RZ, RZ, R217 ;  /* 0x000000ffff047224 */ /* 0x000fe400078e00d9 */
[----:B------:R-:W-:Y:S05]  /*7320*/  @P2 IMAD.HI.U32 R5, R217, c[0x0][0x2bc], RZ ;  /* 0x0000af00d9052a27 */ /* 0x000fea00078e00ff */
[----:B------:R-:W-:Y:S04]  /*7330*/  @P0 SHF.R.U32.HI R4, RZ, c[0x0][0x2c0], R5 ;  /* 0x0000b000ff040a19 */ /* 0x000fe80000011605 */
[C---:B------:R-:W-:Y:S04]  /*7340*/  @!P1 IADD3 R8, P0, R4.reuse, UR12, RZ ;  /* 0x0000000c04089c10 */ /* 0x040fe8000ff1e0ff */
[----:B------:R-:W-:Y:S01]  /*7350*/  @!P1 LEA.HI.X.SX32 R5, R4, UR7, 0x1, P0 ;  /* 0x0000000704059c11 */ /* 0x000fe200080f0eff */
[----:B------:R-:W-:Y:S01]  /*7360*/  IMAD.MOV R4, RZ, RZ, -R4 ;  /* 0x000000ffff047224 */ /* 0x000fe200078e0a04 */
[----:B------:R-:W-:Y:S03]  /*7370*/  @!P1 LEA R6, P0, R8, c[0x0][0x2a0], 0x2 ;  /* 0x0000a80008069a11 */ /* 0x000fe600078010ff */
[----:B------:R-:W-:Y:S01]  /*7380*/  IMAD R217, R4, c[0x0][0x2b8], R217 ;  /* 0x0000ae0004d97a24 */ /* 0x000fe200078e02d9 */
[----:B------:R-:W-:Y:S04]  /*7390*/  @!P1 LEA.HI.X R7, R8, c[0x0][0x2a4], R5, 0x2, P0 ;  /* 0x0000a90008079a11 */ /* 0x000fe800000f1405 */
[----:B------:R-:W-:Y:S01]  /*73a0*/  SHF.R.S32.HI R5, RZ, 0x1f, R217 ;  /* 0x0000001fff057819 */ /* 0x000fe200000114d9 */
[----:B------:R2:W3:Y:S04]  /*73b0*/  @!P1 LDG.E R216, [R6.64] ;  /* 0x0000000e06d89981 */ /* 0x0004e8000c1e1900 */
[----:B------:R-:W-:Y:S04]  /*73c0*/  IMAD R5, R5, c[0x0][0x1e0], RZ ;  /* 0x0000780005057a24 */ /* 0x000fe800078e02ff */
[C---:B------:R-:W-:Y:S02]  /*73d0*/  IMAD R5, R217.reuse, c[0x0][0x1e4], R5 ;  /* 0x00007900d9057a24 */ /* 0x040fe400078e0205 */
[----:B--2---:R-:W-:Y:S04]  /*73e0*/  IMAD.WIDE.U32 R6, R217, c[0x0][0x1e0], RZ ;  /* 0x00007800d9067a25 */ /* 0x004fe800078e00ff */
[----:B------:R-:W-:Y:S01]  /*73f0*/  IMAD.IADD R7, R7, 0x1, R5 ;  /* 0x0000000107077824 */ /* 0x000fe200078e0205 */
[----:B---3--:R-:W-:Y:S03]  /*7400*/  SHF.R.S32.HI R4, RZ, 0x1f, R216 ;  /* 0x0000001fff047819 */ /* 0x008fe600000114d8 */
[----:B------:R-:W-:Y:S04]  /*7410*/  IMAD.WIDE.U32 R6, R216, c[0x0][0x1f0], R6 ;  /* 0x00007c00d8067a25 */ /* 0x000fe800078e0006 */
[----:B------:R-:W-:Y:S01]  /*7420*/  IMAD R4, R4, c[0x0][0x1f0], RZ ;  /* 0x00007c0004047a24 */ /* 0x000fe200078e02ff */
[----:B------:R-:W-:Y:S03]  /*7430*/  IADD3 R5, P0, R6, UR10, RZ ;  /* 0x0000000a06057c10 */ /* 0x000fe6000ff1e0ff */
[----:B------:R-:W-:Y:S05]  /*7440*/  IMAD R4, R216, c[0x0][0x1f4], R4 ;  /* 0x00007d00d8047a24 */ /* 0x000fea00078e0204 */
[----:B------:R-:W-:Y:S02]  /*7450*/  IADD3.X R4, R7, UR6, R4, P0, !PT ;  /* 0x0000000607047c10 */ /* 0x000fe400087fe404 */
[C---:B------:R-:W-:Y:S04]  /*7460*/  LEA R19, P0, R5.reuse, c[0x0][0x1c8], 0x1 ;  /* 0x0000720005137a11 */ /* 0x040fe800078008ff */
[----:B------:R-:W-:Y:S01]  /*7470*/  LEA.HI.X R18, R5, c[0x0][0x1cc], R4, 0x1, P0 ;  /* 0x0000730005127a11 */ /* 0x000fe200000f0c04 */
[----:B------:R-:W2:Y:S01]  /*7480*/  SHFL.IDX PT, R13, R19, RZ, 0x181f ;  /* 0x00181fff130d7589 */ /* 0x000ea200000e0000 */
[----:B------:R-:W-:Y:S03]  /*7490*/  IADD3 R5, -R232, 0x10, RZ ;  /* 0x00000010e8057810 */ /* 0x000fe60007ffe1ff */
[----:B------:R-:W3:Y:S01]  /*74a0*/  SHFL.IDX PT, R8, R18, RZ, 0x181f ;  /* 0x00181fff12087589 */ /* 0x000ee200000e0000 */
[----:B------:R-:W-:Y:S03]  /*74b0*/  LOP3.LUT R5, R5, 0xf, RZ, 0xc0, !PT ;  /* 0x0000000f05057812 */ /* 0x000fe600078ec0ff */
[----:B------:R-:W4:Y:S04]  /*74c0*/  SHFL.IDX PT, R9, R19, 0x1, 0x181f ;  /* 0x00381f0013097f89 */ /* 0x000f2800000e0000 */
[----:B------:R-:W5:Y:S04]  /*74d0*/  SHFL.IDX PT, R6, R18, 0x1, 0x181f ;  /* 0x00381f0012067f89 */ /* 0x000f6800000e0000 */
[----:B------:R-:W1:Y:S04]  /*74e0*/  SHFL.IDX PT, R7, R19, 0x2, 0x181f ;  /* 0x00581f0013077f89 */ /* 0x000e6800000e0000 */
[----:B------:R-:W1:Y:S01]  /*74f0*/  SHFL.IDX PT, R4, R18, 0x2, 0x181f ;  /* 0x00581f0012047f89 */ /* 0x000e6200000e0000 */
[C---:B--2---:R-:W-:Y:S02]  /*7500*/  IADD3 R14, P5, R13.reuse, R236, RZ ;  /* 0x000000ec0d0e7210 */ /* 0x044fe40007fbe0ff */
[----:B------:R-:W-:Y:S03]  /*7510*/  IADD3 R12, P2, R13, R234, RZ ;  /* 0x000000ea0d0c7210 */ /* 0x000fe60007f5e0ff */
[C---:B---3--:R-:W-:Y:S02]  /*7520*/  IMAD.X R15, R8.reuse, 0x1, R237, P5 ;  /* 0x00000001080f7824 */ /* 0x048fe400028e06ed */
[----:B------:R-:W-:Y:S01]  /*7530*/  IMAD.X R13, R8, 0x1, R235, P2 ;  /* 0x00000001080d7824 */ /* 0x000fe200010e06eb */
[C---:B----4-:R-:W-:Y:S02]  /*7540*/  IADD3 R10, P0, R9.reuse, R236, RZ ;  /* 0x000000ec090a7210 */ /* 0x050fe40007f1e0ff */
[----:B------:R2:W-:Y:S01]  /*7550*/  LDGSTS.E.BYPASS.LTC128B.128 [R218+0x8100], [R14.64], !P4 ;  /* 0x081000000eda7fae */ /* 0x0005e2000e101d4e */
[----:B------:R-:W-:Y:S02]  /*7560*/  IADD3 R16, P5, R9, R234, RZ ;  /* 0x000000ea09107210 */ /* 0x000fe40007fbe0ff */
[C---:B-----5:R-:W-:Y:S01]  /*7570*/  IMAD.X R11, R6.reuse, 0x1, R237, P0 ;  /* 0x00000001060b7824 */ /* 0x060fe200000e06ed */
[----:B------:R2:W-:Y:S02]  /*7580*/  LDGSTS.E.BYPASS.LTC128B.128 [R218+0xb100], [R12.64], !P3 ;  /* 0x0b1000000cda7fae */ /* 0x0005e4000d901d4e */
[----:B------:R-:W-:Y:S01]  /*7590*/  IMAD.X R17, R6, 0x1, R235, P5 ;  /* 0x0000000106117824 */ /* 0x000fe200028e06eb */
[----:B-1----:R-:W-:Y:S01]  /*75a0*/  IADD3 R6, P5, R7, R236, RZ ;  /* 0x000000ec07067210 */ /* 0x002fe20007fbe0ff */
[----:B------:R2:W-:Y:S01]  /*75b0*/  LDGSTS.E.BYPASS.LTC128B.128 [R218+0x9100], [R10.64], !P4 ;  /* 0x091000000ada7fae */ /* 0x0005e2000e101d4e */
[----:B------:R-:W-:Y:S03]  /*75c0*/  IADD3 R8, P2, P0, R5, R7, R234 ;  /* 0x0000000705087210 */ /* 0x000fe6000785e0ea */
[----:B------:R2:W-:Y:S01]  /*75d0*/  LDGSTS.E.BYPASS.LTC128B.128 [R218+0xc100], [R16.64], !P3 ;  /* 0x0c10000010da7fae */ /* 0x0005e2000d901d4e */
[----:B------:R-:W-:Y:S01]  /*75e0*/  IMAD.X R7, R4, 0x1, R237, P5 ;  /* 0x0000000104077824 */ /* 0x000fe200028e06ed */
[----:B------:R-:W-:Y:S04]  /*75f0*/  IADD3.X R9, RZ, R4, R235, P2, P0 ;  /* 0x00000004ff097210 */ /* 0x000fe800017e04eb */
[----:B------:R2:W-:Y:S04]  /*7600*/  LDGSTS.E.BYPASS.LTC128B.128 [R218+0xa100], [R6.64], !P4 ;  /* 0x0a10000006da7fae */ /* 0x0005e8000e101d4e */
[----:B------:R2:W-:Y:S02]  /*7610*/  LDGSTS.E.BYPASS.LTC128B.128.ZFILL [R218+0xd100], [R8.64], P6 ;  /* 0x0d10000008da7fae */ /* 0x0005e4000b141d4e */
.L_x_37:
[----:B--234-:R-:W-:Y:S01]  /*7620*/  IMAD.MOV.U32 R6, RZ, RZ, R221 ;  /* 0x000000ffff067224 */ /* 0x01cfe200078e00dd */
[----:B------:R-:W-:Y:S01]  /*7630*/  PLOP3.LUT P2, PT, PT, PT, UP2, 0x80, 0x0 ;  /* 0x000000000000781c */ /* 0x000fe20003f4f028 */
[----:B------:R-:W0:Y:S01]  /*7640*/  LDGDEPBAR ;  /* 0x00000000000079af */ /* 0x000e220000000000 */
[----:B------:R-:W-:Y:S01]  /*7650*/  PLOP3.LUT P0, PT, PT, PT, UP2, 0x80, 0x0 ;  /* 0x000000000000781c */ /* 0x000fe20003f0f028 */
[----:B------:R-:W-:Y:S05]  /*7660*/  IMAD R7, R238, -0x60, RZ ;  /* 0xffffffa0ee077824 */ /* 0x000fea00078e02ff */
[----:B------:R-:W-:Y:S05]  /*7670*/  IADD3 R5, -R222, 0x1, R7 ;  /* 0x00000001de057810 */ /* 0x000fea0007ffe107 */
[----:B------:R-:W-:Y:S05]  /*7680*/  @P2 IMAD.HI.U32 R4, R221, c[0x0][0x2c8], RZ ;  /* 0x0000b200dd042a27 */ /* 0x000fea00078e00ff */
[----:B------:R-:W-:Y:S01]  /*7690*/  @P0 SHF.R.U32.HI R6, RZ, c[0x0][0x2cc], R4 ;  /* 0x0000b300ff060a19 */ /* 0x000fe20000011604 */
[----:B------:R-:W-:Y:S01]  /*76a0*/  IMAD.MOV.U32 R4, RZ, RZ, c[0x0][0x2ac] ;  /* 0x0000ab00ff047624 */ /* 0x000fe200078e00ff */
[----:B------:R-:W-:Y:S03]  /*76b0*/  PLOP3.LUT P0, PT, PT, PT, UP1, 0x40, 0x0 ;  /* 0x000000000000781c */ /* 0x000fe60003f0e818 */
[----:B------:R-:W2:Y:S01]  /*76c0*/  SHFL.IDX PT, R13, R6, RZ, 0x1c1f ;  /* 0x001c1fff060d7589 */ /* 0x000ea200000e0000 */
[----:B------:R-:W-:Y:S05]  /*76d0*/  IMAD R5, R4, c[0x0][0x1d0], R5 ;  /* 0x0000740004057a24 */ /* 0x000fea00078e0205 */
[----:B------:R-:W-:Y:S04]  /*76e0*/  IADD3 R4, R5, -c[0x0][0x168], RZ ;  /* 0x80005a0005047a10 */ /* 0x000fe80007ffe0ff */
[C---:B------:R-:W-:Y:S02]  /*76f0*/  IADD3 R5, R4.reuse, c[0x0][0x328], RZ ;  /* 0x0000ca0004057a10 */ /* 0x040fe40007ffe0ff */
[----:B------:R-:W-:Y:S03]  /*7700*/  IADD3 R4, R4, UR17, RZ ;  /* 0x0000001104047c10 */ /* 0x000fe6000fffe0ff */
[--C-:B--2---:R-:W-:Y:S02]  /*7710*/  IMAD.IADD R11, R5, 0x1, R13.reuse ;  /* 0x00000001050b7824 */ /* 0x104fe400078e020d */
[----:B------:R-:W-:Y:S01]  /*7720*/  IMAD.IADD R9, R4, 0x1, R13 ;  /* 0x0000000104097824 */ /* 0x000fe200078e020d */
[----:B------:R-:W-:-:S05]  /*7730*/  @P0 BRA `(.L_x_38) ;  /* 0x000001a000000947 */ /* 0x000fca0003800000 */
[----:B------:R-:W-:Y:S01]  /*7740*/  MOV R8, c[0x0][0x2ac] ;  /* 0x0000ab0000087a02 */ /* 0x000fe20000000f00 */
[----:B------:R-:W-:Y:S04]  /*7750*/  BSSY B0, `(.L_x_39) ;  /* 0x0000013000007945 */ /* 0x000fe80003800000 */
[----:B------:R-:W-:Y:S05]  /*7760*/  IMAD R13, R8, c[0x0][0x1d0], R13 ;  /* 0x00007400080d7a24 */ /* 0x000fea00078e020d */
[----:B------:R-:W-:Y:S04]  /*7770*/  IADD3 R10, R13, -c[0x0][0x168], RZ ;  /* 0x80005a000d0a7a10 */ /* 0x000fe80007ffe0ff */
[----:B------:R-:W-:Y:S11]  /*7780*/  ISETP.GT.AND P0, PT, R10, -0x1, PT ;  /* 0xffffffff0a00780c */ /* 0x000ff60003f04270 */
[----:B------:R-:W-:Y:S02]  /*7790*/  @!UPT UIADD3 URZ, URZ, URZ, URZ ;  /* 0x0000003f3f3ff290 */ /* 0x000fe4000fffe03f */
[----:B------:R-:W-:-:S05]  /*77a0*/  @P0 BRA `(.L_x_40) ;  /* 0x0000008000000947 */ /* 0x000fca0003800000 */
[----:B------:R-:W-:Y:S01]  /*77b0*/  LOP3.LUT R10, RZ, R10, RZ, 0x33, !PT ;  /* 0x0000000aff0a7212 */ /* 0x000fe200078e33ff */
[----:B------:R-:W-:Y:S05]  /*77c0*/  IMAD.MOV.U32 R8, RZ, RZ, c[0x0][0x32c] ;  /* 0x0000cb00ff087624 */ /* 0x000fea00078e00ff */
[----:B------:R-:W-:Y:S11]  /*77d0*/  ISETP.NE.AND P0, PT, R8, 0x1, PT ;  /* 0x000000010800780c */ /* 0x000ff60003f05270 */
[----:B------:R-:W-:Y:S02]  /*77e0*/  @!UPT UIADD3 URZ, URZ, URZ, URZ ;  /* 0x0000003f3f3ff290 */ /* 0x000fe4000fffe03f */
[----:B------:R-:W-:Y:S05]  /*77f0*/  @P0 IMAD.HI.U32 R8, R10, c[0x0][0x330], RZ ;  /* 0x0000cc000a080a27 */ /* 0x000fea00078e00ff */
[----:B------:R-:W-:Y:S04]  /*7800*/  @P0 SHF.R.U32.HI R10, RZ, c[0x0][0x334], R8 ;  /* 0x0000cd00ff0a0a19 */ /* 0x000fe80000011608 */
[----:B------:R-:W-:Y:S01]  /*7810*/  LOP3.LUT R10, RZ, R10, RZ, 0x33, !PT ;  /* 0x0000000aff0a7212 */ /* 0x000fe200078e33ff */
[----:B------:R-:W-:-:S05]  /*7820*/  BRA `(.L_x_41) ;  /* 0x0000005000007947 */ /* 0x000fca0003800000 */
.L_x_40:
[----:B------:R-:W-:Y:S04]  /*7830*/  MOV R8, c[0x0][0x32c] ;  /* 0x0000cb0000087a02 */ /* 0x000fe80000000f00 */
[----:B------:R-:W-:Y:S11]  /*7840*/  ISETP.NE.AND P0, PT, R8, 0x1, PT ;  /* 0x000000010800780c */ /* 0x000ff60003f05270 */
[----:B------:R-:W-:Y:S02]  /*7850*/  @!UPT UIADD3 URZ, URZ, URZ, URZ ;  /* 0x0000003f3f3ff290 */ /* 0x000fe4000fffe03f */
[----:B------:R-:W-:Y:S05]  /*7860*/  @P0 IMAD.HI.U32 R8, R10, c[0x0][0x330], RZ ;  /* 0x0000cc000a080a27 */ /* 0x000fea00078e00ff */
[----:B------:R-:W-:Y:S02]  /*7870*/  @P0 SHF.R.U32.HI R10, RZ, c[0x0][0x334], R8 ;  /* 0x0000cd00ff0a0a19 */ /* 0x000fe40000011608 */
.L_x_41:
[----:B------:R-:W-:Y:S05]  /*7880*/  BSYNC B0 ;  /* 0x0000000000007941 */ /* 0x000fea0003800000 */
.L_x_39:
[----:B------:R-:W-:Y:S04]  /*7890*/  IMAD.IADD R13, R7, 0x1, -R222 ;  /* 0x00000001070d7824 */ /* 0x000fe800078e0ade */
[----:B------:R-:W-:Y:S05]  /*78a0*/  IMAD R10, R10, c[0x0][0x32c], R13 ;  /* 0x0000cb000a0a7a24 */ /* 0x000fea00078e020d */
[----:B------:R-:W-:Y:S02]  /*78b0*/  IADD3 R8, R10, c[0x0][0x32c], RZ ;  /* 0x0000cb000a087a10 */ /* 0x000fe40007ffe0ff */
[----:B------:R-:W-:Y:S02]  /*78c0*/  IMNMX R9, R9, R10, !PT ;  /* 0x0000000a09097217 */ /* 0x000fe40007800200 */
[----:B------:R-:W-:Y:S02]  /*78d0*/  IMNMX R11, R11, R8, PT ;  /* 0x000000080b0b7217 */ /* 0x000fe40003800200 */
.L_x_38:
[C---:B------:R-:W-:Y:S01]  /*78e0*/  ISETP.GE.AND P2, PT, R7.reuse, 0x1, PT ;  /* 0x000000010700780c */ /* 0x040fe20003f46270 */
[----:B------:R-:W2:Y:S01]  /*78f0*/  SHFL.IDX PT, R6, R6, 0x1, 0x1c1f ;  /* 0x003c1f0006067f89 */ /* 0x000ea200000e0000 */
[----:B------:R-:W-:Y:S02]  /*7900*/  ISETP.GE.AND P0, PT, R7, 0x2, PT ;  /* 0x000000020700780c */ /* 0x000fe40003f06270 */
[----:B------:R-:W-:Y:S02]  /*7910*/  LOP3.LUT R227, R227, 0xffefffff, RZ, 0xc0, !PT ;  /* 0xffefffffe3e37812 */ /* 0x000fe400078ec0ff */
[C---:B------:R-:W-:Y:S02]  /*7920*/  ISETP.GE.AND P5, PT, R7.reuse, 0x9, PT ;  /* 0x000000090700780c */ /* 0x040fe40003fa6270 */
[----:B------:R-:W-:Y:S05]  /*7930*/  ISETP.GE.AND P6, PT, R7, 0x52, PT ;  /* 0x000000520700780c */ /* 0x000fea0003fc6270 */
[----:B------:R-:W-:Y:S02]  /*7940*/  @P2 LOP3.LUT R227, R227, 0x100000, RZ, 0xfc, !PT ;  /* 0x00100000e3e32812 */ /* 0x000fe400078efcff */
[----:B------:R-:W-:Y:S02]  /*7950*/  ISETP.GT.AND P2, PT, R9, RZ, !P2 ;  /* 0x000000ff0900720c */ /* 0x000fe40005744270 */
[----:B------:R-:W-:Y:S02]  /*7960*/  LOP3.LUT R227, R227, 0xfff7ffff, RZ, 0xc0, !PT ;  /* 0xfff7ffffe3e37812 */ /* 0x000fe400078ec0ff */
[----:B------:R-:W-:Y:S02]  /*7970*/  ISETP.LT.OR P2, PT, R11, 0x1, P2 ;  /* 0x000000010b00780c */ /* 0x000fe40001741670 */
[----:B------:R-:W-:Y:S02]  /*7980*/  @P0 LOP3.LUT R227, R227, 0x80000, RZ, 0xfc, !PT ;  /* 0x00080000e3e30812 */ /* 0x000fe400078efcff */
[----:B------:R-:W-:Y:S02]  /*7990*/  ISETP.GT.AND P0, PT, R9, 0x1, !P0 ;  /* 0x000000010900780c */ /* 0x000fe40004704270 */
[----:B------:R-:W-:Y:S01]  /*79a0*/  FSEL R14, R158, -INF , !P2 ;  /* 0xff8000009e0e7808 */ /* 0x000fe20005000000 */
[--C-:B--2---:R-:W-:Y:S01]  /*79b0*/  IMAD.IADD R5, R5, 0x1, R6.reuse ;  /* 0x0000000105057824 */ /* 0x104fe200078e0206 */
[----:B------:R-:W-:Y:S01]  /*79c0*/  ISETP.GE.AND P2, PT, R7, 0xa, PT ;  /* 0x0000000a0700780c */ /* 0x000fe20003f46270 */
[----:B------:R-:W-:Y:S01]  /*79d0*/  IMAD.IADD R4, R4, 0x1, R6 ;  /* 0x0000000104047824 */ /* 0x000fe200078e0206 */
[----:B------:R-:W-:Y:S02]  /*79e0*/  ISETP.LT.OR P0, PT, R11, 0x2, P0 ;  /* 0x000000020b00780c */ /* 0x000fe40000701670 */
[----:B------:R-:W-:Y:S02]  /*79f0*/  LOP3.LUT R227, R227, 0xfffbffff, RZ, 0xc0, !PT ;  /* 0xfffbffffe3e37812 */ /* 0x000fe400078ec0ff */
[----:B------:R-:W-:Y:S02]  /*7a00*/  FSEL R12, R160, -INF , !P0 ;  /* 0xff800000a00c7808 */ /* 0x000fe40004000000 */
[----:B------:R-:W-:Y:S02]  /*7a10*/  @P5 LOP3.LUT R227, R227, 0x40000, RZ, 0xfc, !PT ;  /* 0x00040000e3e35812 */ /* 0x000fe400078efcff */
[----:B------:R-:W-:Y:S02]  /*7a20*/  ISETP.GT.AND P0, PT, R9, 0x8, !P5 ;  /* 0x000000080900780c */ /* 0x000fe40006f04270 */
[----:B------:R-:W-:Y:S02]  /*7a30*/  LOP3.LUT R227, R227, 0xfffdffff, RZ, 0xc0, !PT ;  /* 0xfffdffffe3e37812 */ /* 0x000fe400078ec0ff */
[----:B------:R-:W-:Y:S02]  /*7a40*/  ISETP.LT.OR P0, PT, R11, 0x9, P0 ;  /* 0x000000090b00780c */ /* 0x000fe40000701670 */
[----:B------:R-:W-:Y:S02]  /*7a50*/  @P2 LOP3.LUT R227, R227, 0x20000, RZ, 0xfc, !PT ;  /* 0x00020000e3e32812 */ /* 0x000fe400078efcff */
[----:B------:R-:W-:Y:S02]  /*7a60*/  FSEL R10, R162, -INF , !P0 ;  /* 0xff800000a20a7808 */ /* 0x000fe40004000000 */
[----:B------:R-:W-:Y:S02]  /*7a70*/  ISETP.GT.AND P0, PT, R9, 0x9, !P2 ;  /* 0x000000090900780c */ /* 0x000fe40005704270 */
[----:B------:R-:W-:Y:S02]  /*7a80*/  ISETP.GE.AND P2, PT, R7, 0x11, PT ;  /* 0x000000110700780c */ /* 0x000fe40003f46270 */
[----:B------:R-:W-:Y:S02]  /*7a90*/  ISETP.LT.OR P0, PT, R11, 0xa, P0 ;  /* 0x0000000a0b00780c */ /* 0x000fe40000701670 */
[----:B------:R-:W-:Y:S02]  /*7aa0*/  LOP3.LUT R227, R227, 0xfffeffff, RZ, 0xc0, !PT ;  /* 0xfffeffffe3e37812 */ /* 0x000fe400078ec0ff */
[----:B------:R-:W-:Y:S02]  /*7ab0*/  FSEL R8, R164, -INF , !P0 ;  /* 0xff800000a4087808 */ /* 0x000fe40004000000 */
[----:B------:R-:W-:Y:S02]  /*7ac0*/  ISETP.GT.AND P0, PT, R9, 0x10, !P2 ;  /* 0x000000100900780c */ /* 0x000fe40005704270 */
[----:B------:R-:W-:Y:S02]  /*7ad0*/  ISETP.GE.AND P5, PT, R7, 0x59, PT ;  /* 0x000000590700780c */ /* 0x000fe40003fa6270 */
[----:B------:R-:W-:Y:S02]  /*7ae0*/  ISETP.LT.OR P0, PT, R11, 0x11, P0 ;  /* 0x000000110b00780c */ /* 0x000fe40000701670 */
[----:B------:R-:W-:Y:S02]  /*7af0*/  @P2 LOP3.LUT R227, R227, 0x10000, RZ, 0xfc, !PT ;  /* 0x00010000e3e32812 */ /* 0x000fe400078efcff */
[----:B------:R-:W-:Y:S02]  /*7b00*/  ISETP.GE.AND P2, PT, R7, 0x12, PT ;  /* 0x000000120700780c */ /* 0x000fe40003f46270 */
[----:B------:R-:W-:Y:S02]  /*7b10*/  LOP3.LUT R227, R227, 0xffff7fff, RZ, 0xc0, !PT ;  /* 0xffff7fffe3e37812 */ /* 0x000fe400078ec0ff */
[----:B-1----:R-:W-:Y:S02]  /*7b20*/  FSEL R42, R168, -INF , !P0 ;  /* 0xff800000a82a7808 */ /* 0x002fe40004000000 */
[----:B------:R-:W-:Y:S04]  /*7b30*/  ISETP.GT.AND P0, PT, R9, 0x11, !P2 ;  /* 0x000000110900780c */ /* 0x000fe80005704270 */
[----:B------:R-:W-:Y:S03]  /*7b40*/  ISETP.LT.OR P0, PT, R11, 0x12, P0 ;  /* 0x000000120b00780c */ /* 0x000fe60000701670 */
[----:B------:R-:W-:Y:S02]  /*7b50*/  @P2 LOP3.LUT R227, R227, 0x8000, RZ, 0xfc, !PT ;  /* 0x00008000e3e32812 */ /* 0x000fe400078efcff */
[----:B------:R-:W-:Y:S02]  /*7b60*/  ISETP.GE.AND P2, PT, R7, 0x19, PT ;  /* 0x000000190700780c */ /* 0x000fe40003f46270 */
[----:B------:R-:W-:Y:S02]  /*7b70*/  LOP3.LUT R227, R227, 0xffffbfff, RZ, 0xc0, !PT ;  /* 0xffffbfffe3e37812 */ /* 0x000fe400078ec0ff */
[----:B------:R-:W-:Y:S02]  /*7b80*/  FSEL R40, R166, -INF , !P0 ;  /* 0xff800000a6287808 */ /* 0x000fe40004000000 */
        /* <DEDUP_REMOVED lines=76> */
[----:B------:R-:W-:Y:S02]  /*8050*/  FSEL R164, R39, -INF , !P0 ;  /* 0xff80000027a47808 */ /* 0x000fe40004000000 */
[----:B------:R-:W-:Y:S02]  /*8060*/  LOP3.LUT R227, R227, 0xfffffffd, RZ, 0xc0, !PT ;  /* 0xfffffffde3e37812 */ /* 0x000fe400078ec0ff */
[----:B------:R-:W-:Y:S04]  /*8070*/  ISETP.GT.AND P0, PT, R9, 0x49, !P2 ;  /* 0x000000490900780c */ /* 0x000fe80005704270 */
[----:B------:R-:W-:Y:S03]  /*8080*/  ISETP.LT.OR P0, PT, R11, 0x4a, P0 ;  /* 0x0000004a0b00780c */ /* 0x000fe60000701670 */
[----:B------:R-:W-:Y:S02]  /*8090*/  @P2 LOP3.LUT R227, R227, 0x2, RZ, 0xfc, !PT ;  /* 0x00000002e3e32812 */ /* 0x000fe400078efcff */
[----:B------:R-:W-:Y:S02]  /*80a0*/  ISETP.GE.AND P2, PT, R7, 0x51, PT ;  /* 0x000000510700780c */ /* 0x000fe40003f46270 */
[----:B------:R-:W-:Y:S02]  /*80b0*/  FSEL R162, R38, -INF , !P0 ;  /* 0xff80000026a27808 */ /* 0x000fe40004000000 */
[----:B------:R-:W-:Y:S02]  /*80c0*/  ISETP.GT.AND P0, PT, R9, 0x50, !P2 ;  /* 0x000000500900780c */ /* 0x000fe40005704270 */
[----:B------:R-:W-:Y:S02]  /*80d0*/  LOP3.LUT R227, R227, 0xfffffffe, RZ, 0xc0, !PT ;  /* 0xfffffffee3e37812 */ /* 0x000fe400078ec0ff */
[----:B------:R-:W-:Y:S04]  /*80e0*/  ISETP.LT.OR P0, PT, R11, 0x51, P0 ;  /* 0x000000510b00780c */ /* 0x000fe80000701670 */
[----:B------:R-:W-:Y:S02]  /*80f0*/  FSEL R152, R41, -INF , !P0 ;  /* 0xff80000029987808 */ /* 0x000fe40004000000 */
[----:B------:R-:W-:Y:S02]  /*8100*/  ISETP.GT.AND P0, PT, R9, 0x51, !P6 ;  /* 0x000000510900780c */ /* 0x000fe40007704270 */
[----:B------:R-:W-:Y:S02]  /*8110*/  @P2 LOP3.LUT R227, R227, 0x1, RZ, 0xfc, !PT ;  /* 0x00000001e3e32812 */ /* 0x000fe400078efcff */
[----:B------:R-:W-:Y:S02]  /*8120*/  ISETP.LT.OR P0, PT, R11, 0x52, P0 ;  /* 0x000000520b00780c */ /* 0x000fe40000701670 */
[----:B------:R-:W-:Y:S02]  /*8130*/  ISETP.GE.AND P2, PT, R7, 0x5a, PT ;  /* 0x0000005a0700780c */ /* 0x000fe40003f46270 */
[----:B------:R-:W-:Y:S02]  /*8140*/  FSEL R150, R150, -INF , !P0 ;  /* 0xff80000096967808 */ /* 0x000fe40004000000 */
[----:B------:R-:W-:Y:S04]  /*8150*/  ISETP.GT.AND P0, PT, R9, 0x58, !P5 ;  /* 0x000000580900780c */ /* 0x000fe80006f04270 */
[----:B------:R-:W-:Y:S04]  /*8160*/  ISETP.LT.OR P0, PT, R11, 0x59, P0 ;  /* 0x000000590b00780c */ /* 0x000fe80000701670 */
[----:B------:R-:W-:Y:S02]  /*8170*/  FSEL R142, R142, -INF , !P0 ;  /* 0xff8000008e8e7808 */ /* 0x000fe40004000000 */
[----:B------:R-:W-:Y:S04]  /*8180*/  ISETP.GT.AND P0, PT, R9, 0x59, !P2 ;  /* 0x000000590900780c */ /* 0x000fe80005704270 */
[----:B------:R-:W-:Y:S04]  /*8190*/  ISETP.LT.OR P0, PT, R11, 0x5a, P0 ;  /* 0x0000005a0b00780c */ /* 0x000fe80000701670 */
[----:B------:R-:W-:Y:S02]  /*81a0*/  FSEL R140, R43, -INF , !P0 ;  /* 0xff8000002b8c7808 */ /* 0x000fe40004000000 */
[----:B------:R-:W-:Y:S11]  /*81b0*/  PLOP3.LUT P0, PT, PT, PT, UP1, 0x40, 0x0 ;  /* 0x000000000000781c */ /* 0x000ff60003f0e818 */
[----:B------:R-:W-:Y:S02]  /*81c0*/  @!UPT UIADD3 URZ, URZ, URZ, URZ ;  /* 0x0000003f3f3ff290 */ /* 0x000fe4000fffe03f */
        /* <DEDUP_REMOVED lines=9> */
[----:B------:R-:W-:Y:S05]  /*8260*/  IMAD.MOV.U32 R6, RZ, RZ, 0x1 ;  /* 0x00000001ff067424 */ /* 0x000fea00078e00ff */
[----:B------:R-:W-:Y:S11]  /*8270*/  ISETP.NE.AND P0, PT, R6, c[0x0][0x32c], PT ;  /* 0x0000cb0006007a0c */ /* 0x000ff60003f05270 */
[----:B------:R-:W-:Y:S02]  /*8280*/  @!UPT UIADD3 URZ, URZ, URZ, URZ ;  /* 0x0000003f3f3ff290 */ /* 0x000fe4000fffe03f */
[----:B------:R-:W-:Y:S05]  /*8290*/  @P0 IMAD.HI.U32 R6, R9, c[0x0][0x330], RZ ;  /* 0x0000cc0009060a27 */ /* 0x000fea00078e00ff */
[----:B------:R-:W-:Y:S04]  /*82a0*/  @P0 SHF.R.U32.HI R9, RZ, c[0x0][0x334], R6 ;  /* 0x0000cd00ff090a19 */ /* 0x000fe80000011606 */
[----:B------:R-:W-:Y:S01]  /*82b0*/  LOP3.LUT R9, RZ, R9, RZ, 0x33, !PT ;  /* 0x00000009ff097212 */ /* 0x000fe200078e33ff */
[----:B------:R-:W-:-:S05]  /*82c0*/  BRA `(.L_x_45) ;  /* 0x0000005000007947 */ /* 0x000fca0003800000 */
.L_x_44:
[----:B------:R-:W-:Y:S04]  /*82d0*/  MOV R6, 0x1 ;  /* 0x0000000100067802 */ /* 0x000fe80000000f00 */
[----:B------:R-:W-:Y:S11]  /*82e0*/  ISETP.NE.AND P0, PT, R6, c[0x0][0x32c], PT ;  /* 0x0000cb0006007a0c */ /* 0x000ff60003f05270 */
[----:B------:R-:W-:Y:S02]  /*82f0*/  @!UPT UIADD3 URZ, URZ, URZ, URZ ;  /* 0x0000003f3f3ff290 */ /* 0x000fe4000fffe03f */
[----:B------:R-:W-:Y:S05]  /*8300*/  @P0 IMAD.HI.U32 R6, R9, c[0x0][0x330], RZ ;  /* 0x0000cc0009060a27 */ /* 0x000fea00078e00ff */
[----:B------:R-:W-:Y:S02]  /*8310*/  @P0 SHF.R.U32.HI R9, RZ, c[0x0][0x334], R6 ;  /* 0x0000cd00ff090a19 */ /* 0x000fe40000011606 */
.L_x_45:
[----:B------:R-:W-:Y:S05]  /*8320*/  BSYNC B0 ;  /* 0x0000000000007941 */ /* 0x000fea0003800000 */
.L_x_43:
[----:B------:R-:W-:Y:S04]  /*8330*/  IMAD.IADD R6, R7, 0x1, -R222 ;  /* 0x0000000107067824 */ /* 0x000fe800078e0ade */
[----:B------:R-:W-:Y:S05]  /*8340*/  IMAD R6, R9, c[0x0][0x32c], R6 ;  /* 0x0000cb0009067a24 */ /* 0x000fea00078e0206 */
[----:B------:R-:W-:Y:S02]  /*8350*/  IADD3 R16, R6, c[0x0][0x32c], RZ ;  /* 0x0000cb0006107a10 */ /* 0x000fe40007ffe0ff */
[----:B------:R-:W-:Y:S02]  /*8360*/  IMNMX R4, R4, R6, !PT ;  /* 0x0000000604047217 */ /* 0x000fe40007800200 */
[----:B------:R-:W-:Y:S02]  /*8370*/  IMNMX R5, R5, R16, PT ;  /* 0x0000001005057217 */ /* 0x000fe40003800200 */
.L_x_42:
[----:B------:R-:W-:Y:S01]  /*8380*/  LOP3.LUT P0, RZ, R227, 0x100000, RZ, 0xc0, !PT ;  /* 0x00100000e3ff7812 */ /* 0x000fe2000780c0ff */
[----:B------:R-:W-:Y:S01]  /*8390*/  LDSM.16.MT88.4 R20, [R210+0x100] ;  /* 0x00010000d214783b */ /* 0x000fe20000004200 */
[----:B------:R-:W-:Y:S02]  /*83a0*/  FMNMX.FTZ R7, R14, R3, !PT ;  /* 0x000000030e077209 */ /* 0x000fe40007810000 */
[----:B------:R-:W-:Y:S02]  /*83b0*/  ISETP.GT.AND P0, PT, R4, RZ, !P0 ;  /* 0x000000ff0400720c */ /* 0x000fe40004704270 */
[----:B------:R-:W-:Y:S02]  /*83c0*/  FMNMX.FTZ R7, R12, R7, !PT ;  /* 0x000000070c077209 */ /* 0x000fe40007810000 */
[----:B------:R-:W-:Y:S01]  /*83d0*/  ISETP.LT.OR P0, PT, R5, 0x1, P0 ;  /* 0x000000010500780c */ /* 0x000fe20000701670 */
[----:B------:R-:W-:Y:S01]  /*83e0*/  LDSM.16.MT88.4 R28, [R209+0x100] ;  /* 0x00010000d11c783b */ /* 0x000fe20000004200 */
[----:B------:R-:W-:Y:S02]  /*83f0*/  FMNMX.FTZ R7, R10, R7, !PT ;  /* 0x000000070a077209 */ /* 0x000fe40007810000 */
[----:B------:R-:W-:Y:S02]  /*8400*/  FSEL R15, R0, -INF , !P0 ;  /* 0xff800000000f7808 */ /* 0x000fe40004000000 */
[----:B------:R-:W-:Y:S02]  /*8410*/  LOP3.LUT P0, RZ, R227, 0x80000, RZ, 0xc0, !PT ;  /* 0x00080000e3ff7812 */ /* 0x000fe4000780c0ff */
[----:B------:R-:W-:Y:S01]  /*8420*/  FMNMX.FTZ R7, R8, R7, !PT ;  /* 0x0000000708077209 */ /* 0x000fe20007810000 */
[----:B------:R-:W-:Y:S01]  /*8430*/  LDSM.16.MT88.4 R36, [R208+0x100] ;  /* 0x00010000d024783b */ /* 0x000fe20000004200 */
[----:B------:R-:W-:Y:S02]  /*8440*/  ISETP.GT.AND P0, PT, R4, 0x1, !P0 ;  /* 0x000000010400780c */ /* 0x000fe40004704270 */
[----:B------:R-:W-:Y:S02]  /*8450*/  FMNMX.FTZ R7, R42, R7, !PT ;  /* 0x000000072a077209 */ /* 0x000fe40007810000 */
[----:B------:R-:W-:Y:S02]  /*8460*/  ISETP.LT.OR P0, PT, R5, 0x2, P0 ;  /* 0x000000020500780c */ /* 0x000fe40000701670 */
[----:B------:R-:W-:Y:S01]  /*8470*/  FMNMX.FTZ R7, R40, R7, !PT ;  /* 0x0000000728077209 */ /* 0x000fe20007810000 */
[----:B------:R-:W-:Y:S01]  /*8480*/  LDSM.16.MT88.4 R44, [R212+0x3100] ;  /* 0x00310000d42c783b */ /* 0x000fe20000004200 */
[----:B------:R-:W-:Y:S02]  /*8490*/  FSEL R13, R159, -INF , !P0 ;  /* 0xff8000009f0d7808 */ /* 0x000fe40004000000 */
[----:B------:R-:W-:Y:S02]  /*84a0*/  LOP3.LUT P0, RZ, R227, 0x40000, RZ, 0xc0, !PT ;  /* 0x00040000e3ff7812 */ /* 0x000fe4000780c0ff */
[----:B------:R-:W-:Y:S02]  /*84b0*/  FMNMX.FTZ R7, R50, R7, !PT ;  /* 0x0000000732077209 */ /* 0x000fe40007810000 */
[----:B------:R-:W-:Y:S02]  /*84c0*/  ISETP.GT.AND P0, PT, R4, 0x8, !P0 ;  /* 0x000000080400780c */ /* 0x000fe40004704270 */
[----:B------:R-:W-:Y:S02]  /*84d0*/  FMNMX.FTZ R0, R15, R2, !PT ;  /* 0x000000020f007209 */ /* 0x000fe40007810000 */
[----:B------:R-:W-:Y:S02]  /*84e0*/  ISETP.LT.OR P0, PT, R5, 0x9, P0 ;  /* 0x000000090500780c */ /* 0x000fe40000701670 */
[----:B------:R-:W-:Y:S02]  /*84f0*/  FMNMX.FTZ R7, R48, R7, !PT ;  /* 0x0000000730077209 */ /* 0x000fe40007810000 */
        /* <DEDUP_REMOVED lines=62> */
[C---:B------:R-:W-:Y:S01]  /*88e0*/  ISETP.GT.AND P6, PT, R4.reuse, 0x51, !P6 ;  /* 0x000000510400780c */ /* 0x040fe200077c4270 */
[----:B------:R-:W1:Y:S01]  /*88f0*/  SHFL.BFLY PT, R7, R16, 0x2, 0x1f ;  /* 0x0c401f0010077f89 */ /* 0x000e6200000e0000 */
[----:B------:R-:W-:Y:S02]  /*8900*/  FSEL R169, R243, -INF , !P0 ;  /* 0xff800000f3a97808 */ /* 0x000fe40004000000 */
[----:B------:R-:W-:Y:S02]  /*8910*/  LOP3.LUT P0, RZ, R227, 0x100, RZ, 0xc0, !PT ;  /* 0x00000100e3ff7812 */ /* 0x000fe4000780c0ff */
[----:B------:R-:W-:Y:S02]  /*8920*/  FMNMX.FTZ R0, R169, R0, !PT ;  /* 0x00000000a9007209 */ /* 0x000fe40007810000 */
[C---:B------:R-:W-:Y:S02]  /*8930*/  ISETP.GT.AND P0, PT, R4.reuse, 0x30, !P0 ;  /* 0x000000300400780c */ /* 0x040fe40004704270 */
[C---:B------:R-:W-:Y:S02]  /*8940*/  ISETP.LT.OR P6, PT, R5.reuse, 0x52, P6 ;  /* 0x000000520500780c */ /* 0x040fe400037c1670 */
[----:B------:R-:W-:Y:S02]  /*8950*/  ISETP.LT.OR P0, PT, R5, 0x31, P0 ;  /* 0x000000310500780c */ /* 0x000fe40000701670 */
[----:B------:R-:W-:Y:S02]  /*8960*/  ISETP.GT.AND P5, PT, R4, 0x58, !P5 ;  /* 0x000000580400780c */ /* 0x000fe40006fa4270 */
[----:B------:R-:W-:Y:S02]  /*8970*/  FSEL R243, R248, -INF , !P0 ;  /* 0xff800000f8f37808 */ /* 0x000fe40004000000 */
[----:B------:R-:W-:Y:S02]  /*8980*/  LOP3.LUT P0, RZ, R227, 0x80, RZ, 0xc0, !PT ;  /* 0x00000080e3ff7812 */ /* 0x000fe4000780c0ff */
[----:B------:R-:W-:Y:S02]  /*8990*/  FMNMX.FTZ R0, R243, R0, !PT ;  /* 0x00000000f3007209 */ /* 0x000fe40007810000 */
[C---:B------:R-:W-:Y:S02]  /*89a0*/  ISETP.GT.AND P0, PT, R4.reuse, 0x31, !P0 ;  /* 0x000000310400780c */ /* 0x040fe40004704270 */
[----:B------:R-:W-:Y:S02]  /*89b0*/  FSEL R139, R33, -INF , !P6 ;  /* 0xff800000218b7808 */ /* 0x000fe40007000000 */
[C---:B------:R-:W-:Y:S02]  /*89c0*/  ISETP.LT.OR P0, PT, R5.reuse, 0x32, P0 ;  /* 0x000000320500780c */ /* 0x040fe40000701670 */
[----:B------:R-:W-:Y:S02]  /*89d0*/  ISETP.LT.OR P5, PT, R5, 0x59, P5 ;  /* 0x000000590500780c */ /* 0x000fe40002fa1670 */
[----:B------:R-:W-:Y:S02]  /*89e0*/  FSEL R247, R247, -INF , !P0 ;  /* 0xff800000f7f77808 */ /* 0x000fe40004000000 */
[----:B------:R-:W-:Y:S02]  /*89f0*/  LOP3.LUT P0, RZ, R227, 0x40, RZ, 0xc0, !PT ;  /* 0x00000040e3ff7812 */ /* 0x000fe4000780c0ff */
[----:B------:R-:W-:Y:S02]  /*8a00*/  FMNMX.FTZ R0, R247, R0, !PT ;  /* 0x00000000f7007209 */ /* 0x000fe40007810000 */
[C---:B------:R-:W-:Y:S02]  /*8a10*/  ISETP.GT.AND P0, PT, R4.reuse, 0x38, !P0 ;  /* 0x000000380400780c */ /* 0x040fe40004704270 */
[----:B------:R-:W-:Y:S02]  /*8a20*/  ISETP.GT.AND P2, PT, R4, 0x59, !P2 ;  /* 0x000000590400780c */ /* 0x000fe40005744270 */
[----:B------:R-:W-:Y:S02]  /*8a30*/  ISETP.LT.OR P0, PT, R5, 0x39, P0 ;  /* 0x000000390500780c */ /* 0x000fe40000701670 */
[----:B------:R-:W-:Y:S02]  /*8a40*/  FSEL R135, R35, -INF , !P5 ;  /* 0xff80000023877808 */ /* 0x000fe40006800000 */
[----:B------:R-:W-:Y:S02]  /*8a50*/  FSEL R245, R250, -INF , !P0 ;  /* 0xff800000faf57808 */ /* 0x000fe40004000000 */
[----:B------:R-:W-:Y:S02]  /*8a60*/  LOP3.LUT P0, RZ, R227, 0x20, RZ, 0xc0, !PT ;  /* 0x00000020e3ff7812 */ /* 0x000fe4000780c0ff */
[----:B------:R-:W-:Y:S02]  /*8a70*/  FMNMX.FTZ R0, R245, R0, !PT ;  /* 0x00000000f5007209 */ /* 0x000fe40007810000 */
[----:B------:R-:W-:Y:S02]  /*8a80*/  ISETP.GT.AND P0, PT, R4, 0x39, !P0 ;  /* 0x000000390400780c */ /* 0x000fe40004704270 */
[C---:B------:R-:W-:Y:S02]  /*8a90*/  ISETP.LT.OR P2, PT, R5.reuse, 0x5a, P2 ;  /* 0x0000005a0500780c */ /* 0x040fe40001741670 */
[----:B------:R-:W-:Y:S02]  /*8aa0*/  ISETP.LT.OR P0, PT, R5, 0x3a, P0 ;  /* 0x0000003a0500780c */ /* 0x000fe40000701670 */
[----:B------:R-:W-:Y:S02]  /*8ab0*/  FSEL R117, R34, -INF , !P2 ;  /* 0xff80000022757808 */ /* 0x000fe40005000000 */
[----:B------:R-:W-:Y:S02]  /*8ac0*/  FSEL R241, R249, -INF , !P0 ;  /* 0xff800000f9f17808 */ /* 0x000fe40004000000 */
[----:B------:R-:W-:Y:S02]  /*8ad0*/  LOP3.LUT P0, RZ, R227, 0x10, RZ, 0xc0, !PT ;  /* 0x00000010e3ff7812 */ /* 0x000fe4000780c0ff */
[----:B------:R-:W-:Y:S02]  /*8ae0*/  FMNMX.FTZ R0, R241, R0, !PT ;  /* 0x00000000f1007209 */ /* 0x000fe40007810000 */
[----:B------:R-:W-:Y:S02]  /*8af0*/  ISETP.GT.AND P0, PT, R4, 0x40, !P0 ;  /* 0x000000400400780c */ /* 0x000fe40004704270 */
[----:B-1----:R-:W-:Y:S02]  /*8b00*/  FMNMX.FTZ R16, R16, R7, !PT ;  /* 0x0000000710107209 */ /* 0x002fe40007810000 */
[----:B------:R-:W-:Y:S03]  /*8b10*/  ISETP.LT.OR P0, PT, R5, 0x41, P0 ;  /* 0x000000410500780c */ /* 0x000fe60000701670 */
[----:B------:R-:W1:Y:S01]  /*8b20*/  SHFL.BFLY PT, R17, R16, 0x1, 0x1f ;  /* 0x0c201f0010117f89 */ /* 0x000e6200000e0000 */
[----:B------:R-:W-:Y:S02]  /*8b30*/  FSEL R165, R25, -INF , !P0 ;  /* 0xff80000019a57808 */ /* 0x000fe40004000000 */
[----:B------:R-:W-:Y:S02]  /*8b40*/  LOP3.LUT P0, RZ, R227, 0x8, RZ, 0xc0, !PT ;  /* 0x00000008e3ff7812 */ /* 0x000fe4000780c0ff */
[----:B------:R-:W-:Y:S02]  /*8b50*/  FMNMX.FTZ R0, R165, R0, !PT ;  /* 0x00000000a5007209 */ /* 0x000fe40007810000 */
[----:B------:R-:W-:Y:S04]  /*8b60*/  ISETP.GT.AND P0, PT, R4, 0x41, !P0 ;  /* 0x000000410400780c */ /* 0x000fe80004704270 */
[----:B------:R-:W-:Y:S04]  /*8b70*/  ISETP.LT.OR P0, PT, R5, 0x42, P0 ;  /* 0x000000420500780c */ /* 0x000fe80000701670 */
[----:B------:R-:W-:Y:S02]  /*8b80*/  FSEL R161, R252, -INF , !P0 ;  /* 0xff800000fca17808 */ /* 0x000fe40004000000 */
[----:B------:R-:W-:Y:S02]  /*8b90*/  LOP3.LUT P0, RZ, R227, 0x4, RZ, 0xc0, !PT ;  /* 0x00000004e3ff7812 */ /* 0x000fe4000780c0ff */
[----:B------:R-:W-:Y:S02]  /*8ba0*/  FMNMX.FTZ R0, R161, R0, !PT ;  /* 0x00000000a1007209 */ /* 0x000fe40007810000 */
[C---:B------:R-:W-:Y:S04]  /*8bb0*/  ISETP.GT.AND P0, PT, R4.reuse, 0x48, !P0 ;  /* 0x000000480400780c */ /* 0x040fe80004704270 */
        /* <DEDUP_REMOVED lines=9> */
[----:B------:R-:W-:Y:S04]  /*8c50*/  ISETP.GT.AND P0, PT, R4, 0x50, !P0 ;  /* 0x000000500400780c */ /* 0x000fe80004704270 */
[----:B------:R-:W-:Y:S04]  /*8c60*/  ISETP.LT.OR P0, PT, R5, 0x51, P0 ;  /* 0x000000510500780c */ /* 0x000fe80000701670 */
[----:B------:R-:W-:Y:S04]  /*8c70*/  FSEL R143, R143, -INF , !P0 ;  /* 0xff8000008f8f7808 */ /* 0x000fe80004000000 */
[----:B------:R-:W-:Y:S04]  /*8c80*/  FMNMX.FTZ R0, R143, R0, !PT ;  /* 0x000000008f007209 */ /* 0x000fe80007810000 */
[----:B------:R-:W-:Y:S04]  /*8c90*/  FMNMX.FTZ R0, R139, R0, !PT ;  /* 0x000000008b007209 */ /* 0x000fe80007810000 */
[----:B------:R-:W-:Y:S04]  /*8ca0*/  FMNMX.FTZ R0, R135, R0, !PT ;  /* 0x0000000087007209 */ /* 0x000fe80007810000 */
[----:B------:R-:W-:Y:S02]  /*8cb0*/  FMNMX.FTZ R6, R117, R0, !PT ;  /* 0x0000000075067209 */ /* 0x000fe40007810000 */
[----:B-1----:R-:W-:Y:S03]  /*8cc0*/  FMNMX.FTZ R0, R16, R17, !PT ;  /* 0x0000001110007209 */ /* 0x002fe60007810000 */
[----:B------:R-:W1:Y:S01]  /*8cd0*/  SHFL.BFLY PT, R7, R6, 0x2, 0x1f ;  /* 0x0c401f0006077f89 */ /* 0x000e6200000e0000 */
[C---:B------:R-:W-:Y:S01]  /*8ce0*/  FSETP.NEU.FTZ.AND P0, PT, R0.reuse, -INF , PT ;  /* 0xff8000000000780b */ /* 0x040fe20003f1d000 */
[----:B------:R-:W-:Y:S05]  /*8cf0*/  FMUL.FTZ R149, R0, c[0x0][0x2d0] ;  /* 0x0000b40000957a20 */ /* 0x000fea0000410000 */
[----:B------:R-:W-:Y:S05]  /*8d00*/  FSEL R149, R149, RZ, P0 ;  /* 0x000000ff95957208 */ /* 0x000fea0000000000 */
[--C-:B------:R-:W-:Y:S02]  /*8d10*/  FFMA.FTZ R128, R14, c[0x0][0x2d0], -R149.reuse ;  /* 0x0000b4000e807a23 */ /* 0x100fe40000010895 */
[--C-:B------:R-:W-:Y:S02]  /*8d20*/  FFMA.FTZ R119, R12, c[0x0][0x2d0], -R149.reuse ;  /* 0x0000b4000c777a23 */ /* 0x100fe40000010895 */
[--C-:B------:R-:W-:Y:S02]  /*8d30*/  FFMA.FTZ R118, R10, c[0x0][0x2d0], -R149.reuse ;  /* 0x0000b4000a767a23 */ /* 0x100fe40000010895 */
[--C-:B------:R-:W-:Y:S01]  /*8d40*/  FFMA.FTZ R129, R8, c[0x0][0x2d0], -R149.reuse ;  /* 0x0000b40008817a23 */ /* 0x100fe20000010895 */
[----:B------:R-:W-:Y:S01]  /*8d50*/  MUFU.EX2 R128, R128 ;  /* 0x0000008000807308 */ /* 0x000fe20000000800 */
[--C-:B------:R-:W-:Y:S02]  /*8d60*/  FFMA.FTZ R136, R42, c[0x0][0x2d0], -R149.reuse ;  /* 0x0000b4002a887a23 */ /* 0x100fe40000010895 */
[--C-:B------:R-:W-:Y:S01]  /*8d70*/  FFMA.FTZ R137, R40, c[0x0][0x2d0], -R149.reuse ;  /* 0x0000b40028897a23 */ /* 0x100fe20000010895 */
[----:B-1----:R-:W-:Y:S01]  /*8d80*/  FMNMX.FTZ R5, R6, R7, !PT ;  /* 0x0000000706057209 */ /* 0x002fe20007810000 */
[--C-:B------:R-:W-:Y:S01]  /*8d90*/  FFMA.FTZ R138, R50, c[0x0][0x2d0], -R149.reuse ;  /* 0x0000b400328a7a23 */ /* 0x100fe20000010895 */
[----:B------:R-:W-:Y:S01]  /*8da0*/  FSEL R6, R0, RZ, P0 ;  /* 0x000000ff00067208 */ /* 0x000fe20000000000 */
[----:B------:R-:W-:Y:S02]  /*8db0*/  FFMA.FTZ R141, R48, c[0x0][0x2d0], -R149 ;  /* 0x0000b400308d7a23 */ /* 0x000fe40000010895 */
[----:B------:R-:W1:Y:S01]  /*8dc0*/  SHFL.BFLY PT, R4, R5, 0x1, 0x1f ;  /* 0x0c201f0005047f89 */ /* 0x000e6200000e0000 */
[----:B------:R-:W2:Y:S01]  /*8dd0*/  MUFU.EX2 R119, R119 ;  /* 0x0000007700777308 */ /* 0x000ea20000000800 */
[----:B------:R-:W-:Y:S02]  /*8de0*/  FADD.FTZ R3, -R6, R3 ;  /* 0x0000000306037221 */ /* 0x000fe40000010100 */
[--C-:B------:R-:W-:Y:S02]  /*8df0*/  FFMA.FTZ R170, R170, c[0x0][0x2d0], -R149.reuse ;  /* 0x0000b400aaaa7a23 */ /* 0x100fe40000010895 */
[--C-:B------:R-:W-:Y:S02]  /*8e00*/  FFMA.FTZ R164, R164, c[0x0][0x2d0], -R149.reuse ;  /* 0x0000b400a4a47a23 */ /* 0x100fe40000010895 */
[--C-:B------:R-:W-:Y:S02]  /*8e10*/  FFMA.FTZ R156, R156, c[0x0][0x2d0], -R149.reuse ;  /* 0x0000b4009c9c7a23 */ /* 0x100fe40000010895 */
[--C-:B------:R-:W-:Y:S01]  /*8e20*/  FFMA.FTZ R158, R158, c[0x0][0x2d0], -R149.reuse ;  /* 0x0000b4009e9e7a23 */ /* 0x100fe20000010895 */
[----:B------:R-:W-:Y:S01]  /*8e30*/  MUFU.EX2 R118, R118 ;  /* 0x0000007600767308 */ /* 0x000fe20000000800 */
[--C-:B------:R-:W-:Y:S02]  /*8e40*/  FFMA.FTZ R240, R240, c[0x0][0x2d0], -R149.reuse ;  /* 0x0000b400f0f07a23 */ /* 0x100fe40000010895 */
[--C-:B------:R-:W-:Y:S02]  /*8e50*/  FFMA.FTZ R242, R242, c[0x0][0x2d0], -R149.reuse ;  /* 0x0000b400f2f27a23 */ /* 0x100fe40000010895 */
[--C-:B------:R-:W-:Y:S02]  /*8e60*/  FFMA.FTZ R152, R152, c[0x0][0x2d0], -R149.reuse ;  /* 0x0000b40098987a23 */ /* 0x100fe40000010895 */
[--C-:B------:R-:W-:Y:S03]  /*8e70*/  FFMA.FTZ R142, R142, c[0x0][0x2d0], -R149.reuse ;  /* 0x0000b4008e8e7a23 */ /* 0x100fe60000010895 */
[----:B------:R-:W3:Y:S01]  /*8e80*/  MUFU.EX2 R129, R129 ;  /* 0x0000008100817308 */ /* 0x000ee20000000800 */
[----:B-1----:R-:W-:Y:S01]  /*8e90*/  FMNMX.FTZ R116, R4, R5, !PT ;  /* 0x0000000504747209 */ /* 0x002fe20007810000 */
[----:B------:R-:W-:Y:S01]  /*8ea0*/  FMUL.FTZ R4, R3, c[0x0][0x2d0] ;  /* 0x0000b40003047a20 */ /* 0x000fe20000410000 */
[----:B--2---:R-:W-:Y:S02]  /*8eb0*/  F2FP.BF16.PACK_AB R124, R119, R128 ;  /* 0x00000080777c723e */ /* 0x004fe400000010ff */
[C---:B------:R-:W-:Y:S01]  /*8ec0*/  FSETP.NEU.FTZ.AND P0, PT, R116.reuse, -INF , PT ;  /* 0xff8000007400780b */ /* 0x040fe20003f1d000 */
[C---:B------:R-:W-:Y:S04]  /*8ed0*/  FMUL.FTZ R134, R116.reuse, c[0x0][0x2d0] ;  /* 0x0000b40074867a20 */ /* 0x040fe80000410000 */
[----:B------:R-:W1:Y:S01]  /*8ee0*/  MUFU.EX2 R3, R4 ;  /* 0x0000000400037308 */ /* 0x000e620000000800 */
[----:B------:R-:W-:Y:S02]  /*8ef0*/  FSEL R5, R116, RZ, P0 ;  /* 0x000000ff74057208 */ /* 0x000fe40000000000 */
[----:B------:R-:W-:Y:S02]  /*8f00*/  FSEL R134, R134, RZ, P0 ;  /* 0x000000ff86867208 */ /* 0x000fe40000000000 */
[----:B------:R-:W-:Y:S01]  /*8f10*/  ISETP.GT.AND P0, PT, R238, UR4, PT ;  /* 0x00000004ee007c0c */ /* 0x000fe2000bf04270 */
[----:B------:R-:W-:Y:S02]  /*8f20*/  FADD.FTZ R5, -R5, R2 ;  /* 0x0000000205057221 */ /* 0x000fe40000010100 */
[--C-:B------:R-:W-:Y:S02]  /*8f30*/  FFMA.FTZ R133, R15, c[0x0][0x2d0], -R134.reuse ;  /* 0x0000b4000f857a23 */ /* 0x100fe40000010886 */
[--C-:B------:R-:W-:Y:S01]  /*8f40*/  FFMA.FTZ R132, R13, c[0x0][0x2d0], -R134.reuse ;  /* 0x0000b4000d847a23 */ /* 0x100fe20000010886 */
[----:B------:R-:W-:Y:S01]  /*8f50*/  MUFU.EX2 R170, R170 ;  /* 0x000000aa00aa7308 */ /* 0x000fe20000000800 */
[----:B------:R-:W2:Y:S01]  /*8f60*/  LDSM.16.MT88.4 R12, [R212+0x100] ;  /* 0x00010000d40c783b */ /* 0x000ea20000004200 */
[--C-:B------:R-:W-:Y:S01]  /*8f70*/  FFMA.FTZ R131, R11, c[0x0][0x2d0], -R134.reuse ;  /* 0x0000b4000b837a23 */ /* 0x100fe20000010886 */
[----:B---3--:R-:W-:Y:S01]  /*8f80*/  F2FP.BF16.PACK_AB R126, R129, R118 ;  /* 0x00000076817e723e */ /* 0x008fe200000010ff */
[--C-:B------:R-:W-:Y:S02]  /*8f90*/  FFMA.FTZ R130, R9, c[0x0][0x2d0], -R134.reuse ;  /* 0x0000b40009827a23 */ /* 0x100fe40000010886 */
[----:B------:R-:W-:Y:S02]  /*8fa0*/  FMUL.FTZ R2, R5, c[0x0][0x2d0] ;  /* 0x0000b40005027a20 */ /* 0x000fe40000410000 */
[--C-:B------:R-:W-:Y:S02]  /*8fb0*/  FFMA.FTZ R161, R161, c[0x0][0x2d0], -R134.reuse ;  /* 0x0000b400a1a17a23 */ /* 0x100fe40000010886 */
[----:B------:R-:W-:Y:S01]  /*8fc0*/  MUFU.EX2 R133, R133 ;  /* 0x0000008500857308 */ /* 0x000fe20000000800 */
[--C-:B------:R-:W-:Y:S02]  /*8fd0*/  FFMA.FTZ R157, R157, c[0x0][0x2d0], -R134.reuse ;  /* 0x0000b4009d9d7a23 */ /* 0x100fe40000010886 */
[C---:B-1----:R-:W-:Y:S02]  /*8fe0*/  FMUL.FTZ R4, R3.reuse, R112 ;  /* 0x0000007003047220 */ /* 0x042fe40000410000 */
[C---:B------:R-:W-:Y:S02]  /*8ff0*/  FMUL.FTZ R5, R3.reuse, R113 ;  /* 0x0000007103057220 */ /* 0x040fe40000410000 */
[C---:B------:R-:W-:Y:S02]  /*9000*/  FMUL.FTZ R8, R3.reuse, R108 ;  /* 0x0000006c03087220 */ /* 0x040fe40000410000 */
[C---:B------:R-:W-:Y:S01]  /*9010*/  FMUL.FTZ R9, R3.reuse, R109 ;  /* 0x0000006d03097220 */ /* 0x040fe20000410000 */
[----:B------:R-:W1:Y:S01]  /*9020*/  MUFU.EX2 R2, R2 ;  /* 0x0000000200027308 */ /* 0x000e620000000800 */
[C---:B------:R-:W-:Y:S02]  /*9030*/  FMUL.FTZ R16, R3.reuse, R100 ;  /* 0x0000006403107220 */ /* 0x040fe40000410000 */
[C---:B------:R-:W-:Y:S02]  /*9040*/  FMUL.FTZ R17, R3.reuse, R101 ;  /* 0x0000006503117220 */ /* 0x040fe40000410000 */
[C---:B------:R-:W-:Y:S02]  /*9050*/  FMUL.FTZ R24, R3.reuse, R92 ;  /* 0x0000005c03187220 */ /* 0x040fe40000410000 */
[C---:B------:R-:W-:Y:S02]  /*9060*/  FMUL.FTZ R25, R3.reuse, R93 ;  /* 0x0000005d03197220 */ /* 0x040fe40000410000 */
[C---:B------:R-:W-:Y:S01]  /*9070*/  FMUL.FTZ R32, R3.reuse, R84 ;  /* 0x0000005403207220 */ /* 0x040fe20000410000 */
[----:B------:R-:W3:Y:S01]  /*9080*/  MUFU.EX2 R132, R132 ;  /* 0x0000008400847308 */ /* 0x000ee20000000800 */
[C---:B------:R-:W-:Y:S02]  /*9090*/  FMUL.FTZ R33, R3.reuse, R85 ;  /* 0x0000005503217220 */ /* 0x040fe40000410000 */
[C---:B------:R-:W-:Y:S02]  /*90a0*/  FMUL.FTZ R40, R3.reuse, R76 ;  /* 0x0000004c03287220 */ /* 0x040fe40000410000 */
[C---:B------:R-:W-:Y:S02]  /*90b0*/  FMUL.FTZ R41, R3.reuse, R77 ;  /* 0x0000004d03297220 */ /* 0x040fe40000410000 */
[C---:B------:R-:W-:Y:S02]  /*90c0*/  FMUL.FTZ R48, R3.reuse, R68 ;  /* 0x0000004403307220 */ /* 0x040fe40000410000 */
[C---:B------:R-:W-:Y:S01]  /*90d0*/  FMUL.FTZ R49, R3.reuse, R69 ;  /* 0x0000004503317220 */ /* 0x040fe20000410000 */
[----:B------:R-:W-:Y:S01]  /*90e0*/  MUFU.EX2 R131, R131 ;  /* 0x0000008300837308 */ /* 0x000fe20000000800 */
[C---:B------:R-:W-:Y:S02]  /*90f0*/  FMUL.FTZ R52, R3.reuse, R52 ;  /* 0x0000003403347220 */ /* 0x040fe40000410000 */
[C---:B------:R-:W-:Y:S02]  /*9100*/  FMUL.FTZ R53, R3.reuse, R53 ;  /* 0x0000003503357220 */ /* 0x040fe40000410000 */
[C---:B-1----:R-:W-:Y:S02]  /*9110*/  FMUL.FTZ R6, R2.reuse, R114 ;  /* 0x0000007202067220 */ /* 0x042fe40000410000 */
[C---:B------:R-:W-:Y:S02]  /*9120*/  FMUL.FTZ R7, R2.reuse, R115 ;  /* 0x0000007302077220 */ /* 0x040fe40000410000 */
[C---:B------:R-:W-:Y:S01]  /*9130*/  FMUL.FTZ R10, R2.reuse, R110 ;  /* 0x0000006e020a7220 */ /* 0x040fe20000410000 */
[----:B------:R-:W1:Y:S01]  /*9140*/  MUFU.EX2 R130, R130 ;  /* 0x0000008200827308 */ /* 0x000e620000000800 */
[C---:B------:R-:W-:Y:S02]  /*9150*/  FMUL.FTZ R11, R2.reuse, R111 ;  /* 0x0000006f020b7220 */ /* 0x040fe40000410000 */
[----:B------:R-:W-:Y:S01]  /*9160*/  FMUL.FTZ R18, R2, R102 ;  /* 0x0000006602127220 */ /* 0x000fe20000410000 */
[----:B---3--:R-:W-:Y:S01]  /*9170*/  F2FP.BF16.PACK_AB R125, R132, R133 ;  /* 0x00000085847d723e */ /* 0x008fe200000010ff */
[C---:B------:R-:W-:Y:S01]  /*9180*/  FMUL.FTZ R19, R2.reuse, R103 ;  /* 0x0000006702137220 */ /* 0x040fe20000410000 */
[----:B------:R-:W-:Y:S01]  /*9190*/  LDSM.16.MT88.4 R108, [R212+0x2900] ;  /* 0x00290000d46c783b */ /* 0x000fe20000004200 */
[C---:B------:R-:W-:Y:S02]  /*91a0*/  FMUL.FTZ R26, R2.reuse, R94 ;  /* 0x0000005e021a7220 */ /* 0x040fe40000410000 */
[C---:B------:R-:W-:Y:S01]  /*91b0*/  FMUL.FTZ R27, R2.reuse, R95 ;  /* 0x0000005f021b7220 */ /* 0x040fe20000410000 */
[----:B------:R-:W-:Y:S01]  /*91c0*/  MUFU.EX2 R164, R164 ;  /* 0x000000a400a47308 */ /* 0x000fe20000000800 */
[C---:B------:R-:W-:Y:S02]  /*91d0*/  FMUL.FTZ R34, R2.reuse, R86 ;  /* 0x0000005602227220 */ /* 0x040fe40000410000 */
[C---:B------:R-:W-:Y:S01]  /*91e0*/  FMUL.FTZ R35, R2.reuse, R87 ;  /* 0x0000005702237220 */ /* 0x040fe20000410000 */
[----:B------:R-:W-:Y:S01]  /*91f0*/  LDSM.16.MT88.4 R92, [R208+0x4900] ;  /* 0x00490000d05c783b */ /* 0x000fe20000004200 */
[C---:B------:R-:W-:Y:S02]  /*9200*/  FMUL.FTZ R42, R2.reuse, R78 ;  /* 0x0000004e022a7220 */ /* 0x040fe40000410000 */
[C---:B------:R-:W-:Y:S02]  /*9210*/  FMUL.FTZ R43, R2.reuse, R79 ;  /* 0x0000004f022b7220 */ /* 0x040fe40000410000 */
[C---:B------:R-:W-:Y:S01]  /*9220*/  FMUL.FTZ R50, R2.reuse, R70 ;  /* 0x0000004602327220 */ /* 0x040fe20000410000 */
[----:B------:R-:W-:Y:S01]  /*9230*/  MUFU.EX2 R161, R161 ;  /* 0x000000a100a17308 */ /* 0x000fe20000000800 */
[C---:B------:R-:W-:Y:S01]  /*9240*/  FMUL.FTZ R51, R2.reuse, R71 ;  /* 0x0000004702337220 */ /* 0x040fe20000410000 */
[----:B------:R-:W3:Y:S01]  /*9250*/  LDSM.16.MT88.4 R84, [R210+0x3100] ;  /* 0x00310000d254783b */ /* 0x000ee20000004200 */
[----:B------:R-:W-:Y:S01]  /*9260*/  FMUL.FTZ R54, R2, R54 ;  /* 0x0000003602367220 */ /* 0x000fe20000410000 */
[----:B-1----:R-:W-:Y:S01]  /*9270*/  F2FP.BF16.PACK_AB R127, R130, R131 ;  /* 0x00000083827f723e */ /* 0x002fe200000010ff */
[C---:B------:R-:W-:Y:S02]  /*9280*/  FMUL.FTZ R55, R2.reuse, R55 ;  /* 0x0000003702377220 */ /* 0x040fe40000410000 */
[C---:B------:R-:W-:Y:S02]  /*9290*/  FMUL.FTZ R56, R3.reuse, R56 ;  /* 0x0000003803387220 */ /* 0x040fe40000410000 */
[C---:B------:R-:W-:Y:S01]  /*92a0*/  FMUL.FTZ R57, R3.reuse, R57 ;  /* 0x0000003903397220 */ /* 0x040fe20000410000 */
[----:B------:R-:W1:Y:S01]  /*92b0*/  LDSM.16.MT88.4 R76, [R209+0x3100] ;  /* 0x00310000d14c783b */ /* 0x000e620000004200 */
[C---:B--2---:R-:W-:Y:S01]  /*92c0*/  HMMA.16816.F32.BF16 R4, R124.reuse, R12, R4 ;  /* 0x0000000c7c04723c */ /* 0x044fe20000041804 */
[----:B------:R-:W-:Y:S04]  /*92d0*/  MUFU.EX2 R157, R157 ;  /* 0x0000009d009d7308 */ /* 0x000fe80000000800 */
[C---:B------:R-:W-:Y:S02]  /*92e0*/  FMUL.FTZ R58, R2.reuse, R58 ;  /* 0x0000003a023a7220 */ /* 0x040fe40000410000 */
[----:B------:R-:W2:Y:S01]  /*92f0*/  LDSM.16.MT88.4 R68, [R208+0x3100] ;  /* 0x00310000d044783b */ /* 0x000ea20000004200 */
[C---:B------:R-:W-:Y:S03]  /*9300*/  HMMA.16816.F32.BF16 R8, R124.reuse, R14, R8 ;  /* 0x0000000e7c08723c */ /* 0x040fe60000041808 */
[----:B------:R-:W-:Y:S01]  /*9310*/  MUFU.EX2 R136, R136 ;  /* 0x0000008800887308 */ /* 0x000fe20000000800 */
[C---:B------:R-:W-:Y:S02]  /*9320*/  FMUL.FTZ R12, R3.reuse, R104 ;  /* 0x00000068030c7220 */ /* 0x040fe40000410000 */
[C---:B------:R-:W-:Y:S01]  /*9330*/  FMUL.FTZ R13, R3.reuse, R105 ;  /* 0x00000069030d7220 */ /* 0x040fe20000410000 */
[----:B------:R-:W-:Y:S01]  /*9340*/  LDSM.16.MT88.4 R100, [R210+0x2900] ;  /* 0x00290000d264783b */ /* 0x000fe20000004200 */
[C---:B------:R-:W-:Y:S04]  /*9350*/  FMUL.FTZ R14, R2.reuse, R106 ;  /* 0x0000006a020e7220 */ /* 0x040fe80000410000 */
[C---:B------:R-:W-:Y:S01]  /*9360*/  FMUL.FTZ R15, R2.reuse, R107 ;  /* 0x0000006b020f7220 */ /* 0x040fe20000410000 */
[----:B------:R-:W4:Y:S01]  /*9370*/  MUFU.EX2 R137, R137 ;  /* 0x0000008900897308 */ /* 0x000f220000000800 */
[C---:B------:R-:W-:Y:S02]  /*9380*/  FMUL.FTZ R59, R2.reuse, R59 ;  /* 0x0000003b023b7220 */ /* 0x040fe40000410000 */
[C---:B------:R-:W-:Y:S02]  /*9390*/  FMUL.FTZ R60, R3.reuse, R60 ;  /* 0x0000003c033c7220 */ /* 0x040fe40000410000 */
[C---:B------:R-:W-:Y:S01]  /*93a0*/  FMUL.FTZ R61, R3.reuse, R61 ;  /* 0x0000003d033d7220 */ /* 0x040fe20000410000 */
[C---:B------:R-:W-:Y:S03]  /*93b0*/  HMMA.16816.F32.BF16 R12, R124.reuse, R20, R12 ;  /* 0x000000147c0c723c */ /* 0x040fe6000004180c */
[C---:B------:R-:W-:Y:S01]  /*93c0*/  FMUL.FTZ R62, R2.reuse, R62 ;  /* 0x0000003e023e7220 */ /* 0x040fe20000410000 */
[----:B------:R-:W-:Y:S01]  /*93d0*/  MUFU.EX2 R138, R138 ;  /* 0x0000008a008a7308 */ /* 0x000fe20000000800 */
[C---:B------:R-:W-:Y:S02]  /*93e0*/  FMUL.FTZ R63, R2.reuse, R63 ;  /* 0x0000003f023f7220 */ /* 0x040fe40000410000 */
[C---:B------:R-:W-:Y:S01]  /*93f0*/  FMUL.FTZ R20, R3.reuse, R96 ;  /* 0x0000006003147220 */ /* 0x040fe20000410000 */
[C---:B------:R-:W-:Y:S04]  /*9400*/  HMMA.16816.F32.BF16 R16, R124.reuse, R22, R16 ;  /* 0x000000167c10723c */ /* 0x040fe80000041810 */
[C---:B------:R-:W-:Y:S02]  /*9410*/  FMUL.FTZ R21, R3.reuse, R97 ;  /* 0x0000006103157220 */ /* 0x040fe40000410000 */
[----:B------:R-:W-:Y:S01]  /*9420*/  MUFU.EX2 R141, R141 ;  /* 0x0000008d008d7308 */ /* 0x000fe20000000800 */
[C---:B------:R-:W-:Y:S02]  /*9430*/  FMUL.FTZ R22, R2.reuse, R98 ;  /* 0x0000006202167220 */ /* 0x040fe40000410000 */
[C---:B------:R-:W-:Y:S03]  /*9440*/  FMUL.FTZ R23, R2.reuse, R99 ;  /* 0x0000006302177220 */ /* 0x040fe60000410000 */
[C---:B------:R-:W-:Y:S02]  /*9450*/  FMUL.FTZ R64, R3.reuse, R64 ;  /* 0x0000004003407220 */ /* 0x040fe40000410000 */
[C---:B------:R-:W-:Y:S02]  /*9460*/  FMUL.FTZ R65, R3.reuse, R65 ;  /* 0x0000004103417220 */ /* 0x040fe40000410000 */
[C---:B------:R-:W-:Y:S01]  /*9470*/  HMMA.16816.F32.BF16 R20, R124.reuse, R28, R20 ;  /* 0x0000001c7c14723c */ /* 0x040fe20000041814 */
[----:B------:R-:W-:Y:S02]  /*9480*/  MUFU.EX2 R156, R156 ;  /* 0x0000009c009c7308 */ /* 0x000fe40000000800 */
[C---:B------:R-:W-:Y:S02]  /*9490*/  FMUL.FTZ R66, R2.reuse, R66 ;  /* 0x0000004202427220 */ /* 0x040fe40000410000 */
[C---:B------:R-:W-:Y:S02]  /*94a0*/  FMUL.FTZ R67, R2.reuse, R67 ;  /* 0x0000004302437220 */ /* 0x040fe40000410000 */
[C---:B------:R-:W-:Y:S01]  /*94b0*/  FMUL.FTZ R28, R3.reuse, R88 ;  /* 0x00000058031c7220 */ /* 0x040fe20000410000 */
[C---:B------:R-:W-:Y:S03]  /*94c0*/  HMMA.16816.F32.BF16 R24, R124.reuse, R30, R24 ;  /* 0x0000001e7c18723c */ /* 0x040fe60000041818 */
[----:B------:R-:W-:Y:S01]  /*94d0*/  MUFU.EX2 R158, R158 ;  /* 0x0000009e009e7308 */ /* 0x000fe20000000800 */
        /* <DEDUP_REMOVED lines=10> */
[----:B------:R-:W5:Y:S01]  /*9580*/  MUFU.EX2 R151, R151 ;  /* 0x0000009700977308 */ /* 0x000f620000000800 */
[--C-:B------:R-:W-:Y:S02]  /*9590*/  FFMA.FTZ R159, R166, c[0x0][0x2d0], -R149.reuse ;  /* 0x0000b400a69f7a23 */ /* 0x100fe40000010895 */
[C---:B------:R-:W-:Y:S01]  /*95a0*/  FMUL.FTZ R36, R3.reuse, R80 ;  /* 0x0000005003247220 */ /* 0x040fe20000410000 */
[C---:B------:R-:W-:Y:S04]  /*95b0*/  HMMA.16816.F32.BF16 R32, R124.reuse, R38, R32 ;  /* 0x000000267c20723c */ /* 0x040fe80000041820 */
[----:B------:R-:W-:Y:S02]  /*95c0*/  FMUL.FTZ R37, R3, R81 ;  /* 0x0000005103257220 */ /* 0x000fe40000410000 */
[----:B------:R-:W-:Y:S01]  /*95d0*/  MUFU.EX2 R153, R153 ;  /* 0x0000009900997308 */ /* 0x000fe20000000800 */
[C---:B------:R-:W-:Y:S02]  /*95e0*/  FMUL.FTZ R38, R2.reuse, R82 ;  /* 0x0000005202267220 */ /* 0x040fe40000410000 */
[----:B------:R-:W-:Y:S02]  /*95f0*/  FMUL.FTZ R39, R2, R83 ;  /* 0x0000005302277220 */ /* 0x000fe40000410000 */
[----:B------:R-:W-:Y:S01]  /*9600*/  LDSM.16.MT88.4 R80, [R209+0x900] ;  /* 0x00090000d150783b */ /* 0x000fe20000004200 */
[--C-:B------:R-:W-:Y:S02]  /*9610*/  FFMA.FTZ R163, R160, c[0x0][0x2d0], -R149.reuse ;  /* 0x0000b400a0a37a23 */ /* 0x100fe40000010895 */
[--C-:B------:R-:W-:Y:S02]  /*9620*/  FFMA.FTZ R160, R239, c[0x0][0x2d0], -R134.reuse ;  /* 0x0000b400efa07a23 */ /* 0x100fe40000010886 */
[C---:B------:R-:W-:Y:S01]  /*9630*/  HMMA.16816.F32.BF16 R36, R124.reuse, R44, R36 ;  /* 0x0000002c7c24723c */ /* 0x040fe20000041824 */
[----:B------:R-:W1:Y:S02]  /*9640*/  MUFU.EX2 R154, R154 ;  /* 0x0000009a009a7308 */ /* 0x000e640000000800 */
[--C-:B------:R-:W-:Y:S02]  /*9650*/  FFMA.FTZ R167, R167, c[0x0][0x2d0], -R134.reuse ;  /* 0x0000b400a7a77a23 */ /* 0x100fe40000010886 */
[--C-:B------:R-:W-:Y:S02]  /*9660*/  FFMA.FTZ R166, R171, c[0x0][0x2d0], -R134.reuse ;  /* 0x0000b400aba67a23 */ /* 0x100fe40000010886 */
[C---:B------:R-:W-:Y:S01]  /*9670*/  FMUL.FTZ R44, R3.reuse, R72 ;  /* 0x00000048032c7220 */ /* 0x040fe20000410000 */
[C---:B------:R-:W-:Y:S03]  /*9680*/  HMMA.16816.F32.BF16 R40, R124.reuse, R46, R40 ;  /* 0x0000002e7c28723c */ /* 0x040fe60000041828 */
[----:B------:R-:W1:Y:S01]  /*9690*/  MUFU.EX2 R159, R159 ;  /* 0x0000009f009f7308 */ /* 0x000e620000000800 */
[----:B------:R-:W-:Y:S02]  /*96a0*/  FMUL.FTZ R45, R3, R73 ;  /* 0x00000049032d7220 */ /* 0x000fe40000410000 */
[--C-:B------:R-:W-:Y:S02]  /*96b0*/  FFMA.FTZ R169, R169, c[0x0][0x2d0], -R134.reuse ;  /* 0x0000b400a9a97a23 */ /* 0x100fe40000010886 */
[C---:B------:R-:W-:Y:S04]  /*96c0*/  FMUL.FTZ R46, R2.reuse, R74 ;  /* 0x0000004a022e7220 */ /* 0x040fe80000410000 */
[----:B------:R-:W-:Y:S01]  /*96d0*/  FMUL.FTZ R47, R2, R75 ;  /* 0x0000004b022f7220 */ /* 0x000fe20000410000 */
[----:B------:R-:W2:Y:S01]  /*96e0*/  MUFU.EX2 R163, R163 ;  /* 0x000000a300a37308 */ /* 0x000ea20000000800 */
[----:B------:R-:W4:Y:S01]  /*96f0*/  LDSM.16.MT88.4 R72, [R212+0x900] ;  /* 0x00090000d448783b */ /* 0x000f220000004200 */
[--C-:B------:R-:W-:Y:S02]  /*9700*/  FFMA.FTZ R171, R246, c[0x0][0x2d0], -R149.reuse ;  /* 0x0000b400f6ab7a23 */ /* 0x100fe40000010895 */
[--C-:B------:R-:W-:Y:S02]  /*9710*/  FFMA.FTZ R239, R244, c[0x0][0x2d0], -R149.reuse ;  /* 0x0000b400f4ef7a23 */ /* 0x100fe40000010895 */
[C---:B---3--:R-:W-:Y:S03]  /*9720*/  HMMA.16816.F32.BF16 R44, R124.reuse, R84, R44 ;  /* 0x000000547c2c723c */ /* 0x048fe6000004182c */
[--C-:B------:R-:W-:Y:S01]  /*9730*/  FFMA.FTZ R243, R243, c[0x0][0x2d0], -R134.reuse ;  /* 0x0000b400f3f37a23 */ /* 0x100fe20000010886 */
[----:B------:R-:W-:Y:S01]  /*9740*/  MUFU.EX2 R160, R160 ;  /* 0x000000a000a07308 */ /* 0x000fe20000000800 */
[--C-:B------:R-:W-:Y:S02]  /*9750*/  FFMA.FTZ R244, R247, c[0x0][0x2d0], -R134.reuse ;  /* 0x0000b400f7f47a23 */ /* 0x100fe40000010886 */
[--C-:B------:R-:W-:Y:S01]  /*9760*/  FFMA.FTZ R247, R162, c[0x0][0x2d0], -R149.reuse ;  /* 0x0000b400a2f77a23 */ /* 0x100fe20000010895 */
[C---:B------:R-:W-:Y:S01]  /*9770*/  HMMA.16816.F32.BF16 R48, R124.reuse, R86, R48 ;  /* 0x000000567c30723c */ /* 0x040fe20000041830 */
[----:B------:R-:W-:Y:S03]  /*9780*/  LDSM.16.MT88.4 R84, [R208+0x900] ;  /* 0x00090000d054783b */ /* 0x000fe60000004200 */
[--C-:B------:R-:W-:Y:S02]  /*9790*/  FFMA.FTZ R162, R165, c[0x0][0x2d0], -R134.reuse ;  /* 0x0000b400a5a27a23 */ /* 0x100fe40000010886 */
[----:B------:R-:W-:Y:S01]  /*97a0*/  MUFU.EX2 R247, R247 ;  /* 0x000000f700f77308 */ /* 0x000fe20000000800 */
[--C-:B------:R-:W-:Y:S01]  /*97b0*/  FFMA.FTZ R245, R245, c[0x0][0x2d0], -R134.reuse ;  /* 0x0000b400f5f57a23 */ /* 0x100fe20000010886 */
[C---:B-1----:R-:W-:Y:S04]  /*97c0*/  HMMA.16816.F32.BF16 R52, R124.reuse, R76, R52 ;  /* 0x0000004c7c34723c */ /* 0x042fe80000041834 */
[--C-:B------:R-:W-:Y:S02]  /*97d0*/  FFMA.FTZ R246, R241, c[0x0][0x2d0], -R134.reuse ;  /* 0x0000b400f1f67a23 */ /* 0x100fe40000010886 */
[--C-:B------:R-:W-:Y:S02]  /*97e0*/  FFMA.FTZ R241, R168, c[0x0][0x2d0], -R149.reuse ;  /* 0x0000b400a8f17a23 */ /* 0x100fe40000010895 */
[C---:B------:R-:W-:Y:S01]  /*97f0*/  HMMA.16816.F32.BF16 R56, R124.reuse, R78, R56 ;  /* 0x0000004e7c38723c */ /* 0x040fe20000041838 */
[----:B------:R-:W1:Y:S01]  /*9800*/  LDSM.16.MT88.4 R76, [R210+0x900] ;  /* 0x00090000d24c783b */ /* 0x000e620000004200 */
[----:B------:R-:W-:Y:S02]  /*9810*/  MUFU.EX2 R162, R162 ;  /* 0x000000a200a27308 */ /* 0x000fe40000000800 */
[--C-:B------:R-:W-:Y:S02]  /*9820*/  FFMA.FTZ R168, R155, c[0x0][0x2d0], -R134.reuse ;  /* 0x0000b4009ba87a23 */ /* 0x100fe40000010886 */
[--C-:B------:R-:W-:Y:S02]  /*9830*/  FFMA.FTZ R155, R150, c[0x0][0x2d0], -R149.reuse ;  /* 0x0000b400969b7a23 */ /* 0x100fe40000010895 */
[C---:B--2---:R-:W-:Y:S04]  /*9840*/  HMMA.16816.F32.BF16 R60, R124.reuse, R68, R60 ;  /* 0x000000447c3c723c */ /* 0x044fe8000004183c */
[----:B------:R-:W-:Y:S01]  /*9850*/  MUFU.EX2 R241, R241 ;  /* 0x000000f100f17308 */ /* 0x000fe20000000800 */
[----:B------:R-:W-:Y:S02]  /*9860*/  FFMA.FTZ R149, R140, c[0x0][0x2d0], -R149 ;  /* 0x0000b4008c957a23 */ /* 0x000fe40000010895 */
[----:B----4-:R-:W-:Y:S01]  /*9870*/  F2FP.BF16.PACK_AB R68, R137, R136 ;  /* 0x000000888944723e */ /* 0x010fe200000010ff */
[----:B------:R-:W-:Y:S04]  /*9880*/  HMMA.16816.F32.BF16 R64, R124, R70, R64 ;  /* 0x000000467c40723c */ /* 0x000fe80000041840 */
[----:B-----5:R-:W-:Y:S01]  /*9890*/  F2FP.BF16.PACK_AB R69, R151, R148 ;  /* 0x000000949745723e */ /* 0x020fe200000010ff */
[--C-:B------:R-:W-:Y:S01]  /*98a0*/  FFMA.FTZ R140, R143, c[0x0][0x2d0], -R134.reuse ;  /* 0x0000b4008f8c7a23 */ /* 0x100fe20000010886 */
[----:B------:R-:W-:Y:S01]  /*98b0*/  MUFU.EX2 R168, R168 ;  /* 0x000000a800a87308 */ /* 0x000fe20000000800 */
[----:B------:R-:W-:Y:S01]  /*98c0*/  F2FP.BF16.PACK_AB R70, R141, R138 ;  /* 0x0000008a8d46723e */ /* 0x000fe200000010ff */
[--C-:B------:R-:W-:Y:S01]  /*98d0*/  FFMA.FTZ R139, R139, c[0x0][0x2d0], -R134.reuse ;  /* 0x0000b4008b8b7a23 */ /* 0x100fe20000010886 */
[----:B------:R-:W-:Y:S03]  /*98e0*/  F2FP.BF16.PACK_AB R71, R154, R153 ;  /* 0x000000999a47723e */ /* 0x000fe600000010ff */
[--C-:B------:R-:W-:Y:S02]  /*98f0*/  FFMA.FTZ R135, R135, c[0x0][0x2d0], -R134.reuse ;  /* 0x0000b40087877a23 */ /* 0x100fe40000010886 */
[----:B------:R-:W-:Y:S02]  /*9900*/  FFMA.FTZ R134, R117, c[0x0][0x2d0], -R134 ;  /* 0x0000b40075867a23 */ /* 0x000fe40000010886 */
[C---:B------:R-:W-:Y:S01]  /*9910*/  HMMA.16816.F32.BF16 R4, R68.reuse, R72, R4 ;  /* 0x000000484404723c */ /* 0x040fe20000041804 */
[----:B------:R-:W2:Y:S04]  /*9920*/  MUFU.EX2 R167, R167 ;  /* 0x000000a700a77308 */ /* 0x000ea80000000800 */
[----:B------:R-:W-:Y:S02]  /*9930*/  FFMA.FTZ R128, R3, R228, R128 ;  /* 0x000000e403807223 */ /* 0x000fe40000010080 */
[----:B------:R-:W-:Y:S01]  /*9940*/  FFMA.FTZ R133, R2, R229, R133 ;  /* 0x000000e502857223 */ /* 0x000fe20000010085 */
[C---:B------:R-:W-:Y:S01]  /*9950*/  HMMA.16816.F32.BF16 R8, R68.reuse, R74, R8 ;  /* 0x0000004a4408723c */ /* 0x040fe20000041808 */
[----:B------:R-:W3:Y:S02]  /*9960*/  LDSM.16.MT88.4 R72, [R210+0x3900] ;  /* 0x00390000d248783b */ /* 0x000ee40000004200 */
[----:B------:R-:W-:Y:S01]  /*9970*/  MUFU.EX2 R166, R166 ;  /* 0x000000a600a67308 */ /* 0x000fe20000000800 */
[----:B------:R-:W-:Y:S02]  /*9980*/  FADD.FTZ R119, R119, R128 ;  /* 0x0000008077777221 */ /* 0x000fe40000010000 */
[----:B------:R-:W-:Y:S02]  /*9990*/  FADD.FTZ R132, R132, R133 ;  /* 0x0000008584847221 */ /* 0x000fe40000010000 */
[C---:B-1----:R-:W-:Y:S04]  /*99a0*/  HMMA.16816.F32.BF16 R12, R68.reuse, R76, R12 ;  /* 0x0000004c440c723c */ /* 0x042fe8000004180c */
[----:B------:R-:W-:Y:S01]  /*99b0*/  FADD.FTZ R118, R118, R119 ;  /* 0x0000007776767221 */ /* 0x000fe20000010000 */
[----:B------:R-:W1:Y:S01]  /*99c0*/  MUFU.EX2 R169, R169 ;  /* 0x000000a900a97308 */ /* 0x000e620000000800 */
[----:B------:R-:W-:Y:S02]  /*99d0*/  FADD.FTZ R3, R131, R132 ;  /* 0x0000008483037221 */ /* 0x000fe40000010000 */
[C---:B------:R-:W-:Y:S01]  /*99e0*/  HMMA.16816.F32.BF16 R16, R68.reuse, R78, R16 ;  /* 0x0000004e4410723c */ /* 0x040fe20000041810 */
[----:B------:R-:W4:Y:S03]  /*99f0*/  LDSM.16.MT88.4 R76, [R209+0x3900] ;  /* 0x00390000d14c783b */ /* 0x000f260000004200 */
[----:B------:R-:W-:Y:S02]  /*9a00*/  FADD.FTZ R129, R129, R118 ;  /* 0x0000007681817221 */ /* 0x000fe40000010000 */
[----:B------:R-:W-:Y:S01]  /*9a10*/  FADD.FTZ R3, R130, R3 ;  /* 0x0000000382037221 */ /* 0x000fe20000010000 */
[----:B------:R-:W-:Y:S01]  /*9a20*/  MUFU.EX2 R171, R171 ;  /* 0x000000ab00ab7308 */ /* 0x000fe20000000800 */
[C---:B------:R-:W-:Y:S04]  /*9a30*/  HMMA.16816.F32.BF16 R20, R68.reuse, R80, R20 ;  /* 0x000000504414723c */ /* 0x040fe80000041814 */
[----:B------:R-:W-:Y:S02]  /*9a40*/  FADD.FTZ R136, R136, R129 ;  /* 0x0000008188887221 */ /* 0x000fe40000010000 */
[----:B------:R-:W-:Y:S02]  /*9a50*/  FADD.FTZ R2, R148, R3 ;  /* 0x0000000394027221 */ /* 0x000fe40000010000 */
[C---:B------:R-:W-:Y:S01]  /*9a60*/  HMMA.16816.F32.BF16 R24, R68.reuse, R82, R24 ;  /* 0x000000524418723c */ /* 0x040fe20000041818 */
[----:B------:R-:W5:Y:S01]  /*9a70*/  LDSM.16.MT88.4 R80, [R208+0x3900] ;  /* 0x00390000d050783b */ /* 0x000f620000004200 */
[----:B------:R-:W-:Y:S02]  /*9a80*/  MUFU.EX2 R240, R240 ;  /* 0x000000f000f07308 */ /* 0x000fe40000000800 */
[----:B------:R-:W-:Y:S02]  /*9a90*/  FADD.FTZ R137, R137, R136 ;  /* 0x0000008889897221 */ /* 0x000fe40000010000 */
[----:B------:R-:W-:Y:S02]  /*9aa0*/  FADD.FTZ R2, R151, R2 ;  /* 0x0000000297027221 */ /* 0x000fe40000010000 */
[C---:B------:R-:W-:Y:S04]  /*9ab0*/  HMMA.16816.F32.BF16 R28, R68.reuse, R84, R28 ;  /* 0x00000054441c723c */ /* 0x040fe8000004181c */
[----:B------:R-:W-:Y:S01]  /*9ac0*/  MUFU.EX2 R239, R239 ;  /* 0x000000ef00ef7308 */ /* 0x000fe20000000800 */
[----:B------:R-:W-:Y:S02]  /*9ad0*/  FADD.FTZ R138, R138, R137 ;  /* 0x000000898a8a7221 */ /* 0x000fe40000010000 */
[----:B------:R-:W-:Y:S01]  /*9ae0*/  FADD.FTZ R3, R153, R2 ;  /* 0x0000000299037221 */ /* 0x000fe20000010000 */
[C---:B------:R-:W-:Y:S01]  /*9af0*/  HMMA.16816.F32.BF16 R32, R68.reuse, R86, R32 ;  /* 0x000000564420723c */ /* 0x040fe20000041820 */
[----:B------:R-:W-:Y:S03]  /*9b00*/  LDSM.16.MT88.4 R84, [R210+0x1100] ;  /* 0x00110000d254783b */ /* 0x000fe60000004200 */
[----:B------:R-:W-:Y:S02]  /*9b10*/  FADD.FTZ R138, R141, R138 ;  /* 0x0000008a8d8a7221 */ /* 0x000fe40000010000 */
[----:B------:R-:W-:Y:S01]  /*9b20*/  MUFU.EX2 R242, R242 ;  /* 0x000000f200f27308 */ /* 0x000fe20000000800 */
[----:B------:R-:W-:Y:S01]  /*9b30*/  FADD.FTZ R3, R154, R3 ;  /* 0x000000039a037221 */ /* 0x000fe20000010000 */
[C---:B------:R-:W-:Y:S08]  /*9b40*/  HMMA.16816.F32.BF16 R36, R68.reuse, R88, R36 ;  /* 0x000000584424723c */ /* 0x040ff00000041824 */
[C---:B------:R-:W-:Y:S01]  /*9b50*/  HMMA.16816.F32.BF16 R40, R68.reuse, R90, R40 ;  /* 0x0000005a4428723c */ /* 0x040fe20000041828 */
[----:B------:R-:W-:Y:S01]  /*9b60*/  LDSM.16.MT88.4 R88, [R208+0x4100] ;  /* 0x00410000d058783b */ /* 0x000fe20000004200 */
[----:B------:R-:W-:Y:S06]  /*9b70*/  MUFU.EX2 R243, R243 ;  /* 0x000000f300f37308 */ /* 0x000fec0000000800 */
[C---:B---3--:R-:W-:Y:S04]  /*9b80*/  HMMA.16816.F32.BF16 R44, R68.reuse, R72, R44 ;  /* 0x00000048442c723c */ /* 0x048fe8000004182c */
[----:B------:R-:W-:Y:S04]  /*9b90*/  MUFU.EX2 R244, R244 ;  /* 0x000000f400f47308 */ /* 0x000fe80000000800 */
[C---:B------:R-:W-:Y:S01]  /*9ba0*/  HMMA.16816.F32.BF16 R48, R68.reuse, R74, R48 ;  /* 0x0000004a4430723c */ /* 0x040fe20000041830 */
[----:B------:R-:W3:Y:S05]  /*9bb0*/  LDSM.16.MT88.4 R72, [R212+0x1100] ;  /* 0x00110000d448783b */ /* 0x000eea0000004200 */
[----:B------:R-:W-:Y:S02]  /*9bc0*/  MUFU.EX2 R245, R245 ;  /* 0x000000f500f57308 */ /* 0x000fe40000000800 */
[C---:B----4-:R-:W-:Y:S08]  /*9bd0*/  HMMA.16816.F32.BF16 R52, R68.reuse, R76, R52 ;  /* 0x0000004c4434723c */ /* 0x050ff00000041834 */
[C---:B------:R-:W-:Y:S01]  /*9be0*/  HMMA.16816.F32.BF16 R56, R68.reuse, R78, R56 ;  /* 0x0000004e4438723c */ /* 0x040fe20000041838 */
[----:B------:R-:W4:Y:S01]  /*9bf0*/  LDSM.16.MT88.4 R76, [R209+0x1100] ;  /* 0x00110000d14c783b */ /* 0x000f220000004200 */
[----:B------:R-:W-:Y:S06]  /*9c00*/  MUFU.EX2 R246, R246 ;  /* 0x000000f600f67308 */ /* 0x000fec0000000800 */
[C---:B-----5:R-:W-:Y:S04]  /*9c10*/  HMMA.16816.F32.BF16 R60, R68.reuse, R80, R60 ;  /* 0x00000050443c723c */ /* 0x060fe8000004183c */
[----:B------:R-:W-:Y:S04]  /*9c20*/  MUFU.EX2 R152, R152 ;  /* 0x0000009800987308 */ /* 0x000fe80000000800 */
[----:B------:R-:W-:Y:S01]  /*9c30*/  HMMA.16816.F32.BF16 R64, R68, R82, R64 ;  /* 0x000000524440723c */ /* 0x000fe20000041840 */
[----:B------:R-:W5:Y:S05]  /*9c40*/  LDSM.16.MT88.4 R80, [R208+0x1100] ;  /* 0x00110000d050783b */ /* 0x000f6a0000004200 */
[----:B------:R-:W4:Y:S01]  /*9c50*/  MUFU.EX2 R155, R155 ;  /* 0x0000009b009b7308 */ /* 0x000f220000000800 */
[----:B------:R-:W-:Y:S01]  /*9c60*/  F2FP.BF16.PACK_AB R68, R156, R159 ;  /* 0x0000009f9c44723e */ /* 0x000fe200000010ff */
[----:B------:R-:W-:Y:S01]  /*9c70*/  FADD.FTZ R159, R159, R138 ;  /* 0x0000008a9f9f7221 */ /* 0x000fe20000010000 */
[----:B------:R-:W-:Y:S03]  /*9c80*/  F2FP.BF16.PACK_AB R70, R163, R158 ;  /* 0x0000009ea346723e */ /* 0x000fe600000010ff */
[----:B--2---:R-:W-:Y:S01]  /*9c90*/  F2FP.BF16.PACK_AB R69, R167, R160 ;  /* 0x000000a0a745723e */ /* 0x004fe200000010ff */
[----:B------:R-:W-:Y:S01]  /*9ca0*/  FADD.FTZ R160, R160, R3 ;  /* 0x00000003a0a07221 */ /* 0x000fe20000010000 */
[----:B-1----:R-:W-:Y:S01]  /*9cb0*/  F2FP.BF16.PACK_AB R71, R169, R166 ;  /* 0x000000a6a947723e */ /* 0x002fe200000010ff */
[----:B------:R-:W-:Y:S01]  /*9cc0*/  FADD.FTZ R159, R156, R159 ;  /* 0x0000009f9c9f7221 */ /* 0x000fe20000010000 */
[----:B------:R-:W-:Y:S01]  /*9cd0*/  MUFU.EX2 R142, R142 ;  /* 0x0000008e008e7308 */ /* 0x000fe20000000800 */
[----:B------:R-:W-:Y:S02]  /*9ce0*/  FADD.FTZ R167, R167, R160 ;  /* 0x000000a0a7a77221 */ /* 0x000fe40000010000 */
[----:B------:R-:W-:Y:S02]  /*9cf0*/  FADD.FTZ R158, R158, R159 ;  /* 0x0000009f9e9e7221 */ /* 0x000fe40000010000 */
[C---:B---3--:R-:W-:Y:S03]  /*9d00*/  HMMA.16816.F32.BF16 R4, R68.reuse, R72, R4 ;  /* 0x000000484404723c */ /* 0x048fe60000041804 */
[----:B------:R-:W-:Y:S02]  /*9d10*/  FADD.FTZ R2, R166, R167 ;  /* 0x000000a7a6027221 */ /* 0x000fe40000010000 */
[----:B------:R-:W1:Y:S01]  /*9d20*/  MUFU.EX2 R149, R149 ;  /* 0x0000009500957308 */ /* 0x000e620000000800 */
[----:B------:R-:W-:Y:S02]  /*9d30*/  FADD.FTZ R158, R163, R158 ;  /* 0x0000009ea39e7221 */ /* 0x000fe40000010000 */
[C---:B------:R-:W-:Y:S01]  /*9d40*/  HMMA.16816.F32.BF16 R8, R68.reuse, R74, R8 ;  /* 0x0000004a4408723c */ /* 0x040fe20000041808 */
[----:B------:R-:W2:Y:S03]  /*9d50*/  LDSM.16.MT88.4 R72, [R212+0x4100] ;  /* 0x00410000d448783b */ /* 0x000ea60000004200 */
[----:B----4-:R-:W-:Y:S01]  /*9d60*/  F2FP.BF16.PACK_AB R124, R155, R152 ;  /* 0x000000989b7c723e */ /* 0x010fe200000010ff */
[----:B------:R-:W-:Y:S02]  /*9d70*/  FADD.FTZ R2, R169, R2 ;  /* 0x00000002a9027221 */ /* 0x000fe40000010000 */
[----:B------:R-:W-:Y:S01]  /*9d80*/  MUFU.EX2 R140, R140 ;  /* 0x0000008c008c7308 */ /* 0x000fe20000000800 */
[C---:B------:R-:W-:Y:S08]  /*9d90*/  HMMA.16816.F32.BF16 R12, R68.reuse, R84, R12 ;  /* 0x00000054440c723c */ /* 0x040ff0000004180c */
[C---:B------:R-:W-:Y:S01]  /*9da0*/  HMMA.16816.F32.BF16 R16, R68.reuse, R86, R16 ;  /* 0x000000564410723c */ /* 0x040fe20000041810 */
[----:B------:R-:W3:Y:S01]  /*9db0*/  LDSM.16.MT88.4 R84, [R210+0x4100] ;  /* 0x00410000d254783b */ /* 0x000ee20000004200 */
[----:B------:R-:W4:Y:S02]  /*9dc0*/  MUFU.EX2 R139, R139 ;  /* 0x0000008b008b7308 */ /* 0x000f240000000800 */
[----:B-1----:R-:W-:Y:S04]  /*9dd0*/  F2FP.BF16.PACK_AB R126, R149, R142 ;  /* 0x0000008e957e723e */ /* 0x002fe800000010ff */
[C---:B------:R-:W-:Y:S04]  /*9de0*/  HMMA.16816.F32.BF16 R20, R68.reuse, R76, R20 ;  /* 0x0000004c4414723c */ /* 0x040fe80000041814 */
[----:B------:R-:W-:Y:S04]  /*9df0*/  MUFU.EX2 R135, R135 ;  /* 0x0000008700877308 */ /* 0x000fe80000000800 */
[C---:B------:R-:W-:Y:S01]  /*9e00*/  HMMA.16816.F32.BF16 R24, R68.reuse, R78, R24 ;  /* 0x0000004e4418723c */ /* 0x040fe20000041818 */
[----:B------:R-:W1:Y:S05]  /*9e10*/  LDSM.16.MT88.4 R76, [R209+0x4100] ;  /* 0x00410000d14c783b */ /* 0x000e6a0000004200 */
[----:B------:R-:W3:Y:S02]  /*9e20*/  MUFU.EX2 R134, R134 ;  /* 0x0000008600867308 */ /* 0x000ee40000000800 */
[C---:B-----5:R-:W-:Y:S04]  /*9e30*/  HMMA.16816.F32.BF16 R28, R68.reuse, R80, R28 ;  /* 0x00000050441c723c */ /* 0x060fe8000004181c */
[----:B----4-:R-:W-:Y:S04]  /*9e40*/  F2FP.BF16.PACK_AB R125, R139, R140 ;  /* 0x0000008c8b7d723e */ /* 0x010fe800000010ff */
[C---:B------:R-:W-:Y:S01]  /*9e50*/  HMMA.16816.F32.BF16 R32, R68.reuse, R82, R32 ;  /* 0x000000524420723c */ /* 0x040fe20000041820 */
[----:B------:R-:W4:Y:S07]  /*9e60*/  LDSM.16.MT88.4 R80, [R212+0x1900] ;  /* 0x00190000d450783b */ /* 0x000f2e0000004200 */
[C---:B--2---:R-:W-:Y:S04]  /*9e70*/  HMMA.16816.F32.BF16 R36, R68.reuse, R72, R36 ;  /* 0x000000484424723c */ /* 0x044fe80000041824 */
[----:B---3--:R-:W-:Y:S04]  /*9e80*/  F2FP.BF16.PACK_AB R127, R134, R135 ;  /* 0x00000087867f723e */ /* 0x008fe800000010ff */
[C---:B------:R-:W-:Y:S01]  /*9e90*/  HMMA.16816.F32.BF16 R40, R68.reuse, R74, R40 ;  /* 0x0000004a4428723c */ /* 0x040fe20000041828 */
[----:B------:R-:W2:Y:S07]  /*9ea0*/  LDSM.16.MT88.4 R72, [R210+0x1900] ;  /* 0x00190000d248783b */ /* 0x000eae0000004200 */
[C---:B------:R-:W-:Y:S08]  /*9eb0*/  HMMA.16816.F32.BF16 R44, R68.reuse, R84, R44 ;  /* 0x00000054442c723c */ /* 0x040ff0000004182c */
[C---:B------:R-:W-:Y:S01]  /*9ec0*/  HMMA.16816.F32.BF16 R48, R68.reuse, R86, R48 ;  /* 0x000000564430723c */ /* 0x040fe20000041830 */
[----:B------:R-:W-:Y:S07]  /*9ed0*/  LDSM.16.MT88.4 R84, [R208+0x1900] ;  /* 0x00190000d054783b */ /* 0x000fee0000004200 */
[C---:B-1----:R-:W-:Y:S08]  /*9ee0*/  HMMA.16816.F32.BF16 R52, R68.reuse, R76, R52 ;  /* 0x0000004c4434723c */ /* 0x042ff00000041834 */
[C---:B------:R-:W-:Y:S01]  /*9ef0*/  HMMA.16816.F32.BF16 R56, R68.reuse, R78, R56 ;  /* 0x0000004e4438723c */ /* 0x040fe20000041838 */
[----:B------:R-:W1:Y:S07]  /*9f00*/  LDSM.16.MT88.4 R76, [R209+0x1900] ;  /* 0x00190000d14c783b */ /* 0x000e6e0000004200 */
[C---:B------:R-:W-:Y:S08]  /*9f10*/  HMMA.16816.F32.BF16 R60, R68.reuse, R88, R60 ;  /* 0x00000058443c723c */ /* 0x040ff0000004183c */
[----:B------:R-:W-:Y:S01]  /*9f20*/  HMMA.16816.F32.BF16 R64, R68, R90, R64 ;  /* 0x0000005a4440723c */ /* 0x000fe20000041840 */
[----:B------:R-:W-:Y:S06]  /*9f30*/  LDSM.16.MT88.4 R88, [R209+0x4900] ;  /* 0x00490000d158783b */ /* 0x000fec0000004200 */
        /* <DEDUP_REMOVED lines=9> */
[C---:B----4-:R-:W-:Y:S03]  /*9fd0*/  HMMA.16816.F32.BF16 R4, R68.reuse, R80, R4 ;  /* 0x000000504404723c */ /* 0x050fe60000041804 */
[----:B------:R-:W-:Y:S02]  /*9fe0*/  FADD.FTZ R3, R245, R244 ;  /* 0x000000f4f5037221 */ /* 0x000fe40000010000 */
[----:B------:R-:W-:Y:S02]  /*9ff0*/  FADD.FTZ R239, R242, R239 ;  /* 0x000000eff2ef7221 */ /* 0x000fe40000010000 */
[----:B------:R-:W-:Y:S01]  /*a000*/  FADD.FTZ R3, R246, R3 ;  /* 0x00000003f6037221 */ /* 0x000fe20000010000 */
[C---:B------:R-:W-:Y:S01]  /*a010*/  HMMA.16816.F32.BF16 R8, R68.reuse, R82, R8 ;  /* 0x000000524408723c */ /* 0x040fe20000041808 */
[----:B------:R-:W3:Y:S03]  /*a020*/  LDSM.16.MT88.4 R80, [R212+0x4900] ;  /* 0x00490000d450783b */ /* 0x000ee60000004200 */
[----:B------:R-:W-:Y:S04]  /*a030*/  FADD.FTZ R2, R162, R3 ;  /* 0x00000003a2027221 */ /* 0x000fe80000010000 */
[C---:B--2---:R-:W-:Y:S04]  /*a040*/  HMMA.16816.F32.BF16 R12, R68.reuse, R72, R12 ;  /* 0x00000048440c723c */ /* 0x044fe8000004180c */
[----:B------:R-:W-:Y:S04]  /*a050*/  FADD.FTZ R2, R161, R2 ;  /* 0x00000002a1027221 */ /* 0x000fe80000010000 */
[C---:B------:R-:W-:Y:S01]  /*a060*/  HMMA.16816.F32.BF16 R16, R68.reuse, R74, R16 ;  /* 0x0000004a4410723c */ /* 0x040fe20000041810 */
[----:B------:R-:W2:Y:S03]  /*a070*/  LDSM.16.MT88.4 R72, [R210+0x4900] ;  /* 0x00490000d248783b */ /* 0x000ea60000004200 */
[----:B------:R-:W-:Y:S02]  /*a080*/  FADD.FTZ R3, R157, R2 ;  /* 0x000000029d037221 */ /* 0x000fe40000010000 */
[----:B------:R-:W-:Y:S02]  /*a090*/  IMAD.MOV.U32 R2, RZ, RZ, R116 ;  /* 0x000000ffff027224 */ /* 0x000fe400078e0074 */
[C---:B-1----:R-:W-:Y:S04]  /*a0a0*/  HMMA.16816.F32.BF16 R20, R68.reuse, R76, R20 ;  /* 0x0000004c4414723c */ /* 0x042fe80000041814 */
[----:B------:R-:W-:Y:S04]  /*a0b0*/  FADD.FTZ R3, R168, R3 ;  /* 0x00000003a8037221 */ /* 0x000fe80000010000 */
[C---:B------:R-:W-:Y:S01]  /*a0c0*/  HMMA.16816.F32.BF16 R24, R68.reuse, R78, R24 ;  /* 0x0000004e4418723c */ /* 0x040fe20000041818 */
[----:B------:R-:W1:Y:S03]  /*a0d0*/  LDSM.16.MT88.4 R76, [R212+0x2100] ;  /* 0x00210000d44c783b */ /* 0x000e660000004200 */
[----:B------:R-:W-:Y:S02]  /*a0e0*/  FADD.FTZ R140, R140, R3 ;  /* 0x000000038c8c7221 */ /* 0x000fe40000010000 */
[----:B------:R-:W-:Y:S02]  /*a0f0*/  IMAD.MOV.U32 R3, RZ, RZ, R0 ;  /* 0x000000ffff037224 */ /* 0x000fe400078e0000 */
[C---:B------:R-:W-:Y:S04]  /*a100*/  HMMA.16816.F32.BF16 R28, R68.reuse, R84, R28 ;  /* 0x00000054441c723c */ /* 0x040fe8000004181c */
[----:B------:R-:W-:Y:S04]  /*a110*/  FADD.FTZ R140, R139, R140 ;  /* 0x0000008c8b8c7221 */ /* 0x000fe80000010000 */
[C---:B------:R-:W-:Y:S01]  /*a120*/  HMMA.16816.F32.BF16 R32, R68.reuse, R86, R32 ;  /* 0x000000564420723c */ /* 0x040fe20000041820 */
[----:B------:R-:W-:Y:S03]  /*a130*/  LDSM.16.MT88.4 R84, [R208+0x2100] ;  /* 0x00210000d054783b */ /* 0x000fe60000004200 */
[----:B------:R-:W-:Y:S04]  /*a140*/  FADD.FTZ R135, R135, R140 ;  /* 0x0000008c87877221 */ /* 0x000fe80000010000 */
[C---:B---3--:R-:W-:Y:S04]  /*a150*/  HMMA.16816.F32.BF16 R36, R68.reuse, R80, R36 ;  /* 0x000000504424723c */ /* 0x048fe80000041824 */
[----:B------:R-:W-:Y:S04]  /*a160*/  FADD.FTZ R229, R134, R135 ;  /* 0x0000008786e57221 */ /* 0x000fe80000010000 */
[C---:B------:R-:W-:Y:S01]  /*a170*/  HMMA.16816.F32.BF16 R40, R68.reuse, R82, R40 ;  /* 0x000000524428723c */ /* 0x040fe20000041828 */
[----:B------:R-:W3:Y:S07]  /*a180*/  LDSM.16.MT88.4 R80, [R210+0x2100] ;  /* 0x00210000d250783b */ /* 0x000eee0000004200 */
[C---:B--2---:R-:W-:Y:S08]  /*a190*/  HMMA.16816.F32.BF16 R44, R68.reuse, R72, R44 ;  /* 0x00000048442c723c */ /* 0x044ff0000004182c */
[C---:B------:R-:W-:Y:S01]  /*a1a0*/  HMMA.16816.F32.BF16 R48, R68.reuse, R74, R48 ;  /* 0x0000004a4430723c */ /* 0x040fe20000041830 */
[----:B------:R-:W2:Y:S07]  /*a1b0*/  LDSM.16.MT88.4 R72, [R209+0x2100] ;  /* 0x00210000d148783b */ /* 0x000eae0000004200 */
        /* <DEDUP_REMOVED lines=11> */
[----:B------:R-:W-:Y:S02]  /*a270*/  F2FP.BF16.PACK_AB R71, R168, R157 ;  /* 0x0000009da847723e */ /* 0x000fe400000010ff */
[----:B------:R-:W-:Y:S01]  /*a280*/  IADD3 R168, R238, -0x1, RZ ;  /* 0xffffffffeea87810 */ /* 0x000fe20007ffe0ff */
[----:B------:R-:W-:Y:S04]  /*a290*/  FADD.FTZ R164, R164, R241 ;  /* 0x000000f1a4a47221 */ /* 0x000fe80000010000 */
[C---:B-1----:R-:W-:Y:S03]  /*a2a0*/  HMMA.16816.F32.BF16 R4, R68.reuse, R76, R4 ;  /* 0x0000004c4404723c */ /* 0x042fe60000041804 */
[----:B------:R-:W-:Y:S02]  /*a2b0*/  FADD.FTZ R247, R247, R164 ;  /* 0x000000a4f7f77221 */ /* 0x000fe40000010000 */
[----:B------:R-:W-:Y:S02]  /*a2c0*/  IMAD.MOV.U32 R238, RZ, RZ, R168 ;  /* 0x000000ffffee7224 */ /* 0x000fe400078e00a8 */
[----:B------:R-:W-:Y:S01]  /*a2d0*/  FADD.FTZ R152, R152, R247 ;  /* 0x000000f798987221 */ /* 0x000fe20000010000 */
[C---:B------:R-:W-:Y:S01]  /*a2e0*/  HMMA.16816.F32.BF16 R8, R68.reuse, R78, R8 ;  /* 0x0000004e4408723c */ /* 0x040fe20000041808 */
[----:B------:R-:W1:Y:S03]  /*a2f0*/  LDSM.16.MT88.4 R76, [R212+0x5100] ;  /* 0x00510000d44c783b */ /* 0x000e660000004200 */
[----:B------:R-:W-:Y:S04]  /*a300*/  FADD.FTZ R155, R155, R152 ;  /* 0x000000989b9b7221 */ /* 0x000fe80000010000 */
[C---:B---3--:R-:W-:Y:S04]  /*a310*/  HMMA.16816.F32.BF16 R12, R68.reuse, R80, R12 ;  /* 0x00000050440c723c */ /* 0x048fe8000004180c */
[----:B------:R-:W-:Y:S04]  /*a320*/  FADD.FTZ R142, R142, R155 ;  /* 0x0000009b8e8e7221 */ /* 0x000fe80000010000 */
[C---:B------:R-:W-:Y:S01]  /*a330*/  HMMA.16816.F32.BF16 R16, R68.reuse, R82, R16 ;  /* 0x000000524410723c */ /* 0x040fe20000041810 */
[----:B------:R-:W3:Y:S03]  /*a340*/  LDSM.16.MT88.4 R80, [R210+0x5100] ;  /* 0x00510000d250783b */ /* 0x000ee60000004200 */
[----:B------:R-:W-:Y:S04]  /*a350*/  FADD.FTZ R228, R149, R142 ;  /* 0x0000008e95e47221 */ /* 0x000fe80000010000 */
[C---:B--2---:R-:W-:Y:S08]  /*a360*/  HMMA.16816.F32.BF16 R20, R68.reuse, R72, R20 ;  /* 0x000000484414723c */ /* 0x044ff00000041814 */
[C---:B------:R-:W-:Y:S01]  /*a370*/  HMMA.16816.F32.BF16 R24, R68.reuse, R74, R24 ;  /* 0x0000004a4418723c */ /* 0x040fe20000041818 */
[----:B------:R-:W2:Y:S07]  /*a380*/  LDSM.16.MT88.4 R72, [R208+0x5100] ;  /* 0x00510000d048783b */ /* 0x000eae0000004200 */
[C---:B------:R-:W-:Y:S08]  /*a390*/  HMMA.16816.F32.BF16 R28, R68.reuse, R84, R28 ;  /* 0x00000054441c723c */ /* 0x040ff0000004181c */
[C---:B------:R-:W-:Y:S01]  /*a3a0*/  HMMA.16816.F32.BF16 R32, R68.reuse, R86, R32 ;  /* 0x000000564420723c */ /* 0x040fe20000041820 */
[----:B------:R-:W4:Y:S07]  /*a3b0*/  LDSM.16.MT88.4 R84, [R208+0x2900] ;  /* 0x00290000d054783b */ /* 0x000f2e0000004200 */
[C---:B-1----:R-:W-:Y:S08]  /*a3c0*/  HMMA.16816.F32.BF16 R36, R68.reuse, R76, R36 ;  /* 0x0000004c4424723c */ /* 0x042ff00000041824 */
[C---:B------:R-:W-:Y:S01]  /*a3d0*/  HMMA.16816.F32.BF16 R40, R68.reuse, R78, R40 ;  /* 0x0000004e4428723c */ /* 0x040fe20000041828 */
[----:B------:R-:W1:Y:S07]  /*a3e0*/  LDSM.16.MT88.4 R76, [R212+0x5900] ;  /* 0x00590000d44c783b */ /* 0x000e6e0000004200 */
[C---:B---3--:R-:W-:Y:S08]  /*a3f0*/  HMMA.16816.F32.BF16 R44, R68.reuse, R80, R44 ;  /* 0x00000050442c723c */ /* 0x048ff0000004182c */
[C---:B------:R-:W-:Y:S08]  /*a400*/  HMMA.16816.F32.BF16 R48, R68.reuse, R82, R48 ;  /* 0x000000524430723c */ /* 0x040ff00000041830 */
[C---:B------:R-:W-:Y:S08]  /*a410*/  HMMA.16816.F32.BF16 R52, R68.reuse, R88, R52 ;  /* 0x000000584434723c */ /* 0x040ff00000041834 */
[C---:B------:R-:W-:Y:S08]  /*a420*/  HMMA.16816.F32.BF16 R56, R68.reuse, R90, R56 ;  /* 0x0000005a4438723c */ /* 0x040ff00000041838 */
[C---:B--2---:R-:W-:Y:S08]  /*a430*/  HMMA.16816.F32.BF16 R60, R68.reuse, R72, R60 ;  /* 0x00000048443c723c */ /* 0x044ff0000004183c */
[----:B------:R-:W-:Y:S01]  /*a440*/  HMMA.16816.F32.BF16 R64, R68, R74, R64 ;  /* 0x0000004a4440723c */ /* 0x000fe20000041840 */
[----:B------:R-:W2:Y:S07]  /*a450*/  LDSM.16.MT88.4 R68, [R210+0x5900] ;  /* 0x00590000d244783b */ /* 0x000eae0000004200 */
[C---:B------:R-:W-:Y:S01]  /*a460*/  HMMA.16816.F32.BF16 R112, R124.reuse, R108, R4 ;  /* 0x0000006c7c70723c */ /* 0x040fe20000041804 */
[----:B------:R-:W3:Y:S07]  /*a470*/  LDSM.16.MT88.4 R4, [R209+0x5900] ;  /* 0x00590000d104783b */ /* 0x000eee0000004200 */
[C---:B------:R-:W-:Y:S01]  /*a480*/  HMMA.16816.F32.BF16 R108, R124.reuse, R110, R8 ;  /* 0x0000006e7c6c723c */ /* 0x040fe20000041808 */
[----:B------:R-:W5:Y:S07]  /*a490*/  LDSM.16.MT88.4 R8, [R208+0x5900] ;  /* 0x00590000d008783b */ /* 0x000f6e0000004200 */
[C---:B------:R-:W-:Y:S08]  /*a4a0*/  HMMA.16816.F32.BF16 R104, R124.reuse, R100, R12 ;  /* 0x000000647c68723c */ /* 0x040ff0000004180c */
[C---:B------:R-:W-:Y:S08]  /*a4b0*/  HMMA.16816.F32.BF16 R100, R124.reuse, R102, R16 ;  /* 0x000000667c64723c */ /* 0x040ff00000041810 */
[C---:B------:R-:W-:Y:S08]  /*a4c0*/  HMMA.16816.F32.BF16 R96, R124.reuse, R92, R20 ;  /* 0x0000005c7c60723c */ /* 0x040ff00000041814 */
[C---:B------:R-:W-:Y:S08]  /*a4d0*/  HMMA.16816.F32.BF16 R92, R124.reuse, R94, R24 ;  /* 0x0000005e7c5c723c */ /* 0x040ff00000041818 */
[C---:B----4-:R-:W-:Y:S08]  /*a4e0*/  HMMA.16816.F32.BF16 R88, R124.reuse, R84, R28 ;  /* 0x000000547c58723c */ /* 0x050ff0000004181c */
[C---:B------:R-:W-:Y:S08]  /*a4f0*/  HMMA.16816.F32.BF16 R84, R124.reuse, R86, R32 ;  /* 0x000000567c54723c */ /* 0x040ff00000041820 */
[C---:B-1----:R-:W-:Y:S08]  /*a500*/  HMMA.16816.F32.BF16 R80, R124.reuse, R76, R36 ;  /* 0x0000004c7c50723c */ /* 0x042ff00000041824 */
[C---:B------:R-:W-:Y:S08]  /*a510*/  HMMA.16816.F32.BF16 R76, R124.reuse, R78, R40 ;  /* 0x0000004e7c4c723c */ /* 0x040ff00000041828 */
[C---:B--2---:R-:W-:Y:S08]  /*a520*/  HMMA.16816.F32.BF16 R72, R124.reuse, R68, R44 ;  /* 0x000000447c48723c */ /* 0x044ff0000004182c */
[C---:B------:R-:W-:Y:S08]  /*a530*/  HMMA.16816.F32.BF16 R68, R124.reuse, R70, R48 ;  /* 0x000000467c44723c */ /* 0x040ff00000041830 */
[C---:B---3--:R-:W-:Y:S08]  /*a540*/  HMMA.16816.F32.BF16 R52, R124.reuse, R4, R52 ;  /* 0x000000047c34723c */ /* 0x048ff00000041834 */
[C---:B------:R-:W-:Y:S08]  /*a550*/  HMMA.16816.F32.BF16 R56, R124.reuse, R6, R56 ;  /* 0x000000067c38723c */ /* 0x040ff00000041838 */
[C---:B-----5:R-:W-:Y:S08]  /*a560*/  HMMA.16816.F32.BF16 R60, R124.reuse, R8, R60 ;  /* 0x000000087c3c723c */ /* 0x060ff0000004183c */
[----:B------:R-:W-:Y:S01]  /*a570*/  HMMA.16816.F32.BF16 R64, R124, R10, R64 ;  /* 0x0000000a7c40723c */ /* 0x000fe20000041840 */
[----:B------:R-:W-:-:S07]  /*a580*/  @P0 BRA `(.L_x_46) ;  /* 0xffffbb1000000947 */ /* 0x000fce000383ffff */
.L_x_35:
[----:B------:R-:W1:Y:S01]  /*a590*/  S2UR UR20, SR_CTAID.X ;  /* 0x00000000001479c3 */ /* 0x000e620000002500 */
[----:B------:R-:W-:Y:S01]  /*a5a0*/  ULDC.64 UR4, c[0x0][0x2c8] ;  /* 0x0000b20000047ab9 */ /* 0x000fe20000000a00 */
[----:B------:R-:W-:Y:S01]  /*a5b0*/  IMAD.MOV.U32 R2, RZ, RZ, 0x1 ;  /* 0x00000001ff027424 */ /* 0x000fe200078e00ff */
[----:B------:R-:W-:Y:S01]  /*a5c0*/  PLOP3.LUT P0, PT, PT, PT, UP1, 0x40, 0x0 ;  /* 0x000000000000781c */ /* 0x000fe20003f0e818 */
[----:B------:R-:W-:-:S03]  /*a5d0*/  IMAD.MOV.U32 R3, RZ, RZ, c[0x0][0x2ac] ;  /* 0x0000ab00ff037624 */ /* 0x000fc600078e00ff */
[----:B------:R-:W-:-:S05]  /*a5e0*/  IADD3 R4, R2, -c[0x0][0x168], RZ ;  /* 0x80005a0002047a10 */ /* 0x000fca0007ffe0ff */
[----:B------:R-:W-:Y:S01]  /*a5f0*/  IMAD R3, R3, c[0x0][0x1d0], R4 ;  /* 0x0000740003037a24 */ /* 0x000fe200078e0204 */
[----:B-1----:R-:W-:-:S04]  /*a600*/  ULEA UR20, UR20, 0x7f, 0x7 ;  /* 0x0000007f14147891 */ /* 0x002fc8000f8e383f */
[----:B------:R-:W-:-:S07]  /*a610*/  UIMAD.WIDE.U32 UR22, UR20, UR4, URZ ;  /* 0x00000004141672a5 */ /* 0x000fce000f8e003f */
[----:B------:R-:W-:Y:S02]  /*a620*/  @UP2 UMOV UR21, UR23 ;  /* 0x0000001700152c82 */ /* 0x000fe40008000000 */
[----:B------:R-:W-:-:S06]  /*a630*/  @UP2 USHF.R.U32.HI UR20, URZ, UR5, UR21 ;  /* 0x000000053f142299 */ /* 0x000fcc0008011615 */
[----:B------:R-:W-:-:S04]  /*a640*/  IADD3 R3, R3, UR20, RZ ;  /* 0x0000001403037c10 */ /* 0x000fc8000fffe0ff */
[----:B------:R-:W-:Y:S01]  /*a650*/  IADD3 R4, R3, -c[0x0][0x324], RZ ;  /* 0x8000c90003047a10 */ /* 0x000fe20007ffe0ff */
[----:B------:R-:W-:Y:S05]  /*a660*/  @P0 BRA `(.L_x_47) ;  /* 0x000000d000000947 */ /* 0x000fea0003800000 */
[----:B------:R-:W-:-:S13]  /*a670*/  ISETP.GT.AND P0, PT, R3, -0x1, PT ;  /* 0xffffffff0300780c */ /* 0x000fda0003f04270 */
[----:B------:R-:W-:Y:S05]  /*a680*/  @P0 BRA `(.L_x_48) ;  /* 0x0000006000000947 */ /* 0x000fea0003800000 */
[----:B------:R-:W-:Y:S02]  /*a690*/  ISETP.NE.AND P0, PT, R2, c[0x0][0x32c], PT ;  /* 0x0000cb0002007a0c */ /* 0x000fe40003f05270 */
[----:B------:R-:W-:-:S11]  /*a6a0*/  LOP3.LUT R3, RZ, R3, RZ, 0x33, !PT ;  /* 0x00000003ff037212 */ /* 0x000fd600078e33ff */
[----:B------:R-:W-:-:S05]  /*a6b0*/  @P0 IMAD.HI.U32 R2, R3, c[0x0][0x330], RZ ;  /* 0x0000cc0003020a27 */ /* 0x000fca00078e00ff */
[----:B------:R-:W-:-:S04]  /*a6c0*/  @P0 SHF.R.U32.HI R3, RZ, c[0x0][0x334], R2 ;  /* 0x0000cd00ff030a19 */ /* 0x000fc80000011602 */
[----:B------:R-:W-:Y:S01]  /*a6d0*/  LOP3.LUT R3, RZ, R3, RZ, 0x33, !PT ;  /* 0x00000003ff037212 */ /* 0x000fe200078e33ff */
[----:B------:R-:W-:Y:S05]  /*a6e0*/  BRA `(.L_x_49) ;  /* 0x0000003000007947 */ /* 0x000fea0003800000 */
.L_x_48:
[----:B------:R-:W-:-:S13]  /*a6f0*/  ISETP.NE.AND P0, PT, R2, c[0x0][0x32c], PT ;  /* 0x0000cb0002007a0c */ /* 0x000fda0003f05270 */
[----:B------:R-:W-:-:S05]  /*a700*/  @P0 IMAD.HI.U32 R2, R3, c[0x0][0x330], RZ ;  /* 0x0000cc0003020a27 */ /* 0x000fca00078e00ff */
[----:B------:R-:W-:-:S05]  /*a710*/  @P0 SHF.R.U32.HI R3, RZ, c[0x0][0x334], R2 ;  /* 0x0000cd00ff030a19 */ /* 0x000fca0000011602 */
.L_x_49:
[----:B------:R-:W-:-:S05]  /*a720*/  IMAD R3, R3, c[0x0][0x32c], RZ ;  /* 0x0000cb0003037a24 */ /* 0x000fca00078e02ff */
[----:B------:R-:W-:-:S04]  /*a730*/  IMNMX R4, R4, R3, !PT ;  /* 0x0000000304047217 */ /* 0x000fc80007800200 */
.L_x_47:
[----:B------:R-:W-:-:S05]  /*a740*/  IADD3 R3, R4, 0x5f, RZ ;  /* 0x0000005f04037810 */ /* 0x000fca0007ffe0ff */
[----:B------:R-:W-:-:S05]  /*a750*/  IMAD.HI R3, R3, 0x2aaaaaab, RZ ;  /* 0x2aaaaaab03037827 */ /* 0x000fca00078e02ff */
[----:B------:R-:W-:-:S04]  /*a760*/  SHF.R.U32.HI R2, RZ, 0x1f, R3 ;  /* 0x0000001fff027819 */ /* 0x000fc80000011603 */
[----:B------:R-:W-:-:S04]  /*a770*/  LEA.HI.SX32 R2, R3, R2, 0x1c ;  /* 0x0000000203027211 */ /* 0x000fc800078fe2ff */
[----:B------:R-:W-:-:S04]  /*a780*/  IMNMX R239, R215, R2, !PT ;  /* 0x00000002d7ef7217 */ /* 0x000fc80007800200 */
[----:B------:R-:W-:-:S13]  /*a790*/  ISETP.GE.AND P0, PT, R168, R239, PT ;  /* 0x000000efa800720c */ /* 0x000fda0003f06270 */
[----:B------:R-:W-:Y:S05]  /*a7a0*/  @!P0 BRA `(.L_x_50) ;  /* 0x000031f000008947 */ /* 0x000fea0003800000 */
[----:B------:R-:W-:Y:S01]  /*a7b0*/  IMAD.MOV.U32 R3, RZ, RZ, R0 ;  /* 0x000000ffff037224 */ /* 0x000fe200078e0000 */
[----:B------:R-:W-:Y:S01]  /*a7c0*/  SHF.R.S32.HI R0, RZ, 0x1f, R231 ;  /* 0x0000001fff007819 */ /* 0x000fe200000114e7 */
[----:B------:R-:W-:Y:S01]  /*a7d0*/  IMAD.MOV.U32 R119, RZ, RZ, R116 ;  /* 0x000000ffff777224 */ /* 0x000fe200078e0074 */
[----:B------:R-:W-:Y:S01]  /*a7e0*/  MOV R238, R168 ;  /* 0x000000a800ee7202 */ /* 0x000fe20000000f00 */
[C---:B------:R-:W-:Y:S01]  /*a7f0*/  IMAD.SHL.U32 R236, R231.reuse, 0x2, RZ ;  /* 0x00000002e7ec7824 */ /* 0x040fe200078e00ff */
[C---:B------:R-:W-:Y:S02]  /*a800*/  SHF.L.U64.HI R235, R230.reuse, 0x1, R233 ;  /* 0x00000001e6eb7819 */ /* 0x040fe400000102e9 */
[----:B------:R-:W-:Y:S02]  /*a810*/  SHF.L.U32 R234, R230, 0x1, RZ ;  /* 0x00000001e6ea7819 */ /* 0x000fe400000006ff */
[----:B------:R-:W-:Y:S02]  /*a820*/  SHF.L.U64.HI R237, R231, 0x1, R0 ;  /* 0x00000001e7ed7819 */ /* 0x000fe40000010200 */
.L_x_53:
        /* <DEDUP_REMOVED lines=23> */
[C---:B------:R-:W-:Y:S02]  /*a9a0*/  IMAD R2, R216.reuse, c[0x0][0x21c], R2 ;  /* 0x00008700d8027a24 */ /* 0x040fe400078e0202 */
[----:B------:R-:W-:Y:S04]  /*a9b0*/  IMAD.IADD R5, R5, 0x1, R7 ;  /* 0x0000000105057824 */ /* 0x000fe800078e0207 */
[----:B------:R-:W-:Y:S05]  /*a9c0*/  IMAD.WIDE.U32 R4, R216, c[0x0][0x218], R4 ;  /* 0x00008600d8047a25 */ /* 0x000fea00078e0004 */
[----:B------:R-:W-:Y:S04]  /*a9d0*/  IADD3 R0, P0, R4, UR18, RZ ;  /* 0x0000001204007c10 */ /* 0x000fe8000ff1e0ff */
[----:B------:R-:W-:Y:S02]  /*a9e0*/  IADD3.X R5, R5, UR16, R2, P0, !PT ;  /* 0x0000001005057c10 */ /* 0x000fe400087fe402 */
[C---:B------:R-:W-:Y:S04]  /*a9f0*/  LEA R20, P0, R0.reuse, c[0x0][0x1f8], 0x1 ;  /* 0x00007e0000147a11 */ /* 0x040fe800078008ff */
[----:B------:R-:W-:Y:S01]  /*aa00*/  LEA.HI.X R6, R0, c[0x0][0x1fc], R5, 0x1, P0 ;  /* 0x00007f0000067a11 */ /* 0x000fe200000f0c05 */
[----:B------:R-:W2:Y:S01]  /*aa10*/  SHFL.IDX PT, R11, R20, RZ, 0x181f ;  /* 0x00181fff140b7589 */ /* 0x000ea200000e0000 */
[----:B------:R-:W-:Y:S03]  /*aa20*/  IADD3 R5, -R232, 0x10, RZ ;  /* 0x00000010e8057810 */ /* 0x000fe60007ffe1ff */
[----:B------:R-:W3:Y:S01]  /*aa30*/  SHFL.IDX PT, R4, R6, RZ, 0x181f ;  /* 0x00181fff06047589 */ /* 0x000ee200000e0000 */
[----:B------:R-:W-:Y:S03]  /*aa40*/  LOP3.LUT R5, R5, 0xf, RZ, 0xc0, !PT ;  /* 0x0000000f05057812 */ /* 0x000fe600078ec0ff */
[----:B------:R-:W5:Y:S04]  /*aa50*/  SHFL.IDX PT, R9, R20, 0x1, 0x181f ;  /* 0x00381f0014097f89 */ /* 0x000f6800000e0000 */
[----:B------:R-:W4:Y:S04]  /*aa60*/  SHFL.IDX PT, R2, R6, 0x1, 0x181f ;  /* 0x00381f0006027f89 */ /* 0x000f2800000e0000 */
[----:B------:R-:W1:Y:S04]  /*aa70*/  SHFL.IDX PT, R7, R20, 0x2, 0x181f ;  /* 0x00581f0014077f89 */ /* 0x000e6800000e0000 */
[----:B------:R1:W1:Y:S01]  /*aa80*/  SHFL.IDX PT, R0, R6, 0x2, 0x181f ;  /* 0x00581f0006007f89 */ /* 0x00026200000e0000 */
        /* <DEDUP_REMOVED lines=9> */
[--C-:B------:R-:W-:Y:S01]  /*ab20*/  IMAD.X R15, R2, 0x1, R235.reuse, P5 ;  /* 0x00000001020f7824 */ /* 0x100fe200028e06eb */
[----:B-1----:R-:W-:Y:S01]  /*ab30*/  IADD3 R4, P2, P0, R5, R7, R234 ;  /* 0x0000000705047210 */ /* 0x002fe2000785e0ea */
[----:B------:R2:W-:Y:S01]  /*ab40*/  LDGSTS.E.BYPASS.LTC128B.128 [R224], [R8.64], !P4 ;  /* 0x0000000008e07fae */ /* 0x0005e2000e101d4e */
[----:B------:R-:W-:Y:S02]  /*ab50*/  IADD3 R6, P5, R7, R236, RZ ;  /* 0x000000ec07067210 */ /* 0x000fe40007fbe0ff */
[----:B------:R-:W-:Y:S01]  /*ab60*/  IADD3.X R5, RZ, R0, R235, P2, P0 ;  /* 0x00000000ff057210 */ /* 0x000fe200017e04eb */
[----:B------:R2:W-:Y:S02]  /*ab70*/  LDGSTS.E.BYPASS.LTC128B.128 [R223], [R14.64], !P3 ;  /* 0x000000000edf7fae */ /* 0x0005e4000d901d4e */
[----:B------:R-:W-:Y:S05]  /*ab80*/  IMAD.X R7, R0, 0x1, R237, P5 ;  /* 0x0000000100077824 */ /* 0x000fea00028e06ed */
[----:B------:R2:W-:Y:S04]  /*ab90*/  LDGSTS.E.BYPASS.LTC128B.128 [R226+0x2000], [R6.64], !P4 ;  /* 0x0200000006e27fae */ /* 0x0005e8000e101d4e */
[----:B------:R2:W-:Y:S02]  /*aba0*/  LDGSTS.E.BYPASS.LTC128B.128.ZFILL [R226+0x5000], [R4.64], P6 ;  /* 0x0500000004e27fae */ /* 0x0005e4000b141d4e */
.L_x_51:
[C---:B--23--:R-:W-:Y:S01]  /*abb0*/  HMMA.16816.F32.BF16 R4, R120.reuse, R124, RZ ;  /* 0x0000007c7804723c */ /* 0x04cfe200000418ff */
[----:B------:R-:W-:Y:S02]  /*abc0*/  LDSM.16.M88.4 R156, [R211+0x8900] ;  /* 0x00890000d39c783b */ /* 0x000fe40000000200 */
[----:B------:R-:W-:Y:S05]  /*abd0*/  ISETP.GT.AND P0, PT, R238, R215, PT ;  /* 0x000000d7ee00720c */ /* 0x000fea0003f04270 */
[C---:B------:R-:W-:Y:S01]  /*abe0*/  HMMA.16816.F32.BF16 R8, R120.reuse, R126, RZ ;  /* 0x0000007e7808723c */ /* 0x040fe200000418ff */
[----:B------:R-:W0:Y:S07]  /*abf0*/  LDGDEPBAR ;  /* 0x00000000000079af */ /* 0x000e2e0000000000 */
[C---:B------:R-:W-:Y:S01]  /*ac00*/  HMMA.16816.F32.BF16 R12, R120.reuse, R16, RZ ;  /* 0x00000010780c723c */ /* 0x040fe200000418ff */
[----:B------:R-:W2:Y:S07]  /*ac10*/  LDSM.16.M88.4 R124, [R211+0x8100] ;  /* 0x00810000d37c783b */ /* 0x000eae0000000200 */
[C---:B------:R-:W-:Y:S01]  /*ac20*/  HMMA.16816.F32.BF16 R16, R120.reuse, R18, RZ ;  /* 0x000000127810723c */ /* 0x040fe200000418ff */
[----:B------:R-:W-:Y:S07]  /*ac30*/  LDSM.16.M88.4 R160, [R211+0xa100] ;  /* 0x00a10000d3a0783b */ /* 0x000fee0000000200 */
[C---:B----4-:R-:W-:Y:S01]  /*ac40*/  HMMA.16816.F32.BF16 R20, R120.reuse, R24, RZ ;  /* 0x000000187814723c */ /* 0x050fe200000418ff */
[----:B------:R-:W-:Y:S07]  /*ac50*/  LDSM.16.M88.4 R164, [R211+0xa900] ;  /* 0x00a90000d3a4783b */ /* 0x000fee0000000200 */
[C---:B------:R-:W-:Y:S01]  /*ac60*/  HMMA.16816.F32.BF16 R24, R120.reuse, R26, RZ ;  /* 0x0000001a7818723c */ /* 0x040fe200000418ff */
[----:B------:R-:W-:Y:S07]  /*ac70*/  LDSM.16.M88.4 R168, [R211+0xd900] ;  /* 0x00d90000d3a8783b */ /* 0x000fee0000000200 */
[C---:B-1----:R-:W-:Y:S08]  /*ac80*/  HMMA.16816.F32.BF16 R28, R120.reuse, R32, RZ ;  /* 0x00000020781c723c */ /* 0x042ff000000418ff */
[C---:B------:R-:W-:Y:S08]  /*ac90*/  HMMA.16816.F32.BF16 R32, R120.reuse, R34, RZ ;  /* 0x000000227820723c */ /* 0x040ff000000418ff */
[C---:B------:R-:W-:Y:S08]  /*aca0*/  HMMA.16816.F32.BF16 R36, R120.reuse, R40, RZ ;  /* 0x000000287824723c */ /* 0x040ff000000418ff */
[C---:B------:R-:W-:Y:S08]  /*acb0*/  HMMA.16816.F32.BF16 R40, R120.reuse, R42, RZ ;  /* 0x0000002a7828723c */ /* 0x040ff000000418ff */
[C---:B------:R-:W-:Y:S08]  /*acc0*/  HMMA.16816.F32.BF16 R44, R120.reuse, R48, RZ ;  /* 0x00000030782c723c */ /* 0x040ff000000418ff */
[----:B------:R-:W-:Y:S08]  /*acd0*/  HMMA.16816.F32.BF16 R48, R120, R50, RZ ;  /* 0x000000327830723c */ /* 0x000ff000000418ff */
[C---:B------:R-:W-:Y:S08]  /*ace0*/  HMMA.16816.F32.BF16 R4, R144.reuse, R128, R4 ;  /* 0x000000809004723c */ /* 0x040ff00000041804 */
[C---:B------:R-:W-:Y:S01]  /*acf0*/  HMMA.16816.F32.BF16 R8, R144.reuse, R130, R8 ;  /* 0x000000829008723c */ /* 0x040fe20000041808 */
[----:B------:R-:W1:Y:S07]  /*ad00*/  LDSM.16.M88.4 R128, [R211+0x9100] ;  /* 0x00910000d380783b */ /* 0x000e6e0000000200 */
[C---:B------:R-:W-:Y:S08]  /*ad10*/  HMMA.16816.F32.BF16 R12, R144.reuse, R132, R12 ;  /* 0x00000084900c723c */ /* 0x040ff0000004180c */
[C---:B------:R-:W-:Y:S01]  /*ad20*/  HMMA.16816.F32.BF16 R16, R144.reuse, R134, R16 ;  /* 0x000000869010723c */ /* 0x040fe20000041810 */
[----:B------:R-:W3:Y:S07]  /*ad30*/  LDSM.16.M88.4 R132, [R211+0x9900] ;  /* 0x00990000d384783b */ /* 0x000eee0000000200 */
        /* <DEDUP_REMOVED lines=10> */
[----:B------:R-:W-:Y:S01]  /*ade0*/  HMMA.16816.F32.BF16 R48, R144, R154, R48 ;  /* 0x0000009a9030723c */ /* 0x000fe20000041830 */
[----:B------:R-:W-:Y:S07]  /*adf0*/  LDSM.16.M88.4 R152, [R202+0x2000] ;  /* 0x00200000ca98783b */ /* 0x000fee0000000200 */
[C---:B--2---:R-:W-:Y:S08]  /*ae00*/  HMMA.16816.F32.BF16 R4, R172.reuse, R124, R4 ;  /* 0x0000007cac04723c */ /* 0x044ff00000041804 */
[C---:B------:R-:W-:Y:S01]  /*ae10*/  HMMA.16816.F32.BF16 R8, R172.reuse, R126, R8 ;  /* 0x0000007eac08723c */ /* 0x040fe20000041808 */
[----:B------:R-:W2:Y:S07]  /*ae20*/  LDSM.16.M88.4 R124, [R202] ;  /* 0x00000000ca7c783b */ /* 0x000eae0000000200 */
[C---:B------:R-:W-:Y:S08]  /*ae30*/  HMMA.16816.F32.BF16 R12, R172.reuse, R156, R12 ;  /* 0x0000009cac0c723c */ /* 0x040ff0000004180c */
[C---:B------:R-:W-:Y:S01]  /*ae40*/  HMMA.16816.F32.BF16 R16, R172.reuse, R158, R16 ;  /* 0x0000009eac10723c */ /* 0x040fe20000041810 */
[----:B------:R-:W-:Y:S07]  /*ae50*/  LDSM.16.M88.4 R156, [R214+0xb900] ;  /* 0x00b90000d69c783b */ /* 0x000fee0000000200 */
[C---:B-1----:R-:W-:Y:S08]  /*ae60*/  HMMA.16816.F32.BF16 R20, R172.reuse, R128, R20 ;  /* 0x00000080ac14723c */ /* 0x042ff00000041814 */
[C---:B------:R-:W-:Y:S01]  /*ae70*/  HMMA.16816.F32.BF16 R24, R172.reuse, R130, R24 ;  /* 0x00000082ac18723c */ /* 0x040fe20000041818 */
[----:B------:R-:W1:Y:S07]  /*ae80*/  LDSM.16.M88.4 R128, [R202+0x2800] ;  /* 0x00280000ca80783b */ /* 0x000e6e0000000200 */
[C---:B---3--:R-:W-:Y:S08]  /*ae90*/  HMMA.16816.F32.BF16 R28, R172.reuse, R132, R28 ;  /* 0x00000084ac1c723c */ /* 0x048ff0000004181c */
[C---:B------:R-:W-:Y:S01]  /*aea0*/  HMMA.16816.F32.BF16 R32, R172.reuse, R134, R32 ;  /* 0x00000086ac20723c */ /* 0x040fe20000041820 */
[----:B------:R-:W3:Y:S07]  /*aeb0*/  LDSM.16.M88.4 R132, [R214+0xb100] ;  /* 0x00b10000d684783b */ /* 0x000eee0000000200 */
[C---:B------:R-:W-:Y:S08]  /*aec0*/  HMMA.16816.F32.BF16 R36, R172.reuse, R160, R36 ;  /* 0x000000a0ac24723c */ /* 0x040ff00000041824 */
[C---:B------:R-:W-:Y:S01]  /*aed0*/  HMMA.16816.F32.BF16 R40, R172.reuse, R162, R40 ;  /* 0x000000a2ac28723c */ /* 0x040fe20000041828 */
[----:B------:R-:W4:Y:S07]  /*aee0*/  LDSM.16.M88.4 R160, [R214+0xc100] ;  /* 0x00c10000d6a0783b */ /* 0x000f2e0000000200 */
[C---:B------:R-:W-:Y:S08]  /*aef0*/  HMMA.16816.F32.BF16 R44, R172.reuse, R164, R44 ;  /* 0x000000a4ac2c723c */ /* 0x040ff0000004182c */
[----:B------:R-:W-:Y:S01]  /*af00*/  HMMA.16816.F32.BF16 R48, R172, R166, R48 ;  /* 0x000000a6ac30723c */ /* 0x000fe20000041830 */
[----:B------:R-:W5:Y:S07]  /*af10*/  LDSM.16.M88.4 R164, [R214+0xc900] ;  /* 0x00c90000d6a4783b */ /* 0x000f6e0000000200 */
        /* <DEDUP_REMOVED lines=8> */
[----:B------:R-:W2:Y:S07]  /*afa0*/  LDSM.16.M88.4 R140, [R201] ;  /* 0x00000000c98c783b */ /* 0x000eae0000000200 */
[C---:B------:R-:W-:Y:S08]  /*afb0*/  HMMA.16816.F32.BF16 R28, R176.reuse, R148, R28 ;  /* 0x00000094b01c723c */ /* 0x040ff0000004181c */
[C---:B------:R-:W-:Y:S01]  /*afc0*/  HMMA.16816.F32.BF16 R32, R176.reuse, R150, R32 ;  /* 0x00000096b020723c */ /* 0x040fe20000041820 */
[----:B------:R-:W2:Y:S07]  /*afd0*/  LDSM.16.M88.4 R148, [R200] ;  /* 0x00000000c894783b */ /* 0x000eae0000000200 */
[C---:B------:R-:W-:Y:S08]  /*afe0*/  HMMA.16816.F32.BF16 R36, R176.reuse, R152, R36 ;  /* 0x00000098b024723c */ /* 0x040ff00000041824 */
[C---:B------:R-:W-:Y:S01]  /*aff0*/  HMMA.16816.F32.BF16 R40, R176.reuse, R154, R40 ;  /* 0x0000009ab028723c */ /* 0x040fe20000041828 */
[----:B------:R-:W-:Y:S07]  /*b000*/  LDSM.16.M88.4 R152, [R197] ;  /* 0x00000000c598783b */ /* 0x000fee0000000200 */
[C---:B-1----:R-:W-:Y:S08]  /*b010*/  HMMA.16816.F32.BF16 R44, R176.reuse, R128, R44 ;  /* 0x00000080b02c723c */ /* 0x042ff0000004182c */
[----:B------:R-:W-:Y:S01]  /*b020*/  HMMA.16816.F32.BF16 R48, R176, R130, R48 ;  /* 0x00000082b030723c */ /* 0x000fe20000041830 */
[----:B------:R-:W1:Y:S07]  /*b030*/  LDSM.16.M88.4 R128, [R199] ;  /* 0x00000000c780783b */ /* 0x000e6e0000000200 */
[C---:B---3--:R-:W-:Y:S08]  /*b040*/  HMMA.16816.F32.BF16 R4, R180.reuse, R132, R4 ;  /* 0x00000084b404723c */ /* 0x048ff00000041804 */
[C---:B------:R-:W-:Y:S01]  /*b050*/  HMMA.16816.F32.BF16 R8, R180.reuse, R134, R8 ;  /* 0x00000086b408723c */ /* 0x040fe20000041808 */
[----:B------:R-:W3:Y:S07]  /*b060*/  LDSM.16.M88.4 R132, [R198] ;  /* 0x00000000c684783b */ /* 0x000eee0000000200 */
[C---:B------:R-:W-:Y:S08]  /*b070*/  HMMA.16816.F32.BF16 R12, R180.reuse, R156, R12 ;  /* 0x0000009cb40c723c */ /* 0x040ff0000004180c */
[C---:B------:R-:W-:Y:S01]  /*b080*/  HMMA.16816.F32.BF16 R16, R180.reuse, R158, R16 ;  /* 0x0000009eb410723c */ /* 0x040fe20000041810 */
[----:B------:R-:W1:Y:S07]  /*b090*/  LDSM.16.M88.4 R156, [R196] ;  /* 0x00000000c49c783b */ /* 0x000e6e0000000200 */
[C---:B----4-:R-:W-:Y:S08]  /*b0a0*/  HMMA.16816.F32.BF16 R20, R180.reuse, R160, R20 ;  /* 0x000000a0b414723c */ /* 0x050ff00000041814 */
[C---:B------:R-:W-:Y:S01]  /*b0b0*/  HMMA.16816.F32.BF16 R24, R180.reuse, R162, R24 ;  /* 0x000000a2b418723c */ /* 0x040fe20000041818 */
[----:B------:R-:W4:Y:S07]  /*b0c0*/  LDSM.16.M88.4 R160, [R211+0xb100] ;  /* 0x00b10000d3a0783b */ /* 0x000f2e0000000200 */
[C---:B-----5:R-:W-:Y:S08]  /*b0d0*/  HMMA.16816.F32.BF16 R28, R180.reuse, R164, R28 ;  /* 0x000000a4b41c723c */ /* 0x060ff0000004181c */
[C---:B------:R-:W-:Y:S01]  /*b0e0*/  HMMA.16816.F32.BF16 R32, R180.reuse, R166, R32 ;  /* 0x000000a6b420723c */ /* 0x040fe20000041820 */
[----:B------:R-:W-:Y:S07]  /*b0f0*/  LDSM.16.M88.4 R164, [R211+0xd100] ;  /* 0x00d10000d3a4783b */ /* 0x000fee0000000200 */
[C---:B--2---:R-:W-:Y:S08]  /*b100*/  HMMA.16816.F32.BF16 R36, R180.reuse, R124, R36 ;  /* 0x0000007cb424723c */ /* 0x044ff00000041824 */
[C---:B------:R-:W-:Y:S01]  /*b110*/  HMMA.16816.F32.BF16 R40, R180.reuse, R126, R40 ;  /* 0x0000007eb428723c */ /* 0x040fe20000041828 */
[----:B------:R-:W2:Y:S07]  /*b120*/  LDSM.16.M88.4 R124, [R211+0xb900] ;  /* 0x00b90000d37c783b */ /* 0x000eae0000000200 */
[C---:B------:R-:W-:Y:S08]  /*b130*/  HMMA.16816.F32.BF16 R44, R180.reuse, R136, R44 ;  /* 0x00000088b42c723c */ /* 0x040ff0000004182c */
[----:B------:R-:W-:Y:S01]  /*b140*/  HMMA.16816.F32.BF16 R48, R180, R138, R48 ;  /* 0x0000008ab430723c */ /* 0x000fe20000041830 */
[----:B------:R-:W5:Y:S07]  /*b150*/  LDSM.16.M88.4 R136, [R211+0xc100] ;  /* 0x00c10000d388783b */ /* 0x000f6e0000000200 */
[C---:B------:R-:W-:Y:S08]  /*b160*/  HMMA.16816.F32.BF16 R4, R184.reuse, R140, R4 ;  /* 0x0000008cb804723c */ /* 0x040ff00000041804 */
[C---:B------:R-:W-:Y:S01]  /*b170*/  HMMA.16816.F32.BF16 R8, R184.reuse, R142, R8 ;  /* 0x0000008eb808723c */ /* 0x040fe20000041808 */
[----:B------:R-:W2:Y:S07]  /*b180*/  LDSM.16.M88.4 R140, [R211+0xc900] ;  /* 0x00c90000d38c783b */ /* 0x000eae0000000200 */
[C---:B------:R-:W-:Y:S08]  /*b190*/  HMMA.16816.F32.BF16 R12, R184.reuse, R148, R12 ;  /* 0x00000094b80c723c */ /* 0x040ff0000004180c */
[C---:B------:R-:W-:Y:S01]  /*b1a0*/  HMMA.16816.F32.BF16 R16, R184.reuse, R150, R16 ;  /* 0x00000096b810723c */ /* 0x040fe20000041810 */
[----:B------:R-:W2:Y:S07]  /*b1b0*/  LDSM.16.M88.4 R148, [R202+0x3000] ;  /* 0x00300000ca94783b */ /* 0x000eae0000000200 */
[C---:B-1----:R-:W-:Y:S08]  /*b1c0*/  HMMA.16816.F32.BF16 R20, R184.reuse, R128, R20 ;  /* 0x00000080b814723c */ /* 0x042ff00000041814 */
[C---:B------:R-:W-:Y:S01]  /*b1d0*/  HMMA.16816.F32.BF16 R24, R184.reuse, R130, R24 ;  /* 0x00000082b818723c */ /* 0x040fe20000041818 */
[----:B------:R-:W-:Y:S07]  /*b1e0*/  LDSM.16.M88.4 R128, [R202+0x4000] ;  /* 0x00400000ca80783b */ /* 0x000fee0000000200 */
[C---:B---3--:R-:W-:Y:S08]  /*b1f0*/  HMMA.16816.F32.BF16 R28, R184.reuse, R132, R28 ;  /* 0x00000084b81c723c */ /* 0x048ff0000004181c */
[C---:B------:R-:W-:Y:S08]  /*b200*/  HMMA.16816.F32.BF16 R32, R184.reuse, R134, R32 ;  /* 0x00000086b820723c */ /* 0x040ff00000041820 */
[C---:B------:R-:W-:Y:S08]  /*b210*/  HMMA.16816.F32.BF16 R36, R184.reuse, R152, R36 ;  /* 0x00000098b824723c */ /* 0x040ff00000041824 */
[C---:B------:R-:W-:Y:S08]  /*b220*/  HMMA.16816.F32.BF16 R40, R184.reuse, R154, R40 ;  /* 0x0000009ab828723c */ /* 0x040ff00000041828 */
[C---:B------:R-:W-:Y:S08]  /*b230*/  HMMA.16816.F32.BF16 R44, R184.reuse, R156, R44 ;  /* 0x0000009cb82c723c */ /* 0x040ff0000004182c */
[----:B------:R-:W-:Y:S08]  /*b240*/  HMMA.16816.F32.BF16 R48, R184, R158, R48 ;  /* 0x0000009eb830723c */ /* 0x000ff00000041830 */
[C---:B----4-:R-:W-:Y:S08]  /*b250*/  HMMA.16816.F32.BF16 R4, R188.reuse, R160, R4 ;  /* 0x000000a0bc04723c */ /* 0x050ff00000041804 */
[C---:B------:R-:W-:Y:S08]  /*b260*/  HMMA.16816.F32.BF16 R8, R188.reuse, R162, R8 ;  /* 0x000000a2bc08723c */ /* 0x040ff00000041808 */
[C---:B--2---:R-:W-:Y:S08]  /*b270*/  HMMA.16816.F32.BF16 R12, R188.reuse, R124, R12 ;  /* 0x0000007cbc0c723c */ /* 0x044ff0000004180c */
[C---:B------:R-:W-:Y:S01]  /*b280*/  HMMA.16816.F32.BF16 R16, R188.reuse, R126, R16 ;  /* 0x0000007ebc10723c */ /* 0x040fe20000041810 */
[----:B------:R-:W1:Y:S07]  /*b290*/  LDSM.16.M88.4 R124, [R202+0x3800] ;  /* 0x00380000ca7c783b */ /* 0x000e6e0000000200 */
[C---:B-----5:R-:W-:Y:S08]  /*b2a0*/  HMMA.16816.F32.BF16 R20, R188.reuse, R136, R20 ;  /* 0x00000088bc14723c */ /* 0x060ff00000041814 */
        /* <DEDUP_REMOVED lines=10> */
[C---:B------:R-:W-:Y:S04]  /*b350*/  HMMA.16816.F32.BF16 R16, R192.reuse, R126, R16 ;  /* 0x0000007ec010723c */ /* 0x040fe80000041810 */
[----:B------:R-:W-:Y:S02]  /*b360*/  FMUL.FTZ R134, R4, c[0x0][0x320] ;  /* 0x0000c80004867a20 */ /* 0x000fe40000410000 */
[----:B------:R-:W-:Y:S02]  /*b370*/  FMUL.FTZ R132, R5, c[0x0][0x320] ;  /* 0x0000c80005847a20 */ /* 0x000fe40000410000 */
[----:B------:R-:W-:Y:S01]  /*b380*/  FMUL.FTZ R9, R9, c[0x0][0x320] ;  /* 0x0000c80009097a20 */ /* 0x000fe20000410000 */
[C---:B------:R-:W-:Y:S01]  /*b390*/  HMMA.16816.F32.BF16 R20, R192.reuse, R128, R20 ;  /* 0x00000080c014723c */ /* 0x040fe20000041814 */
[----:B------:R-:W1:Y:S02]  /*b3a0*/  MUFU.TANH R134, R134 ;  /* 0x0000008600867308 */ /* 0x000e640000002400 */
[----:B------:R-:W-:Y:S02]  /*b3b0*/  FMUL.FTZ R10, R10, c[0x0][0x320] ;  /* 0x0000c8000a0a7a20 */ /* 0x000fe40000410000 */
[----:B------:R-:W-:Y:S02]  /*b3c0*/  FMUL.FTZ R11, R11, c[0x0][0x320] ;  /* 0x0000c8000b0b7a20 */ /* 0x000fe40000410000 */
[----:B------:R-:W-:Y:S01]  /*b3d0*/  FMUL.FTZ R246, R8, c[0x0][0x320] ;  /* 0x0000c80008f67a20 */ /* 0x000fe20000410000 */
[C---:B------:R-:W-:Y:S03]  /*b3e0*/  HMMA.16816.F32.BF16 R24, R192.reuse, R130, R24 ;  /* 0x00000082c018723c */ /* 0x040fe60000041818 */
[----:B------:R-:W2:Y:S01]  /*b3f0*/  MUFU.TANH R248, R9 ;  /* 0x0000000900f87308 */ /* 0x000ea20000002400 */
[----:B------:R-:W-:Y:S02]  /*b400*/  FMUL.FTZ R13, R13, c[0x0][0x320] ;  /* 0x0000c8000d0d7a20 */ /* 0x000fe40000410000 */
[----:B------:R-:W-:Y:S02]  /*b410*/  FMUL.FTZ R14, R14, c[0x0][0x320] ;  /* 0x0000c8000e0e7a20 */ /* 0x000fe40000410000 */
[----:B------:R-:W-:Y:S04]  /*b420*/  FMUL.FTZ R15, R15, c[0x0][0x320] ;  /* 0x0000c8000f0f7a20 */ /* 0x000fe80000410000 */
[----:B------:R-:W-:Y:S01]  /*b430*/  FMUL.FTZ R138, R12, c[0x0][0x320] ;  /* 0x0000c8000c8a7a20 */ /* 0x000fe20000410000 */
[----:B------:R-:W3:Y:S01]  /*b440*/  MUFU.TANH R247, R10 ;  /* 0x0000000a00f77308 */ /* 0x000ee20000002400 */
        /* <DEDUP_REMOVED lines=11> */
[----:B------:R-:W1:Y:S01]  /*b500*/  MUFU.TANH R136, R13 ;  /* 0x0000000d00887308 */ /* 0x000e620000002400 */
[----:B------:R-:W-:Y:S02]  /*b510*/  FMUL.FTZ R23, R23, c[0x0][0x320] ;  /* 0x0000c80017177a20 */ /* 0x000fe40000410000 */
[----:B------:R-:W-:Y:S02]  /*b520*/  FMUL.FTZ R25, R25, c[0x0][0x320] ;  /* 0x0000c80019197a20 */ /* 0x000fe40000410000 */
[----:B------:R-:W-:Y:S02]  /*b530*/  FMUL.FTZ R26, R26, c[0x0][0x320] ;  /* 0x0000c8001a1a7a20 */ /* 0x000fe40000410000 */
[----:B------:R-:W-:Y:S03]  /*b540*/  FMUL.FTZ R27, R27, c[0x0][0x320] ;  /* 0x0000c8001b1b7a20 */ /* 0x000fe60000410000 */
[----:B------:R-:W1:Y:S01]  /*b550*/  MUFU.TANH R137, R14 ;  /* 0x0000000e00897308 */ /* 0x000e620000002400 */
[----:B----4-:R-:W4:Y:S09]  /*b560*/  LDSM.16.M88.4 R8, [R202+0x4800] ;  /* 0x00480000ca08783b */ /* 0x010f320000000200 */
[----:B------:R5:W1:Y:S10]  /*b570*/  MUFU.TANH R141, R15 ;  /* 0x0000000f008d7308 */ /* 0x000a740000002400 */
[----:B------:R-:W1:Y:S10]  /*b580*/  MUFU.TANH R132, R132 ;  /* 0x0000008400847308 */ /* 0x000e740000002400 */
[----:B------:R-:W1:Y:S01]  /*b590*/  MUFU.TANH R243, R243 ;  /* 0x000000f300f37308 */ /* 0x000e620000002400 */
[----:B-----5:R-:W5:Y:S09]  /*b5a0*/  LDSM.16.M88.4 R12, [R202+0x5000] ;  /* 0x00500000ca0c783b */ /* 0x020f720000000200 */
[----:B------:R-:W1:Y:S01]  /*b5b0*/  MUFU.TANH R135, R135 ;  /* 0x0000008700877308 */ /* 0x000e620000002400 */
[C---:B----4-:R-:W-:Y:S09]  /*b5c0*/  HMMA.16816.F32.BF16 R28, R192.reuse, R8, R28 ;  /* 0x00000008c01c723c */ /* 0x050ff2000004181c */
[----:B------:R-:W4:Y:S01]  /*b5d0*/  MUFU.TANH R246, R246 ;  /* 0x000000f600f67308 */ /* 0x000f220000002400 */
[C---:B------:R-:W-:Y:S01]  /*b5e0*/  HMMA.16816.F32.BF16 R32, R192.reuse, R10, R32 ;  /* 0x0000000ac020723c */ /* 0x040fe20000041820 */
[----:B------:R-:W1:Y:S01]  /*b5f0*/  LDSM.16.M88.4 R8, [R202+0x5800] ;  /* 0x00580000ca08783b */ /* 0x000e620000000200 */
[----:B------:R-:W-:Y:S07]  /*b600*/  DEPBAR.LE SB0, 0x0 ;  /* 0x000080000000791a */ /* 0x000fee0000000000 */
[----:B------:R-:W1:Y:S01]  /*b610*/  MUFU.TANH R138, R138 ;  /* 0x0000008a008a7308 */ /* 0x000e620000002400 */
[----:B------:R-:W-:Y:S04]  /*b620*/  BAR.SYNC.DEFER_BLOCKING 0x0 ;  /* 0x0000000000007b1d */ /* 0x000fe80000010000 */
[----:B------:R-:W-:Y:S05]  /*b630*/  FMUL.FTZ R244, R28, c[0x0][0x320] ;  /* 0x0000c8001cf47a20 */ /* 0x000fea0000410000 */
[----:B------:R-:W2:Y:S01]  /*b640*/  MUFU.TANH R152, R152 ;  /* 0x0000009800987308 */ /* 0x000ea20000002400 */
[----:B------:R-:W-:Y:S02]  /*b650*/  FMUL.FTZ R29, R29, c[0x0][0x320] ;  /* 0x0000c8001d1d7a20 */ /* 0x000fe40000410000 */
[----:B------:R-:W-:Y:S01]  /*b660*/  FMUL.FTZ R30, R30, c[0x0][0x320] ;  /* 0x0000c8001e1e7a20 */ /* 0x000fe20000410000 */
[C---:B-----5:R-:W-:Y:S05]  /*b670*/  HMMA.16816.F32.BF16 R36, R192.reuse, R12, R36 ;  /* 0x0000000cc024723c */ /* 0x060fea0000041824 */
[----:B------:R-:W-:Y:S01]  /*b680*/  FMUL.FTZ R240, R32, c[0x0][0x320] ;  /* 0x0000c80020f07a20 */ /* 0x000fe20000410000 */
[----:B------:R2:W2:Y:S01]  /*b690*/  MUFU.TANH R148, R17 ;  /* 0x0000001100947308 */ /* 0x0004a20000002400 */
[----:B------:R-:W-:Y:S01]  /*b6a0*/  FMUL.FTZ R31, R31, c[0x0][0x320] ;  /* 0x0000c8001f1f7a20 */ /* 0x000fe20000410000 */
[C---:B------:R-:W-:Y:S04]  /*b6b0*/  HMMA.16816.F32.BF16 R40, R192.reuse, R14, R40 ;  /* 0x0000000ec028723c */ /* 0x040fe80000041828 */
[----:B------:R-:W-:Y:S02]  /*b6c0*/  FMUL.FTZ R33, R33, c[0x0][0x320] ;  /* 0x0000c80021217a20 */ /* 0x000fe40000410000 */
[----:B------:R-:W-:Y:S02]  /*b6d0*/  FMUL.FTZ R34, R34, c[0x0][0x320] ;  /* 0x0000c80022227a20 */ /* 0x000fe40000410000 */
[----:B------:R2:W2:Y:S01]  /*b6e0*/  MUFU.TANH R143, R18 ;  /* 0x00000012008f7308 */ /* 0x0004a20000002400 */
[----:B------:R-:W-:Y:S01]  /*b6f0*/  FMUL.FTZ R35, R35, c[0x0][0x320] ;  /* 0x0000c80023237a20 */ /* 0x000fe20000410000 */
[C---:B-1----:R-:W-:Y:S06]  /*b700*/  HMMA.16816.F32.BF16 R44, R192.reuse, R8, R44 ;  /* 0x00000008c02c723c */ /* 0x042fec000004182c */
[----:B------:R-:W-:Y:S02]  /*b710*/  FMUL.FTZ R164, R36, c[0x0][0x320] ;  /* 0x0000c80024a47a20 */ /* 0x000fe40000410000 */
[----:B------:R1:W1:Y:S01]  /*b720*/  MUFU.TANH R155, R19 ;  /* 0x00000013009b7308 */ /* 0x0002620000002400 */
[----:B------:R-:W-:Y:S03]  /*b730*/  HMMA.16816.F32.BF16 R48, R192, R10, R48 ;  /* 0x0000000ac030723c */ /* 0x000fe60000041830 */
[----:B------:R-:W-:Y:S02]  /*b740*/  FMUL.FTZ R37, R37, c[0x0][0x320] ;  /* 0x0000c80025257a20 */ /* 0x000fe40000410000 */
[----:B------:R-:W-:Y:S02]  /*b750*/  FMUL.FTZ R156, R40, c[0x0][0x320] ;  /* 0x0000c800289c7a20 */ /* 0x000fe40000410000 */
[----:B------:R-:W-:Y:S02]  /*b760*/  FMUL.FTZ R38, R38, c[0x0][0x320] ;  /* 0x0000c80026267a20 */ /* 0x000fe40000410000 */
[----:B------:R-:W1:Y:S03]  /*b770*/  MUFU.TANH R158, R158 ;  /* 0x0000009e009e7308 */ /* 0x000e660000002400 */
        /* <DEDUP_REMOVED lines=13> */
[----:B------:R-:W-:Y:S05]  /*b850*/  FMUL.FTZ R0, R51, c[0x0][0x320] ;  /* 0x0000c80033007a20 */ /* 0x000fea0000410000 */
[----:B------:R1:W1:Y:S10]  /*b860*/  MUFU.TANH R161, R23 ;  /* 0x0000001700a17308 */ /* 0x0002740000002400 */
[----:B------:R-:W1:Y:S10]  /*b870*/  MUFU.TANH R166, R166 ;  /* 0x000000a600a67308 */ /* 0x000e740000002400 */
[----:B------:R1:W1:Y:S10]  /*b880*/  MUFU.TANH R168, R25 ;  /* 0x0000001900a87308 */ /* 0x0002740000002400 */
[----:B------:R1:W1:Y:S10]  /*b890*/  MUFU.TANH R163, R26 ;  /* 0x0000001a00a37308 */ /* 0x0002740000002400 */
        /* <DEDUP_REMOVED lines=24> */
[----:B------:R1:W1:Y:S01]  /*ba20*/  MUFU.TANH R117, R0 ;  /* 0x0000000000757308 */ /* 0x0002620000002400 */
[----:B------:R-:W-:-:S05]  /*ba30*/  @!P0 BRA `(.L_x_52) ;  /* 0x0000037000008947 */ /* 0x000fca0003800000 */
[----:B--234-:R-:W-:Y:S01]  /*ba40*/  PLOP3.LUT P2, PT, PT, PT, UP3, 0x80, 0x0 ;  /* 0x000000000000781c */ /* 0x01cfe20003f4f038 */
[----:B-1----:R-:W-:Y:S01]  /*ba50*/  IMAD R0, R238, 0x60, R220 ;  /* 0x00000060ee007824 */ /* 0x002fe200078e02dc */
[----:B------:R-:W-:Y:S01]  /*ba60*/  PLOP3.LUT P0, PT, PT, PT, UP3, 0x80, 0x0 ;  /* 0x000000000000781c */ /* 0x000fe20003f0f038 */
[----:B------:R-:W-:Y:S01]  /*ba70*/  IMAD.MOV.U32 R216, RZ, RZ, RZ ;  /* 0x000000ffffd87224 */ /* 0x000fe200078e00ff */
[----:B------:R-:W-:Y:S02]  /*ba80*/  ISETP.NE.U32.AND P6, PT, R232, RZ, PT ;  /* 0x000000ffe800720c */ /* 0x000fe40003fc5070 */
[----:B------:R-:W-:Y:S05]  /*ba90*/  IADD3 R217, R0, -0x60, R219 ;  /* 0xffffffa000d97810 */ /* 0x000fea0007ffe0db */
[--C-:B------:R-:W-:Y:S02]  /*baa0*/  IMAD.MOV.U32 R0, RZ, RZ, R217.reuse ;  /* 0x000000ffff007224 */ /* 0x100fe400078e00d9 */
[----:B------:R-:W-:Y:S05]  /*bab0*/  @P2 IMAD.HI.U32 R2, R217, c[0x0][0x2bc], RZ ;  /* 0x0000af00d9022a27 */ /* 0x000fea00078e00ff */
[----:B------:R-:W-:Y:S04]  /*bac0*/  @P0 SHF.R.U32.HI R0, RZ, c[0x0][0x2c0], R2 ;  /* 0x0000b000ff000a19 */ /* 0x000fe80000011602 */
[C---:B------:R-:W-:Y:S04]  /*bad0*/  @!P1 IADD3 R7, P0, R0.reuse, UR12, RZ ;  /* 0x0000000c00079c10 */ /* 0x040fe8000ff1e0ff */
[----:B------:R-:W-:Y:S01]  /*bae0*/  @!P1 LEA.HI.X.SX32 R2, R0, UR7, 0x1, P0 ;  /* 0x0000000700029c11 */ /* 0x000fe200080f0eff */
[----:B------:R-:W-:Y:S01]  /*baf0*/  IMAD.MOV R0, RZ, RZ, -R0 ;  /* 0x000000ffff007224 */ /* 0x000fe200078e0a00 */
[C---:B------:R-:W-:Y:S03]  /*bb00*/  @!P1 LEA R4, P0, R7.reuse, c[0x0][0x2a0], 0x2 ;  /* 0x0000a80007049a11 */ /* 0x040fe600078010ff */
[----:B------:R-:W-:Y:S01]  /*bb10*/  IMAD R217, R0, c[0x0][0x2b8], R217 ;  /* 0x0000ae0000d97a24 */ /* 0x000fe200078e02d9 */
[----:B------:R-:W-:Y:S03]  /*bb20*/  @!P1 LEA.HI.X R5, R7, c[0x0][0x2a4], R2, 0x2, P0 ;  /* 0x0000a90007059a11 */ /* 0x000fe600000f1402 */
[----:B------:R-:W-:Y:S01]  /*bb30*/  IMAD.WIDE.U32 R8, R217, c[0x0][0x1e0], RZ ;  /* 0x00007800d9087a25 */ /* 0x000fe200078e00ff */
        /* <DEDUP_REMOVED lines=13> */
[----:B------:R-:W1:Y:S01]  /*bc10*/  SHFL.IDX PT, R11, R16, RZ, 0x181f ;  /* 0x00181fff100b7589 */ /* 0x000e6200000e0000 */
[----:B------:R-:W-:Y:S03]  /*bc20*/  IADD3 R5, -R232, 0x10, RZ ;  /* 0x00000010e8057810 */ /* 0x000fe60007ffe1ff */
[----:B------:R-:W2:Y:S01]  /*bc30*/  SHFL.IDX PT, R4, R6, RZ, 0x181f ;  /* 0x00181fff06047589 */ /* 0x000ea200000e0000 */
[----:B------:R-:W-:Y:S03]  /*bc40*/  LOP3.LUT R5, R5, 0xf, RZ, 0xc0, !PT ;  /* 0x0000000f05057812 */ /* 0x000fe600078ec0ff */
[----:B------:R-:W3:Y:S04]  /*bc50*/  SHFL.IDX PT, R9, R16, 0x1, 0x181f ;  /* 0x00381f0010097f89 */ /* 0x000ee800000e0000 */
[----:B------:R-:W4:Y:S04]  /*bc60*/  SHFL.IDX PT, R2, R6, 0x1, 0x181f ;  /* 0x00381f0006027f89 */ /* 0x000f2800000e0000 */
[----:B------:R-:W5:Y:S04]  /*bc70*/  SHFL.IDX PT, R7, R16, 0x2, 0x181f ;  /* 0x00581f0010077f89 */ /* 0x000f6800000e0000 */
[----:B------:R5:W5:Y:S01]  /*bc80*/  SHFL.IDX PT, R0, R6, 0x2, 0x181f ;  /* 0x00581f0006007f89 */ /* 0x000b6200000e0000 */
[C---:B-1----:R-:W-:Y:S02]  /*bc90*/  IADD3 R12, P5, R11.reuse, R236, RZ ;  /* 0x000000ec0b0c7210 */ /* 0x042fe40007fbe0ff */
[----:B------:R-:W-:Y:S03]  /*bca0*/  IADD3 R10, P2, R11, R234, RZ ;  /* 0x000000ea0b0a7210 */ /* 0x000fe60007f5e0ff */
[C---:B--2---:R-:W-:Y:S02]  /*bcb0*/  IMAD.X R13, R4.reuse, 0x1, R237, P5 ;  /* 0x00000001040d7824 */ /* 0x044fe400028e06ed */
[----:B------:R-:W-:Y:S01]  /*bcc0*/  IMAD.X R11, R4, 0x1, R235, P2 ;  /* 0x00000001040b7824 */ /* 0x000fe200010e06eb */
[C---:B---3--:R-:W-:Y:S02]  /*bcd0*/  IADD3 R8, P0, R9.reuse, R236, RZ ;  /* 0x000000ec09087210 */ /* 0x048fe40007f1e0ff */
[----:B------:R1:W-:Y:S01]  /*bce0*/  LDGSTS.E.BYPASS.LTC128B.128 [R218+0x8100], [R12.64], !P4 ;  /* 0x081000000cda7fae */ /* 0x0003e2000e101d4e */
[----:B------:R-:W-:Y:S02]  /*bcf0*/  IADD3 R14, P5, R9, R234, RZ ;  /* 0x000000ea090e7210 */ /* 0x000fe40007fbe0ff */
[C---:B----4-:R-:W-:Y:S01]  /*bd00*/  IMAD.X R9, R2.reuse, 0x1, R237, P0 ;  /* 0x0000000102097824 */ /* 0x050fe200000e06ed */
[----:B------:R1:W-:Y:S02]  /*bd10*/  LDGSTS.E.BYPASS.LTC128B.128 [R218+0xb100], [R10.64], !P3 ;  /* 0x0b1000000ada7fae */ /* 0x0003e4000d901d4e */
[--C-:B------:R-:W-:Y:S01]  /*bd20*/  IMAD.X R15, R2, 0x1, R235.reuse, P5 ;  /* 0x00000001020f7824 */ /* 0x100fe200028e06eb */
[----:B-----5:R-:W-:Y:S01]  /*bd30*/  IADD3 R4, P2, P0, R5, R7, R234 ;  /* 0x0000000705047210 */ /* 0x020fe2000785e0ea */
[----:B------:R1:W-:Y:S01]  /*bd40*/  LDGSTS.E.BYPASS.LTC128B.128 [R218+0x9100], [R8.64], !P4 ;  /* 0x0910000008da7fae */ /* 0x0003e2000e101d4e */
[----:B------:R-:W-:Y:S02]  /*bd50*/  IADD3 R6, P5, R7, R236, RZ ;  /* 0x000000ec07067210 */ /* 0x000fe40007fbe0ff */
[----:B------:R-:W-:Y:S01]  /*bd60*/  IADD3.X R5, RZ, R0, R235, P2, P0 ;  /* 0x00000000ff057210 */ /* 0x000fe200017e04eb */
[----:B------:R1:W-:Y:S02]  /*bd70*/  LDGSTS.E.BYPASS.LTC128B.128 [R218+0xc100], [R14.64], !P3 ;  /* 0x0c1000000eda7fae */ /* 0x0003e4000d901d4e */
[----:B------:R-:W-:Y:S05]  /*bd80*/  IMAD.X R7, R0, 0x1, R237, P5 ;  /* 0x0000000100077824 */ /* 0x000fea00028e06ed */
[----:B------:R1:W-:Y:S04]  /*bd90*/  LDGSTS.E.BYPASS.LTC128B.128 [R218+0xa100], [R6.64], !P4 ;  /* 0x0a10000006da7fae */ /* 0x0003e8000e101d4e */
[----:B------:R1:W-:Y:S02]  /*bda0*/  LDGSTS.E.BYPASS.LTC128B.128.ZFILL [R218+0xd100], [R4.64], P6 ;  /* 0x0d10000004da7fae */ /* 0x0003e4000b141d4e */
.L_x_52:
[----:B-1234-:R-:W-:Y:S01]  /*bdb0*/  FMNMX.FTZ R9, R134, R3, !PT ;  /* 0x0000000386097209 */ /* 0x01efe20007810000 */
[----:B------:R-:W-:Y:S01]  /*bdc0*/  LDSM.16.MT88.4 R12, [R212+0x100] ;  /* 0x00010000d40c783b */ /* 0x000fe20000004200 */
[----:B------:R-:W-:Y:S02]  /*bdd0*/  FMNMX.FTZ R0, R243, R119, !PT ;  /* 0x00000077f3007209 */ /* 0x000fe40007810000 */
[----:B------:R-:W-:Y:S02]  /*bde0*/  FMNMX.FTZ R9, R132, R9, !PT ;  /* 0x0000000984097209 */ /* 0x000fe40007810000 */
[----:B------:R-:W-:Y:S02]  /*bdf0*/  FMNMX.FTZ R0, R135, R0, !PT ;  /* 0x0000000087007209 */ /* 0x000fe40007810000 */
[----:B------:R-:W-:Y:S01]  /*be00*/  FMNMX.FTZ R9, R246, R9, !PT ;  /* 0x00000009f6097209 */ /* 0x000fe20007810000 */
        /* <DEDUP_REMOVED lines=20> */
[----:B------:R-:W0:Y:S01]  /*bf50*/  LDGDEPBAR ;  /* 0x00000000000079af */ /* 0x000e220000000000 */
        /* <DEDUP_REMOVED lines=27> */
[----:B------:R-:W-:Y:S01]  /*c110*/  ISETP.GT.AND P0, PT, R238, R239, PT ;  /* 0x000000efee00720c */ /* 0x000fe20003f04270 */
[----:B------:R-:W-:Y:S08]  /*c120*/  SHFL.BFLY PT, R9, R10, 0x2, 0x1f ;  /* 0x0c401f000a097f89 */ /* 0x000ff000000e0000 */
[----:B------:R-:W1:Y:S02]  /*c130*/  SHFL.BFLY PT, R7, R6, 0x2, 0x1f ;  /* 0x0c401f0006077f89 */ /* 0x000e6400000e0000 */
[----:B-1----:R-:W-:Y:S02]  /*c140*/  FMNMX.FTZ R5, R6, R7, !PT ;  /* 0x0000000706057209 */ /* 0x002fe40007810000 */
[----:B------:R-:W-:Y:S04]  /*c150*/  FMNMX.FTZ R8, R10, R9, !PT ;  /* 0x000000090a087209 */ /* 0x000fe80007810000 */
[----:B------:R-:W1:Y:S08]  /*c160*/  SHFL.BFLY PT, R4, R5, 0x1, 0x1f ;  /* 0x0c201f0005047f89 */ /* 0x000e7000000e0000 */
[----:B------:R-:W2:Y:S01]  /*c170*/  SHFL.BFLY PT, R9, R8, 0x1, 0x1f ;  /* 0x0c201f0008097f89 */ /* 0x000ea200000e0000 */
[----:B-1----:R-:W-:Y:S05]  /*c180*/  FMNMX.FTZ R116, R4, R5, !PT ;  /* 0x0000000504747209 */ /* 0x002fea0007810000 */
[----:B------:R-:W-:Y:S01]  /*c190*/  FMUL.FTZ R124, R116, c[0x0][0x2d0] ;  /* 0x0000b400747c7a20 */ /* 0x000fe20000410000 */
[----:B--2---:R-:W-:Y:S03]  /*c1a0*/  FMNMX.FTZ R0, R8, R9, !PT ;  /* 0x0000000908007209 */ /* 0x004fe60007810000 */
[--C-:B------:R-:W-:Y:S02]  /*c1b0*/  FFMA.FTZ R130, R243, c[0x0][0x2d0], -R124.reuse ;  /* 0x0000b400f3827a23 */ /* 0x100fe4000001087c */
[--C-:B------:R-:W-:Y:S02]  /*c1c0*/  FFMA.FTZ R129, R135, c[0x0][0x2d0], -R124.reuse ;  /* 0x0000b40087817a23 */ /* 0x100fe4000001087c */
[C---:B------:R-:W-:Y:S02]  /*c1d0*/  FADD.FTZ R2, -R0.reuse, R3 ;  /* 0x0000000300027221 */ /* 0x040fe40000010100 */
[----:B------:R-:W-:Y:S01]  /*c1e0*/  FMUL.FTZ R125, R0, c[0x0][0x2d0] ;  /* 0x0000b400007d7a20 */ /* 0x000fe20000410000 */
[----:B------:R-:W-:Y:S01]  /*c1f0*/  MUFU.EX2 R130, R130 ;  /* 0x0000008200827308 */ /* 0x000fe20000000800 */
[----:B------:R-:W-:Y:S02]  /*c200*/  FMUL.FTZ R3, R2, c[0x0][0x2d0] ;  /* 0x0000b40002037a20 */ /* 0x000fe40000410000 */
[----:B------:R-:W-:Y:S02]  /*c210*/  FADD.FTZ R2, -R116, R119 ;  /* 0x0000007774027221 */ /* 0x000fe40000010100 */
[--C-:B------:R-:W-:Y:S02]  /*c220*/  FFMA.FTZ R134, R134, c[0x0][0x2d0], -R125.reuse ;  /* 0x0000b40086867a23 */ /* 0x100fe4000001087d */
[--C-:B------:R-:W-:Y:S02]  /*c230*/  FFMA.FTZ R133, R132, c[0x0][0x2d0], -R125.reuse ;  /* 0x0000b40084857a23 */ /* 0x100fe4000001087d */
[--C-:B------:R-:W-:Y:S01]  /*c240*/  FFMA.FTZ R132, R246, c[0x0][0x2d0], -R125.reuse ;  /* 0x0000b400f6847a23 */ /* 0x100fe2000001087d */
[----:B------:R-:W1:Y:S01]  /*c250*/  MUFU.EX2 R3, R3 ;  /* 0x0000000300037308 */ /* 0x000e620000000800 */
[--C-:B------:R-:W-:Y:S02]  /*c260*/  FFMA.FTZ R131, R248, c[0x0][0x2d0], -R125.reuse ;  /* 0x0000b400f8837a23 */ /* 0x100fe4000001087d */
[--C-:B------:R-:W-:Y:S02]  /*c270*/  FFMA.FTZ R128, R247, c[0x0][0x2d0], -R124.reuse ;  /* 0x0000b400f7807a23 */ /* 0x100fe4000001087c */
[--C-:B------:R-:W-:Y:S02]  /*c280*/  FFMA.FTZ R119, R245, c[0x0][0x2d0], -R124.reuse ;  /* 0x0000b400f5777a23 */ /* 0x100fe4000001087c */
[----:B------:R-:W-:Y:S02]  /*c290*/  FMUL.FTZ R6, R2, c[0x0][0x2d0] ;  /* 0x0000b40002067a20 */ /* 0x000fe40000410000 */
[--C-:B------:R-:W-:Y:S01]  /*c2a0*/  FFMA.FTZ R164, R164, c[0x0][0x2d0], -R125.reuse ;  /* 0x0000b400a4a47a23 */ /* 0x100fe2000001087d */
[----:B------:R-:W-:Y:S01]  /*c2b0*/  MUFU.EX2 R134, R134 ;  /* 0x0000008600867308 */ /* 0x000fe20000000800 */
[--C-:B------:R-:W-:Y:S02]  /*c2c0*/  FFMA.FTZ R157, R157, c[0x0][0x2d0], -R124.reuse ;  /* 0x0000b4009d9d7a23 */ /* 0x100fe4000001087c */
[--C-:B------:R-:W-:Y:S02]  /*c2d0*/  FFMA.FTZ R154, R154, c[0x0][0x2d0], -R125.reuse ;  /* 0x0000b4009a9a7a23 */ /* 0x100fe4000001087d */
[--C-:B------:R-:W-:Y:S02]  /*c2e0*/  FFMA.FTZ R151, R151, c[0x0][0x2d0], -R124.reuse ;  /* 0x0000b40097977a23 */ /* 0x100fe4000001087c */
[--C-:B------:R-:W-:Y:S02]  /*c2f0*/  FFMA.FTZ R135, R138, c[0x0][0x2d0], -R125.reuse ;  /* 0x0000b4008a877a23 */ /* 0x100fe4000001087d */
[--C-:B------:R-:W-:Y:S01]  /*c300*/  FFMA.FTZ R136, R136, c[0x0][0x2d0], -R125.reuse ;  /* 0x0000b40088887a23 */ /* 0x100fe2000001087d */
[----:B------:R-:W2:Y:S01]  /*c310*/  MUFU.EX2 R2, R6 ;  /* 0x0000000600027308 */ /* 0x000ea20000000800 */
[--C-:B------:R-:W-:Y:S02]  /*c320*/  FFMA.FTZ R137, R137, c[0x0][0x2d0], -R124.reuse ;  /* 0x0000b40089897a23 */ /* 0x100fe4000001087c */
[--C-:B------:R-:W-:Y:S02]  /*c330*/  FFMA.FTZ R138, R141, c[0x0][0x2d0], -R124.reuse ;  /* 0x0000b4008d8a7a23 */ /* 0x100fe4000001087c */
[C---:B-1----:R-:W-:Y:S02]  /*c340*/  FMUL.FTZ R4, R3.reuse, R112 ;  /* 0x0000007003047220 */ /* 0x042fe40000410000 */
        /* <DEDUP_REMOVED lines=8> */
[----:B------:R-:W-:Y:S01]  /*c3d0*/  MUFU.EX2 R132, R132 ;  /* 0x0000008400847308 */ /* 0x000fe20000000800 */
[C---:B------:R-:W-:Y:S02]  /*c3e0*/  FMUL.FTZ R32, R3.reuse, R84 ;  /* 0x0000005403207220 */ /* 0x040fe40000410000 */
[----:B------:R-:W-:Y:S02]  /*c3f0*/  FMUL.FTZ R33, R3, R85 ;  /* 0x0000005503217220 */ /* 0x000fe40000410000 */
[C---:B--2---:R-:W-:Y:S02]  /*c400*/  FMUL.FTZ R6, R2.reuse, R114 ;  /* 0x0000007202067220 */ /* 0x044fe40000410000 */
[C---:B------:R-:W-:Y:S02]  /*c410*/  FMUL.FTZ R7, R2.reuse, R115 ;  /* 0x0000007302077220 */ /* 0x040fe40000410000 */
[C---:B------:R-:W-:Y:S01]  /*c420*/  FMUL.FTZ R10, R2.reuse, R110 ;  /* 0x0000006e020a7220 */ /* 0x040fe20000410000 */
[----:B------:R-:W2:Y:S01]  /*c430*/  MUFU.EX2 R131, R131 ;  /* 0x0000008300837308 */ /* 0x000ea20000000800 */
[C---:B------:R-:W-:Y:S02]  /*c440*/  FMUL.FTZ R11, R2.reuse, R111 ;  /* 0x0000006f020b7220 */ /* 0x040fe40000410000 */
[C---:B------:R-:W-:Y:S01]  /*c450*/  FMUL.FTZ R18, R2.reuse, R102 ;  /* 0x0000006602127220 */ /* 0x040fe20000410000 */
[----:B-1----:R-:W-:Y:S01]  /*c460*/  F2FP.BF16.PACK_AB R112, R133, R134 ;  /* 0x000000868570723e */ /* 0x002fe200000010ff */
[C---:B------:R-:W-:Y:S01]  /*c470*/  FMUL.FTZ R19, R2.reuse, R103 ;  /* 0x0000006702137220 */ /* 0x040fe20000410000 */
[----:B------:R-:W-:Y:S01]  /*c480*/  LDSM.16.MT88.4 R108, [R212+0x2900] ;  /* 0x00290000d46c783b */ /* 0x000fe20000004200 */
[C---:B------:R-:W-:Y:S02]  /*c490*/  FMUL.FTZ R26, R2.reuse, R94 ;  /* 0x0000005e021a7220 */ /* 0x040fe40000410000 */
[C---:B------:R-:W-:Y:S01]  /*c4a0*/  FMUL.FTZ R27, R2.reuse, R95 ;  /* 0x0000005f021b7220 */ /* 0x040fe20000410000 */
[----:B------:R-:W1:Y:S01]  /*c4b0*/  MUFU.EX2 R129, R129 ;  /* 0x0000008100817308 */ /* 0x000e620000000800 */
        /* <DEDUP_REMOVED lines=10> */
[----:B--2---:R-:W-:Y:S01]  /*c560*/  F2FP.BF16.PACK_AB R114, R131, R132 ;  /* 0x000000848372723e */ /* 0x004fe200000010ff */
[C---:B------:R-:W-:Y:S02]  /*c570*/  FMUL.FTZ R49, R3.reuse, R69 ;  /* 0x0000004503317220 */ /* 0x040fe40000410000 */
[C---:B------:R-:W-:Y:S02]  /*c580*/  FMUL.FTZ R50, R2.reuse, R70 ;  /* 0x0000004602327220 */ /* 0x040fe40000410000 */
[C---:B------:R-:W-:Y:S01]  /*c590*/  FMUL.FTZ R51, R2.reuse, R71 ;  /* 0x0000004702337220 */ /* 0x040fe20000410000 */
[----:B------:R-:W2:Y:S01]  /*c5a0*/  MUFU.EX2 R119, R119 ;  /* 0x0000007700777308 */ /* 0x000ea20000000800 */
[----:B------:R-:W4:Y:S01]  /*c5b0*/  LDSM.16.MT88.4 R76, [R209+0x3100] ;  /* 0x00310000d14c783b */ /* 0x000f220000004200 */
[----:B------:R-:W-:Y:S01]  /*c5c0*/  FMUL.FTZ R52, R3, R52 ;  /* 0x0000003403347220 */ /* 0x000fe20000410000 */
[----:B-1----:R-:W-:Y:S01]  /*c5d0*/  F2FP.BF16.PACK_AB R113, R129, R130 ;  /* 0x000000828171723e */ /* 0x002fe200000010ff */
[C---:B------:R-:W-:Y:S02]  /*c5e0*/  FMUL.FTZ R53, R3.reuse, R53 ;  /* 0x0000003503357220 */ /* 0x040fe40000410000 */
[C---:B------:R-:W-:Y:S03]  /*c5f0*/  FMUL.FTZ R54, R2.reuse, R54 ;  /* 0x0000003602367220 */ /* 0x040fe60000410000 */
[----:B------:R-:W1:Y:S01]  /*c600*/  LDSM.16.MT88.4 R68, [R208+0x3100] ;  /* 0x00310000d044783b */ /* 0x000e620000004200 */
[C---:B------:R-:W-:Y:S01]  /*c610*/  FMUL.FTZ R55, R2.reuse, R55 ;  /* 0x0000003702377220 */ /* 0x040fe20000410000 */
[----:B------:R-:W-:Y:S01]  /*c620*/  MUFU.EX2 R164, R164 ;  /* 0x000000a400a47308 */ /* 0x000fe20000000800 */
[C---:B------:R-:W-:Y:S02]  /*c630*/  FMUL.FTZ R56, R3.reuse, R56 ;  /* 0x0000003803387220 */ /* 0x040fe40000410000 */
[C---:B------:R-:W-:Y:S02]  /*c640*/  FMUL.FTZ R57, R3.reuse, R57 ;  /* 0x0000003903397220 */ /* 0x040fe40000410000 */
[C---:B------:R-:W-:Y:S01]  /*c650*/  FMUL.FTZ R58, R2.reuse, R58 ;  /* 0x0000003a023a7220 */ /* 0x040fe20000410000 */
[----:B------:R-:W-:Y:S01]  /*c660*/  LDSM.16.MT88.4 R100, [R210+0x2900] ;  /* 0x00290000d264783b */ /* 0x000fe20000004200 */
[C---:B------:R-:W-:Y:S02]  /*c670*/  FMUL.FTZ R59, R2.reuse, R59 ;  /* 0x0000003b023b7220 */ /* 0x040fe40000410000 */
[C---:B------:R-:W-:Y:S01]  /*c680*/  FMUL.FTZ R60, R3.reuse, R60 ;  /* 0x0000003c033c7220 */ /* 0x040fe20000410000 */
[----:B------:R-:W-:Y:S01]  /*c690*/  MUFU.EX2 R157, R157 ;  /* 0x0000009d009d7308 */ /* 0x000fe20000000800 */
[----:B------:R-:W-:Y:S01]  /*c6a0*/  FMUL.FTZ R61, R3, R61 ;  /* 0x0000003d033d7220 */ /* 0x000fe20000410000 */
[----:B--2---:R-:W-:Y:S01]  /*c6b0*/  F2FP.BF16.PACK_AB R115, R119, R128 ;  /* 0x000000807773723e */ /* 0x004fe200000010ff */
[C---:B------:R-:W-:Y:S02]  /*c6c0*/  FMUL.FTZ R62, R2.reuse, R62 ;  /* 0x0000003e023e7220 */ /* 0x040fe40000410000 */
[C---:B------:R-:W-:Y:S02]  /*c6d0*/  FMUL.FTZ R63, R2.reuse, R63 ;  /* 0x0000003f023f7220 */ /* 0x040fe40000410000 */
[C---:B------:R-:W-:Y:S02]  /*c6e0*/  FMUL.FTZ R64, R3.reuse, R64 ;  /* 0x0000004003407220 */ /* 0x040fe40000410000 */
[C---:B------:R-:W-:Y:S01]  /*c6f0*/  HMMA.16816.F32.BF16 R4, R112.reuse, R12, R4 ;  /* 0x0000000c7004723c */ /* 0x040fe20000041804 */
[----:B------:R-:W-:Y:S04]  /*c700*/  MUFU.EX2 R154, R154 ;  /* 0x0000009a009a7308 */ /* 0x000fe80000000800 */
[C---:B------:R-:W-:Y:S02]  /*c710*/  FMUL.FTZ R65, R3.reuse, R65 ;  /* 0x0000004103417220 */ /* 0x040fe40000410000 */
[C---:B------:R-:W-:Y:S01]  /*c720*/  FMUL.FTZ R12, R3.reuse, R104 ;  /* 0x00000068030c7220 */ /* 0x040fe20000410000 */
[C---:B------:R-:W-:Y:S03]  /*c730*/  HMMA.16816.F32.BF16 R8, R112.reuse, R14, R8 ;  /* 0x0000000e7008723c */ /* 0x040fe60000041808 */
[----:B------:R-:W-:Y:S01]  /*c740*/  MUFU.EX2 R151, R151 ;  /* 0x0000009700977308 */ /* 0x000fe20000000800 */
[----:B------:R-:W-:Y:S02]  /*c750*/  FMUL.FTZ R13, R3, R105 ;  /* 0x00000069030d7220 */ /* 0x000fe40000410000 */
[C---:B------:R-:W-:Y:S02]  /*c760*/  FMUL.FTZ R66, R2.reuse, R66 ;  /* 0x0000004202427220 */ /* 0x040fe40000410000 */
[C---:B------:R-:W-:Y:S04]  /*c770*/  FMUL.FTZ R14, R2.reuse, R106 ;  /* 0x0000006a020e7220 */ /* 0x040fe80000410000 */
[C---:B------:R-:W-:Y:S01]  /*c780*/  FMUL.FTZ R15, R2.reuse, R107 ;  /* 0x0000006b020f7220 */ /* 0x040fe20000410000 */
[----:B------:R-:W-:Y:S01]  /*c790*/  MUFU.EX2 R135, R135 ;  /* 0x0000008700877308 */ /* 0x000fe20000000800 */
[----:B------:R-:W-:Y:S02]  /*c7a0*/  FMUL.FTZ R67, R2, R67 ;  /* 0x0000004302437220 */ /* 0x000fe40000410000 */
[--C-:B------:R-:W-:Y:S02]  /*c7b0*/  FFMA.FTZ R141, R152, c[0x0][0x2d0], -R125.reuse ;  /* 0x0000b400988d7a23 */ /* 0x100fe4000001087d */
[--C-:B------:R-:W-:Y:S01]  /*c7c0*/  FFMA.FTZ R148, R148, c[0x0][0x2d0], -R125.reuse ;  /* 0x0000b40094947a23 */ /* 0x100fe2000001087d */
[C---:B------:R-:W-:Y:S03]  /*c7d0*/  HMMA.16816.F32.BF16 R12, R112.reuse, R20, R12 ;  /* 0x00000014700c723c */ /* 0x040fe6000004180c */
[--C-:B------:R-:W-:Y:S01]  /*c7e0*/  FFMA.FTZ R143, R143, c[0x0][0x2d0], -R124.reuse ;  /* 0x0000b4008f8f7a23 */ /* 0x100fe2000001087c */
[----:B------:R-:W2:Y:S01]  /*c7f0*/  MUFU.EX2 R136, R136 ;  /* 0x0000008800887308 */ /* 0x000ea20000000800 */
[--C-:B------:R-:W-:Y:S02]  /*c800*/  FFMA.FTZ R152, R155, c[0x0][0x2d0], -R124.reuse ;  /* 0x0000b4009b987a23 */ /* 0x100fe4000001087c */
[C---:B------:R-:W-:Y:S01]  /*c810*/  FMUL.FTZ R20, R3.reuse, R96 ;  /* 0x0000006003147220 */ /* 0x040fe20000410000 */
[C---:B------:R-:W-:Y:S04]  /*c820*/  HMMA.16816.F32.BF16 R16, R112.reuse, R22, R16 ;  /* 0x000000167010723c */ /* 0x040fe80000041810 */
[----:B------:R-:W-:Y:S02]  /*c830*/  FMUL.FTZ R21, R3, R97 ;  /* 0x0000006103157220 */ /* 0x000fe40000410000 */
[----:B------:R-:W-:Y:S01]  /*c840*/  MUFU.EX2 R137, R137 ;  /* 0x0000008900897308 */ /* 0x000fe20000000800 */
[C---:B------:R-:W-:Y:S02]  /*c850*/  FMUL.FTZ R22, R2.reuse, R98 ;  /* 0x0000006202167220 */ /* 0x040fe40000410000 */
[----:B------:R-:W-:Y:S03]  /*c860*/  FMUL.FTZ R23, R2, R99 ;  /* 0x0000006302177220 */ /* 0x000fe60000410000 */
[--C-:B------:R-:W-:Y:S02]  /*c870*/  FFMA.FTZ R158, R158, c[0x0][0x2d0], -R125.reuse ;  /* 0x0000b4009e9e7a23 */ /* 0x100fe4000001087d */
[--C-:B------:R-:W-:Y:S02]  /*c880*/  FFMA.FTZ R155, R162, c[0x0][0x2d0], -R125.reuse ;  /* 0x0000b400a29b7a23 */ /* 0x100fe4000001087d */
[C---:B------:R-:W-:Y:S01]  /*c890*/  HMMA.16816.F32.BF16 R20, R112.reuse, R28, R20 ;  /* 0x0000001c7014723c */ /* 0x040fe20000041814 */
[----:B------:R-:W5:Y:S02]  /*c8a0*/  MUFU.EX2 R138, R138 ;  /* 0x0000008a008a7308 */ /* 0x000f640000000800 */
[--C-:B------:R-:W-:Y:S02]  /*c8b0*/  FFMA.FTZ R159, R159, c[0x0][0x2d0], -R124.reuse ;  /* 0x0000b4009f9f7a23 */ /* 0x100fe4000001087c */
[--C-:B------:R-:W-:Y:S02]  /*c8c0*/  FFMA.FTZ R162, R161, c[0x0][0x2d0], -R124.reuse ;  /* 0x0000b400a1a27a23 */ /* 0x100fe4000001087c */
[C---:B------:R-:W-:Y:S01]  /*c8d0*/  FMUL.FTZ R28, R3.reuse, R88 ;  /* 0x00000058031c7220 */ /* 0x040fe20000410000 */
[C---:B------:R-:W-:Y:S03]  /*c8e0*/  HMMA.16816.F32.BF16 R24, R112.reuse, R30, R24 ;  /* 0x0000001e7018723c */ /* 0x040fe60000041818 */
[----:B------:R-:W-:Y:S01]  /*c8f0*/  MUFU.EX2 R141, R141 ;  /* 0x0000008d008d7308 */ /* 0x000fe20000000800 */
[----:B------:R-:W-:Y:S02]  /*c900*/  FMUL.FTZ R29, R3, R89 ;  /* 0x00000059031d7220 */ /* 0x000fe40000410000 */
[--C-:B------:R-:W-:Y:S02]  /*c910*/  FFMA.FTZ R161, R166, c[0x0][0x2d0], -R125.reuse ;  /* 0x0000b400a6a17a23 */ /* 0x100fe4000001087d */
[C---:B------:R-:W-:Y:S04]  /*c920*/  FMUL.FTZ R30, R2.reuse, R90 ;  /* 0x0000005a021e7220 */ /* 0x040fe80000410000 */
[----:B------:R-:W-:Y:S01]  /*c930*/  FMUL.FTZ R31, R2, R91 ;  /* 0x0000005b021f7220 */ /* 0x000fe20000410000 */
[----:B------:R-:W1:Y:S01]  /*c940*/  MUFU.EX2 R148, R148 ;  /* 0x0000009400947308 */ /* 0x000e620000000800 */
[----:B------:R-:W-:Y:S01]  /*c950*/  LDSM.16.MT88.4 R88, [R212+0x3900] ;  /* 0x00390000d458783b */ /* 0x000fe20000004200 */
[--C-:B------:R-:W-:Y:S02]  /*c960*/  FFMA.FTZ R166, R168, c[0x0][0x2d0], -R125.reuse ;  /* 0x0000b400a8a67a23 */ /* 0x100fe4000001087d */
[--C-:B------:R-:W-:Y:S02]  /*c970*/  FFMA.FTZ R163, R163, c[0x0][0x2d0], -R124.reuse ;  /* 0x0000b400a3a37a23 */ /* 0x100fe4000001087c */
[C---:B------:R-:W-:Y:S03]  /*c980*/  HMMA.16816.F32.BF16 R28, R112.reuse, R36, R28 ;  /* 0x00000024701c723c */ /* 0x040fe6000004181c */
[--C-:B------:R-:W-:Y:S01]  /*c990*/  FFMA.FTZ R168, R169, c[0x0][0x2d0], -R124.reuse ;  /* 0x0000b400a9a87a23 */ /* 0x100fe2000001087c */
[----:B------:R-:W-:Y:S01]  /*c9a0*/  MUFU.EX2 R143, R143 ;  /* 0x0000008f008f7308 */ /* 0x000fe20000000800 */
[--C-:B------:R-:W-:Y:S02]  /*c9b0*/  FFMA.FTZ R169, R244, c[0x0][0x2d0], -R125.reuse ;  /* 0x0000b400f4a97a23 */ /* 0x100fe4000001087d */
[C---:B------:R-:W-:Y:S01]  /*c9c0*/  FMUL.FTZ R36, R3.reuse, R80 ;  /* 0x0000005003247220 */ /* 0x040fe20000410000 */
[C---:B------:R-:W-:Y:S04]  /*c9d0*/  HMMA.16816.F32.BF16 R32, R112.reuse, R38, R32 ;  /* 0x000000267020723c */ /* 0x040fe80000041820 */
[----:B------:R-:W-:Y:S02]  /*c9e0*/  FMUL.FTZ R37, R3, R81 ;  /* 0x0000005103257220 */ /* 0x000fe40000410000 */
        /* <DEDUP_REMOVED lines=17> */
[----:B------:R-:W-:Y:S01]  /*cb00*/  MUFU.EX2 R159, R159 ;  /* 0x0000009f009f7308 */ /* 0x000fe20000000800 */
[----:B------:R-:W2:Y:S01]  /*cb10*/  LDSM.16.MT88.4 R72, [R212+0x900] ;  /* 0x00090000d448783b */ /* 0x000ea20000004200 */
[--C-:B------:R-:W-:Y:S02]  /*cb20*/  FFMA.FTZ R167, R167, c[0x0][0x2d0], -R124.reuse ;  /* 0x0000b400a7a77a23 */ /* 0x100fe4000001087c */
[--C-:B------:R-:W-:Y:S02]  /*cb30*/  FFMA.FTZ R170, R165, c[0x0][0x2d0], -R124.reuse ;  /* 0x0000b400a5aa7a23 */ /* 0x100fe4000001087c */
[C---:B---3--:R-:W-:Y:S03]  /*cb40*/  HMMA.16816.F32.BF16 R44, R112.reuse, R84, R44 ;  /* 0x00000054702c723c */ /* 0x048fe6000004182c */
[--C-:B------:R-:W-:Y:S01]  /*cb50*/  FFMA.FTZ R165, R160, c[0x0][0x2d0], -R125.reuse ;  /* 0x0000b400a0a57a23 */ /* 0x100fe2000001087d */
[----:B------:R-:W3:Y:S01]  /*cb60*/  MUFU.EX2 R162, R162 ;  /* 0x000000a200a27308 */ /* 0x000ee20000000800 */
[--C-:B------:R-:W-:Y:S02]  /*cb70*/  FFMA.FTZ R160, R153, c[0x0][0x2d0], -R124.reuse ;  /* 0x0000b40099a07a23 */ /* 0x100fe4000001087c */
[--C-:B------:R-:W-:Y:S01]  /*cb80*/  FFMA.FTZ R153, R156, c[0x0][0x2d0], -R125.reuse ;  /* 0x0000b4009c997a23 */ /* 0x100fe2000001087d */
[C---:B------:R-:W-:Y:S01]  /*cb90*/  HMMA.16816.F32.BF16 R48, R112.reuse, R86, R48 ;  /* 0x000000567030723c */ /* 0x040fe20000041830 */
[----:B------:R-:W-:Y:S03]  /*cba0*/  LDSM.16.MT88.4 R84, [R208+0x900] ;  /* 0x00090000d054783b */ /* 0x000fe60000004200 */
[--C-:B------:R-:W-:Y:S02]  /*cbb0*/  FFMA.FTZ R156, R149, c[0x0][0x2d0], -R124.reuse ;  /* 0x0000b400959c7a23 */ /* 0x100fe4000001087c */
[----:B------:R-:W-:Y:S01]  /*cbc0*/  MUFU.EX2 R165, R165 ;  /* 0x000000a500a57308 */ /* 0x000fe20000000800 */
[--C-:B------:R-:W-:Y:S01]  /*cbd0*/  FFMA.FTZ R142, R142, c[0x0][0x2d0], -R125.reuse ;  /* 0x0000b4008e8e7a23 */ /* 0x100fe2000001087d */
[C---:B----4-:R-:W-:Y:S04]  /*cbe0*/  HMMA.16816.F32.BF16 R52, R112.reuse, R76, R52 ;  /* 0x0000004c7034723c */ /* 0x050fe80000041834 */
[--C-:B------:R-:W-:Y:S02]  /*cbf0*/  FFMA.FTZ R149, R150, c[0x0][0x2d0], -R125.reuse ;  /* 0x0000b40096957a23 */ /* 0x100fe4000001087d */
[--C-:B------:R-:W-:Y:S02]  /*cc00*/  FFMA.FTZ R150, R127, c[0x0][0x2d0], -R124.reuse ;  /* 0x0000b4007f967a23 */ /* 0x100fe4000001087c */
[C---:B------:R-:W-:Y:S01]  /*cc10*/  HMMA.16816.F32.BF16 R56, R112.reuse, R78, R56 ;  /* 0x0000004e7038723c */ /* 0x040fe20000041838 */
[----:B------:R-:W4:Y:S01]  /*cc20*/  LDSM.16.MT88.4 R76, [R210+0x900] ;  /* 0x00090000d24c783b */ /* 0x000f220000004200 */
[----:B------:R-:W-:Y:S02]  /*cc30*/  MUFU.EX2 R160, R160 ;  /* 0x000000a000a07308 */ /* 0x000fe40000000800 */
[--C-:B------:R-:W-:Y:S02]  /*cc40*/  FFMA.FTZ R139, R139, c[0x0][0x2d0], -R124.reuse ;  /* 0x0000b4008b8b7a23 */ /* 0x100fe4000001087c */
[--C-:B------:R-:W-:Y:S02]  /*cc50*/  FFMA.FTZ R140, R140, c[0x0][0x2d0], -R125.reuse ;  /* 0x0000b4008c8c7a23 */ /* 0x100fe4000001087d */
[C---:B-1----:R-:W-:Y:S04]  /*cc60*/  HMMA.16816.F32.BF16 R60, R112.reuse, R68, R60 ;  /* 0x00000044703c723c */ /* 0x042fe8000004183c */
[----:B------:R-:W-:Y:S01]  /*cc70*/  MUFU.EX2 R153, R153 ;  /* 0x0000009900997308 */ /* 0x000fe20000000800 */
[----:B------:R-:W-:Y:S02]  /*cc80*/  FFMA.FTZ R125, R126, c[0x0][0x2d0], -R125 ;  /* 0x0000b4007e7d7a23 */ /* 0x000fe4000001087d */
[----:B--2---:R-:W-:Y:S01]  /*cc90*/  F2FP.BF16.PACK_AB R68, R136, R135 ;  /* 0x000000878844723e */ /* 0x004fe200000010ff */
[----:B------:R-:W-:Y:S04]  /*cca0*/  HMMA.16816.F32.BF16 R64, R112, R70, R64 ;  /* 0x000000467040723c */ /* 0x000fe80000041840 */
[----:B-----5:R-:W-:Y:S01]  /*ccb0*/  F2FP.BF16.PACK_AB R69, R138, R137 ;  /* 0x000000898a45723e */ /* 0x020fe200000010ff */
[--C-:B------:R-:W-:Y:S01]  /*ccc0*/  FFMA.FTZ R118, R118, c[0x0][0x2d0], -R124.reuse ;  /* 0x0000b40076767a23 */ /* 0x100fe2000001087c */
[----:B------:R-:W-:Y:S01]  /*ccd0*/  MUFU.EX2 R156, R156 ;  /* 0x0000009c009c7308 */ /* 0x000fe20000000800 */
[----:B------:R-:W-:Y:S01]  /*cce0*/  F2FP.BF16.PACK_AB R70, R148, R141 ;  /* 0x0000008d9446723e */ /* 0x000fe200000010ff */
[----:B------:R-:W-:Y:S01]  /*ccf0*/  FFMA.FTZ R124, R117, c[0x0][0x2d0], -R124 ;  /* 0x0000b400757c7a23 */ /* 0x000fe2000001087c */
[----:B------:R-:W-:Y:S03]  /*cd00*/  F2FP.BF16.PACK_AB R71, R152, R143 ;  /* 0x0000008f9847723e */ /* 0x000fe600000010ff */
[----:B------:R-:W-:Y:S01]  /*cd10*/  FFMA.FTZ R134, R3, R228, R134 ;  /* 0x000000e403867223 */ /* 0x000fe20000010086 */
[----:B------:R-:W-:Y:S01]  /*cd20*/  MOV R3, R0 ;  /* 0x0000000000037202 */ /* 0x000fe20000000f00 */
[----:B------:R-:W-:Y:S02]  /*cd30*/  FFMA.FTZ R130, R2, R229, R130 ;  /* 0x000000e502827223 */ /* 0x000fe40000010082 */
[C---:B------:R-:W-:Y:S01]  /*cd40*/  HMMA.16816.F32.BF16 R4, R68.reuse, R72, R4 ;  /* 0x000000484404723c */ /* 0x040fe20000041804 */
[----:B------:R-:W-:Y:S04]  /*cd50*/  MUFU.EX2 R161, R161 ;  /* 0x000000a100a17308 */ /* 0x000fe80000000800 */
[----:B------:R-:W-:Y:S02]  /*cd60*/  FADD.FTZ R133, R133, R134 ;  /* 0x0000008685857221 */ /* 0x000fe40000010000 */
[----:B------:R-:W-:Y:S01]  /*cd70*/  FADD.FTZ R129, R129, R130 ;  /* 0x0000008281817221 */ /* 0x000fe20000010000 */
[C---:B------:R-:W-:Y:S01]  /*cd80*/  HMMA.16816.F32.BF16 R8, R68.reuse, R74, R8 ;  /* 0x0000004a4408723c */ /* 0x040fe20000041808 */
[----:B------:R-:W1:Y:S02]  /*cd90*/  LDSM.16.MT88.4 R72, [R210+0x3900] ;  /* 0x00390000d248783b */ /* 0x000e640000004200 */
[----:B------:R-:W2:Y:S01]  /*cda0*/  MUFU.EX2 R166, R166 ;  /* 0x000000a600a67308 */ /* 0x000ea20000000800 */
[----:B------:R-:W-:Y:S02]  /*cdb0*/  FADD.FTZ R132, R132, R133 ;  /* 0x0000008584847221 */ /* 0x000fe40000010000 */
[----:B------:R-:W-:Y:S02]  /*cdc0*/  FADD.FTZ R2, R128, R129 ;  /* 0x0000008180027221 */ /* 0x000fe40000010000 */
[C---:B----4-:R-:W-:Y:S04]  /*cdd0*/  HMMA.16816.F32.BF16 R12, R68.reuse, R76, R12 ;  /* 0x0000004c440c723c */ /* 0x050fe8000004180c */
[----:B------:R-:W-:Y:S01]  /*cde0*/  FADD.FTZ R132, R131, R132 ;  /* 0x0000008483847221 */ /* 0x000fe20000010000 */
[----:B------:R-:W-:Y:S01]  /*cdf0*/  MUFU.EX2 R163, R163 ;  /* 0x000000a300a37308 */ /* 0x000fe20000000800 */
[----:B------:R-:W-:Y:S01]  /*ce00*/  FADD.FTZ R2, R119, R2 ;  /* 0x0000000277027221 */ /* 0x000fe20000010000 */
[----:B------:R-:W-:Y:S01]  /*ce10*/  MOV R119, R116 ;  /* 0x0000007400777202 */ /* 0x000fe20000000f00 */
[C---:B------:R-:W-:Y:S01]  /*ce20*/  HMMA.16816.F32.BF16 R16, R68.reuse, R78, R16 ;  /* 0x0000004e4410723c */ /* 0x040fe20000041810 */
[----:B------:R-:W4:Y:S03]  /*ce30*/  LDSM.16.MT88.4 R76, [R209+0x3900] ;  /* 0x00390000d14c783b */ /* 0x000f260000004200 */
[----:B------:R-:W-:Y:S02]  /*ce40*/  FADD.FTZ R135, R135, R132 ;  /* 0x0000008487877221 */ /* 0x000fe40000010000 */
[----:B------:R-:W-:Y:S01]  /*ce50*/  FADD.FTZ R137, R137, R2 ;  /* 0x0000000289897221 */ /* 0x000fe20000010000 */
[----:B------:R-:W5:Y:S01]  /*ce60*/  MUFU.EX2 R168, R168 ;  /* 0x000000a800a87308 */ /* 0x000f620000000800 */
[C---:B------:R-:W-:Y:S04]  /*ce70*/  HMMA.16816.F32.BF16 R20, R68.reuse, R80, R20 ;  /* 0x000000504414723c */ /* 0x040fe80000041814 */
[----:B------:R-:W-:Y:S02]  /*ce80*/  FADD.FTZ R136, R136, R135 ;  /* 0x0000008788887221 */ /* 0x000fe40000010000 */
[----:B------:R-:W-:Y:S02]  /*ce90*/  FADD.FTZ R138, R138, R137 ;  /* 0x000000898a8a7221 */ /* 0x000fe40000010000 */
[C---:B------:R-:W-:Y:S01]  /*cea0*/  HMMA.16816.F32.BF16 R24, R68.reuse, R82, R24 ;  /* 0x000000524418723c */ /* 0x040fe20000041818 */
[----:B------:R-:W2:Y:S01]  /*ceb0*/  LDSM.16.MT88.4 R80, [R208+0x3900] ;  /* 0x00390000d050783b */ /* 0x000ea20000004200 */
        /* <DEDUP_REMOVED lines=8> */
[----:B------:R-:W-:Y:S05]  /*cf40*/  LDSM.16.MT88.4 R84, [R210+0x1100] ;  /* 0x00110000d254783b */ /* 0x000fea0000004200 */
[----:B------:R-:W-:Y:S02]  /*cf50*/  MUFU.EX2 R171, R171 ;  /* 0x000000ab00ab7308 */ /* 0x000fe40000000800 */
[C---:B------:R-:W-:Y:S08]  /*cf60*/  HMMA.16816.F32.BF16 R36, R68.reuse, R88, R36 ;  /* 0x000000584424723c */ /* 0x040ff00000041824 */
[C---:B------:R-:W-:Y:S01]  /*cf70*/  HMMA.16816.F32.BF16 R40, R68.reuse, R90, R40 ;  /* 0x0000005a4428723c */ /* 0x040fe20000041828 */
[----:B------:R-:W-:Y:S01]  /*cf80*/  LDSM.16.MT88.4 R88, [R208+0x4100] ;  /* 0x00410000d058783b */ /* 0x000fe20000004200 */
[----:B------:R-:W-:Y:S06]  /*cf90*/  MUFU.EX2 R244, R244 ;  /* 0x000000f400f47308 */ /* 0x000fec0000000800 */
[C---:B-1----:R-:W-:Y:S04]  /*cfa0*/  HMMA.16816.F32.BF16 R44, R68.reuse, R72, R44 ;  /* 0x00000048442c723c */ /* 0x042fe8000004182c */
[----:B------:R-:W-:Y:S04]  /*cfb0*/  MUFU.EX2 R240, R240 ;  /* 0x000000f000f07308 */ /* 0x000fe80000000800 */
[C---:B------:R-:W-:Y:S01]  /*cfc0*/  HMMA.16816.F32.BF16 R48, R68.reuse, R74, R48 ;  /* 0x0000004a4430723c */ /* 0x040fe20000041830 */
[----:B------:R-:W1:Y:S05]  /*cfd0*/  LDSM.16.MT88.4 R72, [R212+0x1100] ;  /* 0x00110000d448783b */ /* 0x000e6a0000004200 */
[----:B------:R-:W-:Y:S02]  /*cfe0*/  MUFU.EX2 R241, R241 ;  /* 0x000000f100f17308 */ /* 0x000fe40000000800 */
[C---:B----4-:R-:W-:Y:S08]  /*cff0*/  HMMA.16816.F32.BF16 R52, R68.reuse, R76, R52 ;  /* 0x0000004c4434723c */ /* 0x050ff00000041834 */
[C---:B------:R-:W-:Y:S01]  /*d000*/  HMMA.16816.F32.BF16 R56, R68.reuse, R78, R56 ;  /* 0x0000004e4438723c */ /* 0x040fe20000041838 */
[----:B------:R-:W4:Y:S01]  /*d010*/  LDSM.16.MT88.4 R76, [R209+0x1100] ;  /* 0x00110000d14c783b */ /* 0x000f220000004200 */
[----:B------:R-:W-:Y:S06]  /*d020*/  MUFU.EX2 R167, R167 ;  /* 0x000000a700a77308 */ /* 0x000fec0000000800 */
[C---:B--2---:R-:W-:Y:S04]  /*d030*/  HMMA.16816.F32.BF16 R60, R68.reuse, R80, R60 ;  /* 0x00000050443c723c */ /* 0x044fe8000004183c */
[----:B------:R-:W-:Y:S04]  /*d040*/  MUFU.EX2 R170, R170 ;  /* 0x000000aa00aa7308 */ /* 0x000fe80000000800 */
[----:B------:R-:W-:Y:S01]  /*d050*/  HMMA.16816.F32.BF16 R64, R68, R82, R64 ;  /* 0x000000524440723c */ /* 0x000fe20000041840 */
[----:B------:R-:W2:Y:S05]  /*d060*/  LDSM.16.MT88.4 R80, [R208+0x1100] ;  /* 0x00110000d050783b */ /* 0x000eaa0000004200 */
[----:B------:R-:W-:Y:S01]  /*d070*/  MUFU.EX2 R142, R142 ;  /* 0x0000008e008e7308 */ /* 0x000fe20000000800 */
[----:B------:R-:W-:Y:S01]  /*d080*/  F2FP.BF16.PACK_AB R68, R155, R158 ;  /* 0x0000009e9b44723e */ /* 0x000fe200000010ff */
[----:B------:R-:W-:Y:S01]  /*d090*/  FADD.FTZ R158, R158, R141 ;  /* 0x0000008d9e9e7221 */ /* 0x000fe20000010000 */
[----:B---3--:R-:W-:Y:S03]  /*d0a0*/  F2FP.BF16.PACK_AB R69, R162, R159 ;  /* 0x0000009fa245723e */ /* 0x008fe600000010ff */
[----:B------:R-:W-:Y:S01]  /*d0b0*/  F2FP.BF16.PACK_AB R70, R166, R161 ;  /* 0x000000a1a646723e */ /* 0x000fe200000010ff */
[----:B------:R-:W-:Y:S01]  /*d0c0*/  FADD.FTZ R159, R159, R152 ;  /* 0x000000989f9f7221 */ /* 0x000fe20000010000 */
[----:B-----5:R-:W-:Y:S01]  /*d0d0*/  F2FP.BF16.PACK_AB R71, R168, R163 ;  /* 0x000000a3a847723e */ /* 0x020fe200000010ff */
[----:B------:R-:W-:Y:S01]  /*d0e0*/  FADD.FTZ R158, R155, R158 ;  /* 0x0000009e9b9e7221 */ /* 0x000fe20000010000 */
[----:B------:R-:W-:Y:S01]  /*d0f0*/  MUFU.EX2 R149, R149 ;  /* 0x0000009500957308 */ /* 0x000fe20000000800 */
[----:B------:R-:W-:Y:S02]  /*d100*/  FADD.FTZ R162, R162, R159 ;  /* 0x0000009fa2a27221 */ /* 0x000fe40000010000 */
[----:B------:R-:W-:Y:S02]  /*d110*/  FADD.FTZ R161, R161, R158 ;  /* 0x0000009ea1a17221 */ /* 0x000fe40000010000 */
[C---:B-1----:R-:W-:Y:S03]  /*d120*/  HMMA.16816.F32.BF16 R4, R68.reuse, R72, R4 ;  /* 0x000000484404723c */ /* 0x042fe60000041804 */
[----:B------:R-:W-:Y:S02]  /*d130*/  FADD.FTZ R163, R163, R162 ;  /* 0x000000a2a3a37221 */ /* 0x000fe40000010000 */
[----:B------:R-:W-:Y:S01]  /*d140*/  MUFU.EX2 R139, R139 ;  /* 0x0000008b008b7308 */ /* 0x000fe20000000800 */
[----:B------:R-:W-:Y:S02]  /*d150*/  FADD.FTZ R166, R166, R161 ;  /* 0x000000a1a6a67221 */ /* 0x000fe40000010000 */
[C---:B------:R-:W-:Y:S01]  /*d160*/  HMMA.16816.F32.BF16 R8, R68.reuse, R74, R8 ;  /* 0x0000004a4408723c */ /* 0x040fe20000041808 */
[----:B------:R-:W1:Y:S03]  /*d170*/  LDSM.16.MT88.4 R72, [R212+0x4100] ;  /* 0x00410000d448783b */ /* 0x000e660000004200 */
[----:B------:R-:W-:Y:S03]  /*d180*/  FADD.FTZ R168, R168, R163 ;  /* 0x000000a3a8a87221 */ /* 0x000fe60000010000 */
[----:B------:R-:W3:Y:S01]  /*d190*/  MUFU.EX2 R150, R150 ;  /* 0x0000009600967308 */ /* 0x000ee20000000800 */
[C---:B------:R-:W-:Y:S08]  /*d1a0*/  HMMA.16816.F32.BF16 R12, R68.reuse, R84, R12 ;  /* 0x00000054440c723c */ /* 0x040ff0000004180c */
[C---:B------:R-:W-:Y:S01]  /*d1b0*/  HMMA.16816.F32.BF16 R16, R68.reuse, R86, R16 ;  /* 0x000000564410723c */ /* 0x040fe20000041810 */
[----:B------:R-:W5:Y:S01]  /*d1c0*/  LDSM.16.MT88.4 R84, [R210+0x4100] ;  /* 0x00410000d254783b */ /* 0x000f620000004200 */
[----:B------:R-:W-:Y:S06]  /*d1d0*/  MUFU.EX2 R140, R140 ;  /* 0x0000008c008c7308 */ /* 0x000fec0000000800 */
[C---:B----4-:R-:W-:Y:S04]  /*d1e0*/  HMMA.16816.F32.BF16 R20, R68.reuse, R76, R20 ;  /* 0x0000004c4414723c */ /* 0x050fe80000041814 */
[----:B------:R3:W4:Y:S04]  /*d1f0*/  MUFU.EX2 R243, R125 ;  /* 0x0000007d00f37308 */ /* 0x0007280000000800 */
[C---:B------:R-:W-:Y:S01]  /*d200*/  HMMA.16816.F32.BF16 R24, R68.reuse, R78, R24 ;  /* 0x0000004e4418723c */ /* 0x040fe20000041818 */
[----:B------:R-:W5:Y:S05]  /*d210*/  LDSM.16.MT88.4 R76, [R209+0x4100] ;  /* 0x00410000d14c783b */ /* 0x000f6a0000004200 */
[----:B------:R-:W-:Y:S02]  /*d220*/  MUFU.EX2 R118, R118 ;  /* 0x0000007600767308 */ /* 0x000fe40000000800 */
[C---:B--2---:R-:W-:Y:S08]  /*d230*/  HMMA.16816.F32.BF16 R28, R68.reuse, R80, R28 ;  /* 0x00000050441c723c */ /* 0x044ff0000004181c */
[C---:B------:R-:W-:Y:S01]  /*d240*/  HMMA.16816.F32.BF16 R32, R68.reuse, R82, R32 ;  /* 0x000000524420723c */ /* 0x040fe20000041820 */
[----:B------:R-:W2:Y:S01]  /*d250*/  LDSM.16.MT88.4 R80, [R212+0x1900] ;  /* 0x00190000d450783b */ /* 0x000ea20000004200 */
[----:B------:R5:W5:Y:S02]  /*d260*/  MUFU.EX2 R117, R124 ;  /* 0x0000007c00757308 */ /* 0x000b640000000800 */
[----:B---3--:R-:W-:Y:S02]  /*d270*/  F2FP.BF16.PACK_AB R125, R150, R139 ;  /* 0x0000008b967d723e */ /* 0x008fe400000010ff */
[----:B----4-:R-:W-:Y:S02]  /*d280*/  F2FP.BF16.PACK_AB R126, R243, R140 ;  /* 0x0000008cf37e723e */ /* 0x010fe400000010ff */
[C---:B-1----:R-:W-:Y:S08]  /*d290*/  HMMA.16816.F32.BF16 R36, R68.reuse, R72, R36 ;  /* 0x000000484424723c */ /* 0x042ff00000041824 */
[C---:B------:R-:W-:Y:S01]  /*d2a0*/  HMMA.16816.F32.BF16 R40, R68.reuse, R74, R40 ;  /* 0x0000004a4428723c */ /* 0x040fe20000041828 */
[----:B------:R-:W1:Y:S07]  /*d2b0*/  LDSM.16.MT88.4 R72, [R210+0x1900] ;  /* 0x00190000d248783b */ /* 0x000e6e0000004200 */
[C---:B-----5:R-:W-:Y:S04]  /*d2c0*/  HMMA.16816.F32.BF16 R44, R68.reuse, R84, R44 ;  /* 0x00000054442c723c */ /* 0x060fe8000004182c */
[----:B------:R-:W-:Y:S02]  /*d2d0*/  F2FP.BF16.PACK_AB R124, R149, R142 ;  /* 0x0000008e957c723e */ /* 0x000fe400000010ff */
[----:B------:R-:W-:Y:S02]  /*d2e0*/  F2FP.BF16.PACK_AB R127, R117, R118 ;  /* 0x00000076757f723e */ /* 0x000fe400000010ff */
[C---:B------:R-:W-:Y:S01]  /*d2f0*/  HMMA.16816.F32.BF16 R48, R68.reuse, R86, R48 ;  /* 0x000000564430723c */ /* 0x040fe20000041830 */
[----:B------:R-:W-:Y:S07]  /*d300*/  LDSM.16.MT88.4 R84, [R208+0x1900] ;  /* 0x00190000d054783b */ /* 0x000fee0000004200 */
[C---:B------:R-:W-:Y:S08]  /*d310*/  HMMA.16816.F32.BF16 R52, R68.reuse, R76, R52 ;  /* 0x0000004c4434723c */ /* 0x040ff00000041834 */
[C---:B------:R-:W-:Y:S01]  /*d320*/  HMMA.16816.F32.BF16 R56, R68.reuse, R78, R56 ;  /* 0x0000004e4438723c */ /* 0x040fe20000041838 */
[----:B------:R-:W3:Y:S07]  /*d330*/  LDSM.16.MT88.4 R76, [R209+0x1900] ;  /* 0x00190000d14c783b */ /* 0x000eee0000004200 */
        /* <DEDUP_REMOVED lines=9> */
[----:B------:R-:W-:Y:S01]  /*d3d0*/  FADD.FTZ R169, R242, R169 ;  /* 0x000000a9f2a97221 */ /* 0x000fe20000010000 */
[----:B------:R-:W-:Y:S01]  /*d3e0*/  IADD3 R168, R238, -0x1, RZ ;  /* 0xffffffffeea87810 */ /* 0x000fe20007ffe0ff */
[----:B------:R-:W-:Y:S02]  /*d3f0*/  FADD.FTZ R244, R244, R171 ;  /* 0x000000abf4f47221 */ /* 0x000fe40000010000 */
[----:B------:R-:W-:Y:S01]  /*d400*/  FADD.FTZ R240, R240, R169 ;  /* 0x000000a9f0f07221 */ /* 0x000fe20000010000 */
[----:B------:R-:W-:Y:S01]  /*d410*/  MOV R238, R168 ;  /* 0x000000a800ee7202 */ /* 0x000fe20000000f00 */
[C---:B--2---:R-:W-:Y:S03]  /*d420*/  HMMA.16816.F32.BF16 R4, R68.reuse, R80, R4 ;  /* 0x000000504404723c */ /* 0x044fe60000041804 */
[----:B------:R-:W-:Y:S02]  /*d430*/  FADD.FTZ R167, R167, R244 ;  /* 0x000000f4a7a77221 */ /* 0x000fe40000010000 */
[----:B------:R-:W-:Y:S02]  /*d440*/  FADD.FTZ R241, R241, R240 ;  /* 0x000000f0f1f17221 */ /* 0x000fe40000010000 */
[----:B------:R-:W-:Y:S01]  /*d450*/  FADD.FTZ R170, R170, R167 ;  /* 0x000000a7aaaa7221 */ /* 0x000fe20000010000 */
[C---:B------:R-:W-:Y:S01]  /*d460*/  HMMA.16816.F32.BF16 R8, R68.reuse, R82, R8 ;  /* 0x000000524408723c */ /* 0x040fe20000041808 */
[----:B------:R-:W2:Y:S07]  /*d470*/  LDSM.16.MT88.4 R80, [R212+0x4900] ;  /* 0x00490000d450783b */ /* 0x000eae0000004200 */
        /* <DEDUP_REMOVED lines=8> */
[----:B------:R-:W-:Y:S07]  /*d500*/  LDSM.16.MT88.4 R84, [R208+0x2100] ;  /* 0x00210000d054783b */ /* 0x000fee0000004200 */
        /* <DEDUP_REMOVED lines=21> */
[C---:B---3--:R-:W-:Y:S03]  /*d660*/  HMMA.16816.F32.BF16 R4, R68.reuse, R76, R4 ;  /* 0x0000004c4404723c */ /* 0x048fe60000041804 */
[----:B------:R-:W-:Y:S02]  /*d670*/  FADD.FTZ R151, R151, R160 ;  /* 0x000000a097977221 */ /* 0x000fe40000010000 */
[----:B------:R-:W-:Y:S02]  /*d680*/  FADD.FTZ R153, R154, R153 ;  /* 0x000000999a997221 */ /* 0x000fe40000010000 */
[----:B------:R-:W-:Y:S01]  /*d690*/  FADD.FTZ R156, R156, R151 ;  /* 0x000000979c9c7221 */ /* 0x000fe20000010000 */
[C---:B------:R-:W-:Y:S01]  /*d6a0*/  HMMA.16816.F32.BF16 R8, R68.reuse, R78, R8 ;  /* 0x0000004e4408723c */ /* 0x040fe20000041808 */
[----:B------:R-:W3:Y:S03]  /*d6b0*/  LDSM.16.MT88.4 R76, [R212+0x5100] ;  /* 0x00510000d44c783b */ /* 0x000ee60000004200 */
[----:B------:R-:W-:Y:S02]  /*d6c0*/  FADD.FTZ R142, R142, R153 ;  /* 0x000000998e8e7221 */ /* 0x000fe40000010000 */
[----:B------:R-:W-:Y:S02]  /*d6d0*/  FADD.FTZ R139, R139, R156 ;  /* 0x0000009c8b8b7221 */ /* 0x000fe40000010000 */
[C---:B--2---:R-:W-:Y:S04]  /*d6e0*/  HMMA.16816.F32.BF16 R12, R68.reuse, R80, R12 ;  /* 0x00000050440c723c */ /* 0x044fe8000004180c */
[----:B------:R-:W-:Y:S02]  /*d6f0*/  FADD.FTZ R149, R149, R142 ;  /* 0x0000008e95957221 */ /* 0x000fe40000010000 */
[----:B------:R-:W-:Y:S02]  /*d700*/  FADD.FTZ R139, R150, R139 ;  /* 0x0000008b968b7221 */ /* 0x000fe40000010000 */
[C---:B------:R-:W-:Y:S01]  /*d710*/  HMMA.16816.F32.BF16 R16, R68.reuse, R82, R16 ;  /* 0x000000524410723c */ /* 0x040fe20000041810 */
[----:B------:R-:W2:Y:S03]  /*d720*/  LDSM.16.MT88.4 R80, [R210+0x5100] ;  /* 0x00510000d250783b */ /* 0x000ea60000004200 */
[----:B------:R-:W-:Y:S02]  /*d730*/  FADD.FTZ R140, R140, R149 ;  /* 0x000000958c8c7221 */ /* 0x000fe40000010000 */
[----:B------:R-:W-:Y:S02]  /*d740*/  FADD.FTZ R118, R118, R139 ;  /* 0x0000008b76767221 */ /* 0x000fe40000010000 */
[C---:B-1----:R-:W-:Y:S04]  /*d750*/  HMMA.16816.F32.BF16 R20, R68.reuse, R72, R20 ;  /* 0x000000484414723c */ /* 0x042fe80000041814 */
[----:B------:R-:W-:Y:S02]  /*d760*/  FADD.FTZ R228, R243, R140 ;  /* 0x0000008cf3e47221 */ /* 0x000fe40000010000 */
[----:B------:R-:W-:Y:S02]  /*d770*/  FADD.FTZ R229, R117, R118 ;  /* 0x0000007675e57221 */ /* 0x000fe40000010000 */
[C---:B------:R-:W-:Y:S01]  /*d780*/  HMMA.16816.F32.BF16 R24, R68.reuse, R74, R24 ;  /* 0x0000004a4418723c */ /* 0x040fe20000041818 */
[----:B------:R-:W1:Y:S07]  /*d790*/  LDSM.16.MT88.4 R72, [R208+0x5100] ;  /* 0x00510000d048783b */ /* 0x000e6e0000004200 */
[C---:B------:R-:W-:Y:S08]  /*d7a0*/  HMMA.16816.F32.BF16 R28, R68.reuse, R84, R28 ;  /* 0x00000054441c723c */ /* 0x040ff0000004181c */
[C---:B------:R-:W-:Y:S01]  /*d7b0*/  HMMA.16816.F32.BF16 R32, R68.reuse, R86, R32 ;  /* 0x000000564420723c */ /* 0x040fe20000041820 */
[----:B------:R-:W4:Y:S07]  /*d7c0*/  LDSM.16.MT88.4 R84, [R208+0x2900] ;  /* 0x00290000d054783b */ /* 0x000f2e0000004200 */
[C---:B---3--:R-:W-:Y:S08]  /*d7d0*/  HMMA.16816.F32.BF16 R36, R68.reuse, R76, R36 ;  /* 0x0000004c4424723c */ /* 0x048ff00000041824 */
[C---:B------:R-:W-:Y:S01]  /*d7e0*/  HMMA.16816.F32.BF16 R40, R68.reuse, R78, R40 ;  /* 0x0000004e4428723c */ /* 0x040fe20000041828 */
[----:B------:R-:W3:Y:S07]  /*d7f0*/  LDSM.16.MT88.4 R76, [R212+0x5900] ;  /* 0x00590000d44c783b */ /* 0x000eee0000004200 */
[C---:B--2---:R-:W-:Y:S08]  /*d800*/  HMMA.16816.F32.BF16 R44, R68.reuse, R80, R44 ;  /* 0x00000050442c723c */ /* 0x044ff0000004182c */
[C---:B------:R-:W-:Y:S08]  /*d810*/  HMMA.16816.F32.BF16 R48, R68.reuse, R82, R48 ;  /* 0x000000524430723c */ /* 0x040ff00000041830 */
[C---:B------:R-:W-:Y:S08]  /*d820*/  HMMA.16816.F32.BF16 R52, R68.reuse, R88, R52 ;  /* 0x000000584434723c */ /* 0x040ff00000041834 */
[C---:B------:R-:W-:Y:S08]  /*d830*/  HMMA.16816.F32.BF16 R56, R68.reuse, R90, R56 ;  /* 0x0000005a4438723c */ /* 0x040ff00000041838 */
[C---:B-1----:R-:W-:Y:S08]  /*d840*/  HMMA.16816.F32.BF16 R60, R68.reuse, R72, R60 ;  /* 0x00000048443c723c */ /* 0x042ff0000004183c */
[----:B------:R-:W-:Y:S01]  /*d850*/  HMMA.16816.F32.BF16 R64, R68, R74, R64 ;  /* 0x0000004a4440723c */ /* 0x000fe20000041840 */
[----:B------:R-:W1:Y:S07]  /*d860*/  LDSM.16.MT88.4 R68, [R210+0x5900] ;  /* 0x00590000d244783b */ /* 0x000e6e0000004200 */
[C---:B------:R-:W-:Y:S01]  /*d870*/  HMMA.16816.F32.BF16 R112, R124.reuse, R108, R4 ;  /* 0x0000006c7c70723c */ /* 0x040fe20000041804 */
[----:B------:R-:W2:Y:S07]  /*d880*/  LDSM.16.MT88.4 R4, [R209+0x5900] ;  /* 0x00590000d104783b */ /* 0x000eae0000004200 */
        /* <DEDUP_REMOVED lines=8> */
[C---:B---3--:R-:W-:Y:S08]  /*d910*/  HMMA.16816.F32.BF16 R80, R124.reuse, R76, R36 ;  /* 0x0000004c7c50723c */ /* 0x048ff00000041824 */
[C---:B------:R-:W-:Y:S08]  /*d920*/  HMMA.16816.F32.BF16 R76, R124.reuse, R78, R40 ;  /* 0x0000004e7c4c723c */ /* 0x040ff00000041828 */
[C---:B-1----:R-:W-:Y:S08]  /*d930*/  HMMA.16816.F32.BF16 R72, R124.reuse, R68, R44 ;  /* 0x000000447c48723c */ /* 0x042ff0000004182c */
[C---:B------:R-:W-:Y:S08]  /*d940*/  HMMA.16816.F32.BF16 R68, R124.reuse, R70, R48 ;  /* 0x000000467c44723c */ /* 0x040ff00000041830 */
[C---:B--2---:R-:W-:Y:S08]  /*d950*/  HMMA.16816.F32.BF16 R52, R124.reuse, R4, R52 ;  /* 0x000000047c34723c */ /* 0x044ff00000041834 */
[C---:B------:R-:W-:Y:S08]  /*d960*/  HMMA.16816.F32.BF16 R56, R124.reuse, R6, R56 ;  /* 0x000000067c38723c */ /* 0x040ff00000041838 */
[C---:B-----5:R-:W-:Y:S08]  /*d970*/  HMMA.16816.F32.BF16 R60, R124.reuse, R8, R60 ;  /* 0x000000087c3c723c */ /* 0x060ff0000004183c */
[----:B------:R-:W-:Y:S01]  /*d980*/  HMMA.16816.F32.BF16 R64, R124, R10, R64 ;  /* 0x0000000a7c40723c */ /* 0x000fe20000041840 */
[----:B------:R-:W-:-:S07]  /*d990*/  @P0 BRA `(.L_x_53) ;  /* 0xffffce9000000947 */ /* 0x000fce000383ffff */
.L_x_50:
[----:B------:R-:W-:-:S13]  /*d9a0*/  ISETP.GE.AND P0, PT, R168, R215, PT ;  /* 0x000000d7a800720c */ /* 0x000fda0003f06270 */
[----:B------:R-:W-:Y:S05]  /*d9b0*/  @!P0 BRA `(.L_x_54) ;  /* 0x000044f000008947 */ /* 0x000fea0003800000 */
[----:B------:R-:W-:Y:S01]  /*d9c0*/  SHF.R.S32.HI R4, RZ, 0x1f, R231 ;  /* 0x0000001fff047819 */ /* 0x000fe200000114e7 */
[----:B------:R-:W-:Y:S01]  /*d9d0*/  IMAD.MOV.U32 R2, RZ, RZ, R116 ;  /* 0x000000ffff027224 */ /* 0x000fe200078e0074 */
[C---:B------:R-:W-:Y:S01]  /*d9e0*/  SHF.L.U64.HI R233, R230.reuse, 0x1, R233 ;  /* 0x00000001e6e97819 */ /* 0x040fe200000102e9 */
[----:B------:R-:W-:Y:S01]  /*d9f0*/  IMAD.MOV.U32 R3, RZ, RZ, R0 ;  /* 0x000000ffff037224 */ /* 0x000fe200078e0000 */
[C---:B------:R-:W-:Y:S01]  /*da00*/  SHF.L.U64.HI R169, R231.reuse, 0x1, R4 ;  /* 0x00000001e7a97819 */ /* 0x040fe20000010204 */
[----:B------:R-:W-:Y:S01]  /*da10*/  IMAD.SHL.U32 R230, R230, 0x2, RZ ;  /* 0x00000002e6e67824 */ /* 0x000fe200078e00ff */
[----:B------:R-:W-:Y:S02]  /*da20*/  SHF.L.U32 R231, R231, 0x1, RZ ;  /* 0x00000001e7e77819 */ /* 0x000fe400000006ff */
.L_x_64:
[----:B------:R-:W-:Y:S04]  /*da30*/  DEPBAR.LE SB0, 0x0 ;  /* 0x000080000000791a */ /* 0x000fe80000000000 */
[----:B------:R-:W-:Y:S01]  /*da40*/  BAR.SYNC.DEFER_BLOCKING 0x0 ;  /* 0x0000000000007b1d */ /* 0x000fe20000010000 */
[----:B------:R-:W-:Y:S01]  /*da50*/  SHF.R.S32.HI R21, RZ, 0x1f, R217 ;  /* 0x0000001fff157819 */ /* 0x000fe200000114d9 */
[----:B------:R-:W-:Y:S01]  /*da60*/  IMAD.WIDE.U32 R30, R217, c[0x0][0x208], RZ ;  /* 0x00008200d91e7a25 */ /* 0x000fe200078e00ff */
[----:B------:R-:W-:Y:S03]  /*da70*/  SHF.R.S32.HI R29, RZ, 0x1f, R216 ;  /* 0x0000001fff1d7819 */ /* 0x000fe600000114d8 */
[----:B------:R-:W-:Y:S02]  /*da80*/  IMAD R21, R21, c[0x0][0x208], RZ ;  /* 0x0000820015157a24 */ /* 0x000fe400078e02ff */
[----:B------:R-:W-:Y:S02]  /*da90*/  IMAD R29, R29, c[0x0][0x218], RZ ;  /* 0x000086001d1d7a24 */ /* 0x000fe400078e02ff */
[----:B------:R-:W-:Y:S02]  /*daa0*/  IMAD R21, R217, c[0x0][0x20c], R21 ;  /* 0x00008300d9157a24 */ /* 0x000fe400078e0215 */
[C---:B------:R-:W-:Y:S03]  /*dab0*/  IMAD R29, R216.reuse, c[0x0][0x21c], R29 ;  /* 0x00008700d81d7a24 */ /* 0x040fe600078e021d */
[----:B------:R-:W-:Y:S05]  /*dac0*/  IADD3 R31, R31, R21, RZ ;  /* 0x000000151f1f7210 */ /* 0x000fea0007ffe0ff */
[----:B------:R-:W-:Y:S01]  /*dad0*/  IMAD.WIDE.U32 R30, R216, c[0x0][0x218], R30 ;  /* 0x00008600d81e7a25 */ /* 0x000fe200078e001e */
[----:B------:R-:W1:Y:S04]  /*dae0*/  LDSM.16.M88.4 R8, [R214+0x8100] ;  /* 0x00810000d608783b */ /* 0x000e680000000200 */
[----:B------:R-:W-:Y:S04]  /*daf0*/  IADD3 R0, P0, R30, UR18, RZ ;  /* 0x000000121e007c10 */ /* 0x000fe8000ff1e0ff */
[----:B------:R-:W-:Y:S02]  /*db00*/  IADD3.X R29, R31, UR16, R29, P0, !PT ;  /* 0x000000101f1d7c10 */ /* 0x000fe400087fe41d */
[C---:B------:R-:W-:Y:S01]  /*db10*/  LEA R45, P0, R0.reuse, c[0x0][0x1f8], 0x1 ;  /* 0x00007e00002d7a11 */ /* 0x040fe200078008ff */
[----:B------:R-:W2:Y:S03]  /*db20*/  LDSM.16.M88.4 R16, [R214+0x8900] ;  /* 0x00890000d610783b */ /* 0x000ea60000000200 */
[----:B------:R-:W-:Y:S05]  /*db30*/  LEA.HI.X R149, R0, c[0x0][0x1fc], R29, 0x1, P0 ;  /* 0x00007f0000957a11 */ /* 0x000fea00000f0c1d */
[----:B------:R-:W3:Y:S08]  /*db40*/  LDSM.16.M88.4 R24, [R214+0x9100] ;  /* 0x00910000d618783b */ /* 0x000ef00000000200 */
[----:B------:R-:W4:Y:S08]  /*db50*/  LDSM.16.M88.4 R32, [R214+0x9900] ;  /* 0x00990000d620783b */ /* 0x000f300000000200 */
[----:B------:R-:W5:Y:S01]  /*db60*/  LDSM.16.M88.4 R40, [R214+0xa100] ;  /* 0x00a10000d628783b */ /* 0x000f620000000200 */
[C---:B-1----:R-:W-:Y:S07]  /*db70*/  HMMA.16816.F32.BF16 R4, R120.reuse, R8, RZ ;  /* 0x000000087804723c */ /* 0x042fee00000418ff */
[----:B------:R-:W-:Y:S01]  /*db80*/  LDSM.16.M88.4 R48, [R214+0xa900] ;  /* 0x00a90000d630783b */ /* 0x000fe20000000200 */
[C---:B------:R-:W-:Y:S07]  /*db90*/  HMMA.16816.F32.BF16 R8, R120.reuse, R10, RZ ;  /* 0x0000000a7808723c */ /* 0x040fee00000418ff */
[----:B------:R-:W-:Y:S01]  /*dba0*/  LDSM.16.M88.4 R116, [R213] ;  /* 0x00000000d574783b */ /* 0x000fe20000000200 */
[C---:B--2---:R-:W-:Y:S07]  /*dbb0*/  HMMA.16816.F32.BF16 R12, R120.reuse, R16, RZ ;  /* 0x00000010780c723c */ /* 0x044fee00000418ff */
[----:B------:R-:W-:Y:S01]  /*dbc0*/  LDSM.16.M88.4 R124, [R207] ;  /* 0x00000000cf7c783b */ /* 0x000fe20000000200 */
[C---:B------:R-:W-:Y:S07]  /*dbd0*/  HMMA.16816.F32.BF16 R16, R120.reuse, R18, RZ ;  /* 0x000000127810723c */ /* 0x040fee00000418ff */
[----:B------:R-:W-:Y:S01]  /*dbe0*/  LDSM.16.M88.4 R128, [R206] ;  /* 0x00000000ce80783b */ /* 0x000fe20000000200 */
[C---:B---3--:R-:W-:Y:S07]  /*dbf0*/  HMMA.16816.F32.BF16 R20, R120.reuse, R24, RZ ;  /* 0x000000187814723c */ /* 0x048fee00000418ff */
[----:B------:R-:W-:Y:S01]  /*dc00*/  LDSM.16.M88.4 R132, [R205] ;  /* 0x00000000cd84783b */ /* 0x000fe20000000200 */
[C---:B------:R-:W-:Y:S07]  /*dc10*/  HMMA.16816.F32.BF16 R24, R120.reuse, R26, RZ ;  /* 0x0000001a7818723c */ /* 0x040fee00000418ff */
[----:B------:R-:W-:Y:S01]  /*dc20*/  LDSM.16.M88.4 R136, [R204] ;  /* 0x00000000cc88783b */ /* 0x000fe20000000200 */
[C---:B----4-:R-:W-:Y:S07]  /*dc30*/  HMMA.16816.F32.BF16 R28, R120.reuse, R32, RZ ;  /* 0x00000020781c723c */ /* 0x050fee00000418ff */
[----:B------:R-:W1:Y:S01]  /*dc40*/  SHFL.IDX PT, R156, R45, RZ, 0x181f ;  /* 0x00181fff2d9c7589 */ /* 0x000e6200000e0000 */
[C---:B------:R-:W-:Y:S07]  /*dc50*/  HMMA.16816.F32.BF16 R32, R120.reuse, R34, RZ ;  /* 0x000000227820723c */ /* 0x040fee00000418ff */
[----:B------:R-:W2:Y:S01]  /*dc60*/  SHFL.IDX PT, R44, R149, RZ, 0x181f ;  /* 0x00181fff952c7589 */ /* 0x000ea200000e0000 */
[C---:B-----5:R-:W-:Y:S07]  /*dc70*/  HMMA.16816.F32.BF16 R36, R120.reuse, R40, RZ ;  /* 0x000000287824723c */ /* 0x060fee00000418ff */
[----:B------:R-:W3:Y:S01]  /*dc80*/  SHFL.IDX PT, R148, R45, 0x2, 0x181f ;  /* 0x00581f002d947f89 */ /* 0x000ee200000e0000 */
[C---:B------:R-:W-:Y:S07]  /*dc90*/  HMMA.16816.F32.BF16 R40, R120.reuse, R42, RZ ;  /* 0x0000002a7828723c */ /* 0x040fee00000418ff */
[----:B------:R4:W5:Y:S01]  /*dca0*/  SHFL.IDX PT, R160, R45, 0x1, 0x181f ;  /* 0x00381f002da07f89 */ /* 0x00096200000e0000 */
[C---:B-1----:R-:W-:Y:S04]  /*dcb0*/  IADD3 R154, P2, R156.reuse, R231, RZ ;  /* 0x000000e79c9a7210 */ /* 0x042fe80007f5e0ff */
[-C--:B------:R-:W-:Y:S02]  /*dcc0*/  IADD3 R156, P0, R156, R230.reuse, RZ ;  /* 0x000000e69c9c7210 */ /* 0x080fe40007f1e0ff */
[C---:B--2---:R-:W-:Y:S01]  /*dcd0*/  IADD3.X R155, R44.reuse, R169, RZ, P2, !PT ;  /* 0x000000a92c9b7210 */ /* 0x044fe200017fe4ff */
[----:B------:R-:W1:Y:S01]  /*dce0*/  SHFL.IDX PT, R0, R149, 0x1, 0x181f ;  /* 0x00381f0095007f89 */ /* 0x000e6200000e0000 */
[----:B------:R-:W-:Y:S02]  /*dcf0*/  IADD3.X R157, R44, R233, RZ, P0, !PT ;  /* 0x000000e92c9d7210 */ /* 0x000fe400007fe4ff */
[-C--:B---3--:R-:W-:Y:S05]  /*dd00*/  IADD3 R162, P2, R148, R231.reuse, RZ ;  /* 0x000000e794a27210 */ /* 0x088fea0007f5e0ff */
[----:B------:R-:W-:Y:S01]  /*dd10*/  LDSM.16.M88.4 R140, [R203] ;  /* 0x00000000cb8c783b */ /* 0x000fe20000000200 */
[C---:B----4-:R-:W-:Y:S01]  /*dd20*/  HMMA.16816.F32.BF16 R44, R120.reuse, R48, RZ ;  /* 0x00000030782c723c */ /* 0x050fe200000418ff */
[C---:B-----5:R-:W-:Y:S06]  /*dd30*/  IADD3 R152, P0, R160.reuse, R231, RZ ;  /* 0x000000e7a0987210 */ /* 0x060fec0007f1e0ff */
[----:B------:R-:W-:Y:S01]  /*dd40*/  @!PT LDS RZ, [RZ] ;  /* 0x00000000fffff984 */ /* 0x000fe20000000800 */
[----:B------:R-:W-:Y:S01]  /*dd50*/  @!PT LDS RZ, [RZ] ;  /* 0x00000000fffff984 */ /* 0x000fe20000000800 */
[----:B------:R-:W-:Y:S01]  /*dd60*/  @!PT LDS RZ, [RZ] ;  /* 0x00000000fffff984 */ /* 0x000fe20000000800 */
[----:B------:R2:W-:Y:S01]  /*dd70*/  LDGSTS.E.BYPASS.LTC128B.128 [R226], [R154.64], !P4 ;  /* 0x000000009ae27fae */ /* 0x0005e2000e101d4e */
[-C--:B------:R-:W-:Y:S01]  /*dd80*/  IADD3 R160, P5, R160, R230.reuse, RZ ;  /* 0x000000e6a0a07210 */ /* 0x080fe20007fbe0ff */
[----:B------:R-:W-:Y:S06]  /*dd90*/  HMMA.16816.F32.BF16 R48, R120, R50, RZ ;  /* 0x000000327830723c */ /* 0x000fec00000418ff */
[----:B------:R3:W-:Y:S01]  /*dda0*/  LDGSTS.E.BYPASS.LTC128B.128 [R225], [R156.64], !P3 ;  /* 0x000000009ce17fae */ /* 0x0007e2000d901d4e */
[C---:B-1----:R-:W-:Y:S02]  /*ddb0*/  IADD3.X R153, R0.reuse, R169, RZ, P0, !PT ;  /* 0x000000a900997210 */ /* 0x042fe400007fe4ff */
[----:B------:R-:W-:Y:S01]  /*ddc0*/  IADD3.X R161, R0, R233, RZ, P5, !PT ;  /* 0x000000e900a17210 */ /* 0x000fe20002ffe4ff */
[C---:B------:R-:W-:Y:S04]  /*ddd0*/  HMMA.16816.F32.BF16 R4, R144.reuse, R116, R4 ;  /* 0x000000749004723c */ /* 0x040fe80000041804 */
[----:B------:R2:W-:Y:S01]  /*dde0*/  LDGSTS.E.BYPASS.LTC128B.128 [R224], [R152.64], !P4 ;  /* 0x0000000098e07fae */ /* 0x0005e2000e101d4e */
[----:B------:R-:W-:Y:S03]  /*ddf0*/  IADD3 R164, P0, R148, R230, RZ ;  /* 0x000000e694a47210 */ /* 0x000fe60007f1e0ff */
[C---:B------:R-:W-:Y:S04]  /*de00*/  HMMA.16816.F32.BF16 R8, R144.reuse, R118, R8 ;  /* 0x000000769008723c */ /* 0x040fe80000041808 */
[----:B------:R-:W1:Y:S04]  /*de10*/  SHFL.IDX PT, R150, R149, 0x2, 0x181f ;  /* 0x00581f0095967f89 */ /* 0x000e6800000e0000 */
[C---:B------:R-:W-:Y:S04]  /*de20*/  HMMA.16816.F32.BF16 R12, R144.reuse, R124, R12 ;  /* 0x0000007c900c723c */ /* 0x040fe8000004180c */
[----:B------:R4:W-:Y:S04]  /*de30*/  LDGSTS.E.BYPASS.LTC128B.128 [R223], [R160.64], !P3 ;  /* 0x00000000a0df7fae */ /* 0x0009e8000d901d4e */
[C---:B------:R-:W-:Y:S08]  /*de40*/  HMMA.16816.F32.BF16 R16, R144.reuse, R126, R16 ;  /* 0x0000007e9010723c */ /* 0x040ff00000041810 */
[C---:B------:R-:W-:Y:S04]  /*de50*/  HMMA.16816.F32.BF16 R20, R144.reuse, R128, R20 ;  /* 0x000000809014723c */ /* 0x040fe80000041814 */
[C---:B-1----:R-:W-:Y:S02]  /*de60*/  IADD3.X R163, R150.reuse, R169, RZ, P2, !PT ;  /* 0x000000a996a37210 */ /* 0x042fe400017fe4ff */
[----:B------:R-:W-:Y:S02]  /*de70*/  IADD3.X R165, R150, R233, RZ, P0, !PT ;  /* 0x000000e996a57210 */ /* 0x000fe400007fe4ff */
[C---:B------:R-:W-:Y:S01]  /*de80*/  HMMA.16816.F32.BF16 R24, R144.reuse, R130, R24 ;  /* 0x000000829018723c */ /* 0x040fe20000041818 */
[----:B------:R4:W-:Y:S02]  /*de90*/  LDGSTS.E.BYPASS.LTC128B.128 [R226+0x2000], [R162.64], !P4 ;  /* 0x02000000a2e27fae */ /* 0x0009e4000e101d4e */
[----:B------:R-:W-:Y:S05]  /*dea0*/  ISETP.GT.AND P0, PT, R168, R215, PT ;  /* 0x000000d7a800720c */ /* 0x000fea0003f04270 */
[C---:B------:R-:W-:Y:S01]  /*deb0*/  HMMA.16816.F32.BF16 R28, R144.reuse, R132, R28 ;  /* 0x00000084901c723c */ /* 0x040fe2000004181c */
[----:B------:R1:W-:Y:S07]  /*dec0*/  LDGSTS.E.BYPASS.LTC128B.128 [R226+0x5000], [R164.64], !P3 ;  /* 0x05000000a4e27fae */ /* 0x0003ee000d901d4e */
[C---:B------:R-:W-:Y:S01]  /*ded0*/  HMMA.16816.F32.BF16 R32, R144.reuse, R134, R32 ;  /* 0x000000869020723c */ /* 0x040fe20000041820 */
[----:B------:R-:W5:Y:S07]  /*dee0*/  LDSM.16.M88.4 R148, [R211+0x8100] ;  /* 0x00810000d394783b */ /* 0x000f6e0000000200 */
[C---:B------:R-:W-:Y:S01]  /*def0*/  HMMA.16816.F32.BF16 R36, R144.reuse, R136, R36 ;  /* 0x000000889024723c */ /* 0x040fe20000041824 */
[----:B------:R-:W0:Y:S07]  /*df00*/  LDGDEPBAR ;  /* 0x00000000000079af */ /* 0x000e2e0000000000 */
[C---:B------:R-:W-:Y:S01]  /*df10*/  HMMA.16816.F32.BF16 R40, R144.reuse, R138, R40 ;  /* 0x0000008a9028723c */ /* 0x040fe20000041828 */
[----:B------:R-:W1:Y:S07]  /*df20*/  LDSM.16.M88.4 R116, [R211+0x8900] ;  /* 0x00890000d374783b */ /* 0x000e6e0000000200 */
[C---:B------:R-:W-:Y:S01]  /*df30*/  HMMA.16816.F32.BF16 R44, R144.reuse, R140, R44 ;  /* 0x0000008c902c723c */ /* 0x040fe2000004182c */
[----:B------:R-:W1:Y:S07]  /*df40*/  LDSM.16.M88.4 R124, [R211+0x9100] ;  /* 0x00910000d37c783b */ /* 0x000e6e0000000200 */
[----:B------:R-:W-:Y:S01]  /*df50*/  HMMA.16816.F32.BF16 R48, R144, R142, R48 ;  /* 0x0000008e9030723c */ /* 0x000fe20000041830 */
[----:B--2---:R-:W2:Y:S07]  /*df60*/  LDSM.16.M88.4 R152, [R211+0x9900] ;  /* 0x00990000d398783b */ /* 0x004eae0000000200 */
[C---:B-----5:R-:W-:Y:S01]  /*df70*/  HMMA.16816.F32.BF16 R4, R172.reuse, R148, R4 ;  /* 0x00000094ac04723c */ /* 0x060fe20000041804 */
[----:B---3--:R-:W3:Y:S07]  /*df80*/  LDSM.16.M88.4 R156, [R211+0xa100] ;  /* 0x00a10000d39c783b */ /* 0x008eee0000000200 */
[C---:B------:R-:W-:Y:S01]  /*df90*/  HMMA.16816.F32.BF16 R8, R172.reuse, R150, R8 ;  /* 0x00000096ac08723c */ /* 0x040fe20000041808 */
[----:B----4-:R-:W4:Y:S07]  /*dfa0*/  LDSM.16.M88.4 R160, [R211+0xa900] ;  /* 0x00a90000d3a0783b */ /* 0x010f2e0000000200 */
[C---:B-1----:R-:W-:Y:S01]  /*dfb0*/  HMMA.16816.F32.BF16 R12, R172.reuse, R116, R12 ;  /* 0x00000074ac0c723c */ /* 0x042fe2000004180c */
[----:B------:R-:W1:Y:S07]  /*dfc0*/  LDSM.16.M88.4 R128, [R202] ;  /* 0x00000000ca80783b */ /* 0x000e6e0000000200 */
[C---:B------:R-:W-:Y:S01]  /*dfd0*/  HMMA.16816.F32.BF16 R16, R172.reuse, R118, R16 ;  /* 0x00000076ac10723c */ /* 0x040fe20000041810 */
[----:B------:R-:W5:Y:S07]  /*dfe0*/  LDSM.16.M88.4 R132, [R202+0x800] ;  /* 0x00080000ca84783b */ /* 0x000f6e0000000200 */
[C---:B------:R-:W-:Y:S01]  /*dff0*/  HMMA.16816.F32.BF16 R20, R172.reuse, R124, R20 ;  /* 0x0000007cac14723c */ /* 0x040fe20000041814 */
[----:B------:R-:W1:Y:S07]  /*e000*/  LDSM.16.M88.4 R136, [R202+0x1000] ;  /* 0x00100000ca88783b */ /* 0x000e6e0000000200 */
[C---:B------:R-:W-:Y:S01]  /*e010*/  HMMA.16816.F32.BF16 R24, R172.reuse, R126, R24 ;  /* 0x0000007eac18723c */ /* 0x040fe20000041818 */
[----:B------:R-:W1:Y:S07]  /*e020*/  LDSM.16.M88.4 R140, [R202+0x1800] ;  /* 0x00180000ca8c783b */ /* 0x000e6e0000000200 */
[C---:B--2---:R-:W-:Y:S01]  /*e030*/  HMMA.16816.F32.BF16 R28, R172.reuse, R152, R28 ;  /* 0x00000098ac1c723c */ /* 0x044fe2000004181c */
[----:B------:R-:W2:Y:S07]  /*e040*/  LDSM.16.M88.4 R148, [R202+0x2000] ;  /* 0x00200000ca94783b */ /* 0x000eae0000000200 */
[C---:B------:R-:W-:Y:S01]  /*e050*/  HMMA.16816.F32.BF16 R32, R172.reuse, R154, R32 ;  /* 0x0000009aac20723c */ /* 0x040fe20000041820 */
[----:B------:R-:W2:Y:S07]  /*e060*/  LDSM.16.M88.4 R116, [R202+0x2800] ;  /* 0x00280000ca74783b */ /* 0x000eae0000000200 */
[C---:B---3--:R-:W-:Y:S01]  /*e070*/  HMMA.16816.F32.BF16 R36, R172.reuse, R156, R36 ;  /* 0x0000009cac24723c */ /* 0x048fe20000041824 */
[----:B------:R-:W3:Y:S07]  /*e080*/  LDSM.16.M88.4 R124, [R214+0xb100] ;  /* 0x00b10000d67c783b */ /* 0x000eee0000000200 */
[C---:B------:R-:W-:Y:S01]  /*e090*/  HMMA.16816.F32.BF16 R40, R172.reuse, R158, R40 ;  /* 0x0000009eac28723c */ /* 0x040fe20000041828 */
[----:B------:R-:W2:Y:S07]  /*e0a0*/  LDSM.16.M88.4 R152, [R214+0xb900] ;  /* 0x00b90000d698783b */ /* 0x000eae0000000200 */
[C---:B----4-:R-:W-:Y:S01]  /*e0b0*/  HMMA.16816.F32.BF16 R44, R172.reuse, R160, R44 ;  /* 0x000000a0ac2c723c */ /* 0x050fe2000004182c */
[----:B------:R-:W4:Y:S07]  /*e0c0*/  LDSM.16.M88.4 R156, [R214+0xc100] ;  /* 0x00c10000d69c783b */ /* 0x000f2e0000000200 */
[----:B------:R-:W-:Y:S01]  /*e0d0*/  HMMA.16816.F32.BF16 R48, R172, R162, R48 ;  /* 0x000000a2ac30723c */ /* 0x000fe20000041830 */
[----:B------:R-:W2:Y:S07]  /*e0e0*/  LDSM.16.M88.4 R160, [R214+0xc900] ;  /* 0x00c90000d6a0783b */ /* 0x000eae0000000200 */
[C---:B-1----:R-:W-:Y:S01]  /*e0f0*/  HMMA.16816.F32.BF16 R4, R176.reuse, R128, R4 ;  /* 0x00000080b004723c */ /* 0x042fe20000041804 */
[----:B------:R-:W-:Y:S07]  /*e100*/  LDSM.16.M88.4 R164, [R211+0xd900] ;  /* 0x00d90000d3a4783b */ /* 0x000fee0000000200 */
[C---:B------:R-:W-:Y:S01]  /*e110*/  HMMA.16816.F32.BF16 R8, R176.reuse, R130, R8 ;  /* 0x00000082b008723c */ /* 0x040fe20000041808 */
[----:B------:R-:W1:Y:S07]  /*e120*/  LDSM.16.M88.4 R128, [R214+0xd100] ;  /* 0x00d10000d680783b */ /* 0x000e6e0000000200 */
[C---:B-----5:R-:W-:Y:S08]  /*e130*/  HMMA.16816.F32.BF16 R12, R176.reuse, R132, R12 ;  /* 0x00000084b00c723c */ /* 0x060ff0000004180c */
[C---:B------:R-:W-:Y:S01]  /*e140*/  HMMA.16816.F32.BF16 R16, R176.reuse, R134, R16 ;  /* 0x00000086b010723c */ /* 0x040fe20000041810 */
[----:B------:R-:W5:Y:S07]  /*e150*/  LDSM.16.M88.4 R132, [R214+0xd900] ;  /* 0x00d90000d684783b */ /* 0x000f6e0000000200 */
[C---:B------:R-:W-:Y:S08]  /*e160*/  HMMA.16816.F32.BF16 R20, R176.reuse, R136, R20 ;  /* 0x00000088b014723c */ /* 0x040ff00000041814 */
[C---:B------:R-:W-:Y:S01]  /*e170*/  HMMA.16816.F32.BF16 R24, R176.reuse, R138, R24 ;  /* 0x0000008ab018723c */ /* 0x040fe20000041818 */
[----:B------:R-:W1:Y:S07]  /*e180*/  LDSM.16.M88.4 R136, [R201] ;  /* 0x00000000c988783b */ /* 0x000e6e0000000200 */
[C---:B------:R-:W-:Y:S08]  /*e190*/  HMMA.16816.F32.BF16 R28, R176.reuse, R140, R28 ;  /* 0x0000008cb01c723c */ /* 0x040ff0000004181c */
[C---:B------:R-:W-:Y:S01]  /*e1a0*/  HMMA.16816.F32.BF16 R32, R176.reuse, R142, R32 ;  /* 0x0000008eb020723c */ /* 0x040fe20000041820 */
[----:B------:R-:W1:Y:S07]  /*e1b0*/  LDSM.16.M88.4 R140, [R200] ;  /* 0x00000000c88c783b */ /* 0x000e6e0000000200 */
[C---:B--2---:R-:W-:Y:S08]  /*e1c0*/  HMMA.16816.F32.BF16 R36, R176.reuse, R148, R36 ;  /* 0x00000094b024723c */ /* 0x044ff00000041824 */
[C---:B------:R-:W-:Y:S01]  /*e1d0*/  HMMA.16816.F32.BF16 R40, R176.reuse, R150, R40 ;  /* 0x00000096b028723c */ /* 0x040fe20000041828 */
[----:B------:R-:W-:Y:S07]  /*e1e0*/  LDSM.16.M88.4 R148, [R197] ;  /* 0x00000000c594783b */ /* 0x000fee0000000200 */
[C---:B------:R-:W-:Y:S08]  /*e1f0*/  HMMA.16816.F32.BF16 R44, R176.reuse, R116, R44 ;  /* 0x00000074b02c723c */ /* 0x040ff0000004182c */
[----:B------:R-:W-:Y:S01]  /*e200*/  HMMA.16816.F32.BF16 R48, R176, R118, R48 ;  /* 0x00000076b030723c */ /* 0x000fe20000041830 */
[----:B------:R-:W2:Y:S07]  /*e210*/  LDSM.16.M88.4 R116, [R199] ;  /* 0x00000000c774783b */ /* 0x000eae0000000200 */
[C---:B---3--:R-:W-:Y:S08]  /*e220*/  HMMA.16816.F32.BF16 R4, R180.reuse, R124, R4 ;  /* 0x0000007cb404723c */ /* 0x048ff00000041804 */
[C---:B------:R-:W-:Y:S01]  /*e230*/  HMMA.16816.F32.BF16 R8, R180.reuse, R126, R8 ;  /* 0x0000007eb408723c */ /* 0x040fe20000041808 */
[----:B------:R-:W3:Y:S07]  /*e240*/  LDSM.16.M88.4 R124, [R198] ;  /* 0x00000000c67c783b */ /* 0x000eee0000000200 */
[C---:B------:R-:W-:Y:S08]  /*e250*/  HMMA.16816.F32.BF16 R12, R180.reuse, R152, R12 ;  /* 0x00000098b40c723c */ /* 0x040ff0000004180c */
[C---:B------:R-:W-:Y:S01]  /*e260*/  HMMA.16816.F32.BF16 R16, R180.reuse, R154, R16 ;  /* 0x0000009ab410723c */ /* 0x040fe20000041810 */
[----:B------:R-:W2:Y:S07]  /*e270*/  LDSM.16.M88.4 R152, [R196] ;  /* 0x00000000c498783b */ /* 0x000eae0000000200 */
[C---:B----4-:R-:W-:Y:S08]  /*e280*/  HMMA.16816.F32.BF16 R20, R180.reuse, R156, R20 ;  /* 0x0000009cb414723c */ /* 0x050ff00000041814 */
[C---:B------:R-:W-:Y:S01]  /*e290*/  HMMA.16816.F32.BF16 R24, R180.reuse, R158, R24 ;  /* 0x0000009eb418723c */ /* 0x040fe20000041818 */
[----:B------:R-:W4:Y:S07]  /*e2a0*/  LDSM.16.M88.4 R156, [R211+0xb100] ;  /* 0x00b10000d39c783b */ /* 0x000f2e0000000200 */
[C---:B------:R-:W-:Y:S08]  /*e2b0*/  HMMA.16816.F32.BF16 R28, R180.reuse, R160, R28 ;  /* 0x000000a0b41c723c */ /* 0x040ff0000004181c */
[C---:B------:R-:W-:Y:S01]  /*e2c0*/  HMMA.16816.F32.BF16 R32, R180.reuse, R162, R32 ;  /* 0x000000a2b420723c */ /* 0x040fe20000041820 */
[----:B------:R-:W-:Y:S07]  /*e2d0*/  LDSM.16.M88.4 R160, [R211+0xd100] ;  /* 0x00d10000d3a0783b */ /* 0x000fee0000000200 */
[C---:B-1----:R-:W-:Y:S08]  /*e2e0*/  HMMA.16816.F32.BF16 R36, R180.reuse, R128, R36 ;  /* 0x00000080b424723c */ /* 0x042ff00000041824 */
[C---:B------:R-:W-:Y:S01]  /*e2f0*/  HMMA.16816.F32.BF16 R40, R180.reuse, R130, R40 ;  /* 0x00000082b428723c */ /* 0x040fe20000041828 */
[----:B------:R-:W1:Y:S07]  /*e300*/  LDSM.16.M88.4 R128, [R211+0xb900] ;  /* 0x00b90000d380783b */ /* 0x000e6e0000000200 */
[C---:B-----5:R-:W-:Y:S08]  /*e310*/  HMMA.16816.F32.BF16 R44, R180.reuse, R132, R44 ;  /* 0x00000084b42c723c */ /* 0x060ff0000004182c */
[----:B------:R-:W-:Y:S01]  /*e320*/  HMMA.16816.F32.BF16 R48, R180, R134, R48 ;  /* 0x00000086b430723c */ /* 0x000fe20000041830 */
[----:B------:R-:W5:Y:S07]  /*e330*/  LDSM.16.M88.4 R132, [R211+0xc100] ;  /* 0x00c10000d384783b */ /* 0x000f6e0000000200 */
[C---:B------:R-:W-:Y:S08]  /*e340*/  HMMA.16816.F32.BF16 R4, R184.reuse, R136, R4 ;  /* 0x00000088b804723c */ /* 0x040ff00000041804 */
[C---:B------:R-:W-:Y:S01]  /*e350*/  HMMA.16816.F32.BF16 R8, R184.reuse, R138, R8 ;  /* 0x0000008ab808723c */ /* 0x040fe20000041808 */
[----:B------:R-:W1:Y:S07]  /*e360*/  LDSM.16.M88.4 R136, [R211+0xc900] ;  /* 0x00c90000d388783b */ /* 0x000e6e0000000200 */
[C---:B------:R-:W-:Y:S08]  /*e370*/  HMMA.16816.F32.BF16 R12, R184.reuse, R140, R12 ;  /* 0x0000008cb80c723c */ /* 0x040ff0000004180c */
[C---:B------:R-:W-:Y:S01]  /*e380*/  HMMA.16816.F32.BF16 R16, R184.reuse, R142, R16 ;  /* 0x0000008eb810723c */ /* 0x040fe20000041810 */
[----:B------:R-:W1:Y:S07]  /*e390*/  LDSM.16.M88.4 R140, [R202+0x3000] ;  /* 0x00300000ca8c783b */ /* 0x000e6e0000000200 */
[C---:B--2---:R-:W-:Y:S08]  /*e3a0*/  HMMA.16816.F32.BF16 R20, R184.reuse, R116, R20 ;  /* 0x00000074b814723c */ /* 0x044ff00000041814 */
[C---:B------:R-:W-:Y:S01]  /*e3b0*/  HMMA.16816.F32.BF16 R24, R184.reuse, R118, R24 ;  /* 0x00000076b818723c */ /* 0x040fe20000041818 */
[----:B------:R-:W2:Y:S07]  /*e3c0*/  LDSM.16.M88.4 R116, [R202+0x3800] ;  /* 0x00380000ca74783b */ /* 0x000eae0000000200 */
        /* <DEDUP_REMOVED lines=8> */
[C---:B-1----:R-:W-:Y:S08]  /*e450*/  HMMA.16816.F32.BF16 R12, R188.reuse, R128, R12 ;  /* 0x00000080bc0c723c */ /* 0x042ff0000004180c */
[C---:B------:R-:W-:Y:S08]  /*e460*/  HMMA.16816.F32.BF16 R16, R188.reuse, R130, R16 ;  /* 0x00000082bc10723c */ /* 0x040ff00000041810 */
        /* <DEDUP_REMOVED lines=10> */
[C---:B--2---:R-:W-:Y:S08]  /*e510*/  HMMA.16816.F32.BF16 R12, R192.reuse, R116, R12 ;  /* 0x00000074c00c723c */ /* 0x044ff0000004180c */
[----:B------:R-:W-:Y:S01]  /*e520*/  FMUL.FTZ R0, R4, c[0x0][0x320] ;  /* 0x0000c80004007a20 */ /* 0x000fe20000410000 */
[C---:B------:R-:W-:Y:S03]  /*e530*/  HMMA.16816.F32.BF16 R16, R192.reuse, R118, R16 ;  /* 0x00000076c010723c */ /* 0x040fe60000041810 */
[----:B------:R-:W-:Y:S02]  /*e540*/  FMUL.FTZ R126, R5, c[0x0][0x320] ;  /* 0x0000c800057e7a20 */ /* 0x000fe40000410000 */
[----:B------:R-:W1:Y:S01]  /*e550*/  MUFU.TANH R0, R0 ;  /* 0x0000000000007308 */ /* 0x000e620000002400 */
[----:B------:R-:W-:Y:S02]  /*e560*/  FMUL.FTZ R124, R6, c[0x0][0x320] ;  /* 0x0000c800067c7a20 */ /* 0x000fe40000410000 */
[----:B------:R-:W-:Y:S04]  /*e570*/  FMUL.FTZ R9, R9, c[0x0][0x320] ;  /* 0x0000c80009097a20 */ /* 0x000fe80000410000 */
[----:B------:R-:W-:Y:S02]  /*e580*/  FMUL.FTZ R10, R10, c[0x0][0x320] ;  /* 0x0000c8000a0a7a20 */ /* 0x000fe40000410000 */
[----:B------:R-:W-:Y:S01]  /*e590*/  FMUL.FTZ R11, R11, c[0x0][0x320] ;  /* 0x0000c8000b0b7a20 */ /* 0x000fe20000410000 */
[----:B------:R-:W2:Y:S01]  /*e5a0*/  MUFU.TANH R128, R9 ;  /* 0x0000000900807308 */ /* 0x000ea20000002400 */
[----:B------:R-:W-:Y:S02]  /*e5b0*/  FMUL.FTZ R125, R7, c[0x0][0x320] ;  /* 0x0000c800077d7a20 */ /* 0x000fe40000410000 */
[----:B------:R-:W3:Y:S01]  /*e5c0*/  LDSM.16.M88.4 R4, [R202+0x4000] ;  /* 0x00400000ca04783b */ /* 0x000ee20000000200 */
[----:B------:R-:W-:Y:S02]  /*e5d0*/  FMUL.FTZ R127, R8, c[0x0][0x320] ;  /* 0x0000c800087f7a20 */ /* 0x000fe40000410000 */
[----:B------:R-:W-:Y:S02]  /*e5e0*/  FMUL.FTZ R118, R12, c[0x0][0x320] ;  /* 0x0000c8000c767a20 */ /* 0x000fe40000410000 */
[----:B------:R-:W-:Y:S02]  /*e5f0*/  FMUL.FTZ R12, R13, c[0x0][0x320] ;  /* 0x0000c8000d0c7a20 */ /* 0x000fe40000410000 */
[----:B------:R-:W4:Y:S01]  /*e600*/  MUFU.TANH R116, R10 ;  /* 0x0000000a00747308 */ /* 0x000f220000002400 */
[----:B------:R-:W-:Y:S02]  /*e610*/  FMUL.FTZ R163, R14, c[0x0][0x320] ;  /* 0x0000c8000ea37a20 */ /* 0x000fe40000410000 */
[----:B------:R-:W-:Y:S02]  /*e620*/  FMUL.FTZ R13, R16, c[0x0][0x320] ;  /* 0x0000c800100d7a20 */ /* 0x000fe40000410000 */
[----:B------:R-:W-:Y:S02]  /*e630*/  FMUL.FTZ R14, R17, c[0x0][0x320] ;  /* 0x0000c800110e7a20 */ /* 0x000fe40000410000 */
[----:B------:R-:W-:Y:S02]  /*e640*/  FMUL.FTZ R15, R15, c[0x0][0x320] ;  /* 0x0000c8000f0f7a20 */ /* 0x000fe40000410000 */
[----:B------:R-:W-:Y:S01]  /*e650*/  FMUL.FTZ R18, R18, c[0x0][0x320] ;  /* 0x0000c80012127a20 */ /* 0x000fe20000410000 */
[----:B------:R5:W1:Y:S01]  /*e660*/  MUFU.TANH R117, R11 ;  /* 0x0000000b00757308 */ /* 0x000a620000002400 */
[----:B------:R-:W-:Y:S09]  /*e670*/  FMUL.FTZ R19, R19, c[0x0][0x320] ;  /* 0x0000c80013137a20 */ /* 0x000ff20000410000 */
[----:B------:R-:W1:Y:S10]  /*e680*/  MUFU.TANH R126, R126 ;  /* 0x0000007e007e7308 */ /* 0x000e740000002400 */
[----:B------:R-:W1:Y:S01]  /*e690*/  MUFU.TANH R124, R124 ;  /* 0x0000007c007c7308 */ /* 0x000e620000002400 */
[C---:B---3--:R-:W-:Y:S01]  /*e6a0*/  HMMA.16816.F32.BF16 R20, R192.reuse, R4, R20 ;  /* 0x00000004c014723c */ /* 0x048fe20000041814 */
[----:B-----5:R-:W3:Y:S08]  /*e6b0*/  LDSM.16.M88.4 R8, [R202+0x4800] ;  /* 0x00480000ca08783b */ /* 0x020ef00000000200 */
[----:B------:R-:W1:Y:S01]  /*e6c0*/  MUFU.TANH R125, R125 ;  /* 0x0000007d007d7308 */ /* 0x000e620000002400 */
[C---:B------:R-:W-:Y:S01]  /*e6d0*/  HMMA.16816.F32.BF16 R24, R192.reuse, R6, R24 ;  /* 0x00000006c018723c */ /* 0x040fe20000041818 */
[----:B------:R-:W5:Y:S08]  /*e6e0*/  LDSM.16.M88.4 R4, [R202+0x5000] ;  /* 0x00500000ca04783b */ /* 0x000f700000000200 */
[----:B------:R-:W1:Y:S05]  /*e6f0*/  MUFU.TANH R127, R127 ;  /* 0x0000007f007f7308 */ /* 0x000e6a0000002400 */
[----:B------:R-:W-:Y:S02]  /*e700*/  FMUL.FTZ R166, R20, c[0x0][0x320] ;  /* 0x0000c80014a67a20 */ /* 0x000fe40000410000 */
[----:B------:R-:W-:Y:S03]  /*e710*/  FMUL.FTZ R21, R21, c[0x0][0x320] ;  /* 0x0000c80015157a20 */ /* 0x000fe60000410000 */
[----:B------:R-:W1:Y:S01]  /*e720*/  MUFU.TANH R118, R118 ;  /* 0x0000007600767308 */ /* 0x000e620000002400 */
[----:B------:R-:W-:Y:S02]  /*e730*/  FMUL.FTZ R22, R22, c[0x0][0x320] ;  /* 0x0000c80016167a20 */ /* 0x000fe40000410000 */
[----:B------:R-:W-:Y:S02]  /*e740*/  FMUL.FTZ R23, R23, c[0x0][0x320] ;  /* 0x0000c80017177a20 */ /* 0x000fe40000410000 */
[----:B------:R-:W-:Y:S02]  /*e750*/  FMUL.FTZ R158, R24, c[0x0][0x320] ;  /* 0x0000c800189e7a20 */ /* 0x000fe40000410000 */
[----:B------:R-:W-:Y:S02]  /*e760*/  FMUL.FTZ R25, R25, c[0x0][0x320] ;  /* 0x0000c80019197a20 */ /* 0x000fe40000410000 */
[----:B------:R-:W-:Y:S01]  /*e770*/  FMUL.FTZ R26, R26, c[0x0][0x320] ;  /* 0x0000c8001a1a7a20 */ /* 0x000fe20000410000 */
[----:B------:R-:W1:Y:S01]  /*e780*/  MUFU.TANH R12, R12 ;  /* 0x0000000c000c7308 */ /* 0x000e620000002400 */
[----:B------:R-:W-:Y:S01]  /*e790*/  FMUL.FTZ R27, R27, c[0x0][0x320] ;  /* 0x0000c8001b1b7a20 */ /* 0x000fe20000410000 */
[C---:B---3--:R-:W-:Y:S08]  /*e7a0*/  HMMA.16816.F32.BF16 R28, R192.reuse, R8, R28 ;  /* 0x00000008c01c723c */ /* 0x048ff0000004181c */
[----:B------:R-:W3:Y:S01]  /*e7b0*/  MUFU.TANH R163, R163 ;  /* 0x000000a300a37308 */ /* 0x000ee20000002400 */
[C---:B------:R-:W-:Y:S01]  /*e7c0*/  HMMA.16816.F32.BF16 R32, R192.reuse, R10, R32 ;  /* 0x0000000ac020723c */ /* 0x040fe20000041820 */
[----:B------:R-:W1:Y:S01]  /*e7d0*/  LDSM.16.M88.4 R8, [R202+0x5800] ;  /* 0x00580000ca08783b */ /* 0x000e620000000200 */
[----:B------:R-:W-:Y:S07]  /*e7e0*/  DEPBAR.LE SB0, 0x0 ;  /* 0x000080000000791a */ /* 0x000fee0000000000 */
[----:B------:R1:W1:Y:S01]  /*e7f0*/  MUFU.TANH R151, R15 ;  /* 0x0000000f00977308 */ /* 0x0002620000002400 */
[----:B------:R-:W-:Y:S01]  /*e800*/  BAR.SYNC.DEFER_BLOCKING 0x0 ;  /* 0x0000000000007b1d */ /* 0x000fe20000010000 */
[C---:B-----5:R-:W-:Y:S05]  /*e810*/  HMMA.16816.F32.BF16 R36, R192.reuse, R4, R36 ;  /* 0x00000004c024723c */ /* 0x060fea0000041824 */
[----:B------:R-:W-:Y:S03]  /*e820*/  FMUL.FTZ R234, R28, c[0x0][0x320] ;  /* 0x0000c8001cea7a20 */ /* 0x000fe60000410000 */
[----:B------:R-:W2:Y:S01]  /*e830*/  MUFU.TANH R13, R13 ;  /* 0x0000000d000d7308 */ /* 0x000ea20000002400 */
[C---:B------:R-:W-:Y:S03]  /*e840*/  HMMA.16816.F32.BF16 R40, R192.reuse, R6, R40 ;  /* 0x00000006c028723c */ /* 0x040fe60000041828 */
[----:B------:R-:W-:Y:S02]  /*e850*/  FMUL.FTZ R29, R29, c[0x0][0x320] ;  /* 0x0000c8001d1d7a20 */ /* 0x000fe40000410000 */
[----:B------:R-:W-:Y:S02]  /*e860*/  FMUL.FTZ R236, R32, c[0x0][0x320] ;  /* 0x0000c80020ec7a20 */ /* 0x000fe40000410000 */
[----:B------:R-:W-:Y:S02]  /*e870*/  FMUL.FTZ R30, R30, c[0x0][0x320] ;  /* 0x0000c8001e1e7a20 */ /* 0x000fe40000410000 */
[----:B------:R-:W2:Y:S03]  /*e880*/  MUFU.TANH R14, R14 ;  /* 0x0000000e000e7308 */ /* 0x000ea60000002400 */
[----:B------:R-:W-:Y:S02]  /*e890*/  FMUL.FTZ R31, R31, c[0x0][0x320] ;  /* 0x0000c8001f1f7a20 */ /* 0x000fe40000410000 */
[----:B------:R-:W-:Y:S02]  /*e8a0*/  FMUL.FTZ R33, R33, c[0x0][0x320] ;  /* 0x0000c80021217a20 */ /* 0x000fe40000410000 */
[----:B------:R-:W-:Y:S02]  /*e8b0*/  FMUL.FTZ R232, R36, c[0x0][0x320] ;  /* 0x0000c80024e87a20 */ /* 0x000fe40000410000 */
[----:B------:R-:W-:Y:S01]  /*e8c0*/  FMUL.FTZ R34, R34, c[0x0][0x320] ;  /* 0x0000c80022227a20 */ /* 0x000fe20000410000 */
[----:B------:R2:W2:Y:S01]  /*e8d0*/  MUFU.TANH R153, R18 ;  /* 0x0000001200997308 */ /* 0x0004a20000002400 */
[----:B------:R-:W-:Y:S01]  /*e8e0*/  FMUL.FTZ R35, R35, c[0x0][0x320] ;  /* 0x0000c80023237a20 */ /* 0x000fe20000410000 */
[C---:B-1----:R-:W-:Y:S03]  /*e8f0*/  HMMA.16816.F32.BF16 R44, R192.reuse, R8, R44 ;  /* 0x00000008c02c723c */ /* 0x042fe6000004182c */
[----:B------:R-:W-:Y:S02]  /*e900*/  FMUL.FTZ R164, R40, c[0x0][0x320] ;  /* 0x0000c80028a47a20 */ /* 0x000fe40000410000 */
[----:B------:R-:W-:Y:S03]  /*e910*/  FMUL.FTZ R37, R37, c[0x0][0x320] ;  /* 0x0000c80025257a20 */ /* 0x000fe60000410000 */
        /* <DEDUP_REMOVED lines=17> */
[----:B------:R-:W-:Y:S09]  /*ea30*/  FMUL.FTZ R50, R50, c[0x0][0x320] ;  /* 0x0000c80032327a20 */ /* 0x000ff20000410000 */
        /* <DEDUP_REMOVED lines=28> */
[----:B------:R-:W1:Y:S01]  /*ec00*/  MUFU.TANH R4, R4 ;  /* 0x0000000400047308 */ /* 0x000e620000002400 */
[----:B------:R-:W-:-:S05]  /*ec10*/  @!P0 BRA `(.L_x_55) ;  /* 0x0000034000008947 */ /* 0x000fca0003800000 */
[----:B--234-:R-:W-:Y:S01]  /*ec20*/  PLOP3.LUT P2, PT, PT, PT, UP3, 0x80, 0x0 ;  /* 0x000000000000781c */ /* 0x01cfe20003f4f038 */
[----:B------:R-:W-:Y:S01]  /*ec30*/  IMAD R6, R168, 0x60, R220 ;  /* 0x00000060a8067824 */ /* 0x000fe200078e02dc */
[----:B------:R-:W-:Y:S01]  /*ec40*/  PLOP3.LUT P0, PT, PT, PT, UP3, 0x80, 0x0 ;  /* 0x000000000000781c */ /* 0x000fe20003f0f038 */
[----:B------:R-:W-:Y:S03]  /*ec50*/  IMAD.MOV.U32 R216, RZ, RZ, RZ ;  /* 0x000000ffffd87224 */ /* 0x000fe600078e00ff */
[----:B------:R-:W-:Y:S05]  /*ec60*/  IADD3 R217, R6, -0x60, R219 ;  /* 0xffffffa006d97810 */ /* 0x000fea0007ffe0db */
[----:B------:R-:W-:Y:S02]  /*ec70*/  IMAD.MOV.U32 R5, RZ, RZ, R217 ;  /* 0x000000ffff057224 */ /* 0x000fe400078e00d9 */
[----:B------:R-:W-:Y:S05]  /*ec80*/  @P2 IMAD.HI.U32 R8, R217, c[0x0][0x2bc], RZ ;  /* 0x0000af00d9082a27 */ /* 0x000fea00078e00ff */
[----:B------:R-:W-:Y:S04]  /*ec90*/  @P0 SHF.R.U32.HI R5, RZ, c[0x0][0x2c0], R8 ;  /* 0x0000b000ff050a19 */ /* 0x000fe80000011608 */
[C---:B------:R-:W-:Y:S04]  /*eca0*/  @!P1 IADD3 R9, P0, R5.reuse, UR12, RZ ;  /* 0x0000000c05099c10 */ /* 0x040fe8000ff1e0ff */
[----:B------:R-:W-:Y:S02]  /*ecb0*/  @!P1 LEA.HI.X.SX32 R8, R5, UR7, 0x1, P0 ;  /* 0x0000000705089c11 */ /* 0x000fe400080f0eff */
[C---:B------:R-:W-:Y:S04]  /*ecc0*/  @!P1 LEA R6, P0, R9.reuse, c[0x0][0x2a0], 0x2 ;  /* 0x0000a80009069a11 */ /* 0x040fe800078010ff */
[----:B------:R-:W-:Y:S01]  /*ecd0*/  @!P1 LEA.HI.X R7, R9, c[0x0][0x2a4], R8, 0x2, P0 ;  /* 0x0000a90009079a11 */ /* 0x000fe200000f1408 */
[----:B------:R-:W-:Y:S04]  /*ece0*/  IMAD.MOV R8, RZ, RZ, -R5 ;  /* 0x000000ffff087224 */ /* 0x000fe800078e0a05 */
[----:B------:R2:W3:Y:S01]  /*ecf0*/  @!P1 LDG.E R216, [R6.64] ;  /* 0x0000000e06d89981 */ /* 0x0004e2000c1e1900 */
[----:B------:R-:W-:Y:S05]  /*ed00*/  IMAD R217, R8, c[0x0][0x2b8], R217 ;  /* 0x0000ae0008d97a24 */ /* 0x000fea00078e02d9 */
[----:B------:R-:W-:Y:S05]  /*ed10*/  SHF.R.S32.HI R5, RZ, 0x1f, R217 ;  /* 0x0000001fff057819 */ /* 0x000fea00000114d9 */
        /* <DEDUP_REMOVED lines=12> */
[----:B------:R-:W2:Y:S04]  /*ede0*/  SHFL.IDX PT, R9, R24, RZ, 0x181f ;  /* 0x00181fff18097589 */ /* 0x000ea800000e0000 */
[----:B------:R-:W3:Y:S04]  /*edf0*/  SHFL.IDX PT, R10, R15, RZ, 0x181f ;  /* 0x00181fff0f0a7589 */ /* 0x000ee800000e0000 */
[----:B------:R-:W4:Y:S04]  /*ee00*/  SHFL.IDX PT, R7, R24, 0x1, 0x181f ;  /* 0x00381f0018077f89 */ /* 0x000f2800000e0000 */
[----:B------:R-:W5:Y:S04]  /*ee10*/  SHFL.IDX PT, R8, R15, 0x1, 0x181f ;  /* 0x00381f000f087f89 */ /* 0x000f6800000e0000 */
[----:B------:R-:W1:Y:S04]  /*ee20*/  SHFL.IDX PT, R5, R24, 0x2, 0x181f ;  /* 0x00581f0018057f89 */ /* 0x000e6800000e0000 */
[----:B------:R-:W1:Y:S01]  /*ee30*/  SHFL.IDX PT, R6, R15, 0x2, 0x181f ;  /* 0x00581f000f067f89 */ /* 0x000e6200000e0000 */
[CC--:B--2---:R-:W-:Y:S05]  /*ee40*/  IADD3 R16, P0, R9.reuse, R231.reuse, RZ ;  /* 0x000000e709107210 */ /* 0x0c4fea0007f1e0ff */
[C---:B---3--:R-:W-:Y:S01]  /*ee50*/  IMAD.X R17, R10.reuse, 0x1, R169, P0 ;  /* 0x000000010a117824 */ /* 0x048fe200000e06a9 */
[-C--:B------:R-:W-:Y:S02]  /*ee60*/  IADD3 R18, P0, R9, R230.reuse, RZ ;  /* 0x000000e609127210 */ /* 0x080fe40007f1e0ff */
[CC--:B----4-:R-:W-:Y:S02]  /*ee70*/  IADD3 R20, P6, R7.reuse, R231.reuse, RZ ;  /* 0x000000e707147210 */ /* 0x0d0fe40007fde0ff */
[----:B------:R2:W-:Y:S01]  /*ee80*/  LDGSTS.E.BYPASS.LTC128B.128 [R218+0x8100], [R16.64], !P4 ;  /* 0x0810000010da7fae */ /* 0x0005e2000e101d4e */
[----:B-1----:R-:W-:Y:S01]  /*ee90*/  IMAD.X R19, R10, 0x1, R233, P0 ;  /* 0x000000010a137824 */ /* 0x002fe200000e06e9 */
[-C--:B------:R-:W-:Y:S01]  /*eea0*/  IADD3 R22, P5, R7, R230.reuse, RZ ;  /* 0x000000e607167210 */ /* 0x080fe20007fbe0ff */
[C---:B-----5:R-:W-:Y:S03]  /*eeb0*/  IMAD.X R21, R8.reuse, 0x1, R169, P6 ;  /* 0x0000000108157824 */ /* 0x060fe600030e06a9 */
[----:B------:R2:W-:Y:S01]  /*eec0*/  LDGSTS.E.BYPASS.LTC128B.128 [R218+0xb100], [R18.64], !P3 ;  /* 0x0b10000012da7fae */ /* 0x0005e2000d901d4e */
[C---:B------:R-:W-:Y:S01]  /*eed0*/  IADD3 R10, P2, R5.reuse, R231, RZ ;  /* 0x000000e7050a7210 */ /* 0x040fe20007f5e0ff */
[----:B------:R-:W-:Y:S01]  /*eee0*/  IMAD.X R23, R8, 0x1, R233, P5 ;  /* 0x0000000108177824 */ /* 0x000fe200028e06e9 */
[----:B------:R-:W-:Y:S01]  /*eef0*/  IADD3 R24, P0, R5, R230, RZ ;  /* 0x000000e605187210 */ /* 0x000fe20007f1e0ff */
[----:B------:R2:W-:Y:S02]  /*ef00*/  LDGSTS.E.BYPASS.LTC128B.128 [R218+0x9100], [R20.64], !P4 ;  /* 0x0910000014da7fae */ /* 0x0005e4000e101d4e */
[C---:B------:R-:W-:Y:S02]  /*ef10*/  IMAD.X R11, R6.reuse, 0x1, R169, P2 ;  /* 0x00000001060b7824 */ /* 0x040fe400010e06a9 */
[----:B------:R2:W-:Y:S01]  /*ef20*/  LDGSTS.E.BYPASS.LTC128B.128 [R218+0xc100], [R22.64], !P3 ;  /* 0x0c10000016da7fae */ /* 0x0005e2000d901d4e */
[----:B------:R-:W-:Y:S03]  /*ef30*/  IMAD.X R25, R6, 0x1, R233, P0 ;  /* 0x0000000106197824 */ /* 0x000fe600000e06e9 */
[----:B------:R2:W-:Y:S04]  /*ef40*/  LDGSTS.E.BYPASS.LTC128B.128 [R218+0xa100], [R10.64], !P4 ;  /* 0x0a1000000ada7fae */ /* 0x0005e8000e101d4e */
[----:B------:R2:W-:Y:S02]  /*ef50*/  LDGSTS.E.BYPASS.LTC128B.128 [R218+0xd100], [R24.64], !P3 ;  /* 0x0d10000018da7fae */ /* 0x0005e4000d901d4e */
.L_x_55:
[----:B--234-:R-:W-:Y:S01]  /*ef60*/  IMAD.MOV.U32 R9, RZ, RZ, R221 ;  /* 0x000000ffff097224 */ /* 0x01cfe200078e00dd */
[----:B------:R-:W-:Y:S01]  /*ef70*/  PLOP3.LUT P2, PT, PT, PT, UP2, 0x80, 0x0 ;  /* 0x000000000000781c */ /* 0x000fe20003f4f028 */
[----:B------:R-:W0:Y:S01]  /*ef80*/  LDGDEPBAR ;  /* 0x00000000000079af */ /* 0x000e220000000000 */
[----:B------:R-:W-:Y:S01]  /*ef90*/  PLOP3.LUT P0, PT, PT, PT, UP2, 0x80, 0x0 ;  /* 0x000000000000781c */ /* 0x000fe20003f0f028 */
[----:B------:R-:W-:Y:S02]  /*efa0*/  IMAD R11, R168, -0x60, RZ ;  /* 0xffffffa0a80b7824 */ /* 0x000fe400078e02ff */
[----:B------:R-:W-:Y:S08]  /*efb0*/  IMAD.U32 R6, RZ, RZ, UR8 ;  /* 0x00000008ff067e24 */ /* 0x000ff0000f8e00ff */
[----:B------:R-:W-:Y:S05]  /*efc0*/  @P2 IMAD.HI.U32 R5, R221, c[0x0][0x2c8], RZ ;  /* 0x0000b200dd052a27 */ /* 0x000fea00078e00ff */
[----:B------:R-:W-:Y:S02]  /*efd0*/  @P0 SHF.R.U32.HI R9, RZ, c[0x0][0x2cc], R5 ;  /* 0x0000b300ff090a19 */ /* 0x000fe40000011605 */
[----:B------:R-:W-:Y:S02]  /*efe0*/  PLOP3.LUT P0, PT, PT, PT, UP1, 0x40, 0x0 ;  /* 0x000000000000781c */ /* 0x000fe40003f0e818 */
[----:B------:R-:W-:Y:S01]  /*eff0*/  IADD3 R5, -R222, 0x1, R11 ;  /* 0x00000001de057810 */ /* 0x000fe20007ffe10b */
[----:B------:R-:W2:Y:S03]  /*f000*/  SHFL.IDX PT, R17, R9, RZ, 0x1c1f ;  /* 0x001c1fff09117589 */ /* 0x000ea600000e0000 */
[----:B------:R-:W-:Y:S01]  /*f010*/  IADD3 R6, R5, -c[0x0][0x168], R6 ;  /* 0x80005a0005067a10 */ /* 0x000fe20007ffe006 */
[----:B------:R-:W-:Y:S03]  /*f020*/  IMAD.IADD R5, R11, 0x1, -R222 ;  /* 0x000000010b057824 */ /* 0x000fe600078e0ade */
        /* <DEDUP_REMOVED lines=20> */
.L_x_58:
[----:B------:R-:W-:Y:S04]  /*f170*/  MOV R8, c[0x0][0x32c] ;  /* 0x0000cb0000087a02 */ /* 0x000fe80000000f00 */
[----:B------:R-:W-:Y:S11]  /*f180*/  ISETP.NE.AND P0, PT, R8, 0x1, PT ;  /* 0x000000010800780c */ /* 0x000ff60003f05270 */
[----:B------:R-:W-:Y:S02]  /*f190*/  @!UPT UIADD3 URZ, URZ, URZ, URZ ;  /* 0x0000003f3f3ff290 */ /* 0x000fe4000fffe03f */
[----:B------:R-:W-:Y:S05]  /*f1a0*/  @P0 IMAD.HI.U32 R8, R10, c[0x0][0x330], RZ ;  /* 0x0000cc000a080a27 */ /* 0x000fea00078e00ff */
[----:B------:R-:W-:Y:S02]  /*f1b0*/  @P0 SHF.R.U32.HI R10, RZ, c[0x0][0x334], R8 ;  /* 0x0000cd00ff0a0a19 */ /* 0x000fe40000011608 */
.L_x_59:
[----:B------:R-:W-:Y:S05]  /*f1c0*/  BSYNC B0 ;  /* 0x0000000000007941 */ /* 0x000fea0003800000 */
.L_x_57:
[----:B------:R-:W-:Y:S05]  /*f1d0*/  IMAD R10, R10, c[0x0][0x32c], R5 ;  /* 0x0000cb000a0a7a24 */ /* 0x000fea00078e0205 */
[----:B------:R-:W-:Y:S02]  /*f1e0*/  IADD3 R17, R10, c[0x0][0x32c], RZ ;  /* 0x0000cb000a117a10 */ /* 0x000fe40007ffe0ff */
[----:B------:R-:W-:Y:S02]  /*f1f0*/  IMNMX R15, R15, R10, !PT ;  /* 0x0000000a0f0f7217 */ /* 0x000fe40007800200 */
[----:B------:R-:W-:Y:S02]  /*f200*/  IMNMX R16, R16, R17, PT ;  /* 0x0000001110107217 */ /* 0x000fe40003800200 */
.L_x_56:
[C---:B------:R-:W-:Y:S01]  /*f210*/  ISETP.GE.AND P2, PT, R11.reuse, 0x2, PT ;  /* 0x000000020b00780c */ /* 0x040fe20003f46270 */
[----:B------:R-:W2:Y:S01]  /*f220*/  SHFL.IDX PT, R9, R9, 0x1, 0x1c1f ;  /* 0x003c1f0009097f89 */ /* 0x000ea200000e0000 */
[----:B------:R-:W-:Y:S02]  /*f230*/  ISETP.GE.AND P0, PT, R11, 0x9, PT ;  /* 0x000000090b00780c */ /* 0x000fe40003f06270 */
[----:B------:R-:W-:Y:S02]  /*f240*/  LOP3.LUT R227, R227, 0xfff7ffff, RZ, 0xc0, !PT ;  /* 0xfff7ffffe3e37812 */ /* 0x000fe400078ec0ff */
[C---:B------:R-:W-:Y:S02]  /*f250*/  ISETP.GE.AND P5, PT, R11.reuse, 0xa, PT ;  /* 0x0000000a0b00780c */ /* 0x040fe40003fa6270 */
[----:B------:R-:W-:Y:S05]  /*f260*/  ISETP.GE.AND P6, PT, R11, 0x52, PT ;  /* 0x000000520b00780c */ /* 0x000fea0003fc6270 */
[----:B------:R-:W-:Y:S02]  /*f270*/  @P2 LOP3.LUT R227, R227, 0x80000, RZ, 0xfc, !PT ;  /* 0x00080000e3e32812 */ /* 0x000fe400078efcff */
[----:B------:R-:W-:Y:S02]  /*f280*/  ISETP.GT.AND P2, PT, R15, 0x1, !P2 ;  /* 0x000000010f00780c */ /* 0x000fe40005744270 */
[----:B------:R-:W-:Y:S02]  /*f290*/  LOP3.LUT R227, R227, 0xfffbffff, RZ, 0xc0, !PT ;  /* 0xfffbffffe3e37812 */ /* 0x000fe400078ec0ff */
[----:B------:R-:W-:Y:S02]  /*f2a0*/  ISETP.LT.OR P2, PT, R16, 0x2, P2 ;  /* 0x000000021000780c */ /* 0x000fe40001741670 */
[----:B------:R-:W-:Y:S02]  /*f2b0*/  @P0 LOP3.LUT R227, R227, 0x40000, RZ, 0xfc, !PT ;  /* 0x00040000e3e30812 */ /* 0x000fe400078efcff */
[----:B------:R-:W-:Y:S02]  /*f2c0*/  ISETP.GT.AND P0, PT, R15, 0x8, !P0 ;  /* 0x000000080f00780c */ /* 0x000fe40004704270 */
[----:B------:R-:W-:Y:S01]  /*f2d0*/  FSEL R126, R126, -INF , !P2 ;  /* 0xff8000007e7e7808 */ /* 0x000fe20005000000 */
[--C-:B--2---:R-:W-:Y:S01]  /*f2e0*/  IMAD.IADD R6, R6, 0x1, R9.reuse ;  /* 0x0000000106067824 */ /* 0x104fe200078e0209 */
[----:B------:R-:W-:Y:S02]  /*f2f0*/  ISETP.GE.AND P2, PT, R11, 0x11, PT ;  /* 0x000000110b00780c */ /* 0x000fe40003f46270 */
[C---:B------:R-:W-:Y:S02]  /*f300*/  ISETP.LT.OR P0, PT, R16.reuse, 0x9, P0 ;  /* 0x000000091000780c */ /* 0x040fe40000701670 */
        /* <DEDUP_REMOVED lines=12> */
[----:B-1----:R-:W-:Y:S02]  /*f3d0*/  FSEL R42, R118, -INF , !P0 ;  /* 0xff800000762a7808 */ /* 0x002fe40004000000 */
[----:B------:R-:W-:Y:S02]  /*f3e0*/  ISETP.GT.AND P0, PT, R15, 0x11, !P2 ;  /* 0x000000110f00780c */ /* 0x000fe40005704270 */
[----:B------:R-:W-:Y:S02]  /*f3f0*/  ISETP.GE.AND P5, PT, R11, 0x59, PT ;  /* 0x000000590b00780c */ /* 0x000fe40003fa6270 */
[----:B------:R-:W-:Y:S02]  /*f400*/  ISETP.LT.OR P0, PT, R16, 0x12, P0 ;  /* 0x000000121000780c */ /* 0x000fe40000701670 */
[----:B------:R-:W-:Y:S02]  /*f410*/  @P2 LOP3.LUT R227, R227, 0x8000, RZ, 0xfc, !PT ;  /* 0x00008000e3e32812 */ /* 0x000fe400078efcff */
[----:B------:R-:W-:Y:S02]  /*f420*/  ISETP.GE.AND P2, PT, R11, 0x19, PT ;  /* 0x000000190b00780c */ /* 0x000fe40003f46270 */
[----:B------:R-:W-:Y:S02]  /*f430*/  LOP3.LUT R227, R227, 0xffffbfff, RZ, 0xc0, !PT ;  /* 0xffffbfffe3e37812 */ /* 0x000fe400078ec0ff */
[----:B------:R-:W-:Y:S02]  /*f440*/  FSEL R40, R12, -INF , !P0 ;  /* 0xff8000000c287808 */ /* 0x000fe40004000000 */
[----:B------:R-:W-:Y:S04]  /*f450*/  ISETP.GT.AND P0, PT, R15, 0x18, !P2 ;  /* 0x000000180f00780c */ /* 0x000fe80005704270 */
[C---:B------:R-:W-:Y:S03]  /*f460*/  ISETP.LT.OR P0, PT, R16.reuse, 0x19, P0 ;  /* 0x000000191000780c */ /* 0x040fe60000701670 */
        /* <DEDUP_REMOVED lines=90> */
[----:B------:R-:W-:Y:S02]  /*fa10*/  ISETP.GT.AND P0, PT, R15, 0x58, !P5 ;  /* 0x000000580f00780c */ /* 0x000fe40006f04270 */
[----:B------:R-:W-:Y:S02]  /*fa20*/  LOP3.LUT R227, R227, 0xffefffff, RZ, 0xc0, !PT ;  /* 0xffefffffe3e37812 */ /* 0x000fe400078ec0ff */
[----:B------:R-:W-:Y:S04]  /*fa30*/  ISETP.LT.OR P0, PT, R16, 0x59, P0 ;  /* 0x000000591000780c */ /* 0x000fe80000701670 */
[----:B------:R-:W-:Y:S02]  /*fa40*/  FSEL R142, R142, -INF , !P0 ;  /* 0xff8000008e8e7808 */ /* 0x000fe40004000000 */
[----:B------:R-:W-:Y:S02]  /*fa50*/  ISETP.GT.AND P0, PT, R15, RZ, !P2 ;  /* 0x000000ff0f00720c */ /* 0x000fe40005704270 */
[----:B------:R-:W-:Y:S02]  /*fa60*/  @P2 LOP3.LUT R227, R227, 0x100000, RZ, 0xfc, !PT ;  /* 0x00100000e3e32812 */ /* 0x000fe400078efcff */
[----:B------:R-:W-:Y:S02]  /*fa70*/  ISETP.LT.OR P0, PT, R16, 0x1, P0 ;  /* 0x000000011000780c */ /* 0x000fe40000701670 */
[----:B------:R-:W-:Y:S02]  /*fa80*/  ISETP.GE.AND P2, PT, R11, 0x5a, PT ;  /* 0x0000005a0b00780c */ /* 0x000fe40003f46270 */
[----:B------:R-:W-:Y:S01]  /*fa90*/  FSEL R12, R0, -INF , !P0 ;  /* 0xff800000000c7808 */ /* 0x000fe20004000000 */
[----:B------:R-:W-:Y:S01]  /*faa0*/  IMAD.IADD R0, R7, 0x1, R9 ;  /* 0x0000000107007824 */ /* 0x000fe200078e0209 */
        /* <DEDUP_REMOVED lines=21> */
.L_x_62:
[----:B------:R-:W-:Y:S04]  /*fc00*/  MOV R7, 0x1 ;  /* 0x0000000100077802 */ /* 0x000fe80000000f00 */
[----:B------:R-:W-:Y:S11]  /*fc10*/  ISETP.NE.AND P0, PT, R7, c[0x0][0x32c], PT ;  /* 0x0000cb0007007a0c */ /* 0x000ff60003f05270 */
[----:B------:R-:W-:Y:S02]  /*fc20*/  @!UPT UIADD3 URZ, URZ, URZ, URZ ;  /* 0x0000003f3f3ff290 */ /* 0x000fe4000fffe03f */
[----:B------:R-:W-:Y:S05]  /*fc30*/  @P0 IMAD.HI.U32 R7, R14, c[0x0][0x330], RZ ;  /* 0x0000cc000e070a27 */ /* 0x000fea00078e00ff */
[----:B------:R-:W-:Y:S02]  /*fc40*/  @P0 SHF.R.U32.HI R14, RZ, c[0x0][0x334], R7 ;  /* 0x0000cd00ff0e0a19 */ /* 0x000fe40000011607 */
.L_x_63:
[----:B------:R-:W-:Y:S05]  /*fc50*/  BSYNC B0 ;  /* 0x0000000000007941 */ /* 0x000fea0003800000 */
.L_x_61:
[----:B------:R-:W-:Y:S05]  /*fc60*/  IMAD R5, R14, c[0x0][0x32c], R5 ;  /* 0x0000cb000e057a24 */ /* 0x000fea00078e0205 */
[----:B------:R-:W-:Y:S02]  /*fc70*/  IADD3 R7, R5, c[0x0][0x32c], RZ ;  /* 0x0000cb0005077a10 */ /* 0x000fe40007ffe0ff */
[----:B------:R-:W-:Y:S02]  /*fc80*/  IMNMX R6, R6, R5, !PT ;  /* 0x0000000506067217 */ /* 0x000fe40007800200 */
[----:B------:R-:W-:Y:S02]  /*fc90*/  IMNMX R0, R0, R7, PT ;  /* 0x0000000700007217 */ /* 0x000fe40003800200 */
.L_x_60:
[C---:B------:R-:W-:Y:S01]  /*fca0*/  LOP3.LUT P0, RZ, R227.reuse, 0x100000, RZ, 0xc0, !PT ;  /* 0x00100000e3ff7812 */ /* 0x040fe2000780c0ff */
        /* <DEDUP_REMOVED lines=71> */
[C---:B------:R-:W-:Y:S02]  /*10120*/  ISETP.GT.AND P6, PT, R6.reuse, 0x51, !P6 ;  /* 0x000000510600780c */ /* 0x040fe400077c4270 */
        /* <DEDUP_REMOVED lines=11> */
[C---:B------:R-:W-:Y:S02]  /*101e0*/  ISETP.LT.OR P6, PT, R0.reuse, 0x52, P6 ;  /* 0x000000520000780c */ /* 0x040fe400037c1670 */
[----:B------:R-:W-:Y:S02]  /*101f0*/  ISETP.LT.OR P0, PT, R0, 0x2a, P0 ;  /* 0x0000002a0000780c */ /* 0x000fe40000701670 */
[----:B------:R-:W-:Y:S02]  /*10200*/  FMNMX.FTZ R5, R150, R5, !PT ;  /* 0x0000000596057209 */ /* 0x000fe40007810000 */
[----:B------:R-:W-:Y:S02]  /*10210*/  FSEL R171, R171, -INF , !P0 ;  /* 0xff800000abab7808 */ /* 0x000fe40004000000 */
[----:B------:R-:W-:Y:S02]  /*10220*/  LOP3.LUT P0, RZ, R227, 0x100, RZ, 0xc0, !PT ;  /* 0x00000100e3ff7812 */ /* 0x000fe4000780c0ff */
[----:B------:R-:W-:Y:S02]  /*10230*/  FMNMX.FTZ R16, R171, R16, !PT ;  /* 0x00000010ab107209 */ /* 0x000fe40007810000 */
[C---:B------:R-:W-:Y:S02]  /*10240*/  ISETP.GT.AND P0, PT, R6.reuse, 0x30, !P0 ;  /* 0x000000300600780c */ /* 0x040fe40004704270 */
[----:B------:R-:W-:Y:S02]  /*10250*/  ISETP.GT.AND P2, PT, R6, 0x59, !P2 ;  /* 0x000000590600780c */ /* 0x000fe40005744270 */
[C---:B------:R-:W-:Y:S02]  /*10260*/  ISETP.LT.OR P0, PT, R0.reuse, 0x31, P0 ;  /* 0x000000310000780c */ /* 0x040fe40000701670 */
[----:B------:R-:W-:Y:S02]  /*10270*/  ISETP.LT.OR P5, PT, R0, 0x59, P5 ;  /* 0x000000590000780c */ /* 0x000fe40002fa1670 */
[----:B------:R-:W-:Y:S02]  /*10280*/  FSEL R245, R245, -INF , !P0 ;  /* 0xff800000f5f57808 */ /* 0x000fe40004000000 */
[----:B------:R-:W-:Y:S02]  /*10290*/  LOP3.LUT P0, RZ, R227, 0x80, RZ, 0xc0, !PT ;  /* 0x00000080e3ff7812 */ /* 0x000fe4000780c0ff */
[----:B------:R-:W-:Y:S02]  /*102a0*/  FMNMX.FTZ R16, R245, R16, !PT ;  /* 0x00000010f5107209 */ /* 0x000fe40007810000 */
[----:B------:R-:W-:Y:S02]  /*102b0*/  ISETP.GT.AND P0, PT, R6, 0x31, !P0 ;  /* 0x000000310600780c */ /* 0x000fe40004704270 */
[----:B------:R-:W-:Y:S02]  /*102c0*/  FSEL R139, R139, -INF , !P6 ;  /* 0xff8000008b8b7808 */ /* 0x000fe40007000000 */
[----:B------:R-:W-:Y:S02]  /*102d0*/  ISETP.LT.OR P0, PT, R0, 0x32, P0 ;  /* 0x000000320000780c */ /* 0x000fe40000701670 */
[----:B------:R-:W-:Y:S02]  /*102e0*/  FMNMX.FTZ R5, R142, R5, !PT ;  /* 0x000000058e057209 */ /* 0x000fe40007810000 */
[----:B------:R-:W-:Y:S02]  /*102f0*/  FSEL R243, R243, -INF , !P0 ;  /* 0xff800000f3f37808 */ /* 0x000fe40004000000 */
[----:B------:R-:W-:Y:S02]  /*10300*/  LOP3.LUT P0, RZ, R227, 0x40, RZ, 0xc0, !PT ;  /* 0x00000040e3ff7812 */ /* 0x000fe4000780c0ff */
[----:B------:R-:W-:Y:S02]  /*10310*/  FMNMX.FTZ R16, R243, R16, !PT ;  /* 0x00000010f3107209 */ /* 0x000fe40007810000 */
[----:B------:R-:W-:Y:S02]  /*10320*/  ISETP.GT.AND P0, PT, R6, 0x38, !P0 ;  /* 0x000000380600780c */ /* 0x000fe40004704270 */
[----:B------:R-:W-:Y:S02]  /*10330*/  FSEL R135, R135, -INF , !P5 ;  /* 0xff80000087877808 */ /* 0x000fe40006800000 */
[C---:B------:R-:W-:Y:S02]  /*10340*/  ISETP.LT.OR P0, PT, R0.reuse, 0x39, P0 ;  /* 0x000000390000780c */ /* 0x040fe40000701670 */
[----:B------:R-:W-:Y:S02]  /*10350*/  ISETP.LT.OR P2, PT, R0, 0x5a, P2 ;  /* 0x0000005a0000780c */ /* 0x000fe40001741670 */
[----:B------:R-:W-:Y:S02]  /*10360*/  FSEL R241, R241, -INF , !P0 ;  /* 0xff800000f1f17808 */ /* 0x000fe40004000000 */
[----:B------:R-:W-:Y:S02]  /*10370*/  LOP3.LUT P0, RZ, R227, 0x20, RZ, 0xc0, !PT ;  /* 0x00000020e3ff7812 */ /* 0x000fe4000780c0ff */
[----:B------:R-:W-:Y:S02]  /*10380*/  FMNMX.FTZ R16, R241, R16, !PT ;  /* 0x00000010f1107209 */ /* 0x000fe40007810000 */
[----:B------:R-:W-:Y:S02]  /*10390*/  ISETP.GT.AND P0, PT, R6, 0x39, !P0 ;  /* 0x000000390600780c */ /* 0x000fe40004704270 */
[----:B------:R-:W-:Y:S02]  /*103a0*/  FMNMX.FTZ R13, R140, R5, !PT ;  /* 0x000000058c0d7209 */ /* 0x000fe40007810000 */
[----:B------:R-:W-:Y:S02]  /*103b0*/  ISETP.LT.OR P0, PT, R0, 0x3a, P0 ;  /* 0x0000003a0000780c */ /* 0x000fe40000701670 */
[----:B------:R-:W-:Y:S01]  /*103c0*/  FSEL R117, R4, -INF , !P2 ;  /* 0xff80000004757808 */ /* 0x000fe20005000000 */
        /* <DEDUP_REMOVED lines=39> */
[----:B------:R-:W-:Y:S01]  /*10640*/  LDSM.16.MT88.4 R12, [R212+0x100] ;  /* 0x00010000d40c783b */ /* 0x000fe20000004200 */
[--C-:B------:R-:W-:Y:S02]  /*10650*/  FFMA.FTZ R118, R10, c[0x0][0x2d0], -R149.reuse ;  /* 0x0000b4000a767a23 */ /* 0x100fe40000010895 */
[--C-:B------:R-:W-:Y:S01]  /*10660*/  FFMA.FTZ R129, R8, c[0x0][0x2d0], -R149.reuse ;  /* 0x0000b40008817a23 */ /* 0x100fe20000010895 */
[----:B------:R-:W-:Y:S01]  /*10670*/  MUFU.EX2 R128, R128 ;  /* 0x0000008000807308 */ /* 0x000fe20000000800 */
[--C-:B------:R-:W-:Y:S02]  /*10680*/  FFMA.FTZ R119, R126, c[0x0][0x2d0], -R149.reuse ;  /* 0x0000b4007e777a23 */ /* 0x100fe40000010895 */
[--C-:B------:R-:W-:Y:S02]  /*10690*/  FFMA.FTZ R136, R42, c[0x0][0x2d0], -R149.reuse ;  /* 0x0000b4002a887a23 */ /* 0x100fe40000010895 */
[--C-:B------:R-:W-:Y:S01]  /*106a0*/  FFMA.FTZ R137, R40, c[0x0][0x2d0], -R149.reuse ;  /* 0x0000b40028897a23 */ /* 0x100fe20000010895 */
[----:B-1----:R-:W-:Y:S01]  /*106b0*/  FMNMX.FTZ R6, R4, R5, !PT ;  /* 0x0000000504067209 */ /* 0x002fe20007810000 */
[--C-:B------:R-:W-:Y:S01]  /*106c0*/  FFMA.FTZ R138, R50, c[0x0][0x2d0], -R149.reuse ;  /* 0x0000b400328a7a23 */ /* 0x100fe20000010895 */
[----:B------:R-:W-:Y:S01]  /*106d0*/  FSEL R4, R0, RZ, P0 ;  /* 0x000000ff00047208 */ /* 0x000fe20000000000 */
[--C-:B------:R-:W-:Y:S01]  /*106e0*/  FFMA.FTZ R141, R48, c[0x0][0x2d0], -R149.reuse ;  /* 0x0000b400308d7a23 */ /* 0x100fe20000010895 */
[----:B------:R-:W1:Y:S01]  /*106f0*/  MUFU.EX2 R119, R119 ;  /* 0x0000007700777308 */ /* 0x000e620000000800 */
[----:B------:R-:W2:Y:S01]  /*10700*/  SHFL.BFLY PT, R5, R6, 0x1, 0x1f ;  /* 0x0c201f0006057f89 */ /* 0x000ea200000e0000 */
[----:B------:R-:W-:Y:S02]  /*10710*/  FFMA.FTZ R232, R232, c[0x0][0x2d0], -R149 ;  /* 0x0000b400e8e87a23 */ /* 0x000fe40000010895 */
[----:B------:R-:W-:Y:S02]  /*10720*/  FADD.FTZ R3, -R4, R3 ;  /* 0x0000000304037221 */ /* 0x000fe40000010100 */
[--C-:B------:R-:W-:Y:S02]  /*10730*/  FFMA.FTZ R164, R164, c[0x0][0x2d0], -R149.reuse ;  /* 0x0000b400a4a47a23 */ /* 0x100fe40000010895 */
[--C-:B------:R-:W-:Y:S02]  /*10740*/  FFMA.FTZ R156, R156, c[0x0][0x2d0], -R149.reuse ;  /* 0x0000b4009c9c7a23 */ /* 0x100fe40000010895 */
[----:B------:R-:W-:Y:S01]  /*10750*/  MUFU.EX2 R118, R118 ;  /* 0x0000007600767308 */ /* 0x000fe20000000800 */
[--C-:B------:R-:W-:Y:S02]  /*10760*/  FFMA.FTZ R158, R158, c[0x0][0x2d0], -R149.reuse ;  /* 0x0000b4009e9e7a23 */ /* 0x100fe40000010895 */
[--C-:B------:R-:W-:Y:S02]  /*10770*/  FFMA.FTZ R234, R234, c[0x0][0x2d0], -R149.reuse ;  /* 0x0000b400eaea7a23 */ /* 0x100fe40000010895 */
[--C-:B------:R-:W-:Y:S02]  /*10780*/  FFMA.FTZ R236, R236, c[0x0][0x2d0], -R149.reuse ;  /* 0x0000b400ecec7a23 */ /* 0x100fe40000010895 */
[--C-:B------:R-:W-:Y:S02]  /*10790*/  FFMA.FTZ R152, R152, c[0x0][0x2d0], -R149.reuse ;  /* 0x0000b40098987a23 */ /* 0x100fe40000010895 */
[--C-:B------:R-:W-:Y:S01]  /*107a0*/  FFMA.FTZ R142, R142, c[0x0][0x2d0], -R149.reuse ;  /* 0x0000b4008e8e7a23 */ /* 0x100fe20000010895 */
[----:B------:R-:W3:Y:S01]  /*107b0*/  MUFU.EX2 R129, R129 ;  /* 0x0000008100817308 */ /* 0x000ee20000000800 */
[----:B-1----:R-:W-:Y:S02]  /*107c0*/  F2FP.BF16.PACK_AB R124, R119, R128 ;  /* 0x00000080777c723e */ /* 0x002fe400000010ff */
[----:B--2---:R-:W-:Y:S01]  /*107d0*/  FMNMX.FTZ R116, R5, R6, !PT ;  /* 0x0000000605747209 */ /* 0x004fe20007810000 */
[----:B------:R-:W-:Y:S03]  /*107e0*/  FMUL.FTZ R6, R3, c[0x0][0x2d0] ;  /* 0x0000b40003067a20 */ /* 0x000fe60000410000 */
[C---:B------:R-:W-:Y:S01]  /*107f0*/  FSETP.NEU.FTZ.AND P0, PT, R116.reuse, -INF , PT ;  /* 0xff8000007400780b */ /* 0x040fe20003f1d000 */
[C---:B------:R-:W-:Y:S02]  /*10800*/  FMUL.FTZ R134, R116.reuse, c[0x0][0x2d0] ;  /* 0x0000b40074867a20 */ /* 0x040fe40000410000 */
[----:B------:R-:W1:Y:S01]  /*10810*/  MUFU.EX2 R3, R6 ;  /* 0x0000000600037308 */ /* 0x000e620000000800 */
[----:B------:R-:W-:Y:S02]  /*10820*/  FSEL R5, R116, RZ, P0 ;  /* 0x000000ff74057208 */ /* 0x000fe40000000000 */
[----:B------:R-:W-:Y:S02]  /*10830*/  FSEL R134, R134, RZ, P0 ;  /* 0x000000ff86867208 */ /* 0x000fe40000000000 */
[----:B------:R-:W-:Y:S01]  /*10840*/  ISETP.GT.AND P0, PT, R168, R215, PT ;  /* 0x000000d7a800720c */ /* 0x000fe20003f04270 */
[----:B------:R-:W-:Y:S02]  /*10850*/  FADD.FTZ R5, -R5, R2 ;  /* 0x0000000205057221 */ /* 0x000fe40000010100 */
[--C-:B------:R-:W-:Y:S02]  /*10860*/  FFMA.FTZ R133, R11, c[0x0][0x2d0], -R134.reuse ;  /* 0x0000b4000b857a23 */ /* 0x100fe40000010886 */
[----:B------:R-:W-:Y:S01]  /*10870*/  MUFU.EX2 R232, R232 ;  /* 0x000000e800e87308 */ /* 0x000fe20000000800 */
[--C-:B------:R-:W-:Y:S01]  /*10880*/  FFMA.FTZ R131, R9, c[0x0][0x2d0], -R134.reuse ;  /* 0x0000b40009837a23 */ /* 0x100fe20000010886 */
[----:B---3--:R-:W-:Y:S01]  /*10890*/  F2FP.BF16.PACK_AB R126, R129, R118 ;  /* 0x00000076817e723e */ /* 0x008fe200000010ff */
[--C-:B------:R-:W-:Y:S02]  /*108a0*/  FFMA.FTZ R132, R125, c[0x0][0x2d0], -R134.reuse ;  /* 0x0000b4007d847a23 */ /* 0x100fe40000010886 */
[--C-:B------:R-:W-:Y:S02]  /*108b0*/  FFMA.FTZ R130, R7, c[0x0][0x2d0], -R134.reuse ;  /* 0x0000b40007827a23 */ /* 0x100fe40000010886 */
[----:B------:R-:W-:Y:S02]  /*108c0*/  FMUL.FTZ R2, R5, c[0x0][0x2d0] ;  /* 0x0000b40005027a20 */ /* 0x000fe40000410000 */
[--C-:B------:R-:W-:Y:S01]  /*108d0*/  FFMA.FTZ R161, R161, c[0x0][0x2d0], -R134.reuse ;  /* 0x0000b400a1a17a23 */ /* 0x100fe20000010886 */
[----:B------:R-:W-:Y:S01]  /*108e0*/  MUFU.EX2 R133, R133 ;  /* 0x0000008500857308 */ /* 0x000fe20000000800 */
        /* <DEDUP_REMOVED lines=11> */
[----:B------:R-:W2:Y:S01]  /*109a0*/  MUFU.EX2 R132, R132 ;  /* 0x0000008400847308 */ /* 0x000ea20000000800 */
        /* <DEDUP_REMOVED lines=14> */
[----:B--2---:R-:W-:Y:S01]  /*10a90*/  F2FP.BF16.PACK_AB R125, R132, R133 ;  /* 0x00000085847d723e */ /* 0x004fe200000010ff */
        /* <DEDUP_REMOVED lines=12> */
[----:B------:R-:W-:Y:S01]  /*10b60*/  FMUL.FTZ R51, R2, R71 ;  /* 0x0000004702337220 */ /* 0x000fe20000410000 */
[----:B------:R-:W2:Y:S01]  /*10b70*/  LDSM.16.MT88.4 R84, [R210+0x3100] ;  /* 0x00310000d254783b */ /* 0x000ea20000004200 */
[C---:B------:R-:W-:Y:S01]  /*10b80*/  FMUL.FTZ R53, R3.reuse, R53 ;  /* 0x0000003503357220 */ /* 0x040fe20000410000 */
[----:B-1----:R-:W-:Y:S01]  /*10b90*/  F2FP.BF16.PACK_AB R127, R130, R131 ;  /* 0x00000083827f723e */ /* 0x002fe200000010ff */
[C---:B------:R-:W-:Y:S02]  /*10ba0*/  FMUL.FTZ R54, R2.reuse, R54 ;  /* 0x0000003602367220 */ /* 0x040fe40000410000 */
[C---:B------:R-:W-:Y:S02]  /*10bb0*/  FMUL.FTZ R55, R2.reuse, R55 ;  /* 0x0000003702377220 */ /* 0x040fe40000410000 */
[C---:B------:R-:W-:Y:S01]  /*10bc0*/  FMUL.FTZ R56, R3.reuse, R56 ;  /* 0x0000003803387220 */ /* 0x040fe20000410000 */
[----:B------:R-:W1:Y:S01]  /*10bd0*/  LDSM.16.MT88.4 R76, [R209+0x3100] ;  /* 0x00310000d14c783b */ /* 0x000e620000004200 */
[C---:B------:R-:W-:Y:S01]  /*10be0*/  HMMA.16816.F32.BF16 R4, R124.reuse, R12, R4 ;  /* 0x0000000c7c04723c */ /* 0x040fe20000041804 */
[----:B------:R-:W-:Y:S04]  /*10bf0*/  MUFU.EX2 R157, R157 ;  /* 0x0000009d009d7308 */ /* 0x000fe80000000800 */
[C---:B------:R-:W-:Y:S02]  /*10c00*/  FMUL.FTZ R57, R3.reuse, R57 ;  /* 0x0000003903397220 */ /* 0x040fe40000410000 */
[----:B------:R-:W3:Y:S01]  /*10c10*/  LDSM.16.MT88.4 R68, [R208+0x3100] ;  /* 0x00310000d044783b */ /* 0x000ee20000004200 */
        /* <DEDUP_REMOVED lines=31> */
[C---:B------:R-:W-:Y:S02]  /*10e10*/  FMUL.FTZ R67, R2.reuse, R67 ;  /* 0x0000004302437220 */ /* 0x040fe40000410000 */
        /* <DEDUP_REMOVED lines=30> */
[----:B------:R-:W3:Y:S01]  /*11000*/  MUFU.EX2 R163, R163 ;  /* 0x000000a300a37308 */ /* 0x000ee20000000800 */
[----:B------:R-:W4:Y:S01]  /*11010*/  LDSM.16.MT88.4 R72, [R212+0x900] ;  /* 0x00090000d448783b */ /* 0x000f220000004200 */
[--C-:B------:R-:W-:Y:S02]  /*11020*/  FFMA.FTZ R235, R240, c[0x0][0x2d0], -R149.reuse ;  /* 0x0000b400f0eb7a23 */ /* 0x100fe40000010895 */
[--C-:B------:R-:W-:Y:S02]  /*11030*/  FFMA.FTZ R237, R238, c[0x0][0x2d0], -R149.reuse ;  /* 0x0000b400eeed7a23 */ /* 0x100fe40000010895 */
[C---:B--2---:R-:W-:Y:S03]  /*11040*/  HMMA.16816.F32.BF16 R44, R124.reuse, R84, R44 ;  /* 0x000000547c2c723c */ /* 0x044fe6000004182c */
        /* <DEDUP_REMOVED lines=17> */
[C---:B---3--:R-:W-:Y:S04]  /*11160*/  HMMA.16816.F32.BF16 R60, R124.reuse, R68, R60 ;  /* 0x000000447c3c723c */ /* 0x048fe8000004183c */
        /* <DEDUP_REMOVED lines=131> */
[----:B------:R-:W-:Y:S01]  /*119a0*/  FADD.FTZ R3, R157, R2 ;  /* 0x000000029d037221 */ /* 0x000fe20000010000 */
[----:B------:R-:W-:Y:S03]  /*119b0*/  IADD3 R2, R168, -0x1, RZ ;  /* 0xffffffffa8027810 */ /* 0x000fe60007ffe0ff */
[C---:B-1----:R-:W-:Y:S04]  /*119c0*/  HMMA.16816.F32.BF16 R20, R68.reuse, R76, R20 ;  /* 0x0000004c4414723c */ /* 0x042fe80000041814 */
[----:B------:R-:W-:Y:S02]  /*119d0*/  FADD.FTZ R3, R170, R3 ;  /* 0x00000003aa037221 */ /* 0x000fe40000010000 */
[----:B------:R-:W-:Y:S02]  /*119e0*/  IMAD.MOV.U32 R168, RZ, RZ, R2 ;  /* 0x000000ffffa87224 */ /* 0x000fe400078e0002 */
[C---:B------:R-:W-:Y:S01]  /*119f0*/  HMMA.16816.F32.BF16 R24, R68.reuse, R78, R24 ;  /* 0x0000004e4418723c */ /* 0x040fe20000041818 */
[----:B------:R-:W1:Y:S03]  /*11a00*/  LDSM.16.MT88.4 R76, [R212+0x2100] ;  /* 0x00210000d44c783b */ /* 0x000e660000004200 */
[----:B------:R-:W-:Y:S02]  /*11a10*/  FADD.FTZ R140, R140, R3 ;  /* 0x000000038c8c7221 */ /* 0x000fe40000010000 */
[----:B------:R-:W-:Y:S02]  /*11a20*/  IMAD.MOV.U32 R3, RZ, RZ, R0 ;  /* 0x000000ffff037224 */ /* 0x000fe400078e0000 */
[C---:B------:R-:W-:Y:S04]  /*11a30*/  HMMA.16816.F32.BF16 R28, R68.reuse, R84, R28 ;  /* 0x00000054441c723c */ /* 0x040fe8000004181c */
[----:B------:R-:W-:Y:S02]  /*11a40*/  FADD.FTZ R140, R139, R140 ;  /* 0x0000008c8b8c7221 */ /* 0x000fe40000010000 */
[----:B------:R-:W-:Y:S02]  /*11a50*/  IMAD.MOV.U32 R2, RZ, RZ, R116 ;  /* 0x000000ffff027224 */ /* 0x000fe400078e0074 */
        /* <DEDUP_REMOVED lines=21> */
[----:B------:R-:W-:Y:S03]  /*11bb0*/  F2FP.BF16.PACK_AB R71, R170, R157 ;  /* 0x0000009daa47723e */ /* 0x000fe600000010ff */
[----:B------:R-:W-:Y:S04]  /*11bc0*/  FADD.FTZ R164, R164, R241 ;  /* 0x000000f1a4a47221 */ /* 0x000fe80000010000 */
[C---:B-1----:R-:W-:Y:S03]  /*11bd0*/  HMMA.16816.F32.BF16 R4, R68.reuse, R76, R4 ;  /* 0x0000004c4404723c */ /* 0x042fe60000041804 */
[----:B------:R-:W-:Y:S04]  /*11be0*/  FADD.FTZ R245, R245, R164 ;  /* 0x000000a4f5f57221 */ /* 0x000fe80000010000 */
        /* <DEDUP_REMOVED lines=44> */
.L_x_54:
[----:B------:R-:W1:Y:S01]  /*11eb0*/  SHFL.BFLY PT, R3, R228, 0x2, 0x1f ;  /* 0x0c401f00e4037f89 */ /* 0x000e6200000e0000 */
[----:B------:R-:W-:-:S02]  /*11ec0*/  MOV R7, RZ ;  /* 0x000000ff00077202 */ /* 0x000fc40000000f00 */
[----:B------:R-:W-:Y:S01]  /*11ed0*/  MOV R4, RZ ;  /* 0x000000ff00047202 */ /* 0x000fe20000000f00 */
[----:B------:R-:W2:Y:S01]  /*11ee0*/  SHFL.BFLY PT, R2, R229, 0x2, 0x1f ;  /* 0x0c401f00e5027f89 */ /* 0x000ea200000e0000 */
[----:B------:R-:W-:Y:S01]  /*11ef0*/  PLOP3.LUT P2, PT, PT, PT, PT, 0x8, 0x0 ;  /* 0x000000000000781c */ /* 0x000fe20003f4e170 */
[----:B-1----:R-:W-:Y:S02]  /*11f00*/  FADD.FTZ R3, R3, R228 ;  /* 0x000000e403037221 */ /* 0x002fe40000010000 */
[----:B--2---:R-:W-:-:S03]  /*11f10*/  FADD.FTZ R2, R2, R229 ;  /* 0x000000e502027221 */ /* 0x004fc60000010000 */
[----:B------:R-:W1:Y:S04]  /*11f20*/  SHFL.BFLY PT, R6, R3, 0x1, 0x1f ;  /* 0x0c201f0003067f89 */ /* 0x000e6800000e0000 */
[----:B------:R-:W2:Y:S01]  /*11f30*/  SHFL.BFLY PT, R5, R2, 0x1, 0x1f ;  /* 0x0c201f0002057f89 */ /* 0x000ea200000e0000 */
[----:B-1----:R-:W-:Y:S02]  /*11f40*/  FADD.FTZ R6, R3, R6 ;  /* 0x0000000603067221 */ /* 0x002fe40000010000 */
[----:B--2---:R-:W-:-:S03]  /*11f50*/  FADD.FTZ R5, R5, R2 ;  /* 0x0000000205057221 */ /* 0x004fc60000010000 */
[----:B------:R-:W-:Y:S02]  /*11f60*/  FSETP.NE.FTZ.AND P1, PT, R6, RZ, PT ;  /* 0x000000ff0600720b */ /* 0x000fe40003f35000 */
[----:B------:R-:W-:-:S11]  /*11f70*/  FSETP.NE.FTZ.AND P0, PT, R5, RZ, PT ;  /* 0x000000ff0500720b */ /* 0x000fd60003f15000 */
[----:B------:R-:W1:Y:S01]  /*11f80*/  @P1 MUFU.RCP R7, R6 ;  /* 0x0000000600071308 */ /* 0x000e620000001000 */
[----:B------:R-:W-:Y:S02]  /*11f90*/  @P1 MOV R10, 0x3f317218 ;  /* 0x3f317218000a1802 */ /* 0x000fe40000000f00 */
[----:B------:R-:W-:-:S05]  /*11fa0*/  @P0 MOV R11, 0x3f317218 ;  /* 0x3f317218000b0802 */ /* 0x000fca0000000f00 */
[----:B------:R-:W2:Y:S01]  /*11fb0*/  @P1 MUFU.LG2 R6, R6 ;  /* 0x0000000600061308 */ /* 0x000ea20000000c00 */
[----:B------:R-:W-:-:S07]  /*11fc0*/  @P0 FMUL.FTZ R11, R11, c[0x0][0x2d0] ;  /* 0x0000b4000b0b0a20 */ /* 0x000fce0000410000 */
[----:B------:R-:W3:Y:S01]  /*11fd0*/  @P0 MUFU.LG2 R8, R5 ;  /* 0x0000000500080308 */ /* 0x000ee20000000c00 */
[C---:B-1----:R-:W-:Y:S02]  /*11fe0*/  FMUL.FTZ R112, R7.reuse, R112 ;  /* 0x0000007007707220 */ /* 0x042fe40000410000 */
[C---:B------:R-:W-:Y:S02]  /*11ff0*/  FMUL.FTZ R113, R7.reuse, R113 ;  /* 0x0000007107717220 */ /* 0x040fe40000410000 */
[C---:B------:R-:W-:Y:S02]  /*12000*/  FMUL.FTZ R108, R7.reuse, R108 ;  /* 0x0000006c076c7220 */ /* 0x040fe40000410000 */
[----:B------:R-:W-:Y:S01]  /*12010*/  FMUL.FTZ R109, R7, R109 ;  /* 0x0000006d076d7220 */ /* 0x000fe20000410000 */
[----:B------:R1:W4:Y:S01]  /*12020*/  @P0 MUFU.RCP R4, R5 ;  /* 0x0000000500040308 */ /* 0x0003220000001000 */
[----:B--2---:R-:W-:Y:S02]  /*12030*/  @P1 FMUL.FTZ R9, R6, 0.69314718246459960938 ;  /* 0x3f31721806091820 */ /* 0x004fe40000410000 */
[----:B------:R-:W-:-:S02]  /*12040*/  @P1 FMUL.FTZ R6, R10, c[0x0][0x2d0] ;  /* 0x0000b4000a061a20 */ /* 0x000fc40000410000 */
[C---:B------:R-:W-:Y:S02]  /*12050*/  FMUL.FTZ R104, R7.reuse, R104 ;  /* 0x0000006807687220 */ /* 0x040fe40000410000 */
[C---:B------:R-:W-:Y:S02]  /*12060*/  FMUL.FTZ R105, R7.reuse, R105 ;  /* 0x0000006907697220 */ /* 0x040fe40000410000 */
[----:B---3--:R-:W-:Y:S02]  /*12070*/  @P0 FMUL.FTZ R8, R8, 0.69314718246459960938 ;  /* 0x3f31721808080820 */ /* 0x008fe40000410000 */
[C---:B------:R-:W-:Y:S02]  /*12080*/  FMUL.FTZ R2, R7.reuse, R100 ;  /* 0x0000006407027220 */ /* 0x040fe40000410000 */
[C---:B------:R-:W-:Y:S02]  /*12090*/  FMUL.FTZ R3, R7.reuse, R101 ;  /* 0x0000006507037220 */ /* 0x040fe40000410000 */
[C---:B------:R-:W-:Y:S01]  /*120a0*/  FMUL.FTZ R96, R7.reuse, R96 ;  /* 0x0000006007607220 */ /* 0x040fe20000410000 */
[----:B-1----:R-:W-:Y:S01]  /*120b0*/  MOV R5, 0xff800000 ;  /* 0xff80000000057802 */ /* 0x002fe20000000f00 */
        /* <DEDUP_REMOVED lines=22> */
[----:B------:R-:W-:Y:S01]  /*12220*/  FMUL.FTZ R65, R7, R65 ;  /* 0x0000004107417220 */ /* 0x000fe20000410000 */
[----:B------:R-:W-:Y:S01]  /*12230*/  MOV R7, 0xff800000 ;  /* 0xff80000000077802 */ /* 0x000fe20000000f00 */
[C---:B----4-:R-:W-:Y:S02]  /*12240*/  FMUL.FTZ R114, R4.reuse, R114 ;  /* 0x0000007204727220 */ /* 0x050fe40000410000 */
        /* <DEDUP_REMOVED lines=33> */
.L_x_22:
[----:B------:R-:W-:Y:S05]  /*12460*/  @P2 BRA `(.L_x_65) ;  /* 0x0000137000002947 */ /* 0x000fea0003800000 */
[----:B------:R-:W1:Y:S01]  /*12470*/  S2R R9, SR_CTAID.Y ;  /* 0x0000000000097919 */ /* 0x000e620000002600 */
[----:B------:R-:W-:Y:S01]  /*12480*/  IMAD R8, RZ, RZ, -UR9 ;  /* 0x80000009ff087e24 */ /* 0x000fe2000f8e02ff */
[----:B------:R-:W-:Y:S01]  /*12490*/  USHF.R.S32.HI UR6, URZ, 0x1f, UR9 ;  /* 0x0000001f3f067899 */ /* 0x000fe20008011409 */
[----:B------:R-:W-:Y:S01]  /*124a0*/  BSSY B0, `(.L_x_66) ;  /* 0x00000d1000007945 */ /* 0x000fe20003800000 */
[----:B------:R-:W2:Y:S01]  /*124b0*/  S2R R4, SR_TID.X ;  /* 0x0000000000047919 */ /* 0x000ea20000002100 */
[----:B------:R-:W-:Y:S02]  /*124c0*/  ULDC.64 UR4, c[0x0][0x4d0] ;  /* 0x0001340000047ab9 */ /* 0x000fe40000000a00 */
[----:B------:R-:W-:Y:S01]  /*124d0*/  UIMAD UR7, UR6, UR4, URZ ;  /* 0x00000004060772a4 */ /* 0x000fe2000f8e023f */
[----:B------:R-:W3:Y:S01]  /*124e0*/  S2R R11, SR_CTAID.Z ;  /* 0x00000000000b7919 */ /* 0x000ee20000002700 */
[----:B------:R-:W-:-:S02]  /*124f0*/  UIMAD.WIDE.U32 UR10, UR9, UR4, URZ ;  /* 0x00000004090a72a5 */ /* 0x000fc4000f8e003f */
[----:B------:R-:W-:Y:S01]  /*12500*/  UIMAD UR7, UR9, UR5, UR7 ;  /* 0x00000005090772a4 */ /* 0x000fe2000f8e0207 */
[----:B------:R-:W4:Y:S02]  /*12510*/  S2R R12, SR_CTAID.X ;  /* 0x00000000000c7919 */ /* 0x000f240000002500 */
[----:B------:R-:W-:Y:S01]  /*12520*/  ULDC.64 UR4, c[0x0][0x438] ;  /* 0x00010e0000047ab9 */ /* 0x000fe20000000a00 */
[----:B------:R-:W-:Y:S01]  /*12530*/  MOV R19, UR11 ;  /* 0x0000000b00137c02 */ /* 0x000fe20008000f00 */
[----:B------:R-:W-:Y:S01]  /*12540*/  UIMAD.WIDE.U32 UR12, UR9, UR4, URZ ;  /* 0x00000004090c72a5 */ /* 0x000fe2000f8e003f */
[----:B------:R-:W-:Y:S01]  /*12550*/  IMAD.U32 R18, RZ, RZ, UR10 ;  /* 0x0000000aff127e24 */ /* 0x000fe2000f8e00ff */
[----:B------:R-:W-:Y:S02]  /*12560*/  UIMAD UR4, UR6, UR4, URZ ;  /* 0x00000004060472a4 */ /* 0x000fe4000f8e023f */
[----:B------:R-:W-:Y:S02]  /*12570*/  UIADD3 UR7, UR11, UR7, URZ ;  /* 0x000000070b077290 */ /* 0x000fe4000fffe03f */
[----:B------:R-:W-:Y:S01]  /*12580*/  UIMAD UR4, UR9, UR5, UR4 ;  /* 0x00000005090472a4 */ /* 0x000fe2000f8e0204 */
[----:B------:R-:W-:Y:S01]  /*12590*/  MOV R16, UR12 ;  /* 0x0000000c00107c02 */ /* 0x000fe20008000f00 */
[----:B-1----:R-:W-:-:S02]  /*125a0*/  IMAD R8, R8, c[0x0][0x550], R9 ;  /* 0x0001540008087a24 */ /* 0x002fc400078e0209 */
[----:B------:R-:W-:Y:S01]  /*125b0*/  UIADD3 UR4, UR13, UR4, URZ ;  /* 0x000000040d047290 */ /* 0x000fe2000fffe03f */
[----:B------:R-:W-:Y:S01]  /*125c0*/  IMAD.U32 R17, RZ, RZ, UR13 ;  /* 0x0000000dff117e24 */ /* 0x000fe2000f8e00ff */
[----:B--2---:R-:W-:Y:S01]  /*125d0*/  SHF.R.S32.HI R9, RZ, 0x1f, R4 ;  /* 0x0000001fff097819 */ /* 0x004fe20000011404 */
[----:B------:R-:W-:-:S03]  /*125e0*/  IMAD.U32 R19, RZ, RZ, UR7 ;  /* 0x00000007ff137e24 */ /* 0x000fc6000f8e00ff */
[CC--:B------:R-:W-:Y:S01]  /*125f0*/  LEA.HI R0, R9.reuse, R4.reuse, RZ, 0x5 ;  /* 0x0000000409007211 */ /* 0x0c0fe200078f28ff */
[----:B------:R-:W-:Y:S01]  /*12600*/  IMAD.U32 R17, RZ, RZ, UR4 ;  /* 0x00000004ff117e24 */ /* 0x000fe2000f8e00ff */
[-C--:B------:R-:W-:Y:S01]  /*12610*/  LEA.HI R9, R9, R4.reuse, RZ, 0x2 ;  /* 0x0000000409097211 */ /* 0x080fe200078f10ff */
[C---:B---3--:R-:W-:Y:S01]  /*12620*/  IMAD.WIDE.U32 R18, R11.reuse, c[0x0][0x4d8], R18 ;  /* 0x000136000b127a25 */ /* 0x048fe200078e0012 */
[----:B------:R-:W-:Y:S02]  /*12630*/  LOP3.LUT R13, R0, 0xffffffe0, RZ, 0xc0, !PT ;  /* 0xffffffe0000d7812 */ /* 0x000fe400078ec0ff */
[----:B------:R-:W-:Y:S01]  /*12640*/  SHF.R.S32.HI R15, RZ, 0x5, R0 ;  /* 0x00000005ff0f7819 */ /* 0x000fe20000011400 */
[----:B------:R-:W-:Y:S01]  /*12650*/  IMAD.WIDE.U32 R16, R11, c[0x0][0x440], R16 ;  /* 0x000110000b107a25 */ /* 0x000fe200078e0010 */
[----:B------:R-:W-:Y:S02]  /*12660*/  SHF.R.S32.HI R0, RZ, 0x1f, R0 ;  /* 0x0000001fff007819 */ /* 0x000fe40000011400 */
[----:B------:R-:W-:Y:S01]  /*12670*/  LOP3.LUT R9, R9, 0xfffffffc, RZ, 0xc0, !PT ;  /* 0xfffffffc09097812 */ /* 0x000fe200078ec0ff */
[----:B------:R-:W-:Y:S01]  /*12680*/  IMAD.IADD R6, R4, 0x1, -R13 ;  /* 0x0000000104067824 */ /* 0x000fe200078e0a0d */
[----:B------:R-:W-:Y:S01]  /*12690*/  LEA.HI R0, R0, R15, RZ, 0x3 ;  /* 0x0000000f00007211 */ /* 0x000fe200078f18ff */
[----:B------:R-:W-:Y:S01]  /*126a0*/  IMAD.MOV.U32 R20, RZ, RZ, R18 ;  /* 0x000000ffff147224 */ /* 0x000fe200078e0012 */
[----:B------:R-:W-:-:S02]  /*126b0*/  IADD3 R9, -R9, R4, RZ ;  /* 0x0000000409097210 */ /* 0x000fc40007ffe1ff */
[----:B------:R-:W-:Y:S02]  /*126c0*/  LOP3.LUT R0, R0, 0xffffff8, RZ, 0xc0, !PT ;  /* 0x0ffffff800007812 */ /* 0x000fe400078ec0ff */
[----:B------:R-:W-:Y:S02]  /*126d0*/  SHF.R.S32.HI R13, RZ, 0x1f, R6 ;  /* 0x0000001fff0d7819 */ /* 0x000fe40000011406 */
[----:B------:R-:W-:Y:S01]  /*126e0*/  SHF.R.S32.HI R10, RZ, 0x1f, R11 ;  /* 0x0000001fff0a7819 */ /* 0x000fe2000001140b */
[----:B------:R-:W-:Y:S01]  /*126f0*/  IMAD.IADD R15, R15, 0x1, -R0 ;  /* 0x000000010f0f7824 */ /* 0x000fe200078e0a00 */
[----:B------:R-:W-:Y:S02]  /*12700*/  LEA.HI R0, R9, R9, RZ, 0x1 ;  /* 0x0000000909007211 */ /* 0x000fe400078f08ff */
[----:B------:R-:W-:Y:S01]  /*12710*/  LEA.HI R4, R13, R6, RZ, 0x2 ;  /* 0x000000060d047211 */ /* 0x000fe200078f10ff */
[----:B------:R-:W-:Y:S01]  /*12720*/  IMAD.MOV.U32 R13, RZ, RZ, c[0x0][0x4e8] ;  /* 0x00013a00ff0d7624 */ /* 0x000fe200078e00ff */
[----:B------:R-:W-:-:S02]  /*12730*/  LOP3.LUT R0, R0, 0x1ffffffe, RZ, 0xc0, !PT ;  /* 0x1ffffffe00007812 */ /* 0x000fc400078ec0ff */
[----:B------:R-:W-:Y:S02]  /*12740*/  SHF.R.S32.HI R14, RZ, 0x2, R4 ;  /* 0x00000002ff0e7819 */ /* 0x000fe40000011404 */
[----:B------:R-:W-:Y:S01]  /*12750*/  IADD3 R0, R9, -R0, RZ ;  /* 0x8000000009007210 */ /* 0x000fe20007ffe0ff */
[----:B------:R-:W-:Y:S01]  /*12760*/  BAR.SYNC.DEFER_BLOCKING 0x1, 0x100 ;  /* 0x0044000000007b1d */ /* 0x000fe20000010000 */
[----:B------:R-:W-:Y:S01]  /*12770*/  ISETP.NE.AND P1, PT, R13, 0x1, PT ;  /* 0x000000010d00780c */ /* 0x000fe20003f25270 */
[----:B------:R-:W-:Y:S01]  /*12780*/  IMAD R15, R15, 0x10, R14 ;  /* 0x000000100f0f7824 */ /* 0x000fe200078e020e */
[----:B------:R-:W-:Y:S01]  /*12790*/  MOV R22, R16 ;  /* 0x0000001000167202 */ /* 0x000fe20000000f00 */
[----:B------:R-:W-:Y:S02]  /*127a0*/  IMAD R14, R10, c[0x0][0x4d8], RZ ;  /* 0x000136000a0e7a24 */ /* 0x000fe400078e02ff */
[----:B------:R-:W-:Y:S01]  /*127b0*/  IMAD R9, R0, 0x8, R15 ;  /* 0x0000000800097824 */ /* 0x000fe200078e020f */
[----:B------:R-:W-:Y:S01]  /*127c0*/  SHF.R.S32.HI R0, RZ, 0x1f, R8 ;  /* 0x0000001fff007819 */ /* 0x000fe20000011408 */
[----:B------:R-:W-:-:S02]  /*127d0*/  IMAD R10, R10, c[0x0][0x440], RZ ;  /* 0x000110000a0a7a24 */ /* 0x000fc400078e02ff */
[C---:B------:R-:W-:Y:S01]  /*127e0*/  IMAD R14, R11.reuse, c[0x0][0x4dc], R14 ;  /* 0x000137000b0e7a24 */ /* 0x040fe200078e020e */
[C---:B----4-:R-:W-:Y:S01]  /*127f0*/  LEA R9, R12.reuse, R9, 0x7 ;  /* 0x000000090c097211 */ /* 0x050fe200078e38ff */
[----:B------:R-:W-:Y:S01]  /*12800*/  IMAD R10, R11, c[0x0][0x444], R10 ;  /* 0x000111000b0a7a24 */ /* 0x000fe200078e020a */
[----:B------:R-:W-:Y:S01]  /*12810*/  LEA R12, R12, R15, 0x7 ;  /* 0x0000000f0c0c7211 */ /* 0x000fe200078e38ff */
[----:B------:R-:W-:Y:S01]  /*12820*/  IMAD.IADD R21, R19, 0x1, R14 ;  /* 0x0000000113157824 */ /* 0x000fe200078e020e */
[----:B------:R-:W-:Y:S01]  /*12830*/  MOV R11, R9 ;  /* 0x00000009000b7202 */ /* 0x000fe20000000f00 */
[----:B------:R-:W-:Y:S02]  /*12840*/  IMAD.IADD R23, R17, 0x1, R10 ;  /* 0x0000000111177824 */ /* 0x000fe400078e020a */
[----:B------:R-:W-:-:S04]  /*12850*/  @P1 IMAD.HI.U32 R10, R9, c[0x0][0x4ec], RZ ;  /* 0x00013b00090a1a27 */ /* 0x000fc800078e00ff */
[C---:B------:R-:W-:Y:S01]  /*12860*/  IMAD R17, R0.reuse, c[0x0][0x4e0], RZ ;  /* 0x0001380000117a24 */ /* 0x040fe200078e02ff */
[----:B------:R-:W-:Y:S01]  /*12870*/  @P1 SHF.R.U32.HI R11, RZ, c[0x0][0x4f0], R10 ;  /* 0x00013c00ff0b1a19 */ /* 0x000fe2000001160a */
[----:B------:R-:W-:Y:S01]  /*12880*/  IMAD R19, R0, c[0x0][0x448], RZ ;  /* 0x0001120000137a24 */ /* 0x000fe200078e02ff */
[----:B------:R-:W-:Y:S01]  /*12890*/  MOV R10, R9 ;  /* 0x00000009000a7202 */ /* 0x000fe20000000f00 */
[C---:B------:R-:W-:Y:S01]  /*128a0*/  IMAD R17, R8.reuse, c[0x0][0x4e4], R17 ;  /* 0x0001390008117a24 */ /* 0x040fe200078e0211 */
[--C-:B------:R-:W-:Y:S01]  /*128b0*/  SHF.R.S32.HI R14, RZ, 0x1f, R11.reuse ;  /* 0x0000001fff0e7819 */ /* 0x100fe2000001140b */
[----:B------:R-:W-:Y:S02]  /*128c0*/  IMAD.MOV R0, RZ, RZ, -R11 ;  /* 0x000000ffff007224 */ /* 0x000fe400078e0a0b */
[C---:B------:R-:W-:Y:S02]  /*128d0*/  IMAD R19, R8.reuse, c[0x0][0x44c], R19 ;  /* 0x0001130008137a24 */ /* 0x040fe400078e0213 */
[----:B------:R-:W-:-:S04]  /*128e0*/  IMAD.WIDE.U32 R22, R8, c[0x0][0x448], R22 ;  /* 0x0001120008167a25 */ /* 0x000fc800078e0016 */
[----:B------:R-:W-:-:S04]  /*128f0*/  IMAD.WIDE.U32 R20, R8, c[0x0][0x4e0], R20 ;  /* 0x0001380008147a25 */ /* 0x000fc800078e0014 */
[----:B------:R-:W-:Y:S01]  /*12900*/  @P1 IMAD.HI.U32 R8, R9, c[0x0][0x4ec], RZ ;  /* 0x00013b0009081a27 */ /* 0x000fe200078e00ff */
[----:B------:R-:W-:-:S03]  /*12910*/  IADD3 R16, P0, R11, R20, RZ ;  /* 0x000000140b107210 */ /* 0x000fc60007f1e0ff */
[----:B------:R-:W-:Y:S01]  /*12920*/  IMAD R0, R0, c[0x0][0x4e8], R9 ;  /* 0x00013a0000007a24 */ /* 0x000fe200078e0209 */
[----:B------:R-:W-:Y:S01]  /*12930*/  @P1 SHF.R.U32.HI R10, RZ, c[0x0][0x4f0], R8 ;  /* 0x00013c00ff0a1a19 */ /* 0x000fe20000011608 */
[----:B------:R-:W-:Y:S01]  /*12940*/  IMAD.IADD R23, R23, 0x1, R19 ;  /* 0x0000000117177824 */ /* 0x000fe200078e0213 */
[----:B------:R-:W-:Y:S01]  /*12950*/  IADD3.X R17, R14, R21, R17, P0, !PT ;  /* 0x000000150e117210 */ /* 0x000fe200007fe411 */
[----:B------:R-:W-:Y:S01]  /*12960*/  IMAD R13, R13, c[0x0][0x388], RZ ;  /* 0x0000e2000d0d7a24 */ /* 0x000fe200078e02ff */
[----:B------:R-:W-:Y:S01]  /*12970*/  SHF.R.S32.HI R8, RZ, 0x1f, R0 ;  /* 0x0000001fff087819 */ /* 0x000fe20000011400 */
[C---:B------:R-:W-:Y:S01]  /*12980*/  IMAD.WIDE.U32 R22, R10.reuse, c[0x0][0x430], R22 ;  /* 0x00010c000a167a25 */ /* 0x040fe200078e0016 */
[----:B------:R-:W-:Y:S02]  /*12990*/  IADD3 R14, -R10, RZ, RZ ;  /* 0x000000ff0a0e7210 */ /* 0x000fe40007ffe1ff */
[----:B------:R-:W-:Y:S01]  /*129a0*/  LOP3.LUT P1, RZ, R6, 0x3, RZ, 0xc0, !PT ;  /* 0x0000000306ff7812 */ /* 0x000fe2000782c0ff */
[----:B------:R-:W-:Y:S01]  /*129b0*/  IMAD R11, R8, c[0x0][0x4c8], RZ ;  /* 0x00013200080b7a24 */ /* 0x000fe200078e02ff */
[----:B------:R-:W-:Y:S01]  /*129c0*/  SHF.R.S32.HI R8, RZ, 0x1f, R10 ;  /* 0x0000001fff087819 */ /* 0x000fe2000001140a */
[----:B------:R-:W-:Y:S01]  /*129d0*/  IMAD.WIDE.U32 R16, R0, c[0x0][0x4c8], R16 ;  /* 0x0001320000107a25 */ /* 0x000fe200078e0010 */
[----:B------:R-:W-:-:S03]  /*129e0*/  ISETP.GE.OR P2, PT, R12, R13, P1 ;  /* 0x0000000d0c00720c */ /* 0x000fc60000f46670 */
[----:B------:R-:W-:Y:S01]  /*129f0*/  IMAD R11, R0, c[0x0][0x4cc], R11 ;  /* 0x00013300000b7a24 */ /* 0x000fe200078e020b */
[----:B------:R-:W-:Y:S01]  /*12a00*/  LEA R0, P0, R16, c[0x0][0x4a8], 0x2 ;  /* 0x00012a0010007a11 */ /* 0x000fe200078010ff */
[----:B------:R-:W-:Y:S02]  /*12a10*/  IMAD R14, R14, c[0x0][0x4e8], R9 ;  /* 0x00013a000e0e7a24 */ /* 0x000fe400078e0209 */
[----:B------:R-:W-:Y:S02]  /*12a20*/  IMAD.IADD R11, R17, 0x1, R11 ;  /* 0x00000001110b7824 */ /* 0x000fe400078e020b */
[----:B------:R-:W-:Y:S01]  /*12a30*/  IMAD R9, R8, c[0x0][0x430], RZ ;  /* 0x00010c0008097a24 */ /* 0x000fe200078e02ff */
[----:B------:R-:W-:Y:S01]  /*12a40*/  SHFL.IDX PT, R18, R0, 0x1, 0x1c1f ;  /* 0x003c1f0000127f89 */ /* 0x000fe200000e0000 */
[----:B------:R-:W-:Y:S02]  /*12a50*/  SHF.R.S32.HI R8, RZ, 0x1f, R14 ;  /* 0x0000001fff087819 */ /* 0x000fe4000001140e */
[----:B------:R-:W-:Y:S01]  /*12a60*/  LEA.HI.X R11, R16, c[0x0][0x4ac], R11, 0x2, P0 ;  /* 0x00012b00100b7a11 */ /* 0x000fe200000f140b */
[----:B------:R-:W-:Y:S01]  /*12a70*/  IMAD R9, R10, c[0x0][0x434], R9 ;  /* 0x00010d000a097a24 */ /* 0x000fe200078e0209 */
[----:B------:R-:W-:Y:S03]  /*12a80*/  SHFL.IDX PT, R16, R0, RZ, 0x1c1f ;  /* 0x001c1fff00107589 */ /* 0x000fe600000e0000 */
[----:B------:R-:W-:Y:S01]  /*12a90*/  IMAD.IADD R23, R23, 0x1, R9 ;  /* 0x0000000117177824 */ /* 0x000fe200078e0209 */
[----:B------:R-:W1:Y:S01]  /*12aa0*/  SHFL.IDX PT, R17, R11, RZ, 0x1c1f ;  /* 0x001c1fff0b117589 */ /* 0x000e6200000e0000 */
[----:B------:R-:W-:Y:S01]  /*12ab0*/  IMAD R9, R8, c[0x0][0x428], RZ ;  /* 0x00010a0008097a24 */ /* 0x000fe200078e02ff */
[----:B------:R-:W-:-:S02]  /*12ac0*/  IADD3 R8, R12, 0x8, RZ ;  /* 0x000000080c087810 */ /* 0x000fc40007ffe0ff */
[----:B------:R2:W3:Y:S01]  /*12ad0*/  SHFL.IDX PT, R19, R11, 0x1, 0x1c1f ;  /* 0x003c1f000b137f89 */ /* 0x0004e200000e0000 */
[----:B------:R-:W-:Y:S01]  /*12ae0*/  IMAD R9, R14, c[0x0][0x42c], R9 ;  /* 0x00010b000e097a24 */ /* 0x000fe200078e0209 */
[----:B------:R-:W-:Y:S01]  /*12af0*/  ISETP.GE.OR P1, PT, R8, R13, P1 ;  /* 0x0000000d0800720c */ /* 0x000fe20000f26670 */
[----:B------:R-:W-:-:S05]  /*12b00*/  IMAD.WIDE.U32 R14, R14, c[0x0][0x428], R22 ;  /* 0x00010a000e0e7a25 */ /* 0x000fca00078e0016 */
[----:B------:R-:W-:Y:S02]  /*12b10*/  IADD3 R10, R15, R9, RZ ;  /* 0x000000090f0a7210 */ /* 0x000fe40007ffe0ff */
[----:B------:R-:W-:-:S04]  /*12b20*/  LEA R9, P0, R14, c[0x0][0x400], 0x2 ;  /* 0x000100000e097a11 */ /* 0x000fc800078010ff */
[----:B------:R-:W-:Y:S02]  /*12b30*/  LEA.HI.X R10, R14, c[0x0][0x404], R10, 0x2, P0 ;  /* 0x000101000e0a7a11 */ /* 0x000fe400000f140a */
[----:B------:R4:W4:Y:S01]  /*12b40*/  SHFL.IDX PT, R14, R9, RZ, 0x1c1f ;  /* 0x001c1fff090e7589 */ /* 0x00092200000e0000 */
[----:B------:R-:W-:-:S03]  /*12b50*/  ISETP.GE.AND P0, PT, R8, R13, PT ;  /* 0x0000000d0800720c */ /* 0x000fc60003f06270 */
[----:B-1----:R1:W-:Y:S01]  /*12b60*/  @!P2 ST.E [R16.64], R5 ;  /* 0x000000051000a985 */ /* 0x0023e2000c10190e */
[----:B--2---:R-:W-:-:S03]  /*12b70*/  LOP3.LUT R11, R4, 0x7ffffffc, RZ, 0xc0, !PT ;  /* 0x7ffffffc040b7812 */ /* 0x004fc600078ec0ff */
[----:B---3--:R1:W-:Y:S01]  /*12b80*/  @!P1 ST.E [R18.64], R7 ;  /* 0x0000000712009985 */ /* 0x0083e2000c10190e */
[----:B------:R-:W-:Y:S01]  /*12b90*/  ISETP.GE.AND P1, PT, R12, R13, PT ;  /* 0x0000000d0c00720c */ /* 0x000fe20003f26270 */
[----:B------:R-:W-:Y:S02]  /*12ba0*/  IMAD.IADD R11, R6, 0x1, -R11 ;  /* 0x00000001060b7824 */ /* 0x000fe400078e0a0b */
[----:B------:R1:W2:Y:S03]  /*12bb0*/  SHFL.IDX PT, R15, R10, RZ, 0x1c1f ;  /* 0x001c1fff0a0f7589 */ /* 0x0002a600000e0000 */
[----:B------:R-:W-:-:S07]  /*12bc0*/  SHF.L.U32 R11, R11, 0x1, RZ ;  /* 0x000000010b0b7819 */ /* 0x000fce00000006ff */
[----:B------:R-:W-:Y:S05]  /*12bd0*/  @P1 BRA `(.L_x_67) ;  /* 0x000005d000001947 */ /* 0x000fea0003800000 */
[C---:B-1----:R-:W-:Y:S02]  /*12be0*/  IADD3 R7, R11.reuse, 0x8, RZ ;  /* 0x000000080b077810 */ /* 0x042fe40007ffe0ff */
[C---:B------:R-:W-:Y:S02]  /*12bf0*/  IADD3 R5, R11.reuse, 0x10, RZ ;  /* 0x000000100b057810 */ /* 0x040fe40007ffe0ff */
[----:B------:R-:W-:Y:S02]  /*12c00*/  IADD3 R4, R11, 0x18, RZ ;  /* 0x000000180b047810 */ /* 0x000fe40007ffe0ff */
[----:B------:R-:W-:Y:S02]  /*12c10*/  ISETP.GE.AND P3, PT, R7, c[0x0][0x3c8], PT ;  /* 0x0000f20007007a0c */ /* 0x000fe40003f66270 */
[----:B------:R-:W-:Y:S02]  /*12c20*/  ISETP.GE.AND P2, PT, R5, c[0x0][0x3c8], PT ;  /* 0x0000f20005007a0c */ /* 0x000fe40003f46270 */
[----:B------:R-:W-:-:S02]  /*12c30*/  ISETP.GE.AND P1, PT, R4, c[0x0][0x3c8], PT ;  /* 0x0000f20004007a0c */ /* 0x000fc40003f26270 */
[C---:B------:R-:W-:Y:S02]  /*12c40*/  ISETP.GE.AND P4, PT, R11.reuse, c[0x0][0x3c8], PT ;  /* 0x0000f2000b007a0c */ /* 0x040fe40003f86270 */
[C---:B------:R-:W-:Y:S02]  /*12c50*/  IADD3 R0, R11.reuse, 0x20, RZ ;  /* 0x000000200b007810 */ /* 0x040fe40007ffe0ff */
[----:B------:R-:W-:Y:S02]  /*12c60*/  IADD3 R18, R11, 0x28, RZ ;  /* 0x000000280b127810 */ /* 0x000fe40007ffe0ff */
[----:B------:R-:W-:Y:S02]  /*12c70*/  ISETP.GE.AND P6, PT, R0, c[0x0][0x3c8], PT ;  /* 0x0000f20000007a0c */ /* 0x000fe40003fc6270 */
[----:B------:R-:W-:Y:S02]  /*12c80*/  @!P3 LEA.HI R7, R7, R7, RZ, 0x1 ;  /* 0x000000070707b211 */ /* 0x000fe400078f08ff */
[----:B------:R-:W-:-:S02]  /*12c90*/  @!P2 LEA.HI R5, R5, R5, RZ, 0x1 ;  /* 0x000000050505a211 */ /* 0x000fc400078f08ff */
[----:B------:R-:W-:Y:S01]  /*12ca0*/  @!P1 LEA.HI R4, R4, R4, RZ, 0x1 ;  /* 0x0000000404049211 */ /* 0x000fe200078f08ff */
[--C-:B--2-4-:R-:W-:Y:S01]  /*12cb0*/  @!P4 IMAD.WIDE R12, R11, 0x4, R14.reuse ;  /* 0x000000040b0cc825 */ /* 0x114fe200078e020e */
[----:B------:R-:W-:Y:S02]  /*12cc0*/  @!P3 LOP3.LUT R7, R7, 0xfffffffe, RZ, 0xc0, !PT ;  /* 0xfffffffe0707b812 */ /* 0x000fe400078ec0ff */
[----:B------:R-:W-:Y:S02]  /*12cd0*/  @!P2 LOP3.LUT R5, R5, 0xfffffffe, RZ, 0xc0, !PT ;  /* 0xfffffffe0505a812 */ /* 0x000fe400078ec0ff */
[----:B------:R-:W-:Y:S01]  /*12ce0*/  @!P1 LOP3.LUT R21, R4, 0xfffffffe, RZ, 0xc0, !PT ;  /* 0xfffffffe04159812 */ /* 0x000fe200078ec0ff */
[--C-:B------:R-:W-:Y:S01]  /*12cf0*/  @!P3 IMAD.WIDE R6, R7, 0x4, R14.reuse ;  /* 0x000000040706b825 */ /* 0x100fe200078e020e */
[----:B------:R1:W-:Y:S01]  /*12d00*/  @!P4 ST.E.64 [R12.64], R112 ;  /* 0x000000700c00c985 */ /* 0x0003e2000c101b0e */
[----:B------:R-:W-:Y:S02]  /*12d10*/  IADD3 R8, R11, 0x30, RZ ;  /* 0x000000300b087810 */ /* 0x000fe40007ffe0ff */
[----:B------:R-:W-:Y:S01]  /*12d20*/  @!P2 IMAD.WIDE R16, R5, 0x4, R14 ;  /* 0x000000040510a825 */ /* 0x000fe200078e020e */
[C---:B------:R-:W-:Y:S01]  /*12d30*/  IADD3 R5, R11.reuse, 0x38, RZ ;  /* 0x000000380b057810 */ /* 0x040fe20007ffe0ff */
[----:B------:R2:W-:Y:S01]  /*12d40*/  @!P3 ST.E.64 [R6.64], R108 ;  /* 0x0000006c0600b985 */ /* 0x0005e2000c101b0e */
[----:B------:R-:W-:-:S02]  /*12d50*/  IADD3 R19, R11, 0x40, RZ ;  /* 0x000000400b137810 */ /* 0x000fc40007ffe0ff */
[----:B------:R-:W-:Y:S01]  /*12d60*/  ISETP.GE.AND P5, PT, R18, c[0x0][0x3c8], PT ;  /* 0x0000f20012007a0c */ /* 0x000fe20003fa6270 */
[----:B------:R3:W-:Y:S01]  /*12d70*/  @!P2 ST.E.64 [R16.64], R104 ;  /* 0x000000681000a985 */ /* 0x0007e2000c101b0e */
[----:B------:R-:W-:Y:S02]  /*12d80*/  IADD3 R4, R11, 0x48, RZ ;  /* 0x000000480b047810 */ /* 0x000fe40007ffe0ff */
[----:B------:R-:W-:Y:S02]  /*12d90*/  ISETP.GE.AND P4, PT, R8, c[0x0][0x3c8], PT ;  /* 0x0000f20008007a0c */ /* 0x000fe40003f86270 */
[----:B------:R-:W-:Y:S02]  /*12da0*/  ISETP.GE.AND P3, PT, R5, c[0x0][0x3c8], PT ;  /* 0x0000f20005007a0c */ /* 0x000fe40003f66270 */
[----:B------:R-:W-:Y:S02]  /*12db0*/  ISETP.GE.AND P2, PT, R19, c[0x0][0x3c8], PT ;  /* 0x0000f20013007a0c */ /* 0x000fe40003f46270 */
[----:B------:R-:W-:-:S03]  /*12dc0*/  @!P6 LEA.HI R0, R0, R0, RZ, 0x1 ;  /* 0x000000000000e211 */ /* 0x000fc600078f08ff */
[----:B------:R-:W-:-:S04]  /*12dd0*/  @!P5 LEA.HI R18, R18, R18, RZ, 0x1 ;  /* 0x000000121212d211 */ /* 0x000fc800078f08ff */
[----:B------:R-:W-:Y:S02]  /*12de0*/  @!P4 LEA.HI R8, R8, R8, RZ, 0x1 ;  /* 0x000000080808c211 */ /* 0x000fe400078f08ff */
[----:B------:R-:W-:Y:S01]  /*12df0*/  @!P3 LEA.HI R5, R5, R5, RZ, 0x1 ;  /* 0x000000050505b211 */ /* 0x000fe200078f08ff */
[----:B-1----:R-:W-:Y:S01]  /*12e00*/  @!P1 IMAD.WIDE R12, R21, 0x4, R14 ;  /* 0x00000004150c9825 */ /* 0x002fe200078e020e */
[----:B------:R-:W-:Y:S02]  /*12e10*/  @!P2 LEA.HI R19, R19, R19, RZ, 0x1 ;  /* 0x000000131313a211 */ /* 0x000fe400078f08ff */
[----:B------:R-:W-:Y:S02]  /*12e20*/  @!P4 LOP3.LUT R21, R8, 0xfffffffe, RZ, 0xc0, !PT ;  /* 0xfffffffe0815c812 */ /* 0x000fe400078ec0ff */
[----:B------:R1:W-:Y:S01]  /*12e30*/  @!P1 ST.E.64 [R12.64], R2 ;  /* 0x000000020c009985 */ /* 0x0003e2000c101b0e */
[----:B------:R-:W-:Y:S02]  /*12e40*/  ISETP.GE.AND P1, PT, R4, c[0x0][0x3c8], PT ;  /* 0x0000f20004007a0c */ /* 0x000fe40003f26270 */
[----:B--2---:R-:W-:-:S02]  /*12e50*/  @!P6 LOP3.LUT R7, R0, 0xfffffffe, RZ, 0xc0, !PT ;  /* 0xfffffffe0007e812 */ /* 0x004fc400078ec0ff */
[----:B---3--:R-:W-:Y:S02]  /*12e60*/  @!P5 LOP3.LUT R17, R18, 0xfffffffe, RZ, 0xc0, !PT ;  /* 0xfffffffe1211d812 */ /* 0x008fe400078ec0ff */
[----:B------:R-:W-:Y:S01]  /*12e70*/  @!P3 LOP3.LUT R5, R5, 0xfffffffe, RZ, 0xc0, !PT ;  /* 0xfffffffe0505b812 */ /* 0x000fe200078ec0ff */
[----:B------:R-:W-:Y:S01]  /*12e80*/  @!P6 IMAD.WIDE R6, R7, 0x4, R14 ;  /* 0x000000040706e825 */ /* 0x000fe200078e020e */
[----:B------:R-:W-:Y:S02]  /*12e90*/  @!P2 LOP3.LUT R19, R19, 0xfffffffe, RZ, 0xc0, !PT ;  /* 0xfffffffe1313a812 */ /* 0x000fe400078ec0ff */
[C---:B------:R-:W-:Y:S02]  /*12ea0*/  IADD3 R0, R11.reuse, 0x50, RZ ;  /* 0x000000500b007810 */ /* 0x040fe40007ffe0ff */
[----:B------:R2:W-:Y:S01]  /*12eb0*/  @!P6 ST.E.64 [R6.64], R96 ;  /* 0x000000600600e985 */ /* 0x0005e2000c101b0e */
[----:B------:R-:W-:Y:S02]  /*12ec0*/  @!P1 LEA.HI R4, R4, R4, RZ, 0x1 ;  /* 0x0000000404049211 */ /* 0x000fe400078f08ff */
[----:B------:R-:W-:-:S02]  /*12ed0*/  IADD3 R8, R11, 0x58, RZ ;  /* 0x000000580b087810 */ /* 0x000fc40007ffe0ff */
[----:B------:R-:W-:Y:S02]  /*12ee0*/  IADD3 R18, R11, 0x68, RZ ;  /* 0x000000680b127810 */ /* 0x000fe40007ffe0ff */
[----:B------:R-:W-:Y:S01]  /*12ef0*/  ISETP.GE.AND P6, PT, R0, c[0x0][0x3c8], PT ;  /* 0x0000f20000007a0c */ /* 0x000fe20003fc6270 */
[----:B-1----:R-:W-:-:S04]  /*12f00*/  @!P5 IMAD.WIDE R2, R17, 0x4, R14 ;  /* 0x000000041102d825 */ /* 0x002fc800078e020e */
[--C-:B------:R-:W-:Y:S01]  /*12f10*/  @!P4 IMAD.WIDE R12, R21, 0x4, R14.reuse ;  /* 0x00000004150cc825 */ /* 0x100fe200078e020e */
[----:B------:R1:W-:Y:S01]  /*12f20*/  @!P5 ST.E.64 [R2.64], R92 ;  /* 0x0000005c0200d985 */ /* 0x0003e2000c101b0e */
[----:B------:R-:W-:Y:S02]  /*12f30*/  ISETP.GE.AND P5, PT, R8, c[0x0][0x3c8], PT ;  /* 0x0000f20008007a0c */ /* 0x000fe40003fa6270 */
[--C-:B------:R-:W-:Y:S01]  /*12f40*/  @!P2 IMAD.WIDE R16, R19, 0x4, R14.reuse ;  /* 0x000000041310a825 */ /* 0x100fe200078e020e */
[----:B------:R-:W-:Y:S01]  /*12f50*/  IADD3 R19, R11, 0x60, RZ ;  /* 0x000000600b137810 */ /* 0x000fe20007ffe0ff */
[----:B------:R3:W-:Y:S02]  /*12f60*/  @!P4 ST.E.64 [R12.64], R88 ;  /* 0x000000580c00c985 */ /* 0x0007e4000c101b0e */
[----:B------:R-:W-:Y:S02]  /*12f70*/  @!P6 LEA.HI R0, R0, R0, RZ, 0x1 ;  /* 0x000000000000e211 */ /* 0x000fe400078f08ff */
[----:B--2---:R-:W-:Y:S01]  /*12f80*/  @!P1 LOP3.LUT R7, R4, 0xfffffffe, RZ, 0xc0, !PT ;  /* 0xfffffffe04079812 */ /* 0x004fe200078ec0ff */
[----:B------:R-:W-:Y:S01]  /*12f90*/  @!P3 IMAD.WIDE R4, R5, 0x4, R14 ;  /* 0x000000040504b825 */ /* 0x000fe200078e020e */
[----:B------:R-:W-:-:S03]  /*12fa0*/  ISETP.GE.AND P4, PT, R19, c[0x0][0x3c8], PT ;  /* 0x0000f20013007a0c */ /* 0x000fc60003f86270 */
[----:B------:R-:W-:Y:S01]  /*12fb0*/  @!P1 IMAD.WIDE R6, R7, 0x4, R14 ;  /* 0x0000000407069825 */ /* 0x000fe200078e020e */
[----:B------:R2:W-:Y:S01]  /*12fc0*/  @!P3 ST.E.64 [R4.64], R84 ;  /* 0x000000540400b985 */ /* 0x0005e2000c101b0e */
[----:B------:R-:W-:Y:S02]  /*12fd0*/  ISETP.GE.AND P3, PT, R18, c[0x0][0x3c8], PT ;  /* 0x0000f20012007a0c */ /* 0x000fe40003f66270 */
[----:B------:R-:W-:Y:S01]  /*12fe0*/  @!P5 LEA.HI R8, R8, R8, RZ, 0x1 ;  /* 0x000000080808d211 */ /* 0x000fe200078f08ff */
[----:B------:R-:W-:Y:S04]  /*12ff0*/  @!P2 ST.E.64 [R16.64], R80 ;  /* 0x000000501000a985 */ /* 0x000fe8000c101b0e */
[----:B------:R4:W-:Y:S01]  /*13000*/  @!P1 ST.E.64 [R6.64], R76 ;  /* 0x0000004c06009985 */ /* 0x0009e2000c101b0e */
[----:B------:R-:W-:-:S04]  /*13010*/  @!P4 LEA.HI R19, R19, R19, RZ, 0x1 ;  /* 0x000000131313c211 */ /* 0x000fc800078f08ff */
[----:B------:R-:W-:Y:S02]  /*13020*/  @!P4 LOP3.LUT R19, R19, 0xfffffffe, RZ, 0xc0, !PT ;  /* 0xfffffffe1313c812 */ /* 0x000fe400078ec0ff */
[C---:B-1----:R-:W-:Y:S02]  /*13030*/  IADD3 R3, R11.reuse, 0x70, RZ ;  /* 0x000000700b037810 */ /* 0x042fe40007ffe0ff */
[----:B------:R-:W-:Y:S02]  /*13040*/  IADD3 R2, R11, 0x78, RZ ;  /* 0x000000780b027810 */ /* 0x000fe40007ffe0ff */
[----:B------:R-:W-:Y:S02]  /*13050*/  ISETP.GE.AND P2, PT, R3, c[0x0][0x3c8], PT ;  /* 0x0000f20003007a0c */ /* 0x000fe40003f46270 */
[----:B------:R-:W-:Y:S02]  /*13060*/  ISETP.GE.AND P1, PT, R2, c[0x0][0x3c8], PT ;  /* 0x0000f20002007a0c */ /* 0x000fe40003f26270 */
[----:B------:R-:W-:-:S04]  /*13070*/  @!P3 LEA.HI R18, R18, R18, RZ, 0x1 ;  /* 0x000000121212b211 */ /* 0x000fc800078f08ff */
[----:B---3--:R-:W-:Y:S01]  /*13080*/  @!P3 LOP3.LUT R13, R18, 0xfffffffe, RZ, 0xc0, !PT ;  /* 0xfffffffe120db812 */ /* 0x008fe200078ec0ff */
[----:B------:R-:W-:Y:S01]  /*13090*/  @!P4 IMAD.WIDE R18, R19, 0x4, R14 ;  /* 0x000000041312c825 */ /* 0x000fe200078e020e */
[----:B--2---:R-:W-:-:S03]  /*130a0*/  @!P6 LOP3.LUT R5, R0, 0xfffffffe, RZ, 0xc0, !PT ;  /* 0xfffffffe0005e812 */ /* 0x004fc600078ec0ff */
[----:B------:R-:W-:Y:S01]  /*130b0*/  @!P2 LEA.HI R3, R3, R3, RZ, 0x1 ;  /* 0x000000030303a211 */ /* 0x000fe200078f08ff */
[--C-:B------:R-:W-:Y:S01]  /*130c0*/  @!P3 IMAD.WIDE R12, R13, 0x4, R14.reuse ;  /* 0x000000040d0cb825 */ /* 0x100fe200078e020e */
[----:B------:R-:W-:Y:S02]  /*130d0*/  @!P1 LEA.HI R2, R2, R2, RZ, 0x1 ;  /* 0x0000000202029211 */ /* 0x000fe400078f08ff */
[----:B------:R-:W-:Y:S01]  /*130e0*/  @!P2 LOP3.LUT R3, R3, 0xfffffffe, RZ, 0xc0, !PT ;  /* 0xfffffffe0303a812 */ /* 0x000fe200078ec0ff */
[--C-:B------:R-:W-:Y:S01]  /*130f0*/  @!P6 IMAD.WIDE R4, R5, 0x4, R14.reuse ;  /* 0x000000040504e825 */ /* 0x100fe200078e020e */
[----:B----4-:R-:W-:Y:S02]  /*13100*/  @!P5 LOP3.LUT R7, R8, 0xfffffffe, RZ, 0xc0, !PT ;  /* 0xfffffffe0807d812 */ /* 0x010fe400078ec0ff */
[----:B------:R-:W-:Y:S01]  /*13110*/  @!P1 LOP3.LUT R17, R2, 0xfffffffe, RZ, 0xc0, !PT ;  /* 0xfffffffe02119812 */ /* 0x000fe200078ec0ff */
[--C-:B------:R-:W-:Y:S01]  /*13120*/  @!P2 IMAD.WIDE R2, R3, 0x4, R14.reuse ;  /* 0x000000040302a825 */ /* 0x100fe200078e020e */
[----:B------:R1:W-:Y:S03]  /*13130*/  @!P6 ST.E.64 [R4.64], R72 ;  /* 0x000000480400e985 */ /* 0x0003e6000c101b0e */
[----:B------:R-:W-:-:S04]  /*13140*/  @!P5 IMAD.WIDE R6, R7, 0x4, R14 ;  /* 0x000000040706d825 */ /* 0x000fc800078e020e */
[----:B------:R-:W-:Y:S01]  /*13150*/  @!P1 IMAD.WIDE R14, R17, 0x4, R14 ;  /* 0x00000004110e9825 */ /* 0x000fe200078e020e */
[----:B------:R1:W-:Y:S04]  /*13160*/  @!P5 ST.E.64 [R6.64], R68 ;  /* 0x000000440600d985 */ /* 0x0003e8000c101b0e */
[----:B------:R1:W-:Y:S04]  /*13170*/  @!P4 ST.E.64 [R18.64], R52 ;  /* 0x000000341200c985 */ /* 0x0003e8000c101b0e */
[----:B------:R1:W-:Y:S04]  /*13180*/  @!P3 ST.E.64 [R12.64], R56 ;  /* 0x000000380c00b985 */ /* 0x0003e8000c101b0e */
[----:B------:R1:W-:Y:S04]  /*13190*/  @!P2 ST.E.64 [R2.64], R60 ;  /* 0x0000003c0200a985 */ /* 0x0003e8000c101b0e */
[----:B------:R1:W-:Y:S02]  /*131a0*/  @!P1 ST.E.64 [R14.64], R64 ;  /* 0x000000400e009985 */ /* 0x0003e4000c101b0e */
.L_x_67:
[----:B------:R-:W-:Y:S05]  /*131b0*/  BSYNC B0 ;  /* 0x0000000000007941 */ /* 0x000fea0003800000 */
.L_x_66:
[----:B-1----:R1:W3:Y:S04]  /*131c0*/  SHFL.IDX PT, R5, R10, 0x1, 0x1c1f ;  /* 0x003c1f000a057f89 */ /* 0x0022e800000e0000 */
[----:B------:R1:W4:Y:S01]  /*131d0*/  SHFL.IDX PT, R4, R9, 0x1, 0x1c1f ;  /* 0x003c1f0009047f89 */ /* 0x00032200000e0000 */
[----:B------:R-:W-:Y:S05]  /*131e0*/  @P0 EXIT ;  /* 0x000000000000094d */ /* 0x000fea0003800000 */
[C---:B------:R-:W-:Y:S02]  /*131f0*/  ISETP.GE.AND P0, PT, R11.reuse, c[0x0][0x3c8], PT ;  /* 0x0000f2000b007a0c */ /* 0x040fe40003f06270 */
[----:B------:R-:W-:-:S02]  /*13200*/  IADD3 R2, R11, 0x8, RZ ;  /* 0x000000080b027810 */ /* 0x000fc40007ffe0ff */
[C---:B------:R-:W-:Y:S02]  /*13210*/  IADD3 R0, R11.reuse, 0x10, RZ ;  /* 0x000000100b007810 */ /* 0x040fe40007ffe0ff */
[----:B------:R-:W-:Y:S02]  /*13220*/  ISETP.GE.AND P6, PT, R2, c[0x0][0x3c8], PT ;  /* 0x0000f20002007a0c */ /* 0x000fe40003fc6270 */
[----:B------:R-:W-:Y:S02]  /*13230*/  ISETP.GE.AND P5, PT, R0, c[0x0][0x3c8], PT ;  /* 0x0000f20000007a0c */ /* 0x000fe40003fa6270 */
[C---:B-1--4-:R-:W-:Y:S02]  /*13240*/  IADD3 R9, R11.reuse, 0x18, RZ ;  /* 0x000000180b097810 */ /* 0x052fe40007ffe0ff */
[C---:B------:R-:W-:Y:S01]  /*13250*/  IADD3 R8, R11.reuse, 0x20, RZ ;  /* 0x000000200b087810 */ /* 0x040fe20007ffe0ff */
[C---:B--23--:R-:W-:Y:S01]  /*13260*/  @!P0 IMAD.WIDE R14, R11.reuse, 0x4, R4 ;  /* 0x000000040b0e8825 */ /* 0x04cfe200078e0204 */
[----:B------:R-:W-:-:S02]  /*13270*/  IADD3 R7, R11, 0x28, RZ ;  /* 0x000000280b077810 */ /* 0x000fc40007ffe0ff */
[C---:B------:R-:W-:Y:S02]  /*13280*/  IADD3 R6, R11.reuse, 0x30, RZ ;  /* 0x000000300b067810 */ /* 0x040fe40007ffe0ff */
[----:B------:R-:W-:Y:S01]  /*13290*/  IADD3 R3, R11, 0x38, RZ ;  /* 0x000000380b037810 */ /* 0x000fe20007ffe0ff */
[----:B------:R1:W-:Y:S01]  /*132a0*/  @!P0 ST.E.64 [R14.64], R114 ;  /* 0x000000720e008985 */ /* 0x0003e2000c101b0e */
[----:B------:R-:W-:Y:S02]  /*132b0*/  ISETP.GE.AND P4, PT, R9, c[0x0][0x3c8], PT ;  /* 0x0000f20009007a0c */ /* 0x000fe40003f86270 */
[----:B------:R-:W-:Y:S02]  /*132c0*/  ISETP.GE.AND P3, PT, R8, c[0x0][0x3c8], PT ;  /* 0x0000f20008007a0c */ /* 0x000fe40003f66270 */
[----:B------:R-:W-:Y:S02]  /*132d0*/  ISETP.GE.AND P2, PT, R7, c[0x0][0x3c8], PT ;  /* 0x0000f20007007a0c */ /* 0x000fe40003f46270 */
[----:B------:R-:W-:-:S02]  /*132e0*/  ISETP.GE.AND P1, PT, R6, c[0x0][0x3c8], PT ;  /* 0x0000f20006007a0c */ /* 0x000fc40003f26270 */
[----:B------:R-:W-:Y:S02]  /*132f0*/  ISETP.GE.AND P0, PT, R3, c[0x0][0x3c8], PT ;  /* 0x0000f20003007a0c */ /* 0x000fe40003f06270 */
[----:B------:R-:W-:Y:S02]  /*13300*/  @!P6 LEA.HI R2, R2, R2, RZ, 0x1 ;  /* 0x000000020202e211 */ /* 0x000fe400078f08ff */
[----:B------:R-:W-:Y:S02]  /*13310*/  @!P5 LEA.HI R0, R0, R0, RZ, 0x1 ;  /* 0x000000000000d211 */ /* 0x000fe400078f08ff */
[----:B------:R-:W-:Y:S02]  /*13320*/  @!P6 LOP3.LUT R13, R2, 0xfffffffe, RZ, 0xc0, !PT ;  /* 0xfffffffe020de812 */ /* 0x000fe400078ec0ff */
[----:B------:R-:W-:Y:S02]  /*13330*/  @!P4 LEA.HI R9, R9, R9, RZ, 0x1 ;  /* 0x000000090909c211 */ /* 0x000fe400078f08ff */
[----:B------:R-:W-:Y:S01]  /*13340*/  @!P3 LEA.HI R8, R8, R8, RZ, 0x1 ;  /* 0x000000080808b211 */ /* 0x000fe200078f08ff */
[----:B------:R-:W-:Y:S01]  /*13350*/  @!P6 IMAD.WIDE R12, R13, 0x4, R4 ;  /* 0x000000040d0ce825 */ /* 0x000fe200078e0204 */
[----:B------:R-:W-:-:S02]  /*13360*/  @!P2 LEA.HI R7, R7, R7, RZ, 0x1 ;  /* 0x000000070707a211 */ /* 0x000fc400078f08ff */
[----:B------:R-:W-:Y:S02]  /*13370*/  @!P1 LEA.HI R6, R6, R6, RZ, 0x1 ;  /* 0x0000000606069211 */ /* 0x000fe400078f08ff */
[----:B------:R-:W-:Y:S01]  /*13380*/  @!P0 LEA.HI R3, R3, R3, RZ, 0x1 ;  /* 0x0000000303038211 */ /* 0x000fe200078f08ff */
[----:B------:R2:W-:Y:S01]  /*13390*/  @!P6 ST.E.64 [R12.64], R110 ;  /* 0x0000006e0c00e985 */ /* 0x0005e2000c101b0e */
[----:B------:R-:W-:Y:S02]  /*133a0*/  @!P4 LOP3.LUT R9, R9, 0xfffffffe, RZ, 0xc0, !PT ;  /* 0xfffffffe0909c812 */ /* 0x000fe400078ec0ff */
[----:B-1----:R-:W-:Y:S02]  /*133b0*/  @!P5 LOP3.LUT R15, R0, 0xfffffffe, RZ, 0xc0, !PT ;  /* 0xfffffffe000fd812 */ /* 0x002fe400078ec0ff */
[----:B------:R-:W-:Y:S02]  /*133c0*/  IADD3 R2, R11, 0x40, RZ ;  /* 0x000000400b027810 */ /* 0x000fe40007ffe0ff */
[----:B------:R-:W-:Y:S01]  /*133d0*/  @!P3 LOP3.LUT R17, R8, 0xfffffffe, RZ, 0xc0, !PT ;  /* 0xfffffffe0811b812 */ /* 0x000fe200078ec0ff */
[----:B------:R-:W-:Y:S01]  /*133e0*/  @!P5 IMAD.WIDE R14, R15, 0x4, R4 ;  /* 0x000000040f0ed825 */ /* 0x000fe200078e0204 */
[----:B------:R-:W-:-:S02]  /*133f0*/  IADD3 R0, R11, 0x48, RZ ;  /* 0x000000480b007810 */ /* 0x000fc40007ffe0ff */
[----:B------:R-:W-:Y:S01]  /*13400*/  @!P2 LOP3.LUT R7, R7, 0xfffffffe, RZ, 0xc0, !PT ;  /* 0xfffffffe0707a812 */ /* 0x000fe200078ec0ff */
[----:B------:R-:W-:Y:S01]  /*13410*/  @!P4 IMAD.WIDE R8, R9, 0x4, R4 ;  /* 0x000000040908c825 */ /* 0x000fe200078e0204 */
[----:B------:R-:W-:Y:S01]  /*13420*/  @!P0 LOP3.LUT R3, R3, 0xfffffffe, RZ, 0xc0, !PT ;  /* 0xfffffffe03038812 */ /* 0x000fe200078ec0ff */
[----:B------:R1:W-:Y:S01]  /*13430*/  @!P5 ST.E.64 [R14.64], R106 ;  /* 0x0000006a0e00d985 */ /* 0x0003e2000c101b0e */
[----:B------:R-:W-:Y:S02]  /*13440*/  ISETP.GE.AND P6, PT, R2, c[0x0][0x3c8], PT ;  /* 0x0000f20002007a0c */ /* 0x000fe40003fc6270 */
[----:B------:R-:W-:Y:S01]  /*13450*/  ISETP.GE.AND P5, PT, R0, c[0x0][0x3c8], PT ;  /* 0x0000f20000007a0c */ /* 0x000fe20003fa6270 */
[----:B------:R3:W-:Y:S01]  /*13460*/  @!P4 ST.E.64 [R8.64], R102 ;  /* 0x000000660800c985 */ /* 0x0007e2000c101b0e */
[C---:B------:R-:W-:Y:S02]  /*13470*/  IADD3 R20, R11.reuse, 0x50, RZ ;  /* 0x000000500b147810 */ /* 0x040fe40007ffe0ff */
[----:B------:R-:W-:-:S02]  /*13480*/  IADD3 R19, R11, 0x58, RZ ;  /* 0x000000580b137810 */ /* 0x000fc40007ffe0ff */
[C---:B------:R-:W-:Y:S02]  /*13490*/  IADD3 R18, R11.reuse, 0x60, RZ ;  /* 0x000000600b127810 */ /* 0x040fe40007ffe0ff */
[----:B------:R-:W-:Y:S02]  /*134a0*/  IADD3 R10, R11, 0x68, RZ ;  /* 0x000000680b0a7810 */ /* 0x000fe40007ffe0ff */
[----:B------:R-:W-:Y:S02]  /*134b0*/  ISETP.GE.AND P4, PT, R20, c[0x0][0x3c8], PT ;  /* 0x0000f20014007a0c */ /* 0x000fe40003f86270 */
[----:B--2---:R-:W-:Y:S01]  /*134c0*/  @!P1 LOP3.LUT R13, R6, 0xfffffffe, RZ, 0xc0, !PT ;  /* 0xfffffffe060d9812 */ /* 0x004fe200078ec0ff */
[--C-:B------:R-:W-:Y:S01]  /*134d0*/  @!P2 IMAD.WIDE R6, R7, 0x4, R4.reuse ;  /* 0x000000040706a825 */ /* 0x100fe200078e0204 */
[----:B------:R-:W-:Y:S02]  /*134e0*/  @!P6 LEA.HI R2, R2, R2, RZ, 0x1 ;  /* 0x000000020202e211 */ /* 0x000fe400078f08ff */
[----:B------:R-:W-:Y:S01]  /*134f0*/  @!P5 LEA.HI R0, R0, R0, RZ, 0x1 ;  /* 0x000000000000d211 */ /* 0x000fe200078f08ff */
[----:B------:R-:W-:-:S06]  /*13500*/  @!P1 IMAD.WIDE R12, R13, 0x4, R4 ;  /* 0x000000040d0c9825 */ /* 0x000fcc00078e0204 */
[----:B------:R-:W-:Y:S01]  /*13510*/  @!P4 LEA.HI R20, R20, R20, RZ, 0x1 ;  /* 0x000000141414c211 */ /* 0x000fe200078f08ff */
[----:B-1----:R-:W-:-:S04]  /*13520*/  @!P3 IMAD.WIDE R14, R17, 0x4, R4 ;  /* 0x00000004110eb825 */ /* 0x002fc800078e0204 */
[----:B------:R-:W-:Y:S01]  /*13530*/  @!P0 IMAD.WIDE R16, R3, 0x4, R4 ;  /* 0x0000000403108825 */ /* 0x000fe200078e0204 */
[----:B------:R1:W-:Y:S01]  /*13540*/  @!P3 ST.E.64 [R14.64], R98 ;  /* 0x000000620e00b985 */ /* 0x0003e2000c101b0e */
[----:B------:R-:W-:Y:S02]  /*13550*/  IADD3 R3, R11, 0x70, RZ ;  /* 0x000000700b037810 */ /* 0x000fe40007ffe0ff */
[----:B------:R-:W-:Y:S01]  /*13560*/  ISETP.GE.AND P3, PT, R19, c[0x0][0x3c8], PT ;  /* 0x0000f20013007a0c */ /* 0x000fe20003f66270 */
[----:B------:R2:W-:Y:S01]  /*13570*/  @!P2 ST.E.64 [R6.64], R94 ;  /* 0x0000005e0600a985 */ /* 0x0005e2000c101b0e */
[----:B------:R-:W-:Y:S02]  /*13580*/  ISETP.GE.AND P2, PT, R18, c[0x0][0x3c8], PT ;  /* 0x0000f20012007a0c */ /* 0x000fe40003f46270 */
[----:B---3--:R-:W-:Y:S01]  /*13590*/  @!P5 LOP3.LUT R9, R0, 0xfffffffe, RZ, 0xc0, !PT ;  /* 0xfffffffe0009d812 */ /* 0x008fe200078ec0ff */
[----:B------:R3:W-:Y:S01]  /*135a0*/  @!P1 ST.E.64 [R12.64], R90 ;  /* 0x0000005a0c009985 */ /* 0x0007e2000c101b0e */
[----:B------:R-:W-:-:S02]  /*135b0*/  ISETP.GE.AND P1, PT, R10, c[0x0][0x3c8], PT ;  /* 0x0000f2000a007a0c */ /* 0x000fc40003f26270 */
[----:B------:R-:W-:Y:S01]  /*135c0*/  IADD3 R11, R11, 0x78, RZ ;  /* 0x000000780b0b7810 */ /* 0x000fe20007ffe0ff */
[----:B------:R4:W-:Y:S01]  /*135d0*/  @!P0 ST.E.64 [R16.64], R86 ;  /* 0x0000005610008985 */ /* 0x0009e2000c101b0e */
[----:B------:R-:W-:Y:S01]  /*135e0*/  ISETP.GE.AND P0, PT, R3, c[0x0][0x3c8], PT ;  /* 0x0000f20003007a0c */ /* 0x000fe20003f06270 */
[----:B------:R-:W-:Y:S02]  /*135f0*/  @!P5 IMAD.WIDE R8, R9, 0x4, R4 ;  /* 0x000000040908d825 */ /* 0x000fe400078e0204 */
[----:B------:R-:W-:Y:S02]  /*13600*/  @!P3 LEA.HI R19, R19, R19, RZ, 0x1 ;  /* 0x000000131313b211 */ /* 0x000fe400078f08ff */
[----:B------:R-:W-:Y:S02]  /*13610*/  @!P2 LEA.HI R18, R18, R18, RZ, 0x1 ;  /* 0x000000121212a211 */ /* 0x000fe400078f08ff */
[----:B------:R-:W-:Y:S02]  /*13620*/  @!P3 LOP3.LUT R19, R19, 0xfffffffe, RZ, 0xc0, !PT ;  /* 0xfffffffe1313b812 */ /* 0x000fe400078ec0ff */
[----:B------:R-:W-:-:S04]  /*13630*/  @!P1 LEA.HI R10, R10, R10, RZ, 0x1 ;  /* 0x0000000a0a0a9211 */ /* 0x000fc800078f08ff */
[----:B------:R-:W-:Y:S02]  /*13640*/  @!P0 LEA.HI R3, R3, R3, RZ, 0x1 ;  /* 0x0000000303038211 */ /* 0x000fe400078f08ff */
[----:B-1----:R-:W-:Y:S02]  /*13650*/  @!P2 LOP3.LUT R15, R18, 0xfffffffe, RZ, 0xc0, !PT ;  /* 0xfffffffe120fa812 */ /* 0x002fe400078ec0ff */
[----:B------:R-:W-:Y:S02]  /*13660*/  @!P0 LOP3.LUT R3, R3, 0xfffffffe, RZ, 0xc0, !PT ;  /* 0xfffffffe03038812 */ /* 0x000fe400078ec0ff */
[----:B--2---:R-:W-:-:S03]  /*13670*/  @!P6 LOP3.LUT R7, R2, 0xfffffffe, RZ, 0xc0, !PT ;  /* 0xfffffffe0207e812 */ /* 0x004fc600078ec0ff */
[----:B------:R-:W-:Y:S01]  /*13680*/  @!P0 IMAD.WIDE R2, R3, 0x4, R4 ;  /* 0x0000000403028825 */ /* 0x000fe200078e0204 */
[----:B---3--:R-:W-:-:S03]  /*13690*/  @!P4 LOP3.LUT R13, R20, 0xfffffffe, RZ, 0xc0, !PT ;  /* 0xfffffffe140dc812 */ /* 0x008fc600078ec0ff */
[----:B------:R-:W-:Y:S01]  /*136a0*/  @!P6 IMAD.WIDE R6, R7, 0x4, R4 ;  /* 0x000000040706e825 */ /* 0x000fe200078e0204 */
[----:B----4-:R-:W-:-:S04]  /*136b0*/  @!P1 LOP3.LUT R17, R10, 0xfffffffe, RZ, 0xc0, !PT ;  /* 0xfffffffe0a119812 */ /* 0x010fc800078ec0ff */
[----:B------:R1:W-:Y:S04]  /*136c0*/  @!P6 ST.E.64 [R6.64], R82 ;  /* 0x000000520600e985 */ /* 0x0003e8000c101b0e */
[----:B------:R2:W-:Y:S01]  /*136d0*/  @!P5 ST.E.64 [R8.64], R78 ;  /* 0x0000004e0800d985 */ /* 0x0005e2000c101b0e */
[----:B-1----:R-:W-:-:S04]  /*136e0*/  @!P4 IMAD.WIDE R6, R13, 0x4, R4 ;  /* 0x000000040d06c825 */ /* 0x002fc800078e0204 */
[--C-:B--2---:R-:W-:Y:S01]  /*136f0*/  @!P3 IMAD.WIDE R8, R19, 0x4, R4.reuse ;  /* 0x000000041308b825 */ /* 0x104fe200078e0204 */
[----:B------:R1:W-:Y:S03]  /*13700*/  @!P4 ST.E.64 [R6.64], R74 ;  /* 0x0000004a0600c985 */ /* 0x0003e6000c101b0e */
[--C-:B------:R-:W-:Y:S01]  /*13710*/  @!P2 IMAD.WIDE R12, R15, 0x4, R4.reuse ;  /* 0x000000040f0ca825 */ /* 0x100fe200078e0204 */
[----:B------:R1:W-:Y:S03]  /*13720*/  @!P3 ST.E.64 [R8.64], R70 ;  /* 0x000000460800b985 */ /* 0x0003e6000c101b0e */
[----:B------:R-:W-:Y:S01]  /*13730*/  @!P1 IMAD.WIDE R14, R17, 0x4, R4 ;  /* 0x00000004110e9825 */ /* 0x000fe200078e0204 */
[----:B------:R1:W-:Y:S04]  /*13740*/  @!P2 ST.E.64 [R12.64], R54 ;  /* 0x000000360c00a985 */ /* 0x0003e8000c101b0e */
[----:B------:R1:W-:Y:S04]  /*13750*/  @!P1 ST.E.64 [R14.64], R58 ;  /* 0x0000003a0e009985 */ /* 0x0003e8000c101b0e */
[----:B------:R1:W-:Y:S01]  /*13760*/  @!P0 ST.E.64 [R2.64], R62 ;  /* 0x0000003e02008985 */ /* 0x0003e2000c101b0e */
[----:B------:R-:W-:-:S13]  /*13770*/  ISETP.GE.AND P0, PT, R11, c[0x0][0x3c8], PT ;  /* 0x0000f2000b007a0c */ /* 0x000fda0003f06270 */
[----:B------:R-:W-:Y:S05]  /*13780*/  @P0 EXIT ;  /* 0x000000000000094d */ /* 0x000fea0003800000 */
[----:B-1----:R-:W-:-:S04]  /*13790*/  LEA.HI R3, R11, R11, RZ, 0x1 ;  /* 0x0000000b0b037211 */ /* 0x002fc800078f08ff */
[----:B------:R-:W-:-:S05]  /*137a0*/  LOP3.LUT R3, R3, 0xfffffffe, RZ, 0xc0, !PT ;  /* 0xfffffffe03037812 */ /* 0x000fca00078ec0ff */
[----:B------:R-:W-:-:S05]  /*137b0*/  IMAD.WIDE R4, R3, 0x4, R4 ;  /* 0x0000000403047825 */ /* 0x000fca00078e0204 */
[----:B------:R-:W-:Y:S01]  /*137c0*/  ST.E.64 [R4.64], R66 ;  /* 0x0000004204007985 */ /* 0x000fe2000c101b0e */
[----:B------:R-:W-:Y:S05]  /*137d0*/  EXIT ;  /* 0x000000000000794d */ /* 0x000fea0003800000 */
.L_x_65:
        /* <DEDUP_REMOVED lines=26> */
[----:B------:R-:W-:Y:S01]  /*13980*/  IMAD.WIDE.U32 R8, R5, c[0x0][0x4d8], R8 ;  /* 0x0001360005087a25 */ /* 0x000fe200078e0008 */
[----:B------:R-:W-:-:S03]  /*13990*/  IADD3 R4, -R6, RZ, RZ ;  /* 0x000000ff06047210 */ /* 0x000fc60007ffe1ff */
[----:B------:R-:W-:Y:S02]  /*139a0*/  IMAD R0, R0, c[0x0][0x4d8], RZ ;  /* 0x0001360000007a24 */ /* 0x000fe400078e02ff */
[----:B--2---:R-:W-:Y:S02]  /*139b0*/  IMAD R2, R2, c[0x0][0x550], R3 ;  /* 0x0001540002027a24 */ /* 0x004fe400078e0203 */
[----:B------:R-:W-:Y:S02]  /*139c0*/  IMAD R0, R5, c[0x0][0x4dc], R0 ;  /* 0x0001370005007a24 */ /* 0x000fe400078e0200 */
[----:B------:R-:W-:Y:S01]  /*139d0*/  IMAD R4, R4, c[0x0][0x4e8], R7 ;  /* 0x00013a0004047a24 */ /* 0x000fe200078e0207 */
[----:B------:R-:W-:Y:S01]  /*139e0*/  SHF.R.S32.HI R3, RZ, 0x1f, R2 ;  /* 0x0000001fff037819 */ /* 0x000fe20000011402 */
[----:B------:R-:W-:Y:S01]  /*139f0*/  IMAD.IADD R9, R0, 0x1, R9 ;  /* 0x0000000100097824 */ /* 0x000fe200078e0209 */
[----:B------:R-:W-:-:S03]  /*13a00*/  SHF.R.S32.HI R0, RZ, 0x1f, R6 ;  /* 0x0000001fff007819 */ /* 0x000fc60000011406 */
[----:B------:R-:W-:Y:S02]  /*13a10*/  IMAD R3, R3, c[0x0][0x4e0], RZ ;  /* 0x0001380003037a24 */ /* 0x000fe400078e02ff */
[----:B------:R-:W-:-:S04]  /*13a20*/  IMAD.WIDE.U32 R8, R2, c[0x0][0x4e0], R8 ;  /* 0x0001380002087a25 */ /* 0x000fc800078e0008 */
[----:B------:R-:W-:Y:S01]  /*13a30*/  IMAD R3, R2, c[0x0][0x4e4], R3 ;  /* 0x0001390002037a24 */ /* 0x000fe200078e0203 */
[----:B------:R-:W-:Y:S02]  /*13a40*/  SHF.R.S32.HI R2, RZ, 0x1f, R4 ;  /* 0x0000001fff027819 */ /* 0x000fe40000011404 */
[----:B------:R-:W-:-:S03]  /*13a50*/  IADD3 R6, P0, R6, R8, RZ ;  /* 0x0000000806067210 */ /* 0x000fc60007f1e0ff */
[----:B------:R-:W-:Y:S01]  /*13a60*/  IMAD R5, R2, c[0x0][0x4c8], RZ ;  /* 0x0001320002057a24 */ /* 0x000fe200078e02ff */
[----:B------:R-:W-:-:S03]  /*13a70*/  IADD3.X R7, R0, R9, R3, P0, !PT ;  /* 0x0000000900077210 */ /* 0x000fc600007fe403 */
[C---:B------:R-:W-:Y:S02]  /*13a80*/  IMAD R5, R4.reuse, c[0x0][0x4cc], R5 ;  /* 0x0001330004057a24 */ /* 0x040fe400078e0205 */
[----:B------:R-:W-:-:S05]  /*13a90*/  IMAD.WIDE.U32 R6, R4, c[0x0][0x4c8], R6 ;  /* 0x0001320004067a25 */ /* 0x000fca00078e0006 */
[----:B------:R-:W-:Y:S02]  /*13aa0*/  IADD3 R5, R7, R5, RZ ;  /* 0x0000000507057210 */ /* 0x000fe40007ffe0ff */
[----:B------:R-:W-:-:S04]  /*13ab0*/  LEA R2, P0, R6, c[0x0][0x4a8], 0x2 ;  /* 0x00012a0006027a11 */ /* 0x000fc800078010ff */
[----:B------:R-:W-:Y:S02]  /*13ac0*/  LEA.HI.X R3, R6, c[0x0][0x4ac], R5, 0x2, P0 ;  /* 0x00012b0006037a11 */ /* 0x000fe400000f1405 */
[----:B------:R-:W-:-:S05]  /*13ad0*/  MOV R5, 0xff800000 ;  /* 0xff80000000057802 */ /* 0x000fca0000000f00 */
[----:B------:R-:W-:Y:S01]  /*13ae0*/  STG.E [R2.64], R5 ;  /* 0x0000000502007986 */ /* 0x000fe2000c10190e */
[----:B------:R-:W-:Y:S05]  /*13af0*/  EXIT ;  /* 0x000000000000794d */ /* 0x000fea0003800000 */
.L_x_68:
        /* <DEDUP_REMOVED lines=16> */
.L_x_1785:


//--------------------- .text._ZN7cutlass13device_kernelIN5flash19enable_sm80_to_sm89INS1_16FlashAttnFwdSm80INS1_25CollectiveMainloopFwdSm80ILi8ELi1ELb1EN4cute5tupleIJNS5_1CILi128EEES8_S8_EEELi128ENS_10bfloat16_tEfNS_4arch4Sm80ELb1ELb0ELb1ELb0ELb1ELb0ELb1ELb1EEENS1_21CollectiveEpilogueFwdIS9_NS6_IJNS7_ILi1EEESF_SF_EEESA_SC_Li256ELb0ELb1ELb1ELb0EEENS1_30DynamicPersistentTileSchedulerILi256ELi256ELb1ELb1ELb0EEEEEEEEEvNT_6ParamsE --------------------------
	.section	.text._ZN7cutlass13device_kernelIN5flash19enable_sm80_to_sm89INS1_16FlashAttnFwdSm80INS1_25CollectiveMainloopFwdSm80ILi8ELi1ELb1EN4cute5tupleIJNS5_1CILi128EEES8_S8_EEELi128ENS_10bfloat16_tEfNS_4arch4Sm80ELb1ELb0ELb1ELb0ELb1ELb0ELb1ELb1EEENS1_21CollectiveEpilogueFwdIS9_NS6_IJNS7_ILi1EEESF_SF_EEESA_SC_Li256ELb0ELb1ELb1ELb0EEENS1_30DynamicPersistentTileSchedulerILi256ELi256ELb1ELb1ELb0EEEEEEEEEvNT_6ParamsE,"ax",@progbits
	.sectioninfo	@"SHI_REGISTERS=255"
	.align	128
.text._ZN7cutlass13device_kernelIN5flash19enable_sm80_to_sm89INS1_16FlashAttnFwdSm80INS1_25CollectiveMainloopFwdSm80ILi8ELi1ELb1EN4cute5tupleIJNS5_1CILi128EEES8_S8_EEELi128ENS_10bfloat16_tEfNS_4arch4Sm80ELb1ELb0ELb1ELb0ELb1ELb0ELb1ELb1EEENS1_21CollectiveEpilogueFwdIS9_NS6_IJNS7_ILi1EEESF_SF_EEESA_SC_Li256ELb0ELb1ELb1ELb0EEENS1_30DynamicPersistentTileSchedulerILi256ELi256ELb1ELb1ELb0EEEEEEEEEvNT_6ParamsE:
        .type           _ZN7cutlass13device_kernelIN5flash19enable_sm80_to_sm89INS1_16FlashAttnFwdSm80INS1_25CollectiveMainloopFwdSm80ILi8ELi1ELb1EN4cute5tupleIJNS5_1CILi128EEES8_S8_EEELi128ENS_10bfloat16_tEfNS_4arch4Sm80ELb1ELb0ELb1ELb0ELb1ELb0ELb1ELb1EEENS1_21CollectiveEpilogueFwdIS9_NS6_IJNS7_ILi1EEESF_SF_EEESA_SC_Li256ELb0ELb1ELb1ELb0EEENS1_30DynamicPersistentTileSchedulerILi256ELi256ELb1ELb1ELb0EEEEEEEEEvNT_6ParamsE,@function
        .size           _ZN7cutlass13device_kernelIN5flash19enable_sm80_to_sm89INS1_16FlashAttnFwdSm80INS1_25CollectiveMainloopFwdSm80ILi8ELi1ELb1EN4cute5tupleIJNS5_1CILi128EEES8_S8_EEELi128ENS_10bfloat16_tEfNS_4arch4Sm80ELb1ELb0ELb1ELb0ELb1ELb0ELb1ELb1EEENS1_21CollectiveEpilogueFwdIS9_NS6_IJNS7_ILi1EEESF_SF_EEESA_SC_Li256ELb0ELb1ELb1ELb0EEENS1_30DynamicPersistentTileSchedulerILi256ELi256ELb1ELb1ELb0EEEEEEEEEvNT_6ParamsE,(.L_x_1786 - _ZN7cutlass13device_kernelIN5flash19enable_sm80_to_sm89INS1_16FlashAttnFwdSm80INS1_25CollectiveMainloopFwdSm80ILi8ELi1ELb1EN4cute5tupleIJNS5_1CILi128EEES8_S8_EEELi128ENS_10bfloat16_tEfNS_4arch4Sm80ELb1ELb0ELb1ELb0ELb1ELb0ELb1ELb1EEENS1_21CollectiveEpilogueFwdIS9_NS6_IJNS7_ILi1EEESF_SF_EEESA_SC_Li256ELb0ELb1ELb1ELb0EEENS1_30DynamicPersistentTileSchedulerILi256ELi256ELb1ELb1ELb0EEEEEEEEEvNT_6ParamsE)
        .other          _ZN7cutlass13device_kernelIN5flash19enable_sm80_to_sm89INS1_16FlashAttnFwdSm80INS1_25CollectiveMainloopFwdSm80ILi8ELi1ELb1EN4cute5tupleIJNS5_1CILi128EEES8_S8_EEELi128ENS_10bfloat16_tEfNS_4arch4Sm80ELb1ELb0ELb1ELb0ELb1ELb0ELb1ELb1EEENS1_21CollectiveEpilogueFwdIS9_NS6_IJNS7_ILi1EEESF_SF_EEESA_SC_Li256ELb0ELb1ELb1ELb0EEENS1_30DynamicPersistentTileSchedulerILi256ELi256ELb1ELb1ELb0EEEEEEEEEvNT_6ParamsE,@"STO_CUDA_ENTRY STV_DEFAULT"
_ZN7cutlass13device_kernelIN5flash19enable_sm80_to_sm89INS1_16FlashAttnFwdSm80INS1_25CollectiveMainloopFwdSm80ILi8ELi1ELb1EN4cute5tupleIJNS5_1CILi128EEES8_S8_EEELi128ENS_10bfloat16_tEfNS_4arch4Sm80ELb1ELb0ELb1ELb0ELb1ELb0ELb1ELb1EEENS1_21CollectiveEpilogueFwdIS9_NS6_IJNS7_ILi1EEESF_SF_EEESA_SC_Li256ELb0ELb1ELb1ELb0EEENS1_30DynamicPersistentTileSchedulerILi256ELi256ELb1ELb1ELb0EEEEEEEEEvNT_6ParamsE:
[----:B------:R-:W-:-:S03]  /*0000*/  MOV R1, c[0x0][0x28] ;  /* 0x00000a0000017a02 */ /* 0x000fc60000000f00 */
[----:B------:R-:W1:Y:S01]  /*0010*/  S2R R16, SR_TID.X ;  /* 0x0000000000107919 */ /* 0x000e620000002100 */
[----:B------:R-:W-:-:S03]  /*0020*/  IADD3 R1, R1, -0xd8, RZ ;  /* 0xffffff2801017810 */ /* 0x000fc60007ffe0ff */
[----:B------:R-:W2:Y:S01]  /*0030*/  S2R R13, SR_CTAID.X ;  /* 0x00000000000d7919 */ /* 0x000ea20000002500 */
[----:B-1----:R-:W-:-:S05]  /*0040*/  SHF.R.U32.HI R2, RZ, 0x5, R16 ;  /* 0x00000005ff027819 */ /* 0x002fca0000011610 */
[----:B------:R-:W1:Y:S02]  /*0050*/  SHFL.IDX PT, R0, R2, RZ, 0x1f ;  /* 0x00001fff02007589 */ /* 0x000e6400000e0000 */
[----:B-1----:R-:W-:Y:S02]  /*0060*/  ISETP.GE.AND P0, PT, R0, 0x1, PT ;  /* 0x000000010000780c */ /* 0x002fe40003f06270 */
[----:B------:R1:W-:Y:S11]  /*0070*/  STL [R1+0xd0], R0 ;  /* 0x0000d00001007387 */ /* 0x0003f60000100800 */
[----:B------:R-:W-:Y:S06]  /*0080*/  @P0 BAR.ARV 0x4, 0x100 ;  /* 0x0104000000000b1d */ /* 0x000fec0000002000 */
[----:B--2---:R-:W-:-:S13]  /*0090*/  ISETP.GE.AND P0, PT, R13, c[0x0][0x538], PT ;  /* 0x00014e000d007a0c */ /* 0x004fda0003f06270 */
[----:B------:R-:W-:Y:S05]  /*00a0*/  @P0 EXIT ;  /* 0x000000000000094d */ /* 0x000fea0003800000 */
[----:B-1----:R-:W-:Y:S01]  /*00b0*/  SHF.R.S32.HI R12, RZ, 0x1f, R16 ;  /* 0x0000001fff0c7819 */ /* 0x002fe20000011410 */
[----:B------:R-:W-:Y:S01]  /*00c0*/  IMAD.MOV.U32 R205, RZ, RZ, 0x20 ;  /* 0x00000020ffcd7424 */ /* 0x000fe200078e00ff */
[----:B------:R-:W-:Y:S02]  /*00d0*/  ULDC.64 UR6, c[0x0][0x118] ;  /* 0x0000460000067ab9 */ /* 0x000fe40000000a00 */
[CC--:B------:R-:W-:Y:S02]  /*00e0*/  LEA.HI R2, R12.reuse, R16.reuse, RZ, 0x4 ;  /* 0x000000100c027211 */ /* 0x0c0fe400078f20ff */
[CC--:B------:R-:W-:Y:S02]  /*00f0*/  LEA.HI R10, R12.reuse, R16.reuse, RZ, 0x3 ;  /* 0x000000100c0a7211 */ /* 0x0c0fe400078f18ff */
[----:B------:R-:W-:Y:S02]  /*0100*/  SHF.R.S32.HI R3, RZ, 0x4, R2 ;  /* 0x00000004ff037819 */ /* 0x000fe40000011402 */
[----:B------:R-:W-:-:S02]  /*0110*/  LEA.HI R4, R12, R16, RZ, 0x2 ;  /* 0x000000100c047211 */ /* 0x000fc400078f10ff */
[----:B------:R-:W-:Y:S02]  /*0120*/  LEA.HI R0, R2, R3, RZ, 0x1 ;  /* 0x0000000302007211 */ /* 0x000fe400078f08ff */
[----:B------:R-:W-:Y:S02]  /*0130*/  SHF.R.S32.HI R6, RZ, 0x3, R10 ;  /* 0x00000003ff067819 */ /* 0x000fe4000001140a */
[----:B------:R-:W-:Y:S02]  /*0140*/  LOP3.LUT R0, R0, 0xfffffffe, RZ, 0xc0, !PT ;  /* 0xfffffffe00007812 */ /* 0x000fe400078ec0ff */
[----:B------:R-:W-:Y:S02]  /*0150*/  LOP3.LUT R5, R10, 0xfffffff8, RZ, 0xc0, !PT ;  /* 0xfffffff80a057812 */ /* 0x000fe400078ec0ff */
[----:B------:R-:W-:Y:S01]  /*0160*/  LEA.HI R8, R12, R16, RZ, 0x6 ;  /* 0x000000100c087211 */ /* 0x000fe200078f30ff */
[----:B------:R-:W-:Y:S01]  /*0170*/  IMAD.IADD R9, R3, 0x1, -R0 ;  /* 0x0000000103097824 */ /* 0x000fe200078e0a00 */
[----:B------:R-:W-:Y:S01]  /*0180*/  LOP3.LUT R0, R4, 0xfffffffc, RZ, 0xc0, !PT ;  /* 0xfffffffc04007812 */ /* 0x000fe200078ec0ff */
[----:B------:R-:W-:Y:S01]  /*0190*/  IMAD.IADD R5, R16, 0x1, -R5 ;  /* 0x0000000110057824 */ /* 0x000fe200078e0a05 */
[----:B------:R-:W-:Y:S01]  /*01a0*/  LOP3.LUT R3, R2, 0xfffffff0, RZ, 0xc0, !PT ;  /* 0xfffffff002037812 */ /* 0x000fe200078ec0ff */
[----:B------:R-:W-:-:S02]  /*01b0*/  IMAD.SHL.U32 R2, R6, 0x40, RZ ;  /* 0x0000004006027824 */ /* 0x000fc400078e00ff */
[C---:B------:R-:W-:Y:S02]  /*01c0*/  IMAD.IADD R4, R16.reuse, 0x1, -R0 ;  /* 0x0000000110047824 */ /* 0x040fe400078e0a00 */
[----:B------:R-:W-:Y:S01]  /*01d0*/  IMAD.IADD R3, R16, 0x1, -R3 ;  /* 0x0000000110037824 */ /* 0x000fe200078e0a03 */
[----:B------:R-:W-:Y:S01]  /*01e0*/  LOP3.LUT R0, R2, 0x1c0, RZ, 0xc0, !PT ;  /* 0x000001c002007812 */ /* 0x000fe200078ec0ff */
[C---:B------:R-:W-:Y:S01]  /*01f0*/  IMAD.SHL.U32 R241, R5.reuse, 0x8, RZ ;  /* 0x0000000805f17824 */ /* 0x040fe200078e00ff */
[----:B------:R-:W-:Y:S01]  /*0200*/  LEA.HI R2, R4, R4, RZ, 0x1 ;  /* 0x0000000404027211 */ /* 0x000fe200078f08ff */
[----:B------:R-:W-:Y:S01]  /*0210*/  IMAD.SHL.U32 R5, R5, 0x40, RZ ;  /* 0x0000004005057824 */ /* 0x000fe200078e00ff */
[----:B------:R-:W-:Y:S02]  /*0220*/  SHF.R.S32.HI R7, RZ, 0x1f, R3 ;  /* 0x0000001fff077819 */ /* 0x000fe40000011403 */
[----:B------:R-:W-:Y:S02]  /*0230*/  SHF.R.U32.HI R6, RZ, 0x3, R0 ;  /* 0x00000003ff067819 */ /* 0x000fe40000011600 */
[----:B------:R-:W-:-:S02]  /*0240*/  LOP3.LUT R2, R2, 0x1ffffffe, RZ, 0xc0, !PT ;  /* 0x1ffffffe02027812 */ /* 0x000fc400078ec0ff */
[----:B------:R-:W-:Y:S02]  /*0250*/  LOP3.LUT R0, R0, 0x38, R241, 0xf8, !PT ;  /* 0x0000003800007812 */ /* 0x000fe400078ef8f1 */
[----:B------:R-:W-:Y:S01]  /*0260*/  LEA.HI R202, R7, R3, RZ, 0x3 ;  /* 0x0000000307ca7211 */ /* 0x000fe200078f18ff */
[----:B------:R-:W-:Y:S01]  /*0270*/  IMAD.IADD R11, R4, 0x1, -R2 ;  /* 0x00000001040b7824 */ /* 0x000fe200078e0a02 */
[----:B------:R-:W-:Y:S02]  /*0280*/  LOP3.LUT R7, R0, R6, RZ, 0x3c, !PT ;  /* 0x0000000600077212 */ /* 0x000fe400078e3cff */
[----:B------:R-:W-:Y:S02]  /*0290*/  LOP3.LUT R0, R5, 0x1c0, RZ, 0xc0, !PT ;  /* 0x000001c005007812 */ /* 0x000fe400078ec0ff */
[C---:B------:R-:W-:Y:S01]  /*02a0*/  LOP3.LUT R2, R202.reuse, 0xfffffff8, RZ, 0xc0, !PT ;  /* 0xfffffff8ca027812 */ /* 0x040fe200078ec0ff */
[----:B------:R-:W-:Y:S01]  /*02b0*/  IMAD.SHL.U32 R202, R202, 0x40, RZ ;  /* 0x00000040caca7824 */ /* 0x000fe200078e00ff */
[----:B------:R-:W-:-:S02]  /*02c0*/  LOP3.LUT R5, R0, 0x8, R10, 0xf8, !PT ;  /* 0x0000000800057812 */ /* 0x000fc400078ef80a */
[----:B------:R-:W-:Y:S01]  /*02d0*/  SHF.R.U32.HI R4, RZ, 0x3, R0 ;  /* 0x00000003ff047819 */ /* 0x000fe20000011600 */
[----:B------:R-:W-:Y:S01]  /*02e0*/  IMAD.IADD R6, R3, 0x1, -R2 ;  /* 0x0000000103067824 */ /* 0x000fe200078e0a02 */
[----:B------:R-:W-:Y:S01]  /*02f0*/  IADD3 R242, R241, 0x40, RZ ;  /* 0x00000040f1f27810 */ /* 0x000fe20007ffe0ff */
[----:B------:R-:W-:Y:S01]  /*0300*/  IMAD.SHL.U32 R0, R8, 0x8, RZ ;  /* 0x0000000808007824 */ /* 0x000fe200078e00ff */
[----:B------:R-:W-:Y:S01]  /*0310*/  LEA.HI R8, R12, R16, RZ, 0x5 ;  /* 0x000000100c087211 */ /* 0x000fe200078f28ff */
[----:B------:R-:W-:Y:S01]  /*0320*/  IMAD.SHL.U32 R3, R9, 0x8, RZ ;  /* 0x0000000809037824 */ /* 0x000fe200078e00ff */
[----:B------:R-:W-:Y:S01]  /*0330*/  LOP3.LUT R71, R5, R4, RZ, 0x3c, !PT ;  /* 0x0000000405477212 */ /* 0x000fe200078e3cff */
[----:B------:R-:W-:Y:S01]  /*0340*/  IMAD.SHL.U32 R4, R6, 0x40, RZ ;  /* 0x0000004006047824 */ /* 0x000fe200078e00ff */
[----:B------:R-:W-:Y:S01]  /*0350*/  LOP3.LUT R2, R8, 0xffffffe0, RZ, 0xc0, !PT ;  /* 0xffffffe008027812 */ /* 0x000fe200078ec0ff */
[----:B------:R-:W-:Y:S01]  /*0360*/  IMAD.MOV.U32 R5, RZ, RZ, 0x10 ;  /* 0x00000010ff057424 */ /* 0x000fe200078e00ff */
[----:B------:R-:W-:Y:S01]  /*0370*/  LOP3.LUT R7, R7, 0x7ffffe00, R0, 0xf8, !PT ;  /* 0x7ffffe0007077812 */ /* 0x000fe200078ef800 */
[----:B------:R-:W-:Y:S01]  /*0380*/  IMAD R71, R9, 0x200, R71 ;  /* 0x0000020009477824 */ /* 0x000fe200078e0247 */
[----:B------:R-:W-:Y:S01]  /*0390*/  LOP3.LUT R0, R4, 0x1c0, RZ, 0xc0, !PT ;  /* 0x000001c004007812 */ /* 0x000fe200078ec0ff */
[----:B------:R-:W-:Y:S01]  /*03a0*/  IMAD.IADD R15, R16, 0x1, -R2 ;  /* 0x00000001100f7824 */ /* 0x000fe200078e0a02 */
[--C-:B------:R-:W-:Y:S01]  /*03b0*/  SHF.R.S32.HI R223, RZ, 0x5, R8.reuse ;  /* 0x00000005ffdf7819 */ /* 0x100fe20000011408 */
[----:B------:R-:W-:Y:S01]  /*03c0*/  IMAD.SHL.U32 R227, R7, 0x2, RZ ;  /* 0x0000000207e37824 */ /* 0x000fe200078e00ff */
[----:B------:R-:W-:-:S02]  /*03d0*/  SHF.R.S32.HI R4, RZ, 0x1f, R8 ;  /* 0x0000001fff047819 */ /* 0x000fc40000011408 */
[----:B------:R-:W-:Y:S02]  /*03e0*/  LOP3.LUT R3, R0, 0x8, R3, 0xf8, !PT ;  /* 0x0000000800037812 */ /* 0x000fe400078ef803 */
[----:B------:R-:W-:Y:S02]  /*03f0*/  SHF.R.U32.HI R2, RZ, 0x3, R0 ;  /* 0x00000003ff027819 */ /* 0x000fe40000011600 */
[----:B------:R-:W-:Y:S02]  /*0400*/  LEA.HI R0, R4, R223, RZ, 0x3 ;  /* 0x000000df04007211 */ /* 0x000fe400078f18ff */
[----:B------:R-:W-:Y:S02]  /*0410*/  SHF.R.S32.HI R4, RZ, 0x1f, R15 ;  /* 0x0000001fff047819 */ /* 0x000fe4000001140f */
[----:B------:R-:W-:Y:S02]  /*0420*/  R2P PR, R6, 0x6 ;  /* 0x0000000606007804 */ /* 0x000fe40000000000 */
[----:B------:R-:W-:-:S02]  /*0430*/  LOP3.LUT R0, R0, 0xffffff8, RZ, 0xc0, !PT ;  /* 0x0ffffff800007812 */ /* 0x000fc400078ec0ff */
[----:B------:R-:W-:Y:S02]  /*0440*/  LOP3.LUT R6, R3, R2, RZ, 0x3c, !PT ;  /* 0x0000000203067212 */ /* 0x000fe400078e3cff */
[----:B------:R-:W-:Y:S01]  /*0450*/  LEA.HI R3, R4, R15, RZ, 0x2 ;  /* 0x0000000f04037211 */ /* 0x000fe200078f10ff */
[----:B------:R-:W-:Y:S01]  /*0460*/  IMAD.IADD R2, R223, 0x1, -R0 ;  /* 0x00000001df027824 */ /* 0x000fe200078e0a00 */
[----:B------:R-:W-:Y:S02]  /*0470*/  SEL R5, R5, 0xfffffff0, !P1 ;  /* 0xfffffff005057807 */ /* 0x000fe40004800000 */
[----:B------:R-:W-:Y:S02]  /*0480*/  SHF.R.S32.HI R0, RZ, 0x2, R3 ;  /* 0x00000002ff007819 */ /* 0x000fe40000011403 */
[----:B------:R-:W-:Y:S02]  /*0490*/  LOP3.LUT R3, R3, 0x7ffffffc, RZ, 0xc0, !PT ;  /* 0x7ffffffc03037812 */ /* 0x000fe400078ec0ff */
[----:B------:R-:W-:Y:S01]  /*04a0*/  SEL R4, R205, 0xffffffe0, !P2 ;  /* 0xffffffe0cd047807 */ /* 0x000fe20005000000 */
[----:B------:R-:W-:Y:S01]  /*04b0*/  IMAD R14, R2, 0x10, R0 ;  /* 0x00000010020e7824 */ /* 0x000fe200078e0200 */
[----:B------:R-:W-:Y:S01]  /*04c0*/  LEA.HI R0, R12, R16, RZ, 0x7 ;  /* 0x000000100c007211 */ /* 0x000fe200078f38ff */
[----:B------:R-:W-:Y:S01]  /*04d0*/  IMAD.IADD R3, R15, 0x1, -R3 ;  /* 0x000000010f037824 */ /* 0x000fe200078e0a03 */
[----:B------:R-:W-:Y:S01]  /*04e0*/  LOP3.LUT R202, R6, 0x7ffffe00, R202, 0xf8, !PT ;  /* 0x7ffffe0006ca7812 */ /* 0x000fe200078ef8ca */
[----:B------:R-:W-:Y:S01]  /*04f0*/  IMAD.IADD R2, R5, 0x1, R4 ;  /* 0x0000000105027824 */ /* 0x000fe200078e0204 */
[----:B------:R-:W-:Y:S01]  /*0500*/  SHF.R.S32.HI R0, RZ, 0x7, R0 ;  /* 0x00000007ff007819 */ /* 0x000fe20000011400 */
[----:B------:R-:W-:Y:S01]  /*0510*/  IMAD.SHL.U32 R3, R3, 0x2, RZ ;  /* 0x0000000203037824 */ /* 0x000fe200078e00ff */
[----:B------:R-:W-:Y:S01]  /*0520*/  SHF.R.S32.HI R0, RZ, 0x1f, R242 ;  /* 0x0000001fff007819 */ /* 0x000fe200000114f2 */
[----:B------:R-:W-:Y:S01]  /*0530*/  IMAD R0, R11, 0x8, R14 ;  /* 0x000000080b007824 */ /* 0x000fe200078e020e */
[----:B------:R1:W-:Y:S01]  /*0540*/  STL [R1+0xd4], R14 ;  /* 0x0000d40e01007387 */ /* 0x0003e20000100800 */
[----:B------:R-:W-:Y:S01]  /*0550*/  IMAD.MOV.U32 R4, RZ, RZ, 0x40 ;  /* 0x00000040ff047424 */ /* 0x000fe200078e00ff */
[----:B------:R-:W-:-:S02]  /*0560*/  IADD3 R19, R3, 0x8, RZ ;  /* 0x0000000803137810 */ /* 0x000fc40007ffe0ff */
[C---:B------:R-:W-:Y:S01]  /*0570*/  IADD3 R18, R3.reuse, 0x10, RZ ;  /* 0x0000001003127810 */ /* 0x040fe20007ffe0ff */
[----:B------:R2:W-:Y:S01]  /*0580*/  STL [R1+0x50], R13 ;  /* 0x0000500d01007387 */ /* 0x0005e20000100800 */
[C---:B------:R-:W-:Y:S02]  /*0590*/  IADD3 R17, R3.reuse, 0x18, RZ ;  /* 0x0000001803117810 */ /* 0x040fe40007ffe0ff */
[C---:B------:R-:W-:Y:S01]  /*05a0*/  IADD3 R16, R3.reuse, 0x20, RZ ;  /* 0x0000002003107810 */ /* 0x040fe20007ffe0ff */
[----:B------:R3:W-:Y:S01]  /*05b0*/  STL [R1+0xcc], R0 ;  /* 0x0000cc0001007387 */ /* 0x0007e20000100800 */
[C---:B------:R-:W-:Y:S02]  /*05c0*/  IADD3 R15, R3.reuse, 0x28, RZ ;  /* 0x00000028030f7810 */ /* 0x040fe40007ffe0ff */
[C---:B------:R-:W-:Y:S01]  /*05d0*/  IADD3 R12, R3.reuse, 0x40, RZ ;  /* 0x00000040030c7810 */ /* 0x040fe20007ffe0ff */
[----:B------:R4:W-:Y:S01]  /*05e0*/  STL [R1+0x3c], R3 ;  /* 0x00003c0301007387 */ /* 0x0009e20000100800 */
[----:B------:R-:W-:-:S02]  /*05f0*/  IADD3 R10, R3, 0x48, RZ ;  /* 0x00000048030a7810 */ /* 0x000fc40007ffe0ff */
[C---:B------:R-:W-:Y:S01]  /*0600*/  IADD3 R9, R3.reuse, 0x50, RZ ;  /* 0x0000005003097810 */ /* 0x040fe20007ffe0ff */
[----:B------:R-:W-:Y:S01]  /*0610*/  STL [R1+0x8c], R19 ;  /* 0x00008c1301007387 */ /* 0x000fe20000100800 */
[C---:B------:R-:W-:Y:S02]  /*0620*/  IADD3 R8, R3.reuse, 0x58, RZ ;  /* 0x0000005803087810 */ /* 0x040fe40007ffe0ff */
[C---:B------:R-:W-:Y:S01]  /*0630*/  IADD3 R7, R3.reuse, 0x60, RZ ;  /* 0x0000006003077810 */ /* 0x040fe20007ffe0ff */
[----:B------:R-:W-:Y:S01]  /*0640*/  STL [R1+0x88], R18 ;  /* 0x0000881201007387 */ /* 0x000fe20000100800 */
[C---:B------:R-:W-:Y:S02]  /*0650*/  IADD3 R6, R3.reuse, 0x68, RZ ;  /* 0x0000006803067810 */ /* 0x040fe40007ffe0ff */
[----:B------:R-:W-:Y:S01]  /*0660*/  SHF.R.S32.HI R5, RZ, 0x1f, R241 ;  /* 0x0000001fff057819 */ /* 0x000fe200000114f1 */
[----:B------:R-:W-:Y:S01]  /*0670*/  STL [R1+0x84], R17 ;  /* 0x0000841101007387 */ /* 0x000fe20000100800 */
[----:B-1----:R-:W-:-:S02]  /*0680*/  IADD3 R14, R3, 0x30, RZ ;  /* 0x00000030030e7810 */ /* 0x002fc40007ffe0ff */
[C---:B------:R-:W-:Y:S01]  /*0690*/  IADD3 R5, R3.reuse, 0x70, RZ ;  /* 0x0000007003057810 */ /* 0x040fe20007ffe0ff */
[----:B------:R-:W-:Y:S01]  /*06a0*/  STL [R1+0x80], R16 ;  /* 0x0000801001007387 */ /* 0x000fe20000100800 */
[C---:B--2---:R-:W-:Y:S02]  /*06b0*/  IADD3 R13, R3.reuse, 0x38, RZ ;  /* 0x00000038030d7810 */ /* 0x044fe40007ffe0ff */
[----:B------:R-:W-:Y:S01]  /*06c0*/  SHF.R.S32.HI R11, RZ, 0x1f, R18 ;  /* 0x0000001fff0b7819 */ /* 0x000fe20000011412 */
[----:B------:R-:W-:Y:S01]  /*06d0*/  STL [R1+0x7c], R15 ;  /* 0x00007c0f01007387 */ /* 0x000fe20000100800 */
[----:B---3--:R-:W-:Y:S02]  /*06e0*/  SEL R0, R4, 0xffffffc0, !P2 ;  /* 0xffffffc004007807 */ /* 0x008fe40005000000 */
[----:B------:R-:W-:Y:S01]  /*06f0*/  SHF.R.S32.HI R4, RZ, 0x1f, R19 ;  /* 0x0000001fff047819 */ /* 0x000fe20000011413 */
[----:B------:R1:W-:Y:S01]  /*0700*/  STL [R1+0x78], R14 ;  /* 0x0000780e01007387 */ /* 0x0003e20000100800 */
[----:B----4-:R-:W-:-:S02]  /*0710*/  IADD3 R3, R3, 0x78, RZ ;  /* 0x0000007803037810 */ /* 0x010fc40007ffe0ff */
[----:B------:R-:W-:Y:S01]  /*0720*/  LEA R202, R202, 0x100, 0x1 ;  /* 0x00000100caca7811 */ /* 0x000fe200078e08ff */
[----:B------:R-:W-:Y:S01]  /*0730*/  STL [R1+0x74], R13 ;  /* 0x0000740d01007387 */ /* 0x000fe20000100800 */
[----:B------:R-:W-:Y:S02]  /*0740*/  SEL R205, R205, 0xffffffe0, !P1 ;  /* 0xffffffe0cdcd7807 */ /* 0x000fe40004800000 */
[----:B------:R-:W-:Y:S01]  /*0750*/  LEA R71, R71, 0x8100, 0x1 ;  /* 0x0000810047477811 */ /* 0x000fe200078e08ff */
[----:B------:R-:W-:Y:S01]  /*0760*/  STL [R1+0x70], R12 ;  /* 0x0000700c01007387 */ /* 0x000fe20000100800 */
[--C-:B------:R-:W-:Y:S02]  /*0770*/  IMAD R223, R223, 0x800, R202.reuse ;  /* 0x00000800dfdf7824 */ /* 0x100fe400078e02ca */
[----:B------:R-:W-:Y:S01]  /*0780*/  IMAD.IADD R204, R202, 0x1, R205 ;  /* 0x00000001cacc7824 */ /* 0x000fe200078e02cd */
[----:B------:R2:W-:Y:S01]  /*0790*/  STL [R1+0x6c], R10 ;  /* 0x00006c0a01007387 */ /* 0x0005e20000100800 */
[----:B------:R-:W-:Y:S01]  /*07a0*/  IMAD.IADD R224, R205, 0x1, R223 ;  /* 0x00000001cde07824 */ /* 0x000fe200078e02df */
[----:B------:R-:W-:Y:S01]  /*07b0*/  IADD3 R205, R0, R202, R205 ;  /* 0x000000ca00cd7210 */ /* 0x000fe20007ffe0cd */
[----:B------:R-:W-:Y:S01]  /*07c0*/  IMAD R215, R2, 0x2, R202 ;  /* 0x0000000202d77824 */ /* 0x000fe200078e02ca */
[----:B------:R3:W-:Y:S01]  /*07d0*/  STL [R1+0x68], R9 ;  /* 0x0000680901007387 */ /* 0x0007e20000100800 */
[----:B------:R-:W-:-:S02]  /*07e0*/  IMAD.IADD R203, R202, 0x1, R0 ;  /* 0x00000001cacb7824 */ /* 0x000fc400078e0200 */
[C---:B------:R-:W-:Y:S01]  /*07f0*/  IMAD.IADD R226, R0.reuse, 0x1, R223 ;  /* 0x0000000100e27824 */ /* 0x040fe200078e02df */
[----:B------:R-:W-:Y:S01]  /*0800*/  STL [R1+0x64], R8 ;  /* 0x0000640801007387 */ /* 0x000fe20000100800 */
[----:B------:R-:W-:-:S03]  /*0810*/  IMAD.IADD R225, R0, 0x1, R224 ;  /* 0x0000000100e17824 */ /* 0x000fc600078e02e0 */
[----:B------:R4:W-:Y:S01]  /*0820*/  STL [R1+0x60], R7 ;  /* 0x0000600701007387 */ /* 0x0009e20000100800 */
[----:B-1----:R-:W-:-:S03]  /*0830*/  SHF.R.S32.HI R14, RZ, 0x1f, R14 ;  /* 0x0000001fff0e7819 */ /* 0x002fc6000001140e */
[----:B------:R1:W-:Y:S04]  /*0840*/  STL [R1+0x5c], R6 ;  /* 0x00005c0601007387 */ /* 0x0003e80000100800 */
[----:B------:R5:W-:Y:S04]  /*0850*/  STL [R1+0xc8], R4 ;  /* 0x0000c80401007387 */ /* 0x000be80000100800 */
[----:B------:R-:W-:Y:S01]  /*0860*/  STL [R1+0x58], R5 ;  /* 0x0000580501007387 */ /* 0x000fe20000100800 */
[----:B--2---:R-:W-:-:S03]  /*0870*/  SHF.R.S32.HI R10, RZ, 0x1f, R10 ;  /* 0x0000001fff0a7819 */ /* 0x004fc6000001140a */
[----:B------:R2:W-:Y:S01]  /*0880*/  STL [R1+0xc4], R11 ;  /* 0x0000c40b01007387 */ /* 0x0005e20000100800 */
[----:B---3--:R-:W-:-:S03]  /*0890*/  SHF.R.S32.HI R9, RZ, 0x1f, R9 ;  /* 0x0000001fff097819 */ /* 0x008fc60000011409 */
[----:B------:R3:W-:Y:S01]  /*08a0*/  STL [R1+0x54], R3 ;  /* 0x0000540301007387 */ /* 0x0007e20000100800 */
[----:B----4-:R-:W-:Y:S02]  /*08b0*/  SHF.R.S32.HI R7, RZ, 0x1f, R7 ;  /* 0x0000001fff077819 */ /* 0x010fe40000011407 */
[----:B-1----:R-:W-:Y:S02]  /*08c0*/  SHF.R.S32.HI R6, RZ, 0x1f, R6 ;  /* 0x0000001fff067819 */ /* 0x002fe40000011406 */
[----:B-----5:R-:W-:-:S05]  /*08d0*/  SHF.R.S32.HI R4, RZ, 0x1f, R17 ;  /* 0x0000001fff047819 */ /* 0x020fca0000011411 */
[----:B------:R1:W-:Y:S01]  /*08e0*/  STL [R1+0xc0], R4 ;  /* 0x0000c00401007387 */ /* 0x0003e20000100800 */
[----:B--2---:R-:W-:Y:S02]  /*08f0*/  SHF.R.S32.HI R11, RZ, 0x1f, R16 ;  /* 0x0000001fff0b7819 */ /* 0x004fe40000011410 */
[----:B---3--:R-:W-:-:S03]  /*0900*/  SHF.R.S32.HI R3, RZ, 0x1f, R3 ;  /* 0x0000001fff037819 */ /* 0x008fc60000011403 */
[----:B------:R2:W-:Y:S01]  /*0910*/  STL [R1+0xbc], R11 ;  /* 0x0000bc0b01007387 */ /* 0x0005e20000100800 */
[----:B-1----:R-:W-:-:S05]  /*0920*/  SHF.R.S32.HI R4, RZ, 0x1f, R15 ;  /* 0x0000001fff047819 */ /* 0x002fca000001140f */
[----:B------:R1:W-:Y:S01]  /*0930*/  STL [R1+0xb8], R4 ;  /* 0x0000b80401007387 */ /* 0x0003e20000100800 */
[----:B--2---:R-:W-:-:S03]  /*0940*/  SHF.R.S32.HI R11, RZ, 0x1f, R13 ;  /* 0x0000001fff0b7819 */ /* 0x004fc6000001140d */
[----:B------:R-:W-:Y:S04]  /*0950*/  STL [R1+0xb4], R14 ;  /* 0x0000b40e01007387 */ /* 0x000fe80000100800 */
[----:B------:R-:W-:Y:S01]  /*0960*/  STL [R1+0xb0], R11 ;  /* 0x0000b00b01007387 */ /* 0x000fe20000100800 */
[----:B-1----:R-:W-:-:S05]  /*0970*/  SHF.R.S32.HI R4, RZ, 0x1f, R12 ;  /* 0x0000001fff047819 */ /* 0x002fca000001140c */
[----:B------:R1:W-:Y:S04]  /*0980*/  STL [R1+0xac], R4 ;  /* 0x0000ac0401007387 */ /* 0x0003e80000100800 */
[----:B------:R-:W-:Y:S04]  /*0990*/  STL [R1+0xa8], R10 ;  /* 0x0000a80a01007387 */ /* 0x000fe80000100800 */
[----:B------:R-:W-:Y:S01]  /*09a0*/  STL [R1+0xa4], R9 ;  /* 0x0000a40901007387 */ /* 0x000fe20000100800 */
[----:B-1----:R-:W-:-:S05]  /*09b0*/  SHF.R.S32.HI R4, RZ, 0x1f, R8 ;  /* 0x0000001fff047819 */ /* 0x002fca0000011408 */
[----:B------:R1:W-:Y:S04]  /*09c0*/  STL [R1+0xa0], R4 ;  /* 0x0000a00401007387 */ /* 0x0003e80000100800 */
[----:B------:R2:W-:Y:S04]  /*09d0*/  STL [R1+0x9c], R7 ;  /* 0x00009c0701007387 */ /* 0x0005e80000100800 */
[----:B------:R2:W-:Y:S01]  /*09e0*/  STL [R1+0x98], R6 ;  /* 0x0000980601007387 */ /* 0x0005e20000100800 */
[----:B-1----:R-:W-:-:S05]  /*09f0*/  SHF.R.S32.HI R4, RZ, 0x1f, R5 ;  /* 0x0000001fff047819 */ /* 0x002fca0000011405 */
[----:B------:R2:W-:Y:S04]  /*0a00*/  STL [R1+0x94], R4 ;  /* 0x0000940401007387 */ /* 0x0005e80000100800 */
[----:B------:R2:W-:Y:S02]  /*0a10*/  STL [R1+0x90], R3 ;  /* 0x0000900301007387 */ /* 0x0005e40000100800 */
.L_x_114:
[----:B--2---:R-:W2:Y:S01]  /*0a20*/  LDL R4, [R1+0x50] ;  /* 0x0000500001047983 */ /* 0x004ea20000100800 */
[----:B------:R-:W-:Y:S01]  /*0a30*/  IMAD.MOV.U32 R0, RZ, RZ, c[0x0][0x560] ;  /* 0x00015800ff007624 */ /* 0x000fe200078e00ff */
[----:B------:R-:W-:Y:S01]  /*0a40*/  YIELD ;  /* 0x0000000000007946 */ /* 0x000fe20003800000 */
[----:B------:R-:W-:Y:S03]  /*0a50*/  BSSY B0, `(.L_x_69) ;  /* 0x0000016000007945 */ /* 0x000fe60003800000 */
[----:B------:R-:W-:-:S13]  /*0a60*/  ISETP.NE.AND P0, PT, R0, 0x1, PT ;  /* 0x000000010000780c */ /* 0x000fda0003f05270 */
[----:B--2---:R-:W-:Y:S01]  /*0a70*/  @P0 IMAD.HI.U32 R0, R4, c[0x0][0x564], RZ ;  /* 0x0001590004000a27 */ /* 0x004fe200078e00ff */
[----:B------:R-:W-:-:S04]  /*0a80*/  MOV R3, R4 ;  /* 0x0000000400037202 */ /* 0x000fc80000000f00 */
[----:B------:R-:W-:-:S04]  /*0a90*/  @P0 SHF.R.U32.HI R3, RZ, c[0x0][0x568], R0 ;  /* 0x00015a00ff030a19 */ /* 0x000fc80000011600 */
[----:B------:R-:W-:Y:S01]  /*0aa0*/  ISETP.GE.AND P0, PT, R3, c[0x0][0x578], PT ;  /* 0x00015e0003007a0c */ /* 0x000fe20003f06270 */
[----:B------:R-:W-:-:S04]  /*0ab0*/  IMAD.MOV R2, RZ, RZ, -R3 ;  /* 0x000000ffff027224 */ /* 0x000fc800078e0a03 */
[----:B------:R-:W-:-:S08]  /*0ac0*/  IMAD R2, R2, c[0x0][0x560], R4 ;  /* 0x0001580002027a24 */ /* 0x000fd000078e0204 */
[----:B------:R-:W-:Y:S05]  /*0ad0*/  @!P0 BRA `(.L_x_70) ;  /* 0x0000007000008947 */ /* 0x000fea0003800000 */
[----:B------:R-:W-:-:S04]  /*0ae0*/  MOV R0, c[0x0][0x56c] ;  /* 0x00015b0000007a02 */ /* 0x000fc80000000f00 */
[----:B------:R-:W-:Y:S02]  /*0af0*/  ISETP.NE.AND P0, PT, R0, 0x1, PT ;  /* 0x000000010000780c */ /* 0x000fe40003f05270 */
[----:B------:R-:W-:-:S11]  /*0b00*/  MOV R0, R2 ;  /* 0x0000000200007202 */ /* 0x000fd60000000f00 */
[----:B------:R-:W-:-:S05]  /*0b10*/  @P0 IMAD.HI.U32 R4, R2, c[0x0][0x570], RZ ;  /* 0x00015c0002040a27 */ /* 0x000fca00078e00ff */
[----:B------:R-:W-:-:S05]  /*0b20*/  @P0 SHF.R.U32.HI R0, RZ, c[0x0][0x574], R4 ;  /* 0x00015d00ff000a19 */ /* 0x000fca0000011604 */
[----:B------:R-:W-:Y:S01]  /*0b30*/  IMAD R4, R0, c[0x0][0x56c], RZ ;  /* 0x00015b0000047a24 */ /* 0x000fe200078e02ff */
[----:B------:R-:W-:Y:S05]  /*0b40*/  BRA `(.L_x_71) ;  /* 0x0000006000007947 */ /* 0x000fea0003800000 */
.L_x_70:
[----:B------:R-:W-:-:S04]  /*0b50*/  MOV R0, c[0x0][0x554] ;  /* 0x0001550000007a02 */ /* 0x000fc80000000f00 */
[----:B------:R-:W-:Y:S02]  /*0b60*/  ISETP.NE.AND P0, PT, R0, 0x1, PT ;  /* 0x000000010000780c */ /* 0x000fe40003f05270 */
[----:B------:R-:W-:-:S11]  /*0b70*/  MOV R0, R2 ;  /* 0x0000000200007202 */ /* 0x000fd60000000f00 */
[----:B------:R-:W-:-:S05]  /*0b80*/  @P0 IMAD.HI.U32 R4, R2, c[0x0][0x558], RZ ;  /* 0x0001560002040a27 */ /* 0x000fca00078e00ff */
[----:B------:R-:W-:-:S05]  /*0b90*/  @P0 SHF.R.U32.HI R0, RZ, c[0x0][0x55c], R4 ;  /* 0x00015700ff000a19 */ /* 0x000fca0000011604 */
[----:B------:R-:W-:Y:S02]  /*0ba0*/  IMAD R4, R0, c[0x0][0x554], RZ ;  /* 0x0001550000047a24 */ /* 0x000fe400078e02ff */
.L_x_71:
[----:B------:R-:W-:Y:S05]  /*0bb0*/  BSYNC B0 ;  /* 0x0000000000007941 */ /* 0x000fea0003800000 */
.L_x_69:
[----:B------:R-:W-:Y:S01]  /*0bc0*/  IMAD.MOV.U32 R5, RZ, RZ, c[0x0][0x548] ;  /* 0x00015200ff057624 */ /* 0x000fe200078e00ff */
[----:B------:R-:W-:Y:S01]  /*0bd0*/  ISETP.NE.U32.AND P0, PT, RZ, c[0x0][0x370], PT ;  /* 0x0000dc00ff007a0c */ /* 0x000fe20003f05070 */
[----:B------:R-:W-:Y:S02]  /*0be0*/  IMAD.IADD R4, R2, 0x1, -R4 ;  /* 0x0000000102047824 */ /* 0x000fe400078e0a04 */
[----:B------:R-:W-:Y:S01]  /*0bf0*/  IMAD.MOV.U32 R166, RZ, RZ, RZ ;  /* 0x000000ffffa67224 */ /* 0x000fe200078e00ff */
[----:B------:R-:W-:Y:S01]  /*0c00*/  ISETP.NE.AND P1, PT, R5, 0x1, PT ;  /* 0x000000010500780c */ /* 0x000fe20003f25270 */
[----:B------:R-:W-:Y:S01]  /*0c10*/  IMAD R4, R3, c[0x0][0x554], R4 ;  /* 0x0001550003047a24 */ /* 0x000fe200078e0204 */
[----:B------:R-:W-:-:S03]  /*0c20*/  ISETP.NE.AND.EX P0, PT, RZ, c[0x0][0x374], PT, P0 ;  /* 0x0000dd00ff007a0c */ /* 0x000fc60003f05300 */
[----:B------:R-:W-:-:S08]  /*0c30*/  IMAD.MOV.U32 R14, RZ, RZ, R4 ;  /* 0x000000ffff0e7224 */ /* 0x000fd000078e0004 */
[----:B------:R-:W-:-:S04]  /*0c40*/  @P1 IMAD.HI.U32 R2, R4, c[0x0][0x54c], RZ ;  /* 0x0001530004021a27 */ /* 0x000fc800078e00ff */
[----:B------:R-:W-:Y:S01]  /*0c50*/  @P0 IMAD.MOV.U32 R3, RZ, RZ, 0x4 ;  /* 0x00000004ff030424 */ /* 0x000fe200078e00ff */
[----:B------:R-:W-:-:S05]  /*0c60*/  @P1 SHF.R.U32.HI R14, RZ, c[0x0][0x550], R2 ;  /* 0x00015400ff0e1a19 */ /* 0x000fca0000011602 */
[----:B------:R-:W-:Y:S01]  /*0c70*/  @P0 IMAD.WIDE R2, R14, R3, c[0x0][0x370] ;  /* 0x0000dc000e020625 */ /* 0x000fe200078e0203 */
[----:B------:R-:W-:Y:S01]  /*0c80*/  MOV R12, c[0x0][0x2c4] ;  /* 0x0000b100000c7a02 */ /* 0x000fe20000000f00 */
[----:B------:R1:W-:Y:S04]  /*0c90*/  STL [R1+0x40], R14 ;  /* 0x0000400e01007387 */ /* 0x0003e80000100800 */
[----:B------:R2:W3:Y:S01]  /*0ca0*/  @P0 LDG.E R166, [R2.64] ;  /* 0x0000000602a60981 */ /* 0x0004e2000c1e1900 */
[----:B------:R-:W-:Y:S01]  /*0cb0*/  IMAD.MOV.U32 R11, RZ, RZ, R0 ;  /* 0x000000ffff0b7224 */ /* 0x000fe200078e0000 */
[----:B------:R-:W-:Y:S01]  /*0cc0*/  ISETP.NE.AND P4, PT, R12, 0x1, PT ;  /* 0x000000010c00780c */ /* 0x000fe20003f85270 */
[----:B------:R-:W-:Y:S01]  /*0cd0*/  IMAD.MOV.U32 R5, RZ, RZ, 0x80 ;  /* 0x00000080ff057424 */ /* 0x000fe200078e00ff */
[----:B------:R-:W-:Y:S04]  /*0ce0*/  BSSY B0, `(.L_x_72) ;  /* 0x0000041000007945 */ /* 0x000fe80003800000 */
[----:B------:R-:W-:Y:S01]  /*0cf0*/  IADD3 R5, R5, -c[0x0][0x168], RZ ;  /* 0x80005a0005057a10 */ /* 0x000fe20007ffe0ff */
[----:B--2---:R-:W-:-:S05]  /*0d00*/  IMAD.MOV.U32 R2, RZ, RZ, c[0x0][0x53c] ;  /* 0x00014f00ff027624 */ /* 0x004fca00078e00ff */
[----:B------:R-:W-:Y:S02]  /*0d10*/  ISETP.NE.AND P0, PT, R2, 0x1, PT ;  /* 0x000000010200780c */ /* 0x000fe40003f05270 */
[----:B------:R-:W-:-:S11]  /*0d20*/  LOP3.LUT R2, R0, 0x1ffffff, RZ, 0x3c, !PT ;  /* 0x01ffffff00027812 */ /* 0x000fd600078e3cff */
[----:B------:R-:W-:Y:S01]  /*0d30*/  @P0 IMAD.HI.U32 R3, R0, c[0x0][0x540], RZ ;  /* 0x0001500000030a27 */ /* 0x000fe200078e00ff */
[----:B------:R-:W-:-:S03]  /*0d40*/  IADD3 R0, R2, c[0x0][0x53c], RZ ;  /* 0x00014f0002007a10 */ /* 0x000fc60007ffe0ff */
[----:B------:R-:W-:Y:S01]  /*0d50*/  IMAD.MOV.U32 R2, RZ, RZ, c[0x0][0x2ac] ;  /* 0x0000ab00ff027624 */ /* 0x000fe200078e00ff */
[----:B------:R-:W-:-:S03]  /*0d60*/  @P0 SHF.R.U32.HI R11, RZ, c[0x0][0x544], R3 ;  /* 0x00015100ff0b0a19 */ /* 0x000fc60000011603 */
[C---:B------:R-:W-:Y:S02]  /*0d70*/  IMAD R233, R2.reuse, c[0x0][0x1d0], RZ ;  /* 0x0000740002e97a24 */ /* 0x040fe400078e02ff */
[----:B------:R-:W-:Y:S01]  /*0d80*/  IMAD R0, R11, c[0x0][0x53c], R0 ;  /* 0x00014f000b007a24 */ /* 0x000fe200078e0200 */
[----:B------:R1:W-:Y:S01]  /*0d90*/  STL [R1+0x48], R11 ;  /* 0x0000480b01007387 */ /* 0x0003e20000100800 */
[----:B------:R-:W-:Y:S01]  /*0da0*/  IMAD R2, R2, c[0x0][0x1d0], R5 ;  /* 0x0000740002027a24 */ /* 0x000fe200078e0205 */
[----:B------:R-:W-:Y:S01]  /*0db0*/  IADD3 R5, R233, 0x7f, RZ ;  /* 0x0000007fe9057810 */ /* 0x000fe20007ffe0ff */
[----:B------:R-:W-:-:S05]  /*0dc0*/  IMAD.SHL.U32 R13, R0, 0x80, RZ ;  /* 0x00000080000d7824 */ /* 0x000fca00078e00ff */
[----:B------:R-:W-:Y:S01]  /*0dd0*/  IADD3 R0, R13, 0x7f, RZ ;  /* 0x0000007f0d007810 */ /* 0x000fe20007ffe0ff */
[----:B------:R1:W-:Y:S04]  /*0de0*/  STL [R1+0x4c], R13 ;  /* 0x00004c0d01007387 */ /* 0x0003e80000100800 */
[----:B------:R-:W-:-:S05]  /*0df0*/  @P4 IMAD.HI.U32 R3, R0, c[0x0][0x2c8], RZ ;  /* 0x0000b20000034a27 */ /* 0x000fca00078e00ff */
[----:B------:R-:W-:-:S04]  /*0e00*/  @P4 SHF.R.U32.HI R0, RZ, c[0x0][0x2cc], R3 ;  /* 0x0000b300ff004a19 */ /* 0x000fc80000011603 */
[----:B------:R-:W-:Y:S02]  /*0e10*/  IADD3 R0, R2, R0, RZ ;  /* 0x0000000002007210 */ /* 0x000fe40007ffe0ff */
[----:B------:R-:W-:Y:S02]  /*0e20*/  SHF.R.S32.HI R2, RZ, 0x1f, R5 ;  /* 0x0000001fff027819 */ /* 0x000fe40000011405 */
[----:B------:R-:W-:Y:S02]  /*0e30*/  SHF.R.S32.HI R3, RZ, 0x1f, R0 ;  /* 0x0000001fff037819 */ /* 0x000fe40000011400 */
[----:B------:R-:W-:Y:S02]  /*0e40*/  LEA.HI R2, R2, R5, RZ, 0x7 ;  /* 0x0000000502027211 */ /* 0x000fe400078f38ff */
[----:B------:R-:W-:Y:S02]  /*0e50*/  LEA.HI R3, R3, R0, RZ, 0x7 ;  /* 0x0000000003037211 */ /* 0x000fe400078f38ff */
[----:B------:R-:W-:-:S02]  /*0e60*/  SHF.R.S32.HI R0, RZ, 0x7, R2 ;  /* 0x00000007ff007819 */ /* 0x000fc40000011402 */
[----:B------:R-:W-:-:S04]  /*0e70*/  SHF.R.S32.HI R2, RZ, 0x7, R3 ;  /* 0x00000007ff027819 */ /* 0x000fc80000011403 */
[----:B------:R-:W-:Y:S01]  /*0e80*/  IMNMX R7, R0, R2, PT ;  /* 0x0000000200077217 */ /* 0x000fe20003800200 */
[----:B------:R-:W-:Y:S02]  /*0e90*/  IMAD.MOV R0, RZ, RZ, -R14 ;  /* 0x000000ffff007224 */ /* 0x000fe400078e0a0e */
[----:B------:R-:W-:Y:S01]  /*0ea0*/  IMAD.MOV.U32 R2, RZ, RZ, RZ ;  /* 0x000000ffff027224 */ /* 0x000fe200078e00ff */
[----:B------:R-:W-:Y:S01]  /*0eb0*/  ISETP.GE.AND P0, PT, R7, 0x1, PT ;  /* 0x000000010700780c */ /* 0x000fe20003f06270 */
[----:B------:R-:W-:Y:S01]  /*0ec0*/  IMAD R42, R0, c[0x0][0x548], R4 ;  /* 0x00015200002a7a24 */ /* 0x000fe200078e0204 */
[----:B---3--:R1:W-:Y:S04]  /*0ed0*/  STL [R1+0x10], R166 ;  /* 0x000010a601007387 */ /* 0x0083e80000100800 */
[----:B------:R1:W-:Y:S07]  /*0ee0*/  STL [R1+0x44], R42 ;  /* 0x0000442a01007387 */ /* 0x0003ee0000100800 */
[----:B------:R-:W-:Y:S05]  /*0ef0*/  @!P0 BRA `(.L_x_73) ;  /* 0x000001f000008947 */ /* 0x000fea0003800000 */
[----:B------:R-:W-:-:S04]  /*0f00*/  SHF.R.U32.HI R0, RZ, 0x10, R11 ;  /* 0x00000010ff007819 */ /* 0x000fc8000001160b */
[----:B------:R-:W-:-:S04]  /*0f10*/  ISETP.NE.AND P0, PT, R0, RZ, PT ;  /* 0x000000ff0000720c */ /* 0x000fc80003f05270 */
[----:B------:R-:W-:-:S04]  /*0f20*/  SEL R0, R0, c[0x0][0x338], P0 ;  /* 0x0000ce0000007a07 */ /* 0x000fc80000000000 */
[----:B------:R-:W-:Y:S02]  /*0f30*/  IABS R3, R0 ;  /* 0x0000000000037213 */ /* 0x000fe40000000000 */
[----:B------:R-:W-:Y:S02]  /*0f40*/  IADD3 R6, R0, -0x1, R7 ;  /* 0xffffffff00067810 */ /* 0x000fe40007ffe007 */
[----:B------:R-:W2:Y:S02]  /*0f50*/  I2F.RP R4, R3 ;  /* 0x0000000300047306 */ /* 0x000ea40000209400 */
[----:B------:R-:W-:Y:S02]  /*0f60*/  IABS R10, R6 ;  /* 0x00000006000a7213 */ /* 0x000fe40000000000 */
[----:B------:R-:W-:-:S04]  /*0f70*/  LOP3.LUT R6, R6, R0, RZ, 0x3c, !PT ;  /* 0x0000000006067212 */ /* 0x000fc800078e3cff */
[----:B------:R-:W-:Y:S01]  /*0f80*/  ISETP.GE.AND P0, PT, R6, RZ, PT ;  /* 0x000000ff0600720c */ /* 0x000fe20003f06270 */
[----:B--2---:R-:W2:Y:S02]  /*0f90*/  MUFU.RCP R4, R4 ;  /* 0x0000000400047308 */ /* 0x004ea40000001000 */
[----:B--2---:R-:W-:-:S06]  /*0fa0*/  IADD3 R4, R4, 0xffffffe, RZ ;  /* 0x0ffffffe04047810 */ /* 0x004fcc0007ffe0ff */
[----:B------:R-:W2:Y:S02]  /*0fb0*/  F2I.FTZ.U32.TRUNC.NTZ R5, R4 ;  /* 0x0000000400057305 */ /* 0x000ea4000021f000 */
[----:B--2---:R-:W-:Y:S02]  /*0fc0*/  IMAD.MOV R2, RZ, RZ, -R5 ;  /* 0x000000ffff027224 */ /* 0x004fe400078e0a05 */
[----:B------:R-:W-:Y:S02]  /*0fd0*/  IMAD.MOV.U32 R4, RZ, RZ, RZ ;  /* 0x000000ffff047224 */ /* 0x000fe400078e00ff */
[----:B------:R-:W-:Y:S01]  /*0fe0*/  IMAD.MOV.U32 R8, RZ, RZ, R2 ;  /* 0x000000ffff087224 */ /* 0x000fe200078e0002 */
[----:B------:R-:W-:-:S03]  /*0ff0*/  IABS R2, R0 ;  /* 0x0000000000027213 */ /* 0x000fc60000000000 */
[----:B------:R-:W-:Y:S02]  /*1000*/  IMAD R8, R8, R3, RZ ;  /* 0x0000000308087224 */ /* 0x000fe400078e02ff */
[----:B------:R-:W-:Y:S02]  /*1010*/  IMAD.MOV R9, RZ, RZ, -R2 ;  /* 0x000000ffff097224 */ /* 0x000fe400078e0a02 */
[----:B------:R-:W-:-:S04]  /*1020*/  IMAD.HI.U32 R2, R5, R8, R4 ;  /* 0x0000000805027227 */ /* 0x000fc800078e0004 */
[----:B------:R-:W-:Y:S02]  /*1030*/  IMAD.MOV.U32 R4, RZ, RZ, R10 ;  /* 0x000000ffff047224 */ /* 0x000fe400078e000a */
[----:B------:R-:W-:Y:S02]  /*1040*/  IMAD.MOV.U32 R5, RZ, RZ, R9 ;  /* 0x000000ffff057224 */ /* 0x000fe400078e0009 */
[----:B------:R-:W-:-:S04]  /*1050*/  IMAD.HI.U32 R2, R2, R4, RZ ;  /* 0x0000000402027227 */ /* 0x000fc800078e00ff */
[----:B------:R-:W-:-:S05]  /*1060*/  IMAD R4, R2, R5, R4 ;  /* 0x0000000502047224 */ /* 0x000fca00078e0204 */
[----:B------:R-:W-:-:S13]  /*1070*/  ISETP.GT.U32.AND P1, PT, R3, R4, PT ;  /* 0x000000040300720c */ /* 0x000fda0003f24070 */
[----:B------:R-:W-:Y:S01]  /*1080*/  @!P1 IMAD.IADD R4, R4, 0x1, -R3 ;  /* 0x0000000104049824 */ /* 0x000fe200078e0a03 */
[----:B------:R-:W-:Y:S02]  /*1090*/  @!P1 IADD3 R2, R2, 0x1, RZ ;  /* 0x0000000102029810 */ /* 0x000fe40007ffe0ff */
[----:B------:R-:W-:Y:S02]  /*10a0*/  ISETP.NE.AND P1, PT, R0, RZ, PT ;  /* 0x000000ff0000720c */ /* 0x000fe40003f25270 */
[----:B------:R-:W-:-:S13]  /*10b0*/  ISETP.GE.U32.AND P2, PT, R4, R3, PT ;  /* 0x000000030400720c */ /* 0x000fda0003f46070 */
[----:B------:R-:W-:-:S05]  /*10c0*/  @P2 IADD3 R2, R2, 0x1, RZ ;  /* 0x0000000102022810 */ /* 0x000fca0007ffe0ff */
[----:B------:R-:W-:Y:S01]  /*10d0*/  @!P0 IMAD.MOV R2, RZ, RZ, -R2 ;  /* 0x000000ffff028224 */ /* 0x000fe200078e0a02 */
[----:B------:R-:W-:Y:S02]  /*10e0*/  @!P1 LOP3.LUT R2, RZ, R0, RZ, 0x33, !PT ;  /* 0x00000000ff029212 */ /* 0x000fe400078e33ff */
.L_x_73:
[----:B------:R-:W-:Y:S05]  /*10f0*/  BSYNC B0 ;  /* 0x0000000000007941 */ /* 0x000fea0003800000 */
.L_x_72:
[----:B------:R-:W-:Y:S01]  /*1100*/  LOP3.LUT R0, R11, 0xffff, RZ, 0xc0, !PT ;  /* 0x0000ffff0b007812 */ /* 0x000fe200078ec0ff */
[----:B------:R-:W-:Y:S01]  /*1110*/  CS2R R16, SRZ ;  /* 0x0000000000107805 */ /* 0x000fe2000001ff00 */
[----:B------:R-:W-:Y:S01]  /*1120*/  CS2R R74, SRZ ;  /* 0x00000000004a7805 */ /* 0x000fe2000001ff00 */
[----:B------:R-:W-:Y:S01]  /*1130*/  CS2R R72, SRZ ;  /* 0x0000000000487805 */ /* 0x000fe2000001ff00 */
[----:B------:R-:W-:Y:S01]  /*1140*/  CS2R R78, SRZ ;  /* 0x00000000004e7805 */ /* 0x000fe2000001ff00 */
[----:B------:R-:W-:Y:S01]  /*1150*/  IMAD R167, R0, R2, RZ ;  /* 0x0000000200a77224 */ /* 0x000fe200078e02ff */
[----:B------:R-:W-:Y:S01]  /*1160*/  PRMT R0, RZ, 0x7610, R0 ;  /* 0x00007610ff007816 */ /* 0x000fe20000000000 */
[----:B------:R-:W-:Y:S01]  /*1170*/  CS2R R76, SRZ ;  /* 0x00000000004c7805 */ /* 0x000fe2000001ff00 */
[----:B------:R-:W-:Y:S01]  /*1180*/  CS2R R82, SRZ ;  /* 0x0000000000527805 */ /* 0x000fe2000001ff00 */
[----:B------:R-:W-:Y:S01]  /*1190*/  IMAD.IADD R2, R167, 0x1, R2 ;  /* 0x00000001a7027824 */ /* 0x000fe200078e0202 */
[----:B------:R2:W-:Y:S01]  /*11a0*/  STL [R1+0x4], R167 ;  /* 0x000004a701007387 */ /* 0x0005e20000100800 */
[----:B------:R-:W-:Y:S01]  /*11b0*/  CS2R R80, SRZ ;  /* 0x0000000000507805 */ /* 0x000fe2000001ff00 */
[----:B------:R-:W-:Y:S01]  /*11c0*/  CS2R R86, SRZ ;  /* 0x0000000000567805 */ /* 0x000fe2000001ff00 */
[----:B------:R-:W-:Y:S01]  /*11d0*/  CS2R R84, SRZ ;  /* 0x0000000000547805 */ /* 0x000fe2000001ff00 */
[----:B------:R-:W-:Y:S01]  /*11e0*/  IMNMX R232, R7, R2, PT ;  /* 0x0000000207e87217 */ /* 0x000fe20003800200 */
        /* <DEDUP_REMOVED lines=26> */
[----:B--2---:R-:W-:-:S04]  /*1390*/  ISETP.NE.U32.AND P0, PT, RZ, c[0x0][0x340], PT ;  /* 0x0000d000ff007a0c */ /* 0x004fc80003f05070 */
[----:B------:R-:W-:-:S13]  /*13a0*/  ISETP.NE.AND.EX P0, PT, RZ, c[0x0][0x344], PT, P0 ;  /* 0x0000d100ff007a0c */ /* 0x000fda0003f05300 */
[----:B------:R-:W-:-:S04]  /*13b0*/  @P0 IMAD.MOV.U32 R2, RZ, RZ, 0x4 ;  /* 0x00000004ff020424 */ /* 0x000fc800078e00ff */
[----:B------:R-:W-:-:S05]  /*13c0*/  @P0 IMAD.WIDE R2, R14, R2, c[0x0][0x340] ;  /* 0x0000d0000e020625 */ /* 0x000fca00078e0202 */
[----:B------:R2:W5:Y:S01]  /*13d0*/  @P0 LDG.E R0, [R2.64] ;  /* 0x0000000602000981 */ /* 0x000562000c1e1900 */
[----:B------:R-:W-:Y:S01]  /*13e0*/  WARPSYNC 0xffffffff ;  /* 0xffffffff00007948 */ /* 0x000fe20003800000 */
[----:B------:R-:W-:Y:S01]  /*13f0*/  IADD3 R70, R232, -0x1, RZ ;  /* 0xffffffffe8467810 */ /* 0x000fe20007ffe0ff */
[----:B------:R-:W-:-:S03]  /*1400*/  @!P0 IMAD.MOV.U32 R0, RZ, RZ, R14 ;  /* 0x000000ffff008224 */ /* 0x000fc600078e000e */
[----:B--2---:R-:W2:Y:S01]  /*1410*/  S2R R4, SR_TID.X ;  /* 0x0000000000047919 */ /* 0x004ea20000002100 */
[----:B------:R-:W-:Y:S01]  /*1420*/  IMAD.MOV.U32 R2, RZ, RZ, c[0x0][0x2b8] ;  /* 0x0000ae00ff027624 */ /* 0x000fe200078e00ff */
[----:B-----5:R-:W-:Y:S01]  /*1430*/  SHF.R.S32.HI R3, RZ, 0x1f, R0 ;  /* 0x0000001fff037819 */ /* 0x020fe20000011400 */
[----:B------:R-:W-:Y:S01]  /*1440*/  IMAD.WIDE.U32 R164, R0, c[0x0][0x2b0], RZ ;  /* 0x0000ac0000a47a25 */ /* 0x000fe200078e00ff */
[----:B------:R-:W-:Y:S02]  /*1450*/  BAR.SYNC.DEFER_BLOCKING 0x0 ;  /* 0x0000000000007b1d */ /* 0x000fe40000010000 */
[----:B------:R-:W-:Y:S01]  /*1460*/  ISETP.NE.AND P3, PT, R2, 0x1, PT ;  /* 0x000000010200780c */ /* 0x000fe20003f65270 */
[----:B------:R-:W-:Y:S01]  /*1470*/  IMAD.MOV.U32 R238, RZ, RZ, RZ ;  /* 0x000000ffffee7224 */ /* 0x000fe200078e00ff */
[----:B------:R-:W-:-:S02]  /*1480*/  SHF.R.S32.HI R37, RZ, 0x1f, R42 ;  /* 0x0000001fff257819 */ /* 0x000fc4000001142a */
[----:B------:R-:W-:Y:S01]  /*1490*/  SHF.R.S32.HI R6, RZ, 0x1f, R14 ;  /* 0x0000001fff067819 */ /* 0x000fe2000001140e */
[----:B------:R-:W-:Y:S01]  /*14a0*/  IMAD R16, R12, c[0x0][0x168], RZ ;  /* 0x00005a000c107a24 */ /* 0x000fe200078e02ff */
[----:B------:R-:W-:Y:S02]  /*14b0*/  SHF.R.S32.HI R39, RZ, 0x1f, R241 ;  /* 0x0000001fff277819 */ /* 0x000fe400000114f1 */
[----:B--2---:R-:W-:Y:S02]  /*14c0*/  SHF.R.S32.HI R18, RZ, 0x1f, R4 ;  /* 0x0000001fff127819 */ /* 0x004fe40000011404 */
[----:B------:R-:W-:Y:S02]  /*14d0*/  SHF.R.S32.HI R38, RZ, 0x1f, R242 ;  /* 0x0000001fff267819 */ /* 0x000fe400000114f2 */
[----:B------:R-:W-:Y:S02]  /*14e0*/  ISETP.GE.AND P2, PT, R241, c[0x0][0x198], PT ;  /* 0x00006600f1007a0c */ /* 0x000fe40003f46270 */
[----:B------:R-:W-:Y:S01]  /*14f0*/  ISETP.GE.AND P6, PT, R242, c[0x0][0x198], PT ;  /* 0x00006600f2007a0c */ /* 0x000fe20003fc6270 */
[----:B------:R-:W-:Y:S01]  /*1500*/  IMAD.WIDE.U32 R162, R42, c[0x0][0x1e8], RZ ;  /* 0x00007a002aa27a25 */ /* 0x000fe200078e00ff */
[----:B------:R-:W-:Y:S01]  /*1510*/  LEA.HI R18, R18, R4, RZ, 0x3 ;  /* 0x0000000412127211 */ /* 0x000fe200078f18ff */
[----:B------:R-:W-:Y:S01]  /*1520*/  STL.64 [R1+0x20], R164 ;  /* 0x000020a401007387 */ /* 0x000fe20000100a00 */
[----:B------:R-:W-:-:S02]  /*1530*/  SHF.R.S32.HI R19, RZ, 0x1f, R4 ;  /* 0x0000001fff137819 */ /* 0x000fc40000011404 */
[----:B------:R-:W-:Y:S02]  /*1540*/  LOP3.LUT R18, R18, 0xfffffff8, RZ, 0xc0, !PT ;  /* 0xfffffff812127812 */ /* 0x000fe400078ec0ff */
[----:B------:R-:W-:-:S03]  /*1550*/  LEA.HI R19, R19, R4, RZ, 0x3 ;  /* 0x0000000413137211 */ /* 0x000fc600078f18ff */
[----:B------:R-:W-:Y:S01]  /*1560*/  IMAD.IADD R18, R4, 0x1, -R18 ;  /* 0x0000000104127824 */ /* 0x000fe200078e0a12 */
[----:B------:R-:W-:-:S05]  /*1570*/  SHF.R.S32.HI R19, RZ, 0x3, R19 ;  /* 0x00000003ff137819 */ /* 0x000fca0000011413 */
[----:B------:R-:W-:-:S04]  /*1580*/  IMAD R156, R18, 0x20, R19 ;  /* 0x00000020129c7824 */ /* 0x000fc800078e0213 */
[----:B------:R-:W-:-:S04]  /*1590*/  IMAD R2, R70, 0x80, R156 ;  /* 0x0000008046027824 */ /* 0x000fc800078e029c */
[C---:B-1----:R-:W-:Y:S01]  /*15a0*/  IMAD.IADD R11, R2.reuse, 0x1, R166 ;  /* 0x00000001020b7824 */ /* 0x042fe200078e02a6 */
[----:B------:R-:W-:Y:S01]  /*15b0*/  ISETP.GE.AND P1, PT, R2, R233, PT ;  /* 0x000000e90200720c */ /* 0x000fe20003f26270 */
[----:B------:R-:W-:Y:S02]  /*15c0*/  IMAD R2, R3, c[0x0][0x2b0], RZ ;  /* 0x0000ac0003027a24 */ /* 0x000fe400078e02ff */
[----:B------:R-:W-:Y:S01]  /*15d0*/  @P3 IMAD.HI.U32 R3, R11, c[0x0][0x2bc], RZ ;  /* 0x0000af000b033a27 */ /* 0x000fe200078e00ff */
[----:B------:R-:W-:Y:S02]  /*15e0*/  ISETP.GT.OR P1, PT, R156, 0x7f, P1 ;  /* 0x0000007f9c00780c */ /* 0x000fe40000f24670 */
[----:B------:R-:W-:Y:S01]  /*15f0*/  MOV R10, R11 ;  /* 0x0000000b000a7202 */ /* 0x000fe20000000f00 */
[----:B------:R-:W-:Y:S01]  /*1600*/  IMAD R2, R0, c[0x0][0x2b4], R2 ;  /* 0x0000ad0000027a24 */ /* 0x000fe200078e0202 */
[----:B------:R-:W-:-:S03]  /*1610*/  @P3 SHF.R.U32.HI R10, RZ, c[0x0][0x2c0], R3 ;  /* 0x0000b000ff0a3a19 */ /* 0x000fc60000011603 */
[----:B------:R-:W-:Y:S02]  /*1620*/  IMAD.IADD R161, R165, 0x1, R2 ;  /* 0x00000001a5a17824 */ /* 0x000fe400078e0202 */
[----:B------:R-:W-:Y:S02]  /*1630*/  IMAD R5, R37, c[0x0][0x1b8], RZ ;  /* 0x00006e0025057a24 */ /* 0x000fe400078e02ff */
[----:B------:R-:W-:Y:S02]  /*1640*/  IMAD.IADD R4, R13, 0x1, R156 ;  /* 0x000000010d047824 */ /* 0x000fe400078e029c */
[----:B------:R-:W-:Y:S01]  /*1650*/  IMAD R157, R70, -0x80, R233 ;  /* 0xffffff80469d7824 */ /* 0x000fe200078e02e9 */
[----:B------:R-:W-:Y:S01]  /*1660*/  @!P1 IADD3 R0, P0, R10, R164, RZ ;  /* 0x000000a40a009210 */ /* 0x000fe20007f1e0ff */
[----:B------:R-:W-:Y:S01]  /*1670*/  IMAD.IADD R12, R19, 0x1, R13 ;  /* 0x00000001130c7824 */ /* 0x000fe200078e020d */
[----:B------:R-:W-:Y:S01]  /*1680*/  IADD3 R206, R71, 0x20, RZ ;  /* 0x0000002047ce7810 */ /* 0x000fe20007ffe0ff */
[----:B------:R-:W-:Y:S01]  /*1690*/  IMAD.WIDE.U32 R40, R42, c[0x0][0x210], RZ ;  /* 0x000084002a287a25 */ /* 0x000fe200078e00ff */
[----:B------:R-:W-:Y:S01]  /*16a0*/  @!P1 LEA.HI.X.SX32 R3, R10, R161, 0x1, P0 ;  /* 0x000000a10a039211 */ /* 0x000fe200000f0eff */
[----:B------:R-:W-:Y:S01]  /*16b0*/  STL [R1+0x34], R161 ;  /* 0x000034a101007387 */ /* 0x000fe20000100800 */
[----:B------:R-:W-:-:S04]  /*16c0*/  @!P1 LEA R2, P0, R0, c[0x0][0x2a0], 0x2 ;  /* 0x0000a80000029a11 */ /* 0x000fc800078010ff */
[----:B------:R-:W-:-:S05]  /*16d0*/  @!P1 LEA.HI.X R3, R0, c[0x0][0x2a4], R3, 0x2, P0 ;  /* 0x0000a90000039a11 */ /* 0x000fca00000f1403 */
[----:B------:R1:W2:Y:S01]  /*16e0*/  @!P1 LDG.E R238, [R2.64] ;  /* 0x0000000602ee9981 */ /* 0x0002a2000c1e1900 */
[----:B------:R-:W-:Y:S01]  /*16f0*/  IMAD R5, R42, c[0x0][0x1bc], R5 ;  /* 0x00006f002a057a24 */ /* 0x000fe200078e0205 */
[C---:B------:R-:W-:Y:S01]  /*1700*/  SHF.L.U64.HI R68, R241.reuse, 0x1, R39 ;  /* 0x00000001f1447819 */ /* 0x040fe20000010227 */
[----:B------:R-:W-:Y:S01]  /*1710*/  @P4 IMAD.HI.U32 R7, R4, c[0x0][0x2c8], RZ ;  /* 0x0000b20004074a27 */ /* 0x000fe200078e00ff */
[----:B------:R-:W-:Y:S01]  /*1720*/  STL.64 [R1+0x18], R162 ;  /* 0x000018a201007387 */ /* 0x000fe20000100a00 */
[C---:B------:R-:W-:Y:S01]  /*1730*/  SHF.L.U64.HI R69, R242.reuse, 0x1, R38 ;  /* 0x00000001f2457819 */ /* 0x040fe20000010226 */
[----:B------:R-:W-:Y:S01]  /*1740*/  BSSY B0, `(.L_x_75) ;  /* 0x0000272000007945 */ /* 0x000fe20003800000 */
[----:B------:R-:W-:Y:S01]  /*1750*/  IMAD.MOV.U32 R0, RZ, RZ, R4 ;  /* 0x000000ffff007224 */ /* 0x000fe200078e0004 */
[----:B------:R-:W-:Y:S01]  /*1760*/  @P4 SHF.R.U32.HI R0, RZ, c[0x0][0x2cc], R7 ;  /* 0x0000b300ff004a19 */ /* 0x000fe20000011607 */
[----:B------:R-:W-:Y:S02]  /*1770*/  IMAD.SHL.U32 R158, R241, 0x2, RZ ;  /* 0x00000002f19e7824 */ /* 0x000fe400078e00ff */
[----:B------:R-:W-:Y:S01]  /*1780*/  IMAD.SHL.U32 R159, R242, 0x2, RZ ;  /* 0x00000002f29f7824 */ /* 0x000fe200078e00ff */
[----:B------:R-:W-:Y:S01]  /*1790*/  SHF.R.S32.HI R7, RZ, 0x1f, R0 ;  /* 0x0000001fff077819 */ /* 0x000fe20000011400 */
[----:B-1----:R-:W-:-:S04]  /*17a0*/  IMAD.WIDE.U32 R2, R42, c[0x0][0x1b8], RZ ;  /* 0x00006e002a027a25 */ /* 0x002fc800078e00ff */
[----:B------:R-:W-:Y:S02]  /*17b0*/  IMAD.IADD R3, R3, 0x1, R5 ;  /* 0x0000000103037824 */ /* 0x000fe400078e0205 */
[----:B------:R-:W-:Y:S02]  /*17c0*/  IMAD R5, R6, c[0x0][0x1c0], RZ ;  /* 0x0000700006057a24 */ /* 0x000fe400078e02ff */
[----:B------:R-:W-:-:S04]  /*17d0*/  IMAD.WIDE.U32 R2, R14, c[0x0][0x1c0], R2 ;  /* 0x000070000e027a25 */ /* 0x000fc800078e0002 */
[----:B------:R-:W-:Y:S01]  /*17e0*/  IMAD R6, R14, c[0x0][0x1c4], R5 ;  /* 0x000071000e067a24 */ /* 0x000fe200078e0205 */
[----:B------:R-:W-:-:S03]  /*17f0*/  IADD3 R5, -R0, RZ, RZ ;  /* 0x000000ff00057210 */ /* 0x000fc60007ffe1ff */
[----:B------:R-:W-:Y:S02]  /*1800*/  IMAD.IADD R3, R3, 0x1, R6 ;  /* 0x0000000103037824 */ /* 0x000fe400078e0206 */
[----:B------:R-:W-:Y:S02]  /*1810*/  IMAD R4, R5, c[0x0][0x2c4], R4 ;  /* 0x0000b10005047a24 */ /* 0x000fe400078e0204 */
[----:B------:R-:W-:Y:S02]  /*1820*/  IMAD R5, R7, c[0x0][0x1b0], RZ ;  /* 0x00006c0007057a24 */ /* 0x000fe400078e02ff */
[----:B------:R-:W-:-:S04]  /*1830*/  IMAD.WIDE.U32 R2, R0, c[0x0][0x1b0], R2 ;  /* 0x00006c0000027a25 */ /* 0x000fc800078e0002 */
[----:B------:R-:W-:Y:S01]  /*1840*/  IMAD R6, R0, c[0x0][0x1b4], R5 ;  /* 0x00006d0000067a24 */ /* 0x000fe200078e0205 */
[----:B------:R-:W-:-:S03]  /*1850*/  SHF.R.S32.HI R5, RZ, 0x1f, R4 ;  /* 0x0000001fff057819 */ /* 0x000fc60000011404 */
[----:B------:R-:W-:Y:S01]  /*1860*/  IMAD.IADD R3, R3, 0x1, R6 ;  /* 0x0000000103037824 */ /* 0x000fe200078e0206 */
[----:B------:R-:W-:Y:S01]  /*1870*/  IADD3 R6, R12, 0x20, RZ ;  /* 0x000000200c067810 */ /* 0x000fe20007ffe0ff */
[----:B------:R-:W-:Y:S02]  /*1880*/  IMAD R0, R5, c[0x0][0x1a8], RZ ;  /* 0x00006a0005007a24 */ /* 0x000fe400078e02ff */
[----:B------:R-:W-:-:S04]  /*1890*/  IMAD.WIDE.U32 R2, R4, c[0x0][0x1a8], R2 ;  /* 0x00006a0004027a25 */ /* 0x000fc800078e0002 */
[----:B------:R-:W-:Y:S01]  /*18a0*/  IMAD R0, R4, c[0x0][0x1ac], R0 ;  /* 0x00006b0004007a24 */ /* 0x000fe200078e0200 */
[----:B------:R-:W-:-:S03]  /*18b0*/  LEA R9, P0, R2, c[0x0][0x160], 0x1 ;  /* 0x0000580002097a11 */ /* 0x000fc600078008ff */
[----:B------:R-:W-:Y:S02]  /*18c0*/  IMAD.IADD R8, R3, 0x1, R0 ;  /* 0x0000000103087824 */ /* 0x000fe400078e0200 */
[----:B------:R-:W1:Y:S03]  /*18d0*/  SHFL.IDX PT, R0, R9, RZ, 0x181f ;  /* 0x00181fff09007589 */ /* 0x000e6600000e0000 */
[----:B------:R-:W-:Y:S01]  /*18e0*/  LEA.HI.X R8, R2, c[0x0][0x164], R8, 0x1, P0 ;  /* 0x0000590002087a11 */ /* 0x000fe200000f0c08 */
[----:B------:R-:W-:Y:S01]  /*18f0*/  SHFL.IDX PT, R13, R9, 0x2, 0x181f ;  /* 0x00581f00090d7f89 */ /* 0x000fe200000e0000 */
[----:B------:R-:W-:Y:S02]  /*1900*/  ISETP.GE.AND P0, PT, R12, R16, PT ;  /* 0x000000100c00720c */ /* 0x000fe40003f06270 */
[----:B------:R-:W-:Y:S01]  /*1910*/  IADD3 R2, -R10, RZ, RZ ;  /* 0x000000ff0a027210 */ /* 0x000fe20007ffe1ff */
[----:B------:R-:W3:Y:S04]  /*1920*/  SHFL.IDX PT, R5, R8, RZ, 0x181f ;  /* 0x00181fff08057589 */ /* 0x000ee800000e0000 */
[----:B------:R-:W4:Y:S01]  /*1930*/  SHFL.IDX PT, R10, R9, 0x1, 0x181f ;  /* 0x00381f00090a7f89 */ /* 0x000f2200000e0000 */
[----:B------:R-:W-:-:S03]  /*1940*/  IMAD R239, R2, c[0x0][0x2b8], R11 ;  /* 0x0000ae0002ef7a24 */ /* 0x000fc600078e020b */
[----:B------:R-:W4:Y:S02]  /*1950*/  SHFL.IDX PT, R11, R8, 0x1, 0x181f ;  /* 0x00381f00080b7f89 */ /* 0x000f2400000e0000 */
[----:B------:R-:W-:Y:S02]  /*1960*/  SHF.R.S32.HI R36, RZ, 0x1f, R239 ;  /* 0x0000001fff247819 */ /* 0x000fe400000114ef */
[----:B------:R-:W4:Y:S01]  /*1970*/  SHFL.IDX PT, R14, R8, 0x2, 0x181f ;  /* 0x00581f00080e7f89 */ /* 0x000f2200000e0000 */
[----:B-1----:R-:W-:-:S03]  /*1980*/  @!P0 LEA R2, P5, R241, R0, 0x1 ;  /* 0x00000000f1028211 */ /* 0x002fc600078a08ff */
[----:B------:R-:W1:Y:S01]  /*1990*/  SHFL.IDX PT, R9, R9, 0x3, 0x181f ;  /* 0x00781f0009097f89 */ /* 0x000e6200000e0000 */
[----:B------:R-:W-:Y:S01]  /*19a0*/  @!P0 LEA R4, P1, R242, R0, 0x1 ;  /* 0x00000000f2048211 */ /* 0x000fe200078208ff */
[----:B------:R-:W-:Y:S02]  /*19b0*/  IMAD R0, R36, c[0x0][0x1e0], RZ ;  /* 0x0000780024007a24 */ /* 0x000fe400078e02ff */
[----:B------:R-:W1:Y:S02]  /*19c0*/  SHFL.IDX PT, R8, R8, 0x3, 0x181f ;  /* 0x00781f0008087f89 */ /* 0x000e6400000e0000 */
[----:B------:R-:W-:Y:S01]  /*19d0*/  IMAD R0, R239, c[0x0][0x1e4], R0 ;  /* 0x00007900ef007a24 */ /* 0x000fe200078e0200 */
[CC--:B---3--:R-:W-:Y:S02]  /*19e0*/  @!P0 LEA.HI.X R3, R241.reuse, R5.reuse, R39, 0x1, P5 ;  /* 0x00000005f1038211 */ /* 0x0c8fe400028f0c27 */
[----:B------:R-:W-:Y:S02]  /*19f0*/  @!P0 LEA.HI.X R5, R242, R5, R38, 0x1, P1 ;  /* 0x00000005f2058211 */ /* 0x000fe400008f0c26 */
[----:B------:R-:W-:Y:S01]  /*1a00*/  ISETP.GE.AND P1, PT, R6, R16, PT ;  /* 0x000000100600720c */ /* 0x000fe20003f26270 */
[----:B------:R3:W-:Y:S04]  /*1a10*/  @!P0 LDGSTS.E.BYPASS.LTC128B.128 [R227+0x100], [R2.64], !P2 ;  /* 0x0010000002e38fae */ /* 0x0007e8000d101d46 */
[----:B------:R1:W-:Y:S08]  /*1a20*/  @!P0 LDGSTS.E.BYPASS.LTC128B.128 [R227+0x4100], [R4.64], !P6 ;  /* 0x0410000004e38fae */ /* 0x0003f0000f101d46 */
[----:B----4-:R-:W-:-:S04]  /*1a30*/  @!P1 LEA R6, P0, R241, R10, 0x1 ;  /* 0x0000000af1069211 */ /* 0x010fc800078008ff */
[----:B------:R-:W-:-:S05]  /*1a40*/  @!P1 LEA.HI.X R7, R241, R11, R39, 0x1, P0 ;  /* 0x0000000bf1079211 */ /* 0x000fca00000f0c27 */
[----:B------:R4:W-:Y:S01]  /*1a50*/  @!P1 LDGSTS.E.BYPASS.LTC128B.128 [R227+0x1100], [R6.64], !P2 ;  /* 0x0110000006e39fae */ /* 0x0009e2000d101d46 */
[----:B---3--:R-:W-:Y:S01]  /*1a60*/  IMAD.WIDE.U32 R2, R239, c[0x0][0x1e0], RZ ;  /* 0x00007800ef027a25 */ /* 0x008fe200078e00ff */
[----:B-1----:R-:W-:-:S03]  /*1a70*/  IADD3 R4, R12, 0x40, RZ ;  /* 0x000000400c047810 */ /* 0x002fc60007ffe0ff */
[----:B------:R-:W-:Y:S01]  /*1a80*/  IMAD.IADD R3, R3, 0x1, R0 ;  /* 0x0000000103037824 */ /* 0x000fe200078e0200 */
[----:B------:R-:W-:Y:S01]  /*1a90*/  IADD3 R12, R12, 0x60, RZ ;  /* 0x000000600c0c7810 */ /* 0x000fe20007ffe0ff */
[----:B------:R-:W-:Y:S01]  /*1aa0*/  IMAD R0, R37, c[0x0][0x1e8], RZ ;  /* 0x00007a0025007a24 */ /* 0x000fe200078e02ff */
[----:B------:R-:W-:Y:S02]  /*1ab0*/  ISETP.GE.AND P5, PT, R4, R16, PT ;  /* 0x000000100400720c */ /* 0x000fe40003fa6270 */
[----:B------:R-:W-:Y:S01]  /*1ac0*/  @!P1 LEA R4, P0, R242, R10, 0x1 ;  /* 0x0000000af2049211 */ /* 0x000fe200078008ff */
[----:B------:R-:W-:-:S03]  /*1ad0*/  IMAD R0, R42, c[0x0][0x1ec], R0 ;  /* 0x00007b002a007a24 */ /* 0x000fc600078e0200 */
[----:B------:R-:W-:Y:S01]  /*1ae0*/  @!P1 LEA.HI.X R5, R242, R11, R38, 0x1, P0 ;  /* 0x0000000bf2059211 */ /* 0x000fe200000f0c26 */
[----:B------:R-:W-:-:S04]  /*1af0*/  IMAD.IADD R160, R163, 0x1, R0 ;  /* 0x00000001a3a07824 */ /* 0x000fc800078e0200 */
[----:B------:R1:W-:Y:S04]  /*1b00*/  @!P1 LDGSTS.E.BYPASS.LTC128B.128 [R227+0x5100], [R4.64], !P6 ;  /* 0x0510000004e39fae */ /* 0x0003e8000f101d46 */
[----:B------:R-:W-:Y:S04]  /*1b10*/  STL [R1+0x30], R160 ;  /* 0x000030a001007387 */ /* 0x000fe80000100800 */
[----:B------:R-:W-:Y:S01]  /*1b20*/  STL.64 [R1+0x28], R40 ;  /* 0x0000282801007387 */ /* 0x000fe20000100a00 */
[----:B-1----:R-:W-:-:S04]  /*1b30*/  @!P5 LEA R4, P1, R241, R13, 0x1 ;  /* 0x0000000df104d211 */ /* 0x002fc800078208ff */
[----:B------:R-:W-:-:S05]  /*1b40*/  @!P5 LEA.HI.X R5, R241, R14, R39, 0x1, P1 ;  /* 0x0000000ef105d211 */ /* 0x000fca00008f0c27 */
[----:B------:R1:W-:Y:S01]  /*1b50*/  @!P5 LDGSTS.E.BYPASS.LTC128B.128 [R227+0x2100], [R4.64], !P2 ;  /* 0x0210000004e3dfae */ /* 0x0003e2000d101d46 */
[----:B--2---:R-:W-:Y:S01]  /*1b60*/  SHF.R.S32.HI R15, RZ, 0x1f, R238 ;  /* 0x0000001fff0f7819 */ /* 0x004fe200000114ee */
[----:B------:R-:W-:-:S04]  /*1b70*/  IMAD.WIDE.U32 R2, R238, c[0x0][0x1f0], R2 ;  /* 0x00007c00ee027a25 */ /* 0x000fc800078e0002 */
[----:B----4-:R-:W-:Y:S01]  /*1b80*/  IMAD R7, R15, c[0x0][0x1f0], RZ ;  /* 0x00007c000f077a24 */ /* 0x010fe200078e02ff */
[----:B------:R-:W-:Y:S02]  /*1b90*/  IADD3 R6, P0, R2, R162, RZ ;  /* 0x000000a202067210 */ /* 0x000fe40007f1e0ff */
[----:B------:R-:W-:Y:S01]  /*1ba0*/  @!P5 LEA R2, P1, R242, R13, 0x1 ;  /* 0x0000000df202d211 */ /* 0x000fe200078208ff */
[----:B------:R-:W-:Y:S02]  /*1bb0*/  IMAD R7, R238, c[0x0][0x1f4], R7 ;  /* 0x00007d00ee077a24 */ /* 0x000fe400078e0207 */
[----:B------:R-:W-:-:S03]  /*1bc0*/  IMAD.IADD R13, R157, 0x1, -R19 ;  /* 0x000000019d0d7824 */ /* 0x000fc600078e0a13 */
[----:B------:R-:W-:Y:S02]  /*1bd0*/  IADD3.X R7, R160, R3, R7, P0, !PT ;  /* 0x00000003a0077210 */ /* 0x000fe400007fe407 */
[----:B------:R-:W-:Y:S02]  /*1be0*/  LEA R0, P0, R6, c[0x0][0x1c8], 0x1 ;  /* 0x0000720006007a11 */ /* 0x000fe400078008ff */
[----:B------:R-:W-:Y:S02]  /*1bf0*/  @!P5 LEA.HI.X R3, R242, R14, R38, 0x1, P1 ;  /* 0x0000000ef203d211 */ /* 0x000fe400008f0c26 */
[----:B------:R-:W-:Y:S01]  /*1c00*/  LEA.HI.X R14, R6, c[0x0][0x1cc], R7, 0x1, P0 ;  /* 0x00007300060e7a11 */ /* 0x000fe200000f0c07 */
[----:B------:R-:W-:Y:S01]  /*1c10*/  SHFL.IDX PT, R10, R0, 0x1, 0x181f ;  /* 0x00381f00000a7f89 */ /* 0x000fe200000e0000 */
[----:B------:R-:W-:-:S03]  /*1c20*/  ISETP.GE.AND P1, PT, R12, R16, PT ;  /* 0x000000100c00720c */ /* 0x000fc60003f26270 */
[----:B------:R-:W2:Y:S04]  /*1c30*/  SHFL.IDX PT, R6, R0, RZ, 0x181f ;  /* 0x00181fff00067589 */ /* 0x000ea800000e0000 */
[----:B------:R-:W3:Y:S04]  /*1c40*/  SHFL.IDX PT, R7, R14, RZ, 0x181f ;  /* 0x00181fff0e077589 */ /* 0x000ee800000e0000 */
[----:B------:R4:W-:Y:S01]  /*1c50*/  @!P5 LDGSTS.E.BYPASS.LTC128B.128 [R227+0x6100], [R2.64], !P6 ;  /* 0x0610000002e3dfae */ /* 0x0009e2000f101d46 */
[----:B------:R-:W-:-:S03]  /*1c60*/  ISETP.GE.AND P5, PT, R13, 0x1, PT ;  /* 0x000000010d00780c */ /* 0x000fc60003fa6270 */
[----:B------:R-:W1:Y:S04]  /*1c70*/  SHFL.IDX PT, R12, R14, 0x1, 0x181f ;  /* 0x00381f000e0c7f89 */ /* 0x000e6800000e0000 */
[----:B------:R-:W-:Y:S01]  /*1c80*/  SHFL.IDX PT, R11, R14, 0x2, 0x181f ;  /* 0x00581f000e0b7f89 */ /* 0x000fe200000e0000 */
[----:B----4-:R-:W-:-:S04]  /*1c90*/  @!P1 LEA R2, P0, R241, R9, 0x1 ;  /* 0x00000009f1029211 */ /* 0x010fc800078008ff */
[CC--:B------:R-:W-:Y:S02]  /*1ca0*/  @!P1 LEA.HI.X R3, R241.reuse, R8.reuse, R39, 0x1, P0 ;  /* 0x00000008f1039211 */ /* 0x0c0fe400000f0c27 */
[C---:B-1----:R-:W-:Y:S02]  /*1cb0*/  @!P1 LEA R4, P0, R242.reuse, R9, 0x1 ;  /* 0x00000009f2049211 */ /* 0x042fe400078008ff */
[----:B------:R-:W-:Y:S02]  /*1cc0*/  SHFL.IDX PT, R9, R14, 0x3, 0x181f ;  /* 0x00781f000e097f89 */ /* 0x000fe400000e0000 */
[----:B------:R-:W-:Y:S02]  /*1cd0*/  @!P1 LEA.HI.X R5, R242, R8, R38, 0x1, P0 ;  /* 0x00000008f2059211 */ /* 0x000fe400000f0c26 */
[----:B------:R2:W-:Y:S01]  /*1ce0*/  @!P1 LDGSTS.E.BYPASS.LTC128B.128 [R227+0x3100], [R2.64], !P2 ;  /* 0x0310000002e39fae */ /* 0x0005e2000d101d46 */
[----:B------:R-:W-:-:S03]  /*1cf0*/  @P5 ISETP.GE.AND P0, PT, R241, c[0x0][0x1d4], PT ;  /* 0x00007500f1005a0c */ /* 0x000fc60003f06270 */
[----:B------:R-:W1:Y:S04]  /*1d00*/  SHFL.IDX PT, R8, R0, 0x2, 0x181f ;  /* 0x00581f0000087f89 */ /* 0x000e6800000e0000 */
[----:B------:R4:W-:Y:S04]  /*1d10*/  @!P1 LDGSTS.E.BYPASS.LTC128B.128 [R227+0x7100], [R4.64], !P6 ;  /* 0x0710000004e39fae */ /* 0x0009e8000f101d46 */
[----:B------:R-:W0:Y:S04]  /*1d20*/  LDGDEPBAR ;  /* 0x00000000000079af */ /* 0x000e280000000000 */
[----:B------:R-:W1:Y:S01]  /*1d30*/  SHFL.IDX PT, R0, R0, 0x3, 0x181f ;  /* 0x00781f0000007f89 */ /* 0x000e6200000e0000 */
[----:B--2---:R-:W-:-:S04]  /*1d40*/  @P5 LEA R2, P2, R241, R6, 0x1 ;  /* 0x00000006f1025211 */ /* 0x004fc800078408ff */
[----:B---3--:R-:W-:Y:S02]  /*1d50*/  @P5 LEA.HI.X R3, R241, R7, R39, 0x1, P2 ;  /* 0x00000007f1035211 */ /* 0x008fe400010f0c27 */
[----:B------:R-:W-:-:S03]  /*1d60*/  ISETP.GE.AND P2, PT, R13, 0x21, PT ;  /* 0x000000210d00780c */ /* 0x000fc60003f46270 */
[----:B------:R2:W-:Y:S01]  /*1d70*/  @P5 LDGSTS.E.BYPASS.LTC128B.128 [R227+0x8100], [R2.64], !P0 ;  /* 0x0810000002e35fae */ /* 0x0005e2000c101d46 */
[C---:B------:R-:W-:Y:S02]  /*1d80*/  @P5 ISETP.GE.AND P0, PT, R242.reuse, c[0x0][0x1d4], PT ;  /* 0x00007500f2005a0c */ /* 0x040fe40003f06270 */
[----:B--2---:R-:W-:-:S07]  /*1d90*/  @P5 LEA R2, P1, R242, R6, 0x1 ;  /* 0x00000006f2025211 */ /* 0x004fce00078208ff */
[C---:B------:R-:W-:Y:S02]  /*1da0*/  @P2 LEA R6, P6, R241.reuse, R10, 0x1 ;  /* 0x0000000af1062211 */ /* 0x040fe400078c08ff */
[C---:B------:R-:W-:Y:S02]  /*1db0*/  @P5 LEA.HI.X R3, R242.reuse, R7, R38, 0x1, P1 ;  /* 0x00000007f2035211 */ /* 0x040fe400008f0c26 */
[----:B------:R-:W-:Y:S02]  /*1dc0*/  @P2 LEA.HI.X R7, R241, R12, R39, 0x1, P6 ;  /* 0x0000000cf1072211 */ /* 0x000fe400030f0c27 */
[----:B------:R-:W-:Y:S01]  /*1dd0*/  ISETP.GE.AND P6, PT, R13, 0x41, PT ;  /* 0x000000410d00780c */ /* 0x000fe20003fc6270 */
[----:B------:R1:W-:Y:S01]  /*1de0*/  @P5 LDGSTS.E.BYPASS.LTC128B.128 [R227+0xc100], [R2.64], !P0 ;  /* 0x0c10000002e35fae */ /* 0x0003e2000c101d46 */
[----:B------:R-:W-:Y:S02]  /*1df0*/  @P2 ISETP.GE.AND P1, PT, R241, c[0x0][0x1d4], PT ;  /* 0x00007500f1002a0c */ /* 0x000fe40003f26270 */
[----:B----4-:R-:W-:-:S04]  /*1e00*/  @P2 LEA R4, P0, R242, R10, 0x1 ;  /* 0x0000000af2042211 */ /* 0x010fc800078008ff */
[----:B------:R-:W-:-:S05]  /*1e10*/  @P2 LEA.HI.X R5, R242, R12, R38, 0x1, P0 ;  /* 0x0000000cf2052211 */ /* 0x000fca00000f0c26 */
[C---:B------:R-:W-:Y:S02]  /*1e20*/  @P6 ISETP.GE.AND P0, PT, R241.reuse, c[0x0][0x1d4], PT ;  /* 0x00007500f1006a0c */ /* 0x040fe40003f06270 */
[----:B------:R2:W-:Y:S01]  /*1e30*/  @P2 LDGSTS.E.BYPASS.LTC128B.128 [R227+0x9100], [R6.64], !P1 ;  /* 0x0910000006e32fae */ /* 0x0005e2000c901d46 */
[----:B------:R-:W-:Y:S02]  /*1e40*/  @P2 ISETP.GE.AND P1, PT, R242, c[0x0][0x1d4], PT ;  /* 0x00007500f2002a0c */ /* 0x000fe40003f26270 */
[----:B-1----:R-:W-:-:S11]  /*1e50*/  @P6 LEA R2, P5, R241, R8, 0x1 ;  /* 0x00000008f1026211 */ /* 0x002fd600078a08ff */
[----:B------:R1:W-:Y:S01]  /*1e60*/  @P2 LDGSTS.E.BYPASS.LTC128B.128 [R227+0xd100], [R4.64], !P1 ;  /* 0x0d10000004e32fae */ /* 0x0003e2000c901d46 */
[----:B------:R-:W-:Y:S02]  /*1e70*/  @P6 LEA.HI.X R3, R241, R11, R39, 0x1, P5 ;  /* 0x0000000bf1036211 */ /* 0x000fe400028f0c27 */
[----:B------:R-:W-:-:S03]  /*1e80*/  ISETP.GE.AND P5, PT, R13, 0x61, PT ;  /* 0x000000610d00780c */ /* 0x000fc60003fa6270 */
[----:B------:R3:W-:Y:S01]  /*1e90*/  @P6 LDGSTS.E.BYPASS.LTC128B.128 [R227+0xa100], [R2.64], !P0 ;  /* 0x0a10000002e36fae */ /* 0x0007e2000c101d46 */
[----:B--2---:R-:W-:-:S04]  /*1ea0*/  @P6 LEA R6, P2, R242, R8, 0x1 ;  /* 0x00000008f2066211 */ /* 0x004fc800078408ff */
[C---:B------:R-:W-:Y:S02]  /*1eb0*/  @P6 LEA.HI.X R7, R242.reuse, R11, R38, 0x1, P2 ;  /* 0x0000000bf2076211 */ /* 0x040fe400010f0c26 */
[----:B------:R-:W-:-:S03]  /*1ec0*/  @P6 ISETP.GE.AND P2, PT, R242, c[0x0][0x1d4], PT ;  /* 0x00007500f2006a0c */ /* 0x000fc60003f46270 */
[----:B-1----:R-:W-:-:S04]  /*1ed0*/  @P5 LEA R4, P1, R241, R0, 0x1 ;  /* 0x00000000f1045211 */ /* 0x002fc800078208ff */
[----:B------:R-:W-:-:S06]  /*1ee0*/  @P5 LEA.HI.X R5, R241, R9, R39, 0x1, P1 ;  /* 0x00000009f1055211 */ /* 0x000fcc00008f0c27 */
[----:B------:R1:W-:Y:S01]  /*1ef0*/  @P6 LDGSTS.E.BYPASS.LTC128B.128 [R227+0xe100], [R6.64], !P2 ;  /* 0x0e10000006e36fae */ /* 0x0003e2000d101d46 */
[----:B------:R-:W-:Y:S02]  /*1f00*/  @P5 ISETP.GE.AND P1, PT, R241, c[0x0][0x1d4], PT ;  /* 0x00007500f1005a0c */ /* 0x000fe40003f26270 */
[----:B---3--:R-:W-:Y:S01]  /*1f10*/  @P5 LEA R2, P0, R242, R0, 0x1 ;  /* 0x00000000f2025211 */ /* 0x008fe200078008ff */
[----:B------:R-:W-:-:S03]  /*1f20*/  IMAD R0, R36, c[0x0][0x208], RZ ;  /* 0x0000820024007a24 */ /* 0x000fc600078e02ff */
[C---:B------:R-:W-:Y:S01]  /*1f30*/  @P5 LEA.HI.X R3, R242.reuse, R9, R38, 0x1, P0 ;  /* 0x00000009f2035211 */ /* 0x040fe200000f0c26 */
[----:B------:R-:W-:Y:S01]  /*1f40*/  IMAD R0, R239, c[0x0][0x20c], R0 ;  /* 0x00008300ef007a24 */ /* 0x000fe200078e0200 */
[----:B------:R-:W-:-:S05]  /*1f50*/  @P5 ISETP.GE.AND P0, PT, R242, c[0x0][0x1d4], PT ;  /* 0x00007500f2005a0c */ /* 0x000fca0003f06270 */
[----:B------:R1:W-:Y:S08]  /*1f60*/  @P5 LDGSTS.E.BYPASS.LTC128B.128 [R227+0xb100], [R4.64], !P1 ;  /* 0x0b10000004e35fae */ /* 0x0003f0000c901d46 */
[----:B------:R2:W-:Y:S01]  /*1f70*/  @P5 LDGSTS.E.BYPASS.LTC128B.128 [R227+0xf100], [R2.64], !P0 ;  /* 0x0f10000002e35fae */ /* 0x0005e2000c101d46 */
[----:B------:R-:W-:Y:S02]  /*1f80*/  R2P PR, R18, 0x6 ;  /* 0x0000000612007804 */ /* 0x000fe40000000000 */
[----:B------:R-:W-:Y:S01]  /*1f90*/  ISETP.GE.AND P6, PT, R241, c[0x0][0x1d4], PT ;  /* 0x00007500f1007a0c */ /* 0x000fe20003fc6270 */
[----:B------:R-:W0:Y:S10]  /*1fa0*/  LDGDEPBAR ;  /* 0x00000000000079af */ /* 0x000e340000000000 */
[----:B------:R-:W-:-:S04]  /*1fb0*/  @P1 IADD3 R206, R71, -0x20, RZ ;  /* 0xffffffe047ce1810 */ /* 0x000fc80007ffe0ff */
[C---:B------:R-:W-:Y:S02]  /*1fc0*/  IADD3 R207, R206.reuse, 0x4000, RZ ;  /* 0x00004000cecf7810 */ /* 0x040fe40007ffe0ff */
[C---:B------:R-:W-:Y:S02]  /*1fd0*/  IADD3 R208, R206.reuse, 0x4800, RZ ;  /* 0x00004800ced07810 */ /* 0x040fe40007ffe0ff */
[C---:B------:R-:W-:Y:S02]  /*1fe0*/  IADD3 R209, R206.reuse, 0x5000, RZ ;  /* 0x00005000ced17810 */ /* 0x040fe40007ffe0ff */
[C---:B------:R-:W-:Y:S02]  /*1ff0*/  IADD3 R210, R206.reuse, 0x5800, RZ ;  /* 0x00005800ced27810 */ /* 0x040fe40007ffe0ff */
[----:B------:R-:W-:Y:S01]  /*2000*/  IADD3 R211, R206, 0x6000, RZ ;  /* 0x00006000ced37810 */ /* 0x000fe20007ffe0ff */
[----:B--2---:R-:W-:Y:S01]  /*2010*/  IMAD.WIDE.U32 R2, R239, c[0x0][0x208], RZ ;  /* 0x00008200ef027a25 */ /* 0x004fe200078e00ff */
[----:B------:R-:W-:-:S04]  /*2020*/  DEPBAR.LE SB0, 0x1 ;  /* 0x000080400000791a */ /* 0x000fc80000000000 */
[----:B------:R-:W-:Y:S01]  /*2030*/  BAR.SYNC.DEFER_BLOCKING 0x0 ;  /* 0x0000000000007b1d */ /* 0x000fe20000010000 */
[----:B------:R-:W-:Y:S01]  /*2040*/  IMAD.IADD R3, R3, 0x1, R0 ;  /* 0x0000000103037824 */ /* 0x000fe200078e0200 */
[C---:B------:R-:W-:Y:S01]  /*2050*/  IADD3 R212, R206.reuse, 0x6800, RZ ;  /* 0x00006800ced47810 */ /* 0x040fe20007ffe0ff */
[----:B------:R-:W-:Y:S01]  /*2060*/  IMAD R0, R37, c[0x0][0x210], RZ ;  /* 0x0000840025007a24 */ /* 0x000fe200078e02ff */
[----:B------:R-:W-:Y:S01]  /*2070*/  IADD3 R213, R206, 0x7000, RZ ;  /* 0x00007000ced57810 */ /* 0x000fe20007ffe0ff */
[----:B------:R-:W-:Y:S01]  /*2080*/  IMAD.WIDE.U32 R2, R238, c[0x0][0x218], R2 ;  /* 0x00008600ee027a25 */ /* 0x000fe200078e0002 */
[C---:B------:R-:W-:Y:S02]  /*2090*/  IADD3 R214, R206.reuse, 0x7800, RZ ;  /* 0x00007800ced67810 */ /* 0x040fe40007ffe0ff */
[----:B------:R-:W-:Y:S01]  /*20a0*/  IADD3 R222, R206, 0x3800, RZ ;  /* 0x00003800cede7810 */ /* 0x000fe20007ffe0ff */
[----:B------:R-:W-:Y:S01]  /*20b0*/  IMAD R0, R42, c[0x0][0x214], R0 ;  /* 0x000085002a007a24 */ /* 0x000fe200078e0200 */
[----:B------:R-:W-:-:S02]  /*20c0*/  IADD3 R2, P0, R2, R40, RZ ;  /* 0x0000002802027210 */ /* 0x000fc40007f1e0ff */
[C---:B------:R-:W-:Y:S02]  /*20d0*/  IADD3 R221, R206.reuse, 0x3000, RZ ;  /* 0x00003000cedd7810 */ /* 0x040fe40007ffe0ff */
[C---:B------:R-:W-:Y:S02]  /*20e0*/  IADD3 R220, R206.reuse, 0x2800, RZ ;  /* 0x00002800cedc7810 */ /* 0x040fe40007ffe0ff */
[C---:B------:R-:W-:Y:S02]  /*20f0*/  IADD3 R219, R206.reuse, 0x2000, RZ ;  /* 0x00002000cedb7810 */ /* 0x040fe40007ffe0ff */
[C---:B------:R-:W-:Y:S02]  /*2100*/  IADD3 R218, R206.reuse, 0x1800, RZ ;  /* 0x00001800ceda7810 */ /* 0x040fe40007ffe0ff */
[C---:B------:R-:W-:Y:S02]  /*2110*/  IADD3 R217, R206.reuse, 0x1000, RZ ;  /* 0x00001000ced97810 */ /* 0x040fe40007ffe0ff */
[----:B------:R-:W-:Y:S01]  /*2120*/  IADD3 R216, R206, 0x800, RZ ;  /* 0x00000800ced87810 */ /* 0x000fe20007ffe0ff */
[----:B------:R-:W-:Y:S04]  /*2130*/  LDSM.16.M88.4 R136, [R223] ;  /* 0x00000000df88783b */ /* 0x000fe80000000200 */
[----:B------:R-:W-:Y:S04]  /*2140*/  LDSM.16.M88.4 R140, [R224] ;  /* 0x00000000e08c783b */ /* 0x000fe80000000200 */
[----:B------:R-:W-:Y:S04]  /*2150*/  LDSM.16.M88.4 R176, [R226] ;  /* 0x00000000e2b0783b */ /* 0x000fe80000000200 */
[----:B------:R-:W-:Y:S04]  /*2160*/  LDSM.16.M88.4 R180, [R225] ;  /* 0x00000000e1b4783b */ /* 0x000fe80000000200 */
[----:B------:R-:W-:Y:S04]  /*2170*/  LDSM.16.M88.4 R184, [R223+0x4000] ;  /* 0x00400000dfb8783b */ /* 0x000fe80000000200 */
[----:B------:R-:W-:Y:S04]  /*2180*/  LDSM.16.M88.4 R188, [R224+0x4000] ;  /* 0x00400000e0bc783b */ /* 0x000fe80000000200 */
[----:B------:R-:W-:Y:S04]  /*2190*/  LDSM.16.M88.4 R192, [R226+0x4000] ;  /* 0x00400000e2c0783b */ /* 0x000fe80000000200 */
[----:B------:R-:W-:Y:S04]  /*21a0*/  LDSM.16.M88.4 R196, [R225+0x4000] ;  /* 0x00400000e1c4783b */ /* 0x000fe80000000200 */
[----:B------:R-:W-:Y:S06]  /*21b0*/  BAR.SYNC.DEFER_BLOCKING 0x0 ;  /* 0x0000000000007b1d */ /* 0x000fec0000010000 */
[----:B------:R-:W-:-:S04]  /*21c0*/  DEPBAR.LE SB0, 0x0 ;  /* 0x000080000000791a */ /* 0x000fc80000000000 */
[----:B------:R-:W-:Y:S06]  /*21d0*/  BAR.SYNC.DEFER_BLOCKING 0x0 ;  /* 0x0000000000007b1d */ /* 0x000fec0000010000 */
[----:B-1----:R-:W1:Y:S04]  /*21e0*/  LDSM.16.M88.4 R4, [R71] ;  /* 0x000000004704783b */ /* 0x002e680000000200 */
[----:B------:R-:W-:Y:S04]  /*21f0*/  LDSM.16.M88.4 R20, [R206] ;  /* 0x00000000ce14783b */ /* 0x000fe80000000200 */
[----:B------:R-:W2:Y:S04]  /*2200*/  LDSM.16.M88.4 R24, [R71+0x800] ;  /* 0x000800004718783b */ /* 0x000ea80000000200 */
[----:B------:R-:W3:Y:S04]  /*2210*/  LDSM.16.M88.4 R32, [R206+0x800] ;  /* 0x00080000ce20783b */ /* 0x000ee80000000200 */
[----:B------:R-:W4:Y:S04]  /*2220*/  LDSM.16.M88.4 R28, [R71+0x1000] ;  /* 0x00100000471c783b */ /* 0x000f280000000200 */
[----:B------:R-:W-:Y:S04]  /*2230*/  LDSM.16.M88.4 R52, [R206+0x2000] ;  /* 0x00200000ce34783b */ /* 0x000fe80000000200 */
[----:B------:R-:W-:Y:S04]  /*2240*/  LDSM.16.M88.4 R44, [R71+0x3000] ;  /* 0x00300000472c783b */ /* 0x000fe80000000200 */
[----:B------:R-:W-:Y:S04]  /*2250*/  LDSM.16.M88.4 R36, [R206+0x2800] ;  /* 0x00280000ce24783b */ /* 0x000fe80000000200 */
[----:B------:R-:W-:Y:S04]  /*2260*/  LDSM.16.M88.4 R48, [R206+0x3000] ;  /* 0x00300000ce30783b */ /* 0x000fe80000000200 */
[----:B------:R-:W-:Y:S01]  /*2270*/  LDSM.16.M88.4 R56, [R206+0x3800] ;  /* 0x00380000ce38783b */ /* 0x000fe20000000200 */
[C---:B-1----:R-:W-:Y:S08]  /*2280*/  HMMA.16816.F32.BF16 R8, R136.reuse, R6, RZ ;  /* 0x000000068808723c */ /* 0x042ff000000418ff */
[C---:B------:R-:W-:Y:S08]  /*2290*/  HMMA.16816.F32.BF16 R16, R136.reuse, R4, RZ ;  /* 0x000000048810723c */ /* 0x040ff000000418ff */
[----:B--2---:R-:W-:Y:S08]  /*22a0*/  HMMA.16816.F32.BF16 R4, R136, R24, RZ ;  /* 0x000000188804723c */ /* 0x004ff000000418ff */
[----:B------:R-:W-:Y:S08]  /*22b0*/  HMMA.16816.F32.BF16 R152, R140, R22, R8 ;  /* 0x000000168c98723c */ /* 0x000ff00000041808 */
[----:B------:R-:W-:Y:S01]  /*22c0*/  HMMA.16816.F32.BF16 R8, R136, R26, RZ ;  /* 0x0000001a8808723c */ /* 0x000fe200000418ff */
[----:B------:R-:W1:Y:S07]  /*22d0*/  LDSM.16.M88.4 R24, [R71+0x1800] ;  /* 0x001800004718783b */ /* 0x000e6e0000000200 */
[C---:B------:R-:W-:Y:S01]  /*22e0*/  HMMA.16816.F32.BF16 R104, R140.reuse, R20, R16 ;  /* 0x000000148c68723c */ /* 0x040fe20000041810 */
[----:B------:R-:W2:Y:S07]  /*22f0*/  LDSM.16.M88.4 R16, [R206+0x1000] ;  /* 0x00100000ce10783b */ /* 0x000eae0000000200 */
[C---:B---3--:R-:W-:Y:S08]  /*2300*/  HMMA.16816.F32.BF16 R60, R140.reuse, R32, R4 ;  /* 0x000000208c3c723c */ /* 0x048ff00000041804 */
[----:B------:R-:W-:Y:S01]  /*2310*/  HMMA.16816.F32.BF16 R148, R140, R34, R8 ;  /* 0x000000228c94723c */ /* 0x000fe20000041808 */
[----:B------:R-:W3:Y:S07]  /*2320*/  LDSM.16.M88.4 R32, [R71+0x2000] ;  /* 0x002000004720783b */ /* 0x000eee0000000200 */
[C---:B----4-:R-:W-:Y:S08]  /*2330*/  HMMA.16816.F32.BF16 R4, R136.reuse, R28, RZ ;  /* 0x0000001c8804723c */ /* 0x050ff000000418ff */
[C---:B------:R-:W-:Y:S01]  /*2340*/  HMMA.16816.F32.BF16 R20, R136.reuse, R30, RZ ;  /* 0x0000001e8814723c */ /* 0x040fe200000418ff */
[----:B------:R-:W4:Y:S07]  /*2350*/  LDSM.16.M88.4 R28, [R206+0x1800] ;  /* 0x00180000ce1c783b */ /* 0x000f2e0000000200 */
[----:B-1----:R-:W-:Y:S08]  /*2360*/  HMMA.16816.F32.BF16 R8, R136, R26, RZ ;  /* 0x0000001a8808723c */ /* 0x002ff000000418ff */
[C---:B--2---:R-:W-:Y:S07]  /*2370*/  HMMA.16816.F32.BF16 R144, R140.reuse, R16, R4 ;  /* 0x000000108c90723c */ /* 0x044fee0000041804 */
[----:B------:R-:W-:Y:S01]  /*2380*/  IMAD R4, R15, c[0x0][0x218], RZ ;  /* 0x000086000f047a24 */ /* 0x000fe200078e02ff */
[----:B------:R-:W-:Y:S01]  /*2390*/  IADD3 R5, R41, R0, RZ ;  /* 0x0000000029057210 */ /* 0x000fe20007ffe0ff */
[----:B------:R-:W-:Y:S01]  /*23a0*/  HMMA.16816.F32.BF16 R132, R140, R18, R20 ;  /* 0x000000128c84723c */ /* 0x000fe20000041814 */
[----:B------:R-:W-:Y:S01]  /*23b0*/  LDSM.16.M88.4 R40, [R71+0x3800] ;  /* 0x003800004728783b */ /* 0x000fe20000000200 */
[----:B------:R-:W-:-:S03]  /*23c0*/  IMAD R0, R238, c[0x0][0x21c], R4 ;  /* 0x00008700ee007a24 */ /* 0x000fc600078e0204 */
[----:B------:R-:W-:Y:S02]  /*23d0*/  STL [R1+0x38], R5 ;  /* 0x0000380501007387 */ /* 0x000fe40000100800 */
[----:B------:R-:W-:Y:S01]  /*23e0*/  IADD3.X R3, R5, R3, R0, P0, !PT ;  /* 0x0000000305037210 */ /* 0x000fe200007fe400 */
[----:B---3--:R-:W-:Y:S01]  /*23f0*/  HMMA.16816.F32.BF16 R16, R136, R32, RZ ;  /* 0x000000208810723c */ /* 0x008fe200000418ff */
[----:B------:R-:W-:-:S04]  /*2400*/  LEA R0, P0, R2, c[0x0][0x1f8], 0x1 ;  /* 0x00007e0002007a11 */ /* 0x000fc800078008ff */
[----:B------:R-:W-:Y:S01]  /*2410*/  LEA.HI.X R6, R2, c[0x0][0x1fc], R3, 0x1, P0 ;  /* 0x00007f0002067a11 */ /* 0x000fe200000f0c03 */
[----:B------:R-:W-:Y:S02]  /*2420*/  SHFL.IDX PT, R14, R0, 0x2, 0x181f ;  /* 0x00581f00000e7f89 */ /* 0x000fe400000e0000 */
[----:B----4-:R-:W-:Y:S02]  /*2430*/  HMMA.16816.F32.BF16 R124, R140, R30, R8 ;  /* 0x0000001e8c7c723c */ /* 0x010fe40000041808 */
[----:B------:R-:W1:Y:S04]  /*2440*/  SHFL.IDX PT, R2, R0, RZ, 0x181f ;  /* 0x00181fff00027589 */ /* 0x000e6800000e0000 */
[----:B------:R-:W-:Y:S02]  /*2450*/  SHFL.IDX PT, R3, R0, 0x1, 0x181f ;  /* 0x00381f0000037f89 */ /* 0x000fe400000e0000 */
[----:B------:R-:W-:Y:S02]  /*2460*/  HMMA.16816.F32.BF16 R20, R136, R24, RZ ;  /* 0x000000188814723c */ /* 0x000fe400000418ff */
[----:B------:R-:W2:Y:S04]  /*2470*/  SHFL.IDX PT, R4, R6, RZ, 0x181f ;  /* 0x00181fff06047589 */ /* 0x000ea800000e0000 */
[----:B------:R-:W3:Y:S02]  /*2480*/  SHFL.IDX PT, R5, R6, 0x1, 0x181f ;  /* 0x00381f0006057f89 */ /* 0x000ee400000e0000 */
[----:B------:R-:W-:Y:S02]  /*2490*/  HMMA.16816.F32.BF16 R100, R140, R52, R16 ;  /* 0x000000348c64723c */ /* 0x000fe40000041810 */
[----:B------:R-:W4:Y:S04]  /*24a0*/  SHFL.IDX PT, R12, R6, 0x2, 0x181f ;  /* 0x00581f00060c7f89 */ /* 0x000f2800000e0000 */
[----:B------:R-:W3:Y:S02]  /*24b0*/  SHFL.IDX PT, R0, R0, 0x3, 0x181f ;  /* 0x00781f0000007f89 */ /* 0x000ee400000e0000 */
[----:B------:R-:W-:Y:S02]  /*24c0*/  HMMA.16816.F32.BF16 R32, R136, R34, RZ ;  /* 0x000000228820723c */ /* 0x000fe400000418ff */
[----:B------:R3:W4:Y:S01]  /*24d0*/  SHFL.IDX PT, R18, R6, 0x3, 0x181f ;  /* 0x00781f0006127f89 */ /* 0x00072200000e0000 */
[----:B-1----:R-:W-:-:S02]  /*24e0*/  IADD3 R10, P0, R2, R158, RZ ;  /* 0x0000009e020a7210 */ /* 0x002fc40007f1e0ff */
[-C--:B------:R-:W-:Y:S01]  /*24f0*/  IADD3 R8, P1, R2, R159.reuse, RZ ;  /* 0x0000009f02087210 */ /* 0x080fe20007f3e0ff */
[----:B------:R-:W1:Y:S02]  /*2500*/  LDSM.16.M88.4 R24, [R71+0x2800] ;  /* 0x002800004718783b */ /* 0x000e640000000200 */
[----:B------:R-:W-:Y:S01]  /*2510*/  HMMA.16816.F32.BF16 R128, R140, R28, R20 ;  /* 0x0000001c8c80723c */ /* 0x000fe20000041814 */
[C---:B--2---:R-:W-:Y:S01]  /*2520*/  IMAD.X R11, R4.reuse, 0x1, R68, P0 ;  /* 0x00000001040b7824 */ /* 0x044fe200000e0644 */
[----:B------:R-:W-:Y:S01]  /*2530*/  ISETP.LT.OR P0, PT, R13, 0x1, P6 ;  /* 0x000000010d00780c */ /* 0x000fe20003701670 */
[----:B------:R-:W-:Y:S01]  /*2540*/  IMAD.X R9, R4, 0x1, R69, P1 ;  /* 0x0000000104097824 */ /* 0x000fe200008e0645 */
[----:B------:R-:W-:-:S04]  /*2550*/  IADD3 R4, P1, R3, R159, RZ ;  /* 0x0000009f03047210 */ /* 0x000fc80007f3e0ff */
[----:B------:R-:W-:Y:S07]  /*2560*/  HMMA.16816.F32.BF16 R20, R136, R44, RZ ;  /* 0x0000002c8814723c */ /* 0x000fee00000418ff */
[----:B------:R-:W-:Y:S01]  /*2570*/  @!PT LDS RZ, [RZ] ;  /* 0x00000000fffff984 */ /* 0x000fe20000000800 */
[----:B------:R-:W-:Y:S01]  /*2580*/  @!PT LDS RZ, [RZ] ;  /* 0x00000000fffff984 */ /* 0x000fe20000000800 */
[----:B------:R-:W-:Y:S01]  /*2590*/  @!PT LDS RZ, [RZ] ;  /* 0x00000000fffff984 */ /* 0x000fe20000000800 */
[----:B------:R2:W-:Y:S01]  /*25a0*/  LDGSTS.E.BYPASS.LTC128B.128 [R227+0x100], [R10.64], !P0 ;  /* 0x001000000ae37fae */ /* 0x0005e2000c101d46 */
[----:B---3--:R-:W-:Y:S01]  /*25b0*/  IADD3 R6, P5, R3, R158, RZ ;  /* 0x0000009e03067210 */ /* 0x008fe20007fbe0ff */
[----:B------:R-:W-:Y:S01]  /*25c0*/  HMMA.16816.F32.BF16 R120, R140, R54, R32 ;  /* 0x000000368c78723c */ /* 0x000fe20000041820 */
[----:B------:R-:W-:-:S02]  /*25d0*/  ISETP.LT.OR P0, PT, R13, 0x21, P6 ;  /* 0x000000210d00780c */ /* 0x000fc40003701670 */
[C---:B------:R-:W-:Y:S01]  /*25e0*/  IADD3.X R7, R5.reuse, R68, RZ, P5, !PT ;  /* 0x0000004405077210 */ /* 0x040fe20002ffe4ff */
[----:B------:R-:W-:Y:S01]  /*25f0*/  IMAD.X R5, R5, 0x1, R69, P1 ;  /* 0x0000000105057824 */ /* 0x000fe200008e0645 */
[C---:B------:R-:W-:Y:S02]  /*2600*/  IADD3 R2, P5, R14.reuse, R158, RZ ;  /* 0x0000009e0e027210 */ /* 0x040fe40007fbe0ff */
[----:B------:R-:W-:-:S03]  /*2610*/  IADD3 R14, P1, R14, R159, RZ ;  /* 0x0000009f0e0e7210 */ /* 0x000fc60007f3e0ff */
[--C-:B----4-:R-:W-:Y:S01]  /*2620*/  IMAD.X R3, R12, 0x1, R68.reuse, P5 ;  /* 0x000000010c037824 */ /* 0x110fe200028e0644 */
[----:B------:R-:W-:Y:S01]  /*2630*/  IADD3 R16, P5, R0, R158, RZ ;  /* 0x0000009e00107210 */ /* 0x000fe20007fbe0ff */
[----:B------:R-:W-:Y:S01]  /*2640*/  IMAD.X R15, R12, 0x1, R69, P1 ;  /* 0x000000010c0f7824 */ /* 0x000fe200008e0645 */
[----:B------:R-:W-:Y:S02]  /*2650*/  ISETP.GE.AND P1, PT, R242, c[0x0][0x1d4], PT ;  /* 0x00007500f2007a0c */ /* 0x000fe40003f26270 */
[----:B------:R-:W-:Y:S01]  /*2660*/  HMMA.16816.F32.BF16 R108, R140, R48, R20 ;  /* 0x000000308c6c723c */ /* 0x000fe20000041814 */
[----:B------:R-:W-:Y:S01]  /*2670*/  IMAD.X R17, R18, 0x1, R68, P5 ;  /* 0x0000000112117824 */ /* 0x000fe200028e0644 */
[----:B------:R-:W-:-:S06]  /*2680*/  ISETP.LT.OR P5, PT, R13, 0x1, P1 ;  /* 0x000000010d00780c */ /* 0x000fcc0000fa1670 */
[C---:B-1----:R-:W-:Y:S07]  /*2690*/  HMMA.16816.F32.BF16 R28, R136.reuse, R24, RZ ;  /* 0x00000018881c723c */ /* 0x042fee00000418ff */
[----:B------:R2:W-:Y:S01]  /*26a0*/  LDGSTS.E.BYPASS.LTC128B.128 [R227+0x4100], [R8.64], !P5 ;  /* 0x0410000008e37fae */ /* 0x0005e2000e901d46 */
[C---:B------:R-:W-:Y:S01]  /*26b0*/  ISETP.LT.OR P5, PT, R13.reuse, 0x21, P1 ;  /* 0x000000210d00780c */ /* 0x040fe20000fa1670 */
[----:B------:R-:W-:Y:S02]  /*26c0*/  HMMA.16816.F32.BF16 R24, R136, R26, RZ ;  /* 0x0000001a8818723c */ /* 0x000fe400000418ff */
[----:B------:R1:W-:Y:S01]  /*26d0*/  LDGSTS.E.BYPASS.LTC128B.128 [R227+0x1100], [R6.64], !P0 ;  /* 0x0110000006e37fae */ /* 0x0003e2000c101d46 */
[----:B------:R-:W-:-:S05]  /*26e0*/  ISETP.LT.OR P0, PT, R13, 0x41, P6 ;  /* 0x000000410d00780c */ /* 0x000fca0003701670 */
[----:B------:R-:W-:Y:S04]  /*26f0*/  HMMA.16816.F32.BF16 R20, R136, R46, RZ ;  /* 0x0000002e8814723c */ /* 0x000fe800000418ff */
[----:B------:R1:W-:Y:S01]  /*2700*/  LDGSTS.E.BYPASS.LTC128B.128 [R227+0x5100], [R4.64], !P5 ;  /* 0x0510000004e37fae */ /* 0x0003e2000e901d46 */
[C---:B------:R-:W-:Y:S02]  /*2710*/  ISETP.LT.OR P5, PT, R13.reuse, 0x61, P6 ;  /* 0x000000610d00780c */ /* 0x040fe400037a1670 */
[C---:B------:R-:W-:Y:S01]  /*2720*/  ISETP.LT.OR P6, PT, R13.reuse, 0x41, P1 ;  /* 0x000000410d00780c */ /* 0x040fe20000fc1670 */
[----:B------:R3:W-:Y:S01]  /*2730*/  LDGSTS.E.BYPASS.LTC128B.128 [R227+0x2100], [R2.64], !P0 ;  /* 0x0210000002e37fae */ /* 0x0007e2000c101d46 */
[----:B------:R-:W-:Y:S01]  /*2740*/  ISETP.LT.OR P1, PT, R13, 0x61, P1 ;  /* 0x000000610d00780c */ /* 0x000fe20000f21670 */
[C---:B------:R-:W-:Y:S08]  /*2750*/  HMMA.16816.F32.BF16 R116, R140.reuse, R36, R28 ;  /* 0x000000248c74723c */ /* 0x040ff0000004181c */
[C---:B------:R-:W-:Y:S02]  /*2760*/  HMMA.16816.F32.BF16 R112, R140.reuse, R38, R24 ;  /* 0x000000268c70723c */ /* 0x040fe40000041818 */
[----:B------:R4:W-:Y:S04]  /*2770*/  LDGSTS.E.BYPASS.LTC128B.128 [R227+0x6100], [R14.64], !P6 ;  /* 0x061000000ee37fae */ /* 0x0009e8000f101d46 */
[----:B------:R2:W-:Y:S02]  /*2780*/  LDGSTS.E.BYPASS.LTC128B.128 [R227+0x3100], [R16.64], !P5 ;  /* 0x0310000010e37fae */ /* 0x0005e4000e901d46 */
[----:B------:R-:W-:Y:S08]  /*2790*/  HMMA.16816.F32.BF16 R96, R140, R50, R20 ;  /* 0x000000328c60723c */ /* 0x000ff00000041814 */
[----:B-1----:R-:W-:Y:S01]  /*27a0*/  HMMA.16816.F32.BF16 R4, R136, R40, RZ ;  /* 0x000000288804723c */ /* 0x002fe200000418ff */
[----:B---3--:R-:W-:-:S02]  /*27b0*/  MOV R3, 0x40 ;  /* 0x0000004000037802 */ /* 0x008fc40000000f00 */
[----:B------:R-:W-:Y:S02]  /*27c0*/  IADD3 R2, P0, R0, R159, RZ ;  /* 0x0000009f00027210 */ /* 0x000fe40007f1e0ff */
[----:B------:R-:W-:-:S03]  /*27d0*/  SEL R0, R3, 0xffffffc0, !P2 ;  /* 0xffffffc003007807 */ /* 0x000fc60005000000 */
[----:B------:R-:W-:Y:S01]  /*27e0*/  IMAD.X R3, R18, 0x1, R69, P0 ;  /* 0x0000000112037824 */ /* 0x000fe200000e0645 */
[----:B------:R-:W-:Y:S01]  /*27f0*/  ISETP.GT.AND P0, PT, R70, R167, PT ;  /* 0x000000a74600720c */ /* 0x000fe20003f04270 */
[--C-:B------:R-:W-:Y:S02]  /*2800*/  IMAD.IADD R201, R71, 0x1, R0.reuse ;  /* 0x0000000147c97824 */ /* 0x100fe400078e0200 */
[----:B------:R-:W-:Y:S01]  /*2810*/  IMAD.IADD R200, R207, 0x1, R0 ;  /* 0x00000001cfc87824 */ /* 0x000fe200078e0200 */
[----:B------:R1:W-:Y:S01]  /*2820*/  LDGSTS.E.BYPASS.LTC128B.128 [R227+0x7100], [R2.64], !P1 ;  /* 0x0710000002e37fae */ /* 0x0003e2000c901d46 */
[----:B------:R-:W-:-:S03]  /*2830*/  ISETP.GT.AND P1, PT, R156, 0x7f, PT ;  /* 0x0000007f9c00780c */ /* 0x000fc60003f24270 */
[----:B----4-:R-:W3:Y:S01]  /*2840*/  LDSM.16.M88.4 R12, [R201] ;  /* 0x00000000c90c783b */ /* 0x010ee20000000200 */
[----:B--2---:R-:W-:Y:S03]  /*2850*/  HMMA.16816.F32.BF16 R16, R136, R42, RZ ;  /* 0x0000002a8810723c */ /* 0x004fe600000418ff */
[----:B------:R-:W2:Y:S04]  /*2860*/  LDSM.16.M88.4 R8, [R201+0x800] ;  /* 0x00080000c908783b */ /* 0x000ea80000000200 */
[----:B------:R-:W4:Y:S01]  /*2870*/  LDSM.16.M88.4 R28, [R201+0x1800] ;  /* 0x00180000c91c783b */ /* 0x000f220000000200 */
[C---:B------:R-:W-:Y:S03]  /*2880*/  HMMA.16816.F32.BF16 R80, R140.reuse, R56, R4 ;  /* 0x000000388c50723c */ /* 0x040fe60000041804 */
[----:B------:R-:W1:Y:S04]  /*2890*/  LDSM.16.M88.4 R32, [R201+0x2000] ;  /* 0x00200000c920783b */ /* 0x000e680000000200 */
[----:B------:R-:W1:Y:S04]  /*28a0*/  LDSM.16.M88.4 R24, [R201+0x1000] ;  /* 0x00100000c918783b */ /* 0x000e680000000200 */
[----:B------:R-:W1:Y:S04]  /*28b0*/  LDSM.16.M88.4 R64, [R200+-0x4000] ;  /* 0xffc00000c840783b */ /* 0x000e680000000200 */
[----:B------:R-:W1:Y:S01]  /*28c0*/  LDSM.16.M88.4 R36, [R201+0x2800] ;  /* 0x00280000c924783b */ /* 0x000e620000000200 */
[----:B------:R-:W-:Y:S03]  /*28d0*/  HMMA.16816.F32.BF16 R56, R140, R58, R16 ;  /* 0x0000003a8c38723c */ /* 0x000fe60000041810 */
[----:B------:R-:W1:Y:S04]  /*28e0*/  LDSM.16.M88.4 R76, [R201+0x3000] ;  /* 0x00300000c94c783b */ /* 0x000e680000000200 */
[----:B------:R-:W1:Y:S04]  /*28f0*/  LDSM.16.M88.4 R88, [R200+-0x2800] ;  /* 0xffd80000c858783b */ /* 0x000e680000000200 */
[----:B------:R-:W1:Y:S01]  /*2900*/  LDSM.16.M88.4 R72, [R201+0x3800] ;  /* 0x00380000c948783b */ /* 0x000e620000000200 */
[C---:B---3--:R-:W-:Y:S03]  /*2910*/  HMMA.16816.F32.BF16 R40, R176.reuse, R12, R104 ;  /* 0x0000000cb028723c */ /* 0x048fe60000041868 */
[----:B------:R-:W3:Y:S04]  /*2920*/  LDSM.16.M88.4 R104, [R200+-0x2000] ;  /* 0xffe00000c868783b */ /* 0x000ee80000000200 */
[----:B------:R-:W-:Y:S01]  /*2930*/  LDSM.16.M88.4 R84, [R200+-0x3800] ;  /* 0xffc80000c854783b */ /* 0x000fe20000000200 */
[C---:B------:R-:W-:Y:S03]  /*2940*/  HMMA.16816.F32.BF16 R48, R176.reuse, R14, R152 ;  /* 0x0000000eb030723c */ /* 0x040fe60000041898 */
[----:B------:R-:W-:Y:S04]  /*2950*/  LDSM.16.M88.4 R92, [R200+-0x3000] ;  /* 0xffd00000c85c783b */ /* 0x000fe80000000200 */
[----:B------:R-:W-:Y:S01]  /*2960*/  LDSM.16.M88.4 R52, [R200+-0x1800] ;  /* 0xffe80000c834783b */ /* 0x000fe20000000200 */
[C---:B--2---:R-:W-:Y:S03]  /*2970*/  HMMA.16816.F32.BF16 R60, R176.reuse, R8, R60 ;  /* 0x00000008b03c723c */ /* 0x044fe6000004183c */
[----:B------:R-:W0:Y:S05]  /*2980*/  LDGDEPBAR ;  /* 0x00000000000079af */ /* 0x000e2a0000000000 */
[C---:B------:R-:W-:Y:S08]  /*2990*/  HMMA.16816.F32.BF16 R44, R176.reuse, R10, R148 ;  /* 0x0000000ab02c723c */ /* 0x040ff00000041894 */
[C---:B----4-:R-:W-:Y:S08]  /*29a0*/  HMMA.16816.F32.BF16 R12, R176.reuse, R28, R128 ;  /* 0x0000001cb00c723c */ /* 0x050ff00000041880 */
[C---:B------:R-:W-:Y:S08]  /*29b0*/  HMMA.16816.F32.BF16 R8, R176.reuse, R30, R124 ;  /* 0x0000001eb008723c */ /* 0x040ff0000004187c */
[C---:B-1----:R-:W-:Y:S01]  /*29c0*/  HMMA.16816.F32.BF16 R4, R176.reuse, R32, R100 ;  /* 0x00000020b004723c */ /* 0x042fe20000041864 */
[----:B------:R-:W1:Y:S07]  /*29d0*/  LDSM.16.M88.4 R100, [R71+0x4000] ;  /* 0x004000004764783b */ /* 0x000e6e0000000200 */
[C---:B------:R-:W-:Y:S08]  /*29e0*/  HMMA.16816.F32.BF16 R20, R176.reuse, R24, R144 ;  /* 0x00000018b014723c */ /* 0x040ff00000041890 */
[----:B------:R-:W-:Y:S08]  /*29f0*/  HMMA.16816.F32.BF16 R16, R176, R26, R132 ;  /* 0x0000001ab010723c */ /* 0x000ff00000041884 */
[----:B------:R-:W-:Y:S08]  /*2a00*/  HMMA.16816.F32.BF16 R24, R180, R64, R40 ;  /* 0x00000040b418723c */ /* 0x000ff00000041828 */
[C---:B------:R-:W-:Y:S08]  /*2a10*/  HMMA.16816.F32.BF16 R28, R176.reuse, R36, R116 ;  /* 0x00000024b01c723c */ /* 0x040ff00000041874 */
[C---:B------:R-:W-:Y:S08]  /*2a20*/  HMMA.16816.F32.BF16 R36, R176.reuse, R38, R112 ;  /* 0x00000026b024723c */ /* 0x040ff00000041870 */
[C---:B------:R-:W-:Y:S08]  /*2a30*/  HMMA.16816.F32.BF16 R116, R176.reuse, R76, R108 ;  /* 0x0000004cb074723c */ /* 0x040ff0000004186c */
[----:B------:R-:W-:Y:S08]  /*2a40*/  HMMA.16816.F32.BF16 R112, R176, R78, R96 ;  /* 0x0000004eb070723c */ /* 0x000ff00000041860 */
[C---:B------:R-:W-:Y:S01]  /*2a50*/  HMMA.16816.F32.BF16 R76, R180.reuse, R88, R12 ;  /* 0x00000058b44c723c */ /* 0x040fe2000004180c */
[----:B------:R-:W-:Y:S07]  /*2a60*/  LDSM.16.M88.4 R12, [R200+-0x800] ;  /* 0xfff80000c80c783b */ /* 0x000fee0000000200 */
[C---:B------:R-:W-:Y:S01]  /*2a70*/  HMMA.16816.F32.BF16 R88, R180.reuse, R90, R8 ;  /* 0x0000005ab458723c */ /* 0x040fe20000041808 */
[----:B------:R-:W2:Y:S07]  /*2a80*/  LDSM.16.M88.4 R8, [R207] ;  /* 0x00000000cf08783b */ /* 0x000eae0000000200 */
[----:B------:R-:W-:Y:S01]  /*2a90*/  HMMA.16816.F32.BF16 R40, R180, R66, R48 ;  /* 0x00000042b428723c */ /* 0x000fe20000041830 */
[----:B------:R-:W4:Y:S07]  /*2aa0*/  LDSM.16.M88.4 R48, [R71+0x4800] ;  /* 0x004800004730783b */ /* 0x000f2e0000000200 */
[----:B------:R-:W-:Y:S08]  /*2ab0*/  HMMA.16816.F32.BF16 R108, R176, R72, R80 ;  /* 0x00000048b06c723c */ /* 0x000ff00000041850 */
[----:B---3--:R-:W-:Y:S08]  /*2ac0*/  HMMA.16816.F32.BF16 R80, R180, R104, R4 ;  /* 0x00000068b450723c */ /* 0x008ff00000041804 */
[----:B-1----:R-:W-:Y:S01]  /*2ad0*/  HMMA.16816.F32.BF16 R4, R184, R100, R24 ;  /* 0x00000064b804723c */ /* 0x002fe20000041818 */
[----:B------:R-:W-:Y:S07]  /*2ae0*/  LDSM.16.M88.4 R24, [R71+0x5800] ;  /* 0x005800004718783b */ /* 0x000fee0000000200 */
[C---:B------:R-:W-:Y:S08]  /*2af0*/  HMMA.16816.F32.BF16 R60, R180.reuse, R84, R60 ;  /* 0x00000054b43c723c */ /* 0x040ff0000004183c */
[----:B------:R-:W-:Y:S01]  /*2b00*/  HMMA.16816.F32.BF16 R84, R180, R86, R44 ;  /* 0x00000056b454723c */ /* 0x000fe2000004182c */
[----:B------:R-:W1:Y:S07]  /*2b10*/  LDSM.16.M88.4 R44, [R201+0x4000] ;  /* 0x00400000c92c783b */ /* 0x000e6e0000000200 */
[----:B------:R-:W-:Y:S01]  /*2b20*/  HMMA.16816.F32.BF16 R96, R176, R74, R56 ;  /* 0x0000004ab060723c */ /* 0x000fe20000041838 */
[----:B------:R-:W-:Y:S07]  /*2b30*/  LDSM.16.M88.4 R56, [R200] ;  /* 0x00000000c838783b */ /* 0x000fee0000000200 */
[----:B------:R-:W-:Y:S08]  /*2b40*/  HMMA.16816.F32.BF16 R72, R180, R94, R16 ;  /* 0x0000005eb448723c */ /* 0x000ff00000041810 */
[----:B------:R-:W-:Y:S08]  /*2b50*/  HMMA.16816.F32.BF16 R32, R176, R34, R120 ;  /* 0x00000022b020723c */ /* 0x000ff00000041878 */
[----:B------:R-:W-:Y:S01]  /*2b60*/  HMMA.16816.F32.BF16 R16, R184, R102, R40 ;  /* 0x00000066b810723c */ /* 0x000fe20000041828 */
[----:B------:R-:W3:Y:S07]  /*2b70*/  LDSM.16.M88.4 R40, [R208] ;  /* 0x00000000d028783b */ /* 0x000eee0000000200 */
[----:B--2---:R-:W-:Y:S08]  /*2b80*/  HMMA.16816.F32.BF16 R4, R188, R8, R4 ;  /* 0x00000008bc04723c */ /* 0x004ff00000041804 */
[C---:B------:R-:W-:Y:S08]  /*2b90*/  HMMA.16816.F32.BF16 R64, R180.reuse, R92, R20 ;  /* 0x0000005cb440723c */ /* 0x040ff00000041814 */
[C---:B------:R-:W-:Y:S01]  /*2ba0*/  HMMA.16816.F32.BF16 R120, R180.reuse, R54, R36 ;  /* 0x00000036b478723c */ /* 0x040fe20000041824 */
[----:B------:R-:W2:Y:S07]  /*2bb0*/  LDSM.16.M88.4 R36, [R200+-0x1000] ;  /* 0xfff00000c824783b */ /* 0x000eae0000000200 */
[----:B------:R-:W-:Y:S01]  /*2bc0*/  HMMA.16816.F32.BF16 R92, R180, R52, R28 ;  /* 0x00000034b45c723c */ /* 0x000fe2000004181c */
[----:B------:R-:W2:Y:S04]  /*2bd0*/  LDSM.16.M88.4 R28, [R71+0x5000] ;  /* 0x00500000471c783b */ /* 0x000ea80000000200 */
[----:B------:R-:W2:Y:S03]  /*2be0*/  LDSM.16.M88.4 R52, [R201+0x4800] ;  /* 0x00480000c934783b */ /* 0x000ea60000000200 */
[----:B----4-:R-:W-:Y:S01]  /*2bf0*/  HMMA.16816.F32.BF16 R20, R184, R48, R60 ;  /* 0x00000030b814723c */ /* 0x010fe2000004183c */
[----:B------:R-:W-:Y:S07]  /*2c00*/  LDSM.16.M88.4 R60, [R71+0x6000] ;  /* 0x00600000473c783b */ /* 0x000fee0000000200 */
[----:B------:R-:W-:Y:S08]  /*2c10*/  HMMA.16816.F32.BF16 R104, R180, R106, R32 ;  /* 0x0000006ab468723c */ /* 0x000ff00000041820 */
[----:B------:R-:W-:Y:S08]  /*2c20*/  HMMA.16816.F32.BF16 R32, R188, R10, R16 ;  /* 0x0000000abc20723c */ /* 0x000ff00000041810 */
[----:B-1----:R-:W-:Y:S08]  /*2c30*/  HMMA.16816.F32.BF16 R4, R192, R44, R4 ;  /* 0x0000002cc004723c */ /* 0x002ff00000041804 */
[----:B------:R-:W-:Y:S01]  /*2c40*/  HMMA.16816.F32.BF16 R8, R184, R50, R84 ;  /* 0x00000032b808723c */ /* 0x000fe20000041854 */
[----:B------:R-:W-:Y:S07]  /*2c50*/  LDSM.16.M88.4 R48, [R71+0x6800] ;  /* 0x006800004730783b */ /* 0x000fee0000000200 */
[----:B---3--:R-:W-:Y:S08]  /*2c60*/  HMMA.16816.F32.BF16 R16, R188, R40, R20 ;  /* 0x00000028bc10723c */ /* 0x008ff00000041814 */
[C---:B--2---:R-:W-:Y:S08]  /*2c70*/  HMMA.16816.F32.BF16 R116, R180.reuse, R36, R116 ;  /* 0x00000024b474723c */ /* 0x044ff00000041874 */
[C---:B------:R-:W-:Y:S01]  /*2c80*/  HMMA.16816.F32.BF16 R112, R180.reuse, R38, R112 ;  /* 0x00000026b470723c */ /* 0x040fe20000041870 */
[----:B------:R-:W1:Y:S07]  /*2c90*/  LDSM.16.M88.4 R36, [R200+0x800] ;  /* 0x00080000c824783b */ /* 0x000e6e0000000200 */
[C---:B------:R-:W-:Y:S08]  /*2ca0*/  HMMA.16816.F32.BF16 R108, R180.reuse, R12, R108 ;  /* 0x0000000cb46c723c */ /* 0x040ff0000004186c */
[----:B------:R-:W-:Y:S08]  /*2cb0*/  HMMA.16816.F32.BF16 R96, R180, R14, R96 ;  /* 0x0000000eb460723c */ /* 0x000ff00000041860 */
[C---:B------:R-:W-:Y:S08]  /*2cc0*/  HMMA.16816.F32.BF16 R64, R184.reuse, R28, R64 ;  /* 0x0000001cb840723c */ /* 0x040ff00000041840 */
[----:B------:R-:W-:Y:S01]  /*2cd0*/  HMMA.16816.F32.BF16 R72, R184, R30, R72 ;  /* 0x0000001eb848723c */ /* 0x000fe20000041848 */
[----:B------:R-:W2:Y:S07]  /*2ce0*/  LDSM.16.M88.4 R28, [R209] ;  /* 0x00000000d11c783b */ /* 0x000eae0000000200 */
[----:B------:R-:W-:Y:S01]  /*2cf0*/  HMMA.16816.F32.BF16 R12, R192, R46, R32 ;  /* 0x0000002ec00c723c */ /* 0x000fe20000041820 */
[----:B------:R-:W-:Y:S04]  /*2d00*/  LDSM.16.M88.4 R32, [R210] ;  /* 0x00000000d220783b */ /* 0x000fe80000000200 */
[----:B------:R-:W-:Y:S03]  /*2d10*/  LDSM.16.M88.4 R44, [R201+0x5800] ;  /* 0x00580000c92c783b */ /* 0x000fe60000000200 */
[----:B------:R-:W-:Y:S08]  /*2d20*/  HMMA.16816.F32.BF16 R20, R196, R56, R4 ;  /* 0x00000038c414723c */ /* 0x000ff00000041804 */
[----:B------:R-:W-:Y:S01]  /*2d30*/  HMMA.16816.F32.BF16 R8, R188, R42, R8 ;  /* 0x0000002abc08723c */ /* 0x000fe20000041808 */
[----:B------:R-:W-:Y:S07]  /*2d40*/  LDSM.16.M88.4 R40, [R200+0x1000] ;  /* 0x00100000c828783b */ /* 0x000fee0000000200 */
[----:B------:R-:W-:Y:S08]  /*2d50*/  HMMA.16816.F32.BF16 R4, R192, R52, R16 ;  /* 0x00000034c004723c */ /* 0x000ff00000041810 */
[----:B------:R-:W-:Y:S01]  /*2d60*/  HMMA.16816.F32.BF16 R76, R184, R24, R76 ;  /* 0x00000018b84c723c */ /* 0x000fe2000004184c */
[----:B------:R-:W-:-:S04]  /*2d70*/  FMUL.FTZ R0, R20, c[0x0][0x320] ;  /* 0x0000c80014007a20 */ /* 0x000fc80000410000 */
[----:B------:R3:W4:Y:S03]  /*2d80*/  MUFU.TANH R125, R0 ;  /* 0x00000000007d7308 */ /* 0x0007260000002400 */
[----:B------:R-:W-:Y:S01]  /*2d90*/  HMMA.16816.F32.BF16 R88, R184, R26, R88 ;  /* 0x0000001ab858723c */ /* 0x000fe20000041858 */
[----:B------:R-:W4:Y:S07]  /*2da0*/  LDSM.16.M88.4 R24, [R201+0x5000] ;  /* 0x00500000c918783b */ /* 0x000f2e0000000200 */
[----:B------:R-:W-:Y:S01]  /*2db0*/  HMMA.16816.F32.BF16 R16, R196, R58, R12 ;  /* 0x0000003ac410723c */ /* 0x000fe2000004180c */
[----:B------:R-:W-:Y:S01]  /*2dc0*/  LDSM.16.M88.4 R56, [R71+0x7800] ;  /* 0x007800004738783b */ /* 0x000fe20000000200 */
[----:B---3--:R-:W-:-:S06]  /*2dd0*/  FMUL.FTZ R0, R21, c[0x0][0x320] ;  /* 0x0000c80015007a20 */ /* 0x008fcc0000410000 */
[----:B------:R-:W-:Y:S01]  /*2de0*/  HMMA.16816.F32.BF16 R12, R192, R54, R8 ;  /* 0x00000036c00c723c */ /* 0x000fe20000041808 */
[----:B------:R3:W3:Y:S07]  /*2df0*/  MUFU.TANH R124, R0 ;  /* 0x00000000007c7308 */ /* 0x0006ee0000002400 */
[----:B-1----:R-:W-:Y:S08]  /*2e00*/  HMMA.16816.F32.BF16 R8, R196, R36, R4 ;  /* 0x00000024c408723c */ /* 0x002ff00000041804 */
[----:B--2---:R-:W-:Y:S01]  /*2e10*/  HMMA.16816.F32.BF16 R4, R188, R28, R64 ;  /* 0x0000001cbc04723c */ /* 0x004fe20000041840 */
[----:B---3--:R-:W-:-:S04]  /*2e20*/  FMUL.FTZ R0, R22, c[0x0][0x320] ;  /* 0x0000c80016007a20 */ /* 0x008fc80000410000 */
[----:B------:R1:W2:Y:S03]  /*2e30*/  MUFU.TANH R129, R0 ;  /* 0x0000000000817308 */ /* 0x0002a60000002400 */
[C---:B------:R-:W-:Y:S08]  /*2e40*/  HMMA.16816.F32.BF16 R80, R184.reuse, R60, R80 ;  /* 0x0000003cb850723c */ /* 0x040ff00000041850 */
[----:B------:R-:W-:Y:S01]  /*2e50*/  HMMA.16816.F32.BF16 R64, R184, R50, R120 ;  /* 0x00000032b840723c */ /* 0x000fe20000041878 */
[----:B-1----:R-:W-:-:S07]  /*2e60*/  FMUL.FTZ R0, R23, c[0x0][0x320] ;  /* 0x0000c80017007a20 */ /* 0x002fce0000410000 */
[----:B------:R-:W-:Y:S01]  /*2e70*/  HMMA.16816.F32.BF16 R20, R188, R30, R72 ;  /* 0x0000001ebc14723c */ /* 0x000fe20000041848 */
[----:B------:R1:W3:Y:S07]  /*2e80*/  MUFU.TANH R128, R0 ;  /* 0x0000000000807308 */ /* 0x0002ee0000002400 */
[----:B------:R-:W-:Y:S01]  /*2e90*/  HMMA.16816.F32.BF16 R28, R196, R38, R12 ;  /* 0x00000026c41c723c */ /* 0x000fe2000004180c */
[----:B------:R-:W2:Y:S07]  /*2ea0*/  LDSM.16.M88.4 R36, [R71+0x7000] ;  /* 0x007000004724783b */ /* 0x000eae0000000200 */
[----:B----4-:R-:W-:Y:S01]  /*2eb0*/  HMMA.16816.F32.BF16 R12, R192, R24, R4 ;  /* 0x00000018c00c723c */ /* 0x010fe20000041804 */
[----:B-1----:R-:W-:-:S04]  /*2ec0*/  FMUL.FTZ R0, R16, c[0x0][0x320] ;  /* 0x0000c80010007a20 */ /* 0x002fc80000410000 */
[----:B------:R1:W4:Y:S03]  /*2ed0*/  MUFU.TANH R103, R0 ;  /* 0x0000000000677308 */ /* 0x0003260000002400 */
[----:B------:R-:W-:Y:S01]  /*2ee0*/  HMMA.16816.F32.BF16 R72, R184, R48, R92 ;  /* 0x00000030b848723c */ /* 0x000fe2000004185c */
[----:B------:R-:W-:Y:S07]  /*2ef0*/  LDSM.16.M88.4 R48, [R201+0x6000] ;  /* 0x00600000c930783b */ /* 0x000fee0000000200 */
[----:B------:R-:W-:Y:S01]  /*2f00*/  HMMA.16816.F32.BF16 R4, R188, R32, R76 ;  /* 0x00000020bc04723c */ /* 0x000fe2000004184c */
[----:B-1----:R-:W-:-:S07]  /*2f10*/  FMUL.FTZ R0, R17, c[0x0][0x320] ;  /* 0x0000c80011007a20 */ /* 0x002fce0000410000 */
[C---:B------:R-:W-:Y:S01]  /*2f20*/  HMMA.16816.F32.BF16 R104, R184.reuse, R62, R104 ;  /* 0x0000003eb868723c */ /* 0x040fe20000041868 */
[----:B------:R1:W1:Y:S07]  /*2f30*/  MUFU.TANH R102, R0 ;  /* 0x0000000000667308 */ /* 0x00026e0000002400 */
[----:B--2---:R-:W-:Y:S01]  /*2f40*/  HMMA.16816.F32.BF16 R60, R184, R36, R116 ;  /* 0x00000024b83c723c */ /* 0x004fe20000041874 */
[----:B-1----:R-:W-:-:S07]  /*2f50*/  FMUL.FTZ R0, R18, c[0x0][0x320] ;  /* 0x0000c80012007a20 */ /* 0x002fce0000410000 */
[----:B------:R-:W-:Y:S01]  /*2f60*/  HMMA.16816.F32.BF16 R4, R192, R44, R4 ;  /* 0x0000002cc004723c */ /* 0x000fe20000041804 */
[----:B------:R1:W2:Y:S07]  /*2f70*/  MUFU.TANH R126, R0 ;  /* 0x00000000007e7308 */ /* 0x0002ae0000002400 */
[----:B------:R-:W-:Y:S01]  /*2f80*/  HMMA.16816.F32.BF16 R52, R184, R38, R112 ;  /* 0x00000026b834723c */ /* 0x000fe20000041870 */
[----:B------:R-:W-:Y:S01]  /*2f90*/  LDSM.16.M88.4 R36, [R213] ;  /* 0x00000000d524783b */ /* 0x000fe20000000200 */
[----:B-1----:R-:W-:-:S06]  /*2fa0*/  FMUL.FTZ R0, R19, c[0x0][0x320] ;  /* 0x0000c80013007a20 */ /* 0x002fcc0000410000 */
[----:B------:R-:W-:Y:S01]  /*2fb0*/  HMMA.16816.F32.BF16 R16, R196, R40, R12 ;  /* 0x00000028c410723c */ /* 0x000fe2000004180c */
[----:B------:R1:W1:Y:S02]  /*2fc0*/  MUFU.TANH R127, R0 ;  /* 0x00000000007f7308 */ /* 0x0002640000002400 */
[----:B-1----:R-:W-:-:S06]  /*2fd0*/  FMUL.FTZ R0, R8, c[0x0][0x320] ;  /* 0x0000c80008007a20 */ /* 0x002fcc0000410000 */
[----:B------:R1:W1:Y:S02]  /*2fe0*/  MUFU.TANH R101, R0 ;  /* 0x0000000000657308 */ /* 0x0002640000002400 */
[----:B-1----:R-:W-:-:S06]  /*2ff0*/  FMUL.FTZ R0, R9, c[0x0][0x320] ;  /* 0x0000c80009007a20 */ /* 0x002fcc0000410000 */
[----:B------:R1:W1:Y:S02]  /*3000*/  MUFU.TANH R100, R0 ;  /* 0x0000000000647308 */ /* 0x0002640000002400 */
[----:B-1----:R-:W-:-:S06]  /*3010*/  FMUL.FTZ R0, R10, c[0x0][0x320] ;  /* 0x0000c8000a007a20 */ /* 0x002fcc0000410000 */
[----:B------:R1:W1:Y:S02]  /*3020*/  MUFU.TANH R94, R0 ;  /* 0x00000000005e7308 */ /* 0x0002640000002400 */
[----:B-1----:R-:W-:Y:S02]  /*3030*/  FMUL.FTZ R0, R11, c[0x0][0x320] ;  /* 0x0000c8000b007a20 */ /* 0x002fe40000410000 */
[----:B------:R-:W-:Y:S01]  /*3040*/  HMMA.16816.F32.BF16 R8, R192, R26, R20 ;  /* 0x0000001ac008723c */ /* 0x000fe20000041814 */
[----:B------:R-:W1:Y:S03]  /*3050*/  LDSM.16.M88.4 R20, [R211] ;  /* 0x00000000d314783b */ /* 0x000e660000000200 */
[----:B------:R2:W1:Y:S04]  /*3060*/  MUFU.TANH R93, R0 ;  /* 0x00000000005d7308 */ /* 0x0004680000002400 */
[----:B------:R-:W-:Y:S01]  /*3070*/  HMMA.16816.F32.BF16 R24, R188, R34, R88 ;  /* 0x00000022bc18723c */ /* 0x000fe20000041858 */
[----:B------:R-:W3:Y:S01]  /*3080*/  LDSM.16.M88.4 R32, [R200+0x1800] ;  /* 0x00180000c820783b */ /* 0x000ee20000000200 */
[----:B--2---:R-:W-:-:S04]  /*3090*/  FMUL.FTZ R0, R28, c[0x0][0x320] ;  /* 0x0000c8001c007a20 */ /* 0x004fc80000410000 */
[----:B------:R2:W1:Y:S10]  /*30a0*/  MUFU.TANH R92, R0 ;  /* 0x00000000005c7308 */ /* 0x0004740000002400 */
[----:B------:R-:W-:Y:S01]  /*30b0*/  HMMA.16816.F32.BF16 R8, R196, R42, R8 ;  /* 0x0000002ac408723c */ /* 0x000fe20000041808 */
[----:B------:R-:W-:Y:S01]  /*30c0*/  LDSM.16.M88.4 R40, [R200+0x2000] ;  /* 0x00200000c828783b */ /* 0x000fe20000000200 */
[----:B--2---:R-:W-:-:S06]  /*30d0*/  FMUL.FTZ R0, R29, c[0x0][0x320] ;  /* 0x0000c8001d007a20 */ /* 0x004fcc0000410000 */
[C---:B-1----:R-:W-:Y:S01]  /*30e0*/  HMMA.16816.F32.BF16 R12, R188.reuse, R20, R80 ;  /* 0x00000014bc0c723c */ /* 0x042fe20000041850 */
[----:B------:R1:W2:Y:S07]  /*30f0*/  MUFU.TANH R86, R0 ;  /* 0x0000000000567308 */ /* 0x0002ae0000002400 */
[----:B------:R-:W-:Y:S01]  /*3100*/  HMMA.16816.F32.BF16 R20, R188, R22, R104 ;  /* 0x00000016bc14723c */ /* 0x000fe20000041868 */
[----:B-1----:R-:W-:-:S04]  /*3110*/  FMUL.FTZ R0, R30, c[0x0][0x320] ;  /* 0x0000c8001e007a20 */ /* 0x002fc80000410000 */
[----:B------:R1:W1:Y:S02]  /*3120*/  MUFU.TANH R89, R0 ;  /* 0x0000000000597308 */ /* 0x0002640000002400 */
[----:B-1----:R-:W-:Y:S02]  /*3130*/  FMUL.FTZ R0, R31, c[0x0][0x320] ;  /* 0x0000c8001f007a20 */ /* 0x002fe40000410000 */
[----:B------:R-:W1:Y:S04]  /*3140*/  LDSM.16.M88.4 R28, [R212] ;  /* 0x00000000d41c783b */ /* 0x000e680000000200 */
[----:B------:R2:W1:Y:S02]  /*3150*/  MUFU.TANH R88, R0 ;  /* 0x0000000000587308 */ /* 0x0004640000002400 */
[----:B--2---:R-:W-:-:S06]  /*3160*/  FMUL.FTZ R0, R16, c[0x0][0x320] ;  /* 0x0000c80010007a20 */ /* 0x004fcc0000410000 */
[----:B------:R2:W1:Y:S02]  /*3170*/  MUFU.TANH R85, R0 ;  /* 0x0000000000557308 */ /* 0x0004640000002400 */
[----:B--2---:R-:W-:-:S06]  /*3180*/  FMUL.FTZ R0, R17, c[0x0][0x320] ;  /* 0x0000c80011007a20 */ /* 0x004fcc0000410000 */
[----:B------:R2:W1:Y:S02]  /*3190*/  MUFU.TANH R84, R0 ;  /* 0x0000000000547308 */ /* 0x0004640000002400 */
[----:B--2---:R-:W-:-:S06]  /*31a0*/  FMUL.FTZ R0, R18, c[0x0][0x320] ;  /* 0x0000c80012007a20 */ /* 0x004fcc0000410000 */
[----:B------:R2:W1:Y:S02]  /*31b0*/  MUFU.TANH R87, R0 ;  /* 0x0000000000577308 */ /* 0x0004640000002400 */
[----:B--2---:R-:W-:Y:S02]  /*31c0*/  FMUL.FTZ R0, R19, c[0x0][0x320] ;  /* 0x0000c80013007a20 */ /* 0x004fe40000410000 */
[----:B---3--:R-:W-:Y:S04]  /*31d0*/  HMMA.16816.F32.BF16 R16, R196, R32, R4 ;  /* 0x00000020c410723c */ /* 0x008fe80000041804 */
[----:B------:R2:W3:Y:S04]  /*31e0*/  MUFU.TANH R83, R0 ;  /* 0x0000000000537308 */ /* 0x0004e80000002400 */
[----:B------:R-:W-:Y:S01]  /*31f0*/  HMMA.16816.F32.BF16 R4, R192, R46, R24 ;  /* 0x0000002ec004723c */ /* 0x000fe20000041818 */
[----:B------:R-:W-:Y:S01]  /*3200*/  LDSM.16.M88.4 R44, [R200+0x2800] ;  /* 0x00280000c82c783b */ /* 0x000fe20000000200 */
[----:B--2---:R-:W-:-:S04]  /*3210*/  FMUL.FTZ R0, R8, c[0x0][0x320] ;  /* 0x0000c80008007a20 */ /* 0x004fc80000410000 */
[----:B------:R2:W1:Y:S11]  /*3220*/  MUFU.TANH R80, R0 ;  /* 0x0000000000507308 */ /* 0x0004760000002400 */
[----:B------:R-:W-:Y:S07]  /*3230*/  @!UPT UIADD3 URZ, URZ, URZ, URZ ;  /* 0x0000003f3f3ff290 */ /* 0x000fee000fffe03f */
[----:B------:R-:W-:Y:S01]  /*3240*/  HMMA.16816.F32.BF16 R4, R196, R34, R4 ;  /* 0x00000022c404723c */ /* 0x000fe20000041804 */
[----:B------:R-:W1:Y:S01]  /*3250*/  LDSM.16.M88.4 R32, [R201+0x6800] ;  /* 0x00680000c920783b */ /* 0x000e620000000200 */
[----:B--2---:R-:W-:-:S04]  /*3260*/  FMUL.FTZ R0, R9, c[0x0][0x320] ;  /* 0x0000c80009007a20 */ /* 0x004fc80000410000 */
[----:B------:R2:W1:Y:S02]  /*3270*/  MUFU.TANH R78, R0 ;  /* 0x00000000004e7308 */ /* 0x0004640000002400 */
[----:B--2---:R-:W-:-:S06]  /*3280*/  FMUL.FTZ R0, R10, c[0x0][0x320] ;  /* 0x0000c8000a007a20 */ /* 0x004fcc0000410000 */
[----:B------:R2:W1:Y:S02]  /*3290*/  MUFU.TANH R82, R0 ;  /* 0x0000000000527308 */ /* 0x0004640000002400 */
[----:B--2---:R-:W-:Y:S02]  /*32a0*/  FMUL.FTZ R0, R11, c[0x0][0x320] ;  /* 0x0000c8000b007a20 */ /* 0x004fe40000410000 */
[----:B------:R-:W-:Y:S04]  /*32b0*/  HMMA.16816.F32.BF16 R8, R192, R48, R12 ;  /* 0x00000030c008723c */ /* 0x000fe8000004180c */
[----:B------:R2:W2:Y:S04]  /*32c0*/  MUFU.TANH R81, R0 ;  /* 0x0000000000517308 */ /* 0x0004a80000002400 */
[----:B-1----:R-:W-:Y:S01]  /*32d0*/  HMMA.16816.F32.BF16 R12, R188, R28, R72 ;  /* 0x0000001cbc0c723c */ /* 0x002fe20000041848 */
[----:B--2---:R-:W-:-:S04]  /*32e0*/  FMUL.FTZ R0, R16, c[0x0][0x320] ;  /* 0x0000c80010007a20 */ /* 0x004fc80000410000 */
[----:B------:R1:W2:Y:S11]  /*32f0*/  MUFU.TANH R77, R0 ;  /* 0x00000000004d7308 */ /* 0x0002b60000002400 */
[----:B------:R-:W-:Y:S08]  /*3300*/  HMMA.16816.F32.BF16 R24, R196, R40, R8 ;  /* 0x00000028c418723c */ /* 0x000ff00000041808 */
[----:B------:R-:W-:Y:S01]  /*3310*/  HMMA.16816.F32.BF16 R8, R192, R50, R20 ;  /* 0x00000032c008723c */ /* 0x000fe20000041814 */
[----:B-1----:R-:W-:-:S07]  /*3320*/  FMUL.FTZ R0, R17, c[0x0][0x320] ;  /* 0x0000c80011007a20 */ /* 0x002fce0000410000 */
[----:B------:R-:W-:Y:S01]  /*3330*/  HMMA.16816.F32.BF16 R20, R188, R30, R64 ;  /* 0x0000001ebc14723c */ /* 0x000fe20000041840 */
[----:B------:R-:W1:Y:S01]  /*3340*/  LDSM.16.M88.4 R28, [R201+0x7000] ;  /* 0x00700000c91c783b */ /* 0x000e620000000200 */
[----:B------:R2:W1:Y:S06]  /*3350*/  MUFU.TANH R76, R0 ;  /* 0x00000000004c7308 */ /* 0x00046c0000002400 */
[----:B------:R-:W-:Y:S01]  /*3360*/  HMMA.16816.F32.BF16 R48, R184, R56, R108 ;  /* 0x00000038b830723c */ /* 0x000fe2000004186c */
[----:B--2---:R-:W-:-:S04]  /*3370*/  FMUL.FTZ R0, R18, c[0x0][0x320] ;  /* 0x0000c80012007a20 */ /* 0x004fc80000410000 */
[----:B------:R2:W1:Y:S02]  /*3380*/  MUFU.TANH R79, R0 ;  /* 0x00000000004f7308 */ /* 0x0004640000002400 */
[----:B--2---:R-:W-:Y:S02]  /*3390*/  FMUL.FTZ R0, R19, c[0x0][0x320] ;  /* 0x0000c80013007a20 */ /* 0x004fe40000410000 */
[----:B------:R-:W-:Y:S04]  /*33a0*/  HMMA.16816.F32.BF16 R16, R192, R32, R12 ;  /* 0x00000020c010723c */ /* 0x000fe8000004180c */
[----:B------:R2:W1:Y:S04]  /*33b0*/  MUFU.TANH R75, R0 ;  /* 0x00000000004b7308 */ /* 0x0004680000002400 */
[----:B------:R-:W-:Y:S01]  /*33c0*/  HMMA.16816.F32.BF16 R12, R188, R36, R60 ;  /* 0x00000024bc0c723c */ /* 0x000fe2000004183c */
[----:B--2---:R-:W-:-:S04]  /*33d0*/  FMUL.FTZ R0, R4, c[0x0][0x320] ;  /* 0x0000c80004007a20 */ /* 0x004fc80000410000 */
[----:B------:R2:W1:Y:S02]  /*33e0*/  MUFU.TANH R73, R0 ;  /* 0x0000000000497308 */ /* 0x0004640000002400 */
[----:B--2---:R-:W-:-:S06]  /*33f0*/  FMUL.FTZ R0, R5, c[0x0][0x320] ;  /* 0x0000c80005007a20 */ /* 0x004fcc0000410000 */
[----:B------:R2:W1:Y:S02]  /*3400*/  MUFU.TANH R72, R0 ;  /* 0x0000000000487308 */ /* 0x0004640000002400 */
[----:B--2---:R-:W-:-:S06]  /*3410*/  FMUL.FTZ R0, R6, c[0x0][0x320] ;  /* 0x0000c80006007a20 */ /* 0x004fcc0000410000 */
[----:B------:R2:W1:Y:S02]  /*3420*/  MUFU.TANH R74, R0 ;  /* 0x00000000004a7308 */ /* 0x0004640000002400 */
[----:B--2---:R-:W-:Y:S02]  /*3430*/  FMUL.FTZ R0, R7, c[0x0][0x320] ;  /* 0x0000c80007007a20 */ /* 0x004fe40000410000 */
[----:B------:R-:W-:Y:S01]  /*3440*/  HMMA.16816.F32.BF16 R4, R196, R42, R8 ;  /* 0x0000002ac404723c */ /* 0x000fe20000041808 */
[----:B------:R-:W2:Y:S03]  /*3450*/  LDSM.16.M88.4 R40, [R214] ;  /* 0x00000000d628783b */ /* 0x000ea60000000200 */
[----:B------:R1:W1:Y:S04]  /*3460*/  MUFU.TANH R65, R0 ;  /* 0x0000000000417308 */ /* 0x0002680000002400 */
[----:B------:R-:W-:Y:S01]  /*3470*/  HMMA.16816.F32.BF16 R8, R192, R34, R20 ;  /* 0x00000022c008723c */ /* 0x000fe20000041814 */
[----:B------:R-:W3:Y:S07]  /*3480*/  LDSM.16.M88.4 R32, [R201+0x7800] ;  /* 0x00780000c920783b */ /* 0x000eee0000000200 */
[----:B------:R-:W-:Y:S01]  /*3490*/  HMMA.16816.F32.BF16 R20, R196, R44, R16 ;  /* 0x0000002cc414723c */ /* 0x000fe20000041810 */
[----:B-1----:R-:W-:-:S04]  /*34a0*/  FMUL.FTZ R0, R24, c[0x0][0x320] ;  /* 0x0000c80018007a20 */ /* 0x002fc80000410000 */
[----:B------:R1:W1:Y:S03]  /*34b0*/  MUFU.TANH R64, R0 ;  /* 0x0000000000407308 */ /* 0x0002660000002400 */
[----:B------:R-:W-:Y:S08]  /*34c0*/  HMMA.16816.F32.BF16 R16, R192, R28, R12 ;  /* 0x0000001cc010723c */ /* 0x000ff0000004180c */
[----:B------:R-:W-:Y:S01]  /*34d0*/  HMMA.16816.F32.BF16 R8, R196, R46, R8 ;  /* 0x0000002ec408723c */ /* 0x000fe20000041808 */
[----:B-1----:R-:W-:-:S07]  /*34e0*/  FMUL.FTZ R0, R25, c[0x0][0x320] ;  /* 0x0000c80019007a20 */ /* 0x002fce0000410000 */
[----:B------:R-:W-:Y:S01]  /*34f0*/  FMUL.FTZ R21, R21, c[0x0][0x320] ;  /* 0x0000c80015157a20 */ /* 0x000fe20000410000 */
[----:B--2---:R-:W-:Y:S01]  /*3500*/  HMMA.16816.F32.BF16 R12, R188, R40, R48 ;  /* 0x00000028bc0c723c */ /* 0x004fe20000041830 */
[----:B------:R1:W2:Y:S01]  /*3510*/  MUFU.TANH R57, R0 ;  /* 0x0000000000397308 */ /* 0x0002a20000002400 */
[----:B------:R-:W-:Y:S02]  /*3520*/  FMUL.FTZ R22, R22, c[0x0][0x320] ;  /* 0x0000c80016167a20 */ /* 0x000fe40000410000 */
[----:B------:R-:W-:-:S05]  /*3530*/  FMUL.FTZ R23, R23, c[0x0][0x320] ;  /* 0x0000c80017177a20 */ /* 0x000fca0000410000 */
[----:B------:R-:W2:Y:S06]  /*3540*/  MUFU.TANH R44, R21 ;  /* 0x00000015002c7308 */ /* 0x000eac0000002400 */
[----:B------:R-:W-:Y:S02]  /*3550*/  FMUL.FTZ R8, R8, c[0x0][0x320] ;  /* 0x0000c80008087a20 */ /* 0x000fe40000410000 */
[----:B-1----:R-:W-:Y:S01]  /*3560*/  FMUL.FTZ R0, R26, c[0x0][0x320] ;  /* 0x0000c8001a007a20 */ /* 0x002fe20000410000 */
[----:B------:R-:W1:Y:S01]  /*3570*/  MUFU.TANH R47, R22 ;  /* 0x00000016002f7308 */ /* 0x000e620000002400 */
[----:B------:R-:W-:-:S02]  /*3580*/  FMUL.FTZ R9, R9, c[0x0][0x320] ;  /* 0x0000c80009097a20 */ /* 0x000fc40000410000 */
[----:B------:R-:W-:Y:S02]  /*3590*/  FMUL.FTZ R10, R10, c[0x0][0x320] ;  /* 0x0000c8000a0a7a20 */ /* 0x000fe40000410000 */
[----:B------:R-:W-:Y:S01]  /*35a0*/  FMUL.FTZ R11, R11, c[0x0][0x320] ;  /* 0x0000c8000b0b7a20 */ /* 0x000fe20000410000 */
[----:B---3--:R-:W-:Y:S02]  /*35b0*/  HMMA.16816.F32.BF16 R12, R192, R32, R12 ;  /* 0x00000020c00c723c */ /* 0x008fe4000004180c */
[----:B------:R3:W1:Y:S08]  /*35c0*/  MUFU.TANH R61, R0 ;  /* 0x00000000003d7308 */ /* 0x0006700000002400 */
[----:B------:R-:W1:Y:S01]  /*35d0*/  MUFU.TANH R46, R23 ;  /* 0x00000017002e7308 */ /* 0x000e620000002400 */
[----:B---3--:R-:W-:-:S07]  /*35e0*/  FMUL.FTZ R0, R27, c[0x0][0x320] ;  /* 0x0000c8001b007a20 */ /* 0x008fce0000410000 */
[----:B------:R-:W3:Y:S01]  /*35f0*/  MUFU.TANH R40, R8 ;  /* 0x0000000800287308 */ /* 0x000ee20000002400 */
[----:B------:R-:W-:Y:S01]  /*3600*/  HMMA.16816.F32.BF16 R24, R188, R38, R52 ;  /* 0x00000026bc18723c */ /* 0x000fe20000041834 */
[----:B------:R-:W1:Y:S06]  /*3610*/  LDSM.16.M88.4 R36, [R200+0x3000] ;  /* 0x00300000c824783b */ /* 0x000e6c0000000200 */
[----:B------:R2:W1:Y:S08]  /*3620*/  MUFU.TANH R60, R0 ;  /* 0x00000000003c7308 */ /* 0x0004700000002400 */
[----:B------:R-:W1:Y:S01]  /*3630*/  MUFU.TANH R41, R11 ;  /* 0x0000000b00297308 */ /* 0x000e620000002400 */
[----:B--2---:R-:W-:-:S08]  /*3640*/  FMUL.FTZ R0, R4, c[0x0][0x320] ;  /* 0x0000c80004007a20 */ /* 0x004fd00000410000 */
[----:B------:R-:W-:Y:S01]  /*3650*/  HMMA.16816.F32.BF16 R24, R192, R30, R24 ;  /* 0x0000001ec018723c */ /* 0x000fe20000041818 */
[----:B------:R-:W2:Y:S01]  /*3660*/  LDSM.16.M88.4 R28, [R200+0x3800] ;  /* 0x00380000c81c783b */ /* 0x000ea20000000200 */
[----:B------:R-:W-:-:S04]  /*3670*/  DEPBAR.LE SB0, 0x0 ;  /* 0x000080000000791a */ /* 0x000fc80000000000 */
[----:B------:R1:W1:Y:S02]  /*3680*/  MUFU.TANH R56, R0 ;  /* 0x0000000000387308 */ /* 0x0002640000002400 */
[----:B-1----:R-:W-:-:S06]  /*3690*/  FMUL.FTZ R0, R5, c[0x0][0x320] ;  /* 0x0000c80005007a20 */ /* 0x002fcc0000410000 */
[----:B------:R1:W1:Y:S02]  /*36a0*/  MUFU.TANH R53, R0 ;  /* 0x0000000000357308 */ /* 0x0002640000002400 */
[----:B-1----:R-:W-:-:S06]  /*36b0*/  FMUL.FTZ R0, R6, c[0x0][0x320] ;  /* 0x0000c80006007a20 */ /* 0x002fcc0000410000 */
[----:B------:R1:W1:Y:S02]  /*36c0*/  MUFU.TANH R55, R0 ;  /* 0x0000000000377308 */ /* 0x0002640000002400 */
[----:B-1----:R-:W-:Y:S02]  /*36d0*/  FMUL.FTZ R0, R7, c[0x0][0x320] ;  /* 0x0000c80007007a20 */ /* 0x002fe40000410000 */
[----:B------:R-:W-:Y:S04]  /*36e0*/  HMMA.16816.F32.BF16 R4, R184, R58, R96 ;  /* 0x0000003ab804723c */ /* 0x000fe80000041860 */
[----:B------:R1:W1:Y:S02]  /*36f0*/  MUFU.TANH R54, R0 ;  /* 0x0000000000367308 */ /* 0x0002640000002400 */
[----:B-1----:R-:W-:-:S02]  /*3700*/  FMUL.FTZ R0, R20, c[0x0][0x320] ;  /* 0x0000c80014007a20 */ /* 0x002fc40000410000 */
[----:B------:R-:W-:Y:S04]  /*3710*/  HMMA.16816.F32.BF16 R20, R196, R36, R16 ;  /* 0x00000024c414723c */ /* 0x000fe80000041810 */
[----:B------:R-:W1:Y:S11]  /*3720*/  MUFU.TANH R37, R9 ;  /* 0x0000000900257308 */ /* 0x000e760000002400 */
[----:B------:R-:W-:Y:S01]  /*3730*/  @!UPT UIADD3 URZ, URZ, URZ, URZ ;  /* 0x0000003f3f3ff290 */ /* 0x000fe2000fffe03f */
[----:B------:R-:W-:Y:S01]  /*3740*/  HMMA.16816.F32.BF16 R4, R188, R42, R4 ;  /* 0x0000002abc04723c */ /* 0x000fe20000041804 */
[----:B------:R2:W1:Y:S07]  /*3750*/  MUFU.TANH R42, R10 ;  /* 0x0000000a002a7308 */ /* 0x00046e0000002400 */
[----:B------:R-:W-:Y:S01]  /*3760*/  HMMA.16816.F32.BF16 R16, R196, R38, R24 ;  /* 0x00000026c410723c */ /* 0x000fe20000041818 */
[----:B------:R1:W1:Y:S01]  /*3770*/  MUFU.TANH R45, R0 ;  /* 0x00000000002d7308 */ /* 0x0002620000002400 */
[----:B------:R-:W-:-:S06]  /*3780*/  FMUL.FTZ R20, R20, c[0x0][0x320] ;  /* 0x0000c80014147a20 */ /* 0x000fcc0000410000 */
[----:B--2---:R-:W-:Y:S01]  /*3790*/  HMMA.16816.F32.BF16 R8, R196, R28, R12 ;  /* 0x0000001cc408723c */ /* 0x004fe2000004180c */
[----:B------:R-:W-:Y:S02]  /*37a0*/  FMUL.FTZ R22, R22, c[0x0][0x320] ;  /* 0x0000c80016167a20 */ /* 0x000fe40000410000 */
[----:B------:R-:W-:Y:S01]  /*37b0*/  FMUL.FTZ R23, R23, c[0x0][0x320] ;  /* 0x0000c80017177a20 */ /* 0x000fe20000410000 */
[----:B------:R2:W1:Y:S01]  /*37c0*/  MUFU.TANH R25, R20 ;  /* 0x0000001400197308 */ /* 0x0004620000002400 */
[----:B------:R-:W-:-:S03]  /*37d0*/  FMUL.FTZ R21, R21, c[0x0][0x320] ;  /* 0x0000c80015157a20 */ /* 0x000fc60000410000 */
[----:B------:R-:W-:Y:S04]  /*37e0*/  HMMA.16816.F32.BF16 R4, R192, R34, R4 ;  /* 0x00000022c004723c */ /* 0x000fe80000041804 */
[----:B------:R2:W1:Y:S04]  /*37f0*/  MUFU.TANH R38, R22 ;  /* 0x0000001600267308 */ /* 0x0004680000002400 */
        /* <DEDUP_REMOVED lines=10> */
[----:B------:R-:W-:Y:S05]  /*38a0*/  HMMA.16816.F32.BF16 R4, R196, R30, R4 ;  /* 0x0000001ec404723c */ /* 0x000fea0000041804 */
[----:B------:R2:W1:Y:S08]  /*38b0*/  MUFU.TANH R24, R21 ;  /* 0x0000001500187308 */ /* 0x0004700000002400 */
[----:B------:R2:W1:Y:S08]  /*38c0*/  MUFU.TANH R23, R16 ;  /* 0x0000001000177308 */ /* 0x0004700000002400 */
[----:B------:R2:W1:Y:S03]  /*38d0*/  MUFU.TANH R22, R17 ;  /* 0x0000001100167308 */ /* 0x0004660000002400 */
[----:B------:R-:W-:-:S02]  /*38e0*/  FMUL.FTZ R4, R4, c[0x0][0x320] ;  /* 0x0000c80004047a20 */ /* 0x000fc40000410000 */
[----:B------:R-:W-:Y:S02]  /*38f0*/  FMUL.FTZ R5, R5, c[0x0][0x320] ;  /* 0x0000c80005057a20 */ /* 0x000fe40000410000 */
[----:B------:R-:W-:Y:S01]  /*3900*/  FMUL.FTZ R6, R6, c[0x0][0x320] ;  /* 0x0000c80006067a20 */ /* 0x000fe20000410000 */
[----:B------:R2:W1:Y:S01]  /*3910*/  MUFU.TANH R34, R18 ;  /* 0x0000001200227308 */ /* 0x0004620000002400 */
[----:B------:R-:W-:-:S07]  /*3920*/  FMUL.FTZ R7, R7, c[0x0][0x320] ;  /* 0x0000c80007077a20 */ /* 0x000fce0000410000 */
[----:B------:R2:W1:Y:S08]  /*3930*/  MUFU.TANH R20, R8 ;  /* 0x0000000800147308 */ /* 0x0004700000002400 */
[----:B------:R2:W1:Y:S08]  /*3940*/  MUFU.TANH R19, R9 ;  /* 0x0000000900137308 */ /* 0x0004700000002400 */
[----:B------:R2:W1:Y:S08]  /*3950*/  MUFU.TANH R29, R10 ;  /* 0x0000000a001d7308 */ /* 0x0004700000002400 */
[----:B------:R2:W1:Y:S08]  /*3960*/  MUFU.TANH R28, R11 ;  /* 0x0000000b001c7308 */ /* 0x0004700000002400 */
[----:B------:R2:W1:Y:S08]  /*3970*/  MUFU.TANH R15, R4 ;  /* 0x00000004000f7308 */ /* 0x0004700000002400 */
[----:B------:R2:W1:Y:S08]  /*3980*/  MUFU.TANH R14, R5 ;  /* 0x00000005000e7308 */ /* 0x0004700000002400 */
[----:B------:R2:W1:Y:S08]  /*3990*/  MUFU.TANH R27, R6 ;  /* 0x00000006001b7308 */ /* 0x0004700000002400 */
[----:B------:R2:W1:Y:S01]  /*39a0*/  MUFU.TANH R26, R7 ;  /* 0x00000007001a7308 */ /* 0x0004620000002400 */
[----:B------:R-:W-:Y:S06]  /*39b0*/  BAR.SYNC.DEFER_BLOCKING 0x0 ;  /* 0x0000000000007b1d */ /* 0x000fec0000010000 */
[----:B------:R-:W-:Y:S05]  /*39c0*/  @!P0 BRA `(.L_x_76) ;  /* 0x0000049000008947 */ /* 0x000fea0003800000 */
[----:B---34-:R-:W-:Y:S01]  /*39d0*/  IMAD R2, R70, 0x80, R166 ;  /* 0x0000008046027824 */ /* 0x018fe200078e02a6 */
[----:B------:R-:W-:-:S04]  /*39e0*/  MOV R238, RZ ;  /* 0x000000ff00ee7202 */ /* 0x000fc80000000f00 */
[----:B------:R-:W-:-:S05]  /*39f0*/  IADD3 R2, R2, -0x80, R156 ;  /* 0xffffff8002027810 */ /* 0x000fca0007ffe09c */
[----:B------:R-:W-:-:S04]  /*3a00*/  @P3 IMAD.HI.U32 R3, R2, c[0x0][0x2bc], RZ ;  /* 0x0000af0002033a27 */ /* 0x000fc800078e00ff */
[----:B-1----:R-:W-:Y:S01]  /*3a10*/  IMAD.MOV.U32 R0, RZ, RZ, R2 ;  /* 0x000000ffff007224 */ /* 0x002fe200078e0002 */
[----:B------:R-:W-:-:S04]  /*3a20*/  @P3 SHF.R.U32.HI R0, RZ, c[0x0][0x2c0], R3 ;  /* 0x0000b000ff003a19 */ /* 0x000fc80000011603 */
[----:B------:R-:W-:-:S04]  /*3a30*/  @!P1 IADD3 R3, P0, R0, R164, RZ ;  /* 0x000000a400039210 */ /* 0x000fc80007f1e0ff */
[----:B--2---:R-:W-:Y:S02]  /*3a40*/  @!P1 LEA.HI.X.SX32 R5, R0, R161, 0x1, P0 ;  /* 0x000000a100059211 */ /* 0x004fe400000f0eff */
[----:B------:R-:W-:-:S04]  /*3a50*/  @!P1 LEA R4, P0, R3, c[0x0][0x2a0], 0x2 ;  /* 0x0000a80003049a11 */ /* 0x000fc800078010ff */
[----:B------:R-:W-:-:S05]  /*3a60*/  @!P1 LEA.HI.X R5, R3, c[0x0][0x2a4], R5, 0x2, P0 ;  /* 0x0000a90003059a11 */ /* 0x000fca00000f1405 */
[----:B------:R-:W2:Y:S01]  /*3a70*/  @!P1 LDG.E R238, [R4.64] ;  /* 0x0000000604ee9981 */ /* 0x000ea2000c1e1900 */
[----:B------:R-:W-:-:S04]  /*3a80*/  IMAD.MOV R239, RZ, RZ, -R0 ;  /* 0x000000ffffef7224 */ /* 0x000fc800078e0a00 */
[----:B------:R-:W-:-:S04]  /*3a90*/  IMAD R239, R239, c[0x0][0x2b8], R2 ;  /* 0x0000ae00efef7a24 */ /* 0x000fc800078e0202 */
[----:B------:R-:W-:Y:S01]  /*3aa0*/  IMAD.WIDE.U32 R2, R239, c[0x0][0x1e0], RZ ;  /* 0x00007800ef027a25 */ /* 0x000fe200078e00ff */
[----:B------:R-:W-:-:S05]  /*3ab0*/  SHF.R.S32.HI R0, RZ, 0x1f, R239 ;  /* 0x0000001fff007819 */ /* 0x000fca00000114ef */
[----:B------:R-:W-:-:S04]  /*3ac0*/  IMAD R0, R0, c[0x0][0x1e0], RZ ;  /* 0x0000780000007a24 */ /* 0x000fc800078e02ff */
[----:B------:R-:W-:-:S05]  /*3ad0*/  IMAD R0, R239, c[0x0][0x1e4], R0 ;  /* 0x00007900ef007a24 */ /* 0x000fca00078e0200 */
[----:B------:R-:W-:Y:S02]  /*3ae0*/  IADD3 R3, R3, R0, RZ ;  /* 0x0000000003037210 */ /* 0x000fe40007ffe0ff */
[----:B--2---:R-:W-:-:S03]  /*3af0*/  SHF.R.S32.HI R4, RZ, 0x1f, R238 ;  /* 0x0000001fff047819 */ /* 0x004fc600000114ee */
[----:B------:R-:W-:-:S04]  /*3b00*/  IMAD.WIDE.U32 R2, R238, c[0x0][0x1f0], R2 ;  /* 0x00007c00ee027a25 */ /* 0x000fc800078e0002 */
[----:B------:R-:W-:Y:S01]  /*3b10*/  IMAD R4, R4, c[0x0][0x1f0], RZ ;  /* 0x00007c0004047a24 */ /* 0x000fe200078e02ff */
[----:B------:R-:W-:-:S03]  /*3b20*/  IADD3 R0, P2, R162, R2, RZ ;  /* 0x00000002a2007210 */ /* 0x000fc60007f5e0ff */
[----:B------:R-:W-:Y:S01]  /*3b30*/  IMAD R2, R238, c[0x0][0x1f4], R4 ;  /* 0x00007d00ee027a24 */ /* 0x000fe200078e0204 */
[----:B------:R-:W-:-:S04]  /*3b40*/  LEA R4, P0, R0, c[0x0][0x1c8], 0x1 ;  /* 0x0000720000047a11 */ /* 0x000fc800078008ff */
[----:B------:R-:W-:-:S04]  /*3b50*/  IADD3.X R2, R160, R3, R2, P2, !PT ;  /* 0x00000003a0027210 */ /* 0x000fc800017fe402 */
[----:B------:R-:W-:Y:S01]  /*3b60*/  LEA.HI.X R0, R0, c[0x0][0x1cc], R2, 0x1, P0 ;  /* 0x0000730000007a11 */ /* 0x000fe200000f0c02 */
[----:B------:R-:W-:Y:S05]  /*3b70*/  BRA.DIV ~URZ, `(.L_x_77) ;  /* 0x0000d9227f007947 */ /* 0x000fea000b800000 */
[----:B------:R1:W2:Y:S02]  /*3b80*/  SHFL.IDX PT, R5, R0, RZ, 0x181f ;  /* 0x00181fff00057589 */ /* 0x0002a400000e0000 */
.L_x_115:
[----:B------:R-:W-:Y:S05]  /*3b90*/  BRA.DIV ~URZ, `(.L_x_78) ;  /* 0x0000d9727f007947 */ /* 0x000fea000b800000 */
[----:B------:R-:W3:Y:S01]  /*3ba0*/  SHFL.IDX PT, R2, R4, RZ, 0x181f ;  /* 0x00181fff04027589 */ /* 0x000ee200000e0000 */
[----:B------:R-:W-:Y:S02]  /*3bb0*/  ISETP.GE.AND P2, PT, R241, c[0x0][0x1d4], PT ;  /* 0x00007500f1007a0c */ /* 0x000fe40003f46270 */
[----:B------:R-:W-:Y:S01]  /*3bc0*/  ISETP.GE.AND P0, PT, R242, c[0x0][0x1d4], PT ;  /* 0x00007500f2007a0c */ /* 0x000fe20003f06270 */
[----:B------:R-:W4:Y:S04]  /*3bd0*/  SHFL.IDX PT, R8, R4, 0x1, 0x181f ;  /* 0x00381f0004087f89 */ /* 0x000f2800000e0000 */
[----:B------:R-:W5:Y:S04]  /*3be0*/  SHFL.IDX PT, R9, R0, 0x1, 0x181f ;  /* 0x00381f0000097f89 */ /* 0x000f6800000e0000 */
[----:B------:R-:W1:Y:S04]  /*3bf0*/  SHFL.IDX PT, R12, R4, 0x2, 0x181f ;  /* 0x00581f00040c7f89 */ /* 0x000e6800000e0000 */
[----:B------:R-:W2:Y:S04]  /*3c00*/  SHFL.IDX PT, R13, R0, 0x2, 0x181f ;  /* 0x00581f00000d7f89 */ /* 0x000ea800000e0000 */
[----:B-1----:R-:W1:Y:S01]  /*3c10*/  SHFL.IDX PT, R0, R0, 0x3, 0x181f ;  /* 0x00781f0000007f89 */ /* 0x002e6200000e0000 */
[----:B---3--:R-:W-:-:S03]  /*3c20*/  IADD3 R6, P6, R2, R158, RZ ;  /* 0x0000009e02067210 */ /* 0x008fc60007fde0ff */
[----:B------:R-:W3:Y:S01]  /*3c30*/  SHFL.IDX PT, R4, R4, 0x3, 0x181f ;  /* 0x00781f0004047f89 */ /* 0x000ee200000e0000 */
[----:B------:R-:W-:Y:S01]  /*3c40*/  IADD3 R2, P5, R2, R159, RZ ;  /* 0x0000009f02027210 */ /* 0x000fe20007fbe0ff */
[----:B--2---:R-:W-:Y:S01]  /*3c50*/  IMAD.X R7, R5, 0x1, R68, P6 ;  /* 0x0000000105077824 */ /* 0x004fe200030e0644 */
[----:B----4-:R-:W-:-:S03]  /*3c60*/  IADD3 R10, P6, R8, R158, RZ ;  /* 0x0000009e080a7210 */ /* 0x010fc60007fde0ff */
[--C-:B------:R-:W-:Y:S01]  /*3c70*/  IMAD.X R3, R5, 0x1, R69.reuse, P5 ;  /* 0x0000000105037824 */ /* 0x100fe200028e0645 */
[-C--:B------:R-:W-:Y:S01]  /*3c80*/  IADD3 R8, P5, R8, R159.reuse, RZ ;  /* 0x0000009f08087210 */ /* 0x080fe20007fbe0ff */
[----:B------:R2:W-:Y:S01]  /*3c90*/  LDGSTS.E.BYPASS.LTC128B.128 [R227+0x8100], [R6.64], !P2 ;  /* 0x0810000006e37fae */ /* 0x0005e2000d101d46 */
[C---:B-----5:R-:W-:Y:S01]  /*3ca0*/  IMAD.X R11, R9.reuse, 0x1, R68, P6 ;  /* 0x00000001090b7824 */ /* 0x060fe200030e0644 */
[----:B------:R-:W-:Y:S02]  /*3cb0*/  SEL R5, RZ, 0x10, P0 ;  /* 0x00000010ff057807 */ /* 0x000fe40000000000 */
[----:B------:R-:W-:Y:S01]  /*3cc0*/  IMAD.X R9, R9, 0x1, R69, P5 ;  /* 0x0000000109097824 */ /* 0x000fe200028e0645 */
[----:B------:R4:W-:Y:S04]  /*3cd0*/  LDGSTS.E.BYPASS.LTC128B.128 [R227+0xc100], [R2.64], !P0 ;  /* 0x0c10000002e37fae */ /* 0x0009e8000c101d46 */
[----:B------:R1:W-:Y:S04]  /*3ce0*/  LDGSTS.E.BYPASS.LTC128B.128 [R227+0x9100], [R10.64], !P2 ;  /* 0x091000000ae37fae */ /* 0x0003e8000d101d46 */
[----:B------:R1:W-:Y:S01]  /*3cf0*/  LDGSTS.E.BYPASS.LTC128B.128 [R227+0xd100], [R8.64], !P0 ;  /* 0x0d10000008e37fae */ /* 0x0003e2000c101d46 */
[----:B--2---:R-:W-:-:S02]  /*3d00*/  IADD3 R6, P5, R12, R159, RZ ;  /* 0x0000009f0c067210 */ /* 0x004fc40007fbe0ff */
[----:B----4-:R-:W-:-:S03]  /*3d10*/  IADD3 R2, P6, R12, R158, RZ ;  /* 0x0000009e0c027210 */ /* 0x010fc60007fde0ff */
[C---:B------:R-:W-:Y:S02]  /*3d20*/  IMAD.X R7, R13.reuse, 0x1, R69, P5 ;  /* 0x000000010d077824 */ /* 0x040fe400028e0645 */
[----:B------:R-:W-:-:S05]  /*3d30*/  IMAD.X R3, R13, 0x1, R68, P6 ;  /* 0x000000010d037824 */ /* 0x000fca00030e0644 */
[----:B------:R2:W-:Y:S04]  /*3d40*/  LDGSTS.E.BYPASS.LTC128B.128 [R227+0xa100], [R2.64], !P2 ;  /* 0x0a10000002e37fae */ /* 0x0005e8000d101d46 */
[----:B------:R4:W-:Y:S02]  /*3d50*/  LDGSTS.E.BYPASS.LTC128B.128 [R227+0xe100], [R6.64], !P0 ;  /* 0x0e10000006e37fae */ /* 0x0009e4000c101d46 */
[----:B----4-:R-:W-:-:S04]  /*3d60*/  SEL R6, RZ, 0x10, P2 ;  /* 0x00000010ff067807 */ /* 0x010fc80001000000 */
.L_x_116:
[----:B-123--:R-:W-:Y:S02]  /*3d70*/  IADD3 R2, -R6, 0x10, RZ ;  /* 0x0000001006027810 */ /* 0x00efe40007ffe1ff */
[----:B------:R-:W-:Y:S02]  /*3d80*/  IADD3 R7, -R5, 0x10, RZ ;  /* 0x0000001005077810 */ /* 0x000fe40007ffe1ff */
[----:B------:R-:W-:-:S02]  /*3d90*/  LOP3.LUT R2, R2, 0xf, RZ, 0xc0, !PT ;  /* 0x0000000f02027812 */ /* 0x000fc400078ec0ff */
[----:B------:R-:W-:Y:S02]  /*3da0*/  ISETP.NE.U32.AND P6, PT, R6, RZ, PT ;  /* 0x000000ff0600720c */ /* 0x000fe40003fc5070 */
[----:B------:R-:W-:Y:S02]  /*3db0*/  IADD3 R2, P2, P0, R2, R4, R158 ;  /* 0x0000000402027210 */ /* 0x000fe4000785e09e */
[----:B------:R-:W-:Y:S02]  /*3dc0*/  LOP3.LUT R7, R7, 0xf, RZ, 0xc0, !PT ;  /* 0x0000000f07077812 */ /* 0x000fe400078ec0ff */
[----:B------:R-:W-:Y:S02]  /*3dd0*/  ISETP.NE.U32.AND P5, PT, R5, RZ, PT ;  /* 0x000000ff0500720c */ /* 0x000fe40003fa5070 */
[----:B------:R-:W-:Y:S02]  /*3de0*/  IADD3.X R3, RZ, R0, R68, P2, P0 ;  /* 0x00000000ff037210 */ /* 0x000fe400017e0444 */
[----:B------:R-:W-:-:S03]  /*3df0*/  IADD3 R4, P2, P0, R7, R4, R159 ;  /* 0x0000000407047210 */ /* 0x000fc6000785e09f */
[----:B------:R-:W-:Y:S01]  /*3e00*/  @!PT LDS RZ, [RZ] ;  /* 0x00000000fffff984 */ /* 0x000fe20000000800 */
[----:B------:R-:W-:Y:S01]  /*3e10*/  @!PT LDS RZ, [RZ] ;  /* 0x00000000fffff984 */ /* 0x000fe20000000800 */
[----:B------:R-:W-:Y:S01]  /*3e20*/  @!PT LDS RZ, [RZ] ;  /* 0x00000000fffff984 */ /* 0x000fe20000000800 */
[----:B------:R1:W-:Y:S01]  /*3e30*/  LDGSTS.E.BYPASS.LTC128B.128.ZFILL [R227+0xb100], [R2.64], P6 ;  /* 0x0b10000002e37fae */ /* 0x0003e2000b141d46 */
[----:B------:R-:W-:-:S05]  /*3e40*/  IADD3.X R5, RZ, R0, R69, P2, P0 ;  /* 0x00000000ff057210 */ /* 0x000fca00017e0445 */
[----:B------:R1:W-:Y:S04]  /*3e50*/  LDGSTS.E.BYPASS.LTC128B.128.ZFILL [R227+0xf100], [R4.64], P5 ;  /* 0x0f10000004e37fae */ /* 0x0003e8000a941d46 */
.L_x_76:
[----:B---34-:R-:W-:Y:S05]  /*3e60*/  BSYNC B0 ;  /* 0x0000000000007941 */ /* 0x018fea0003800000 */
.L_x_75:
[----:B-1----:R-:W3:Y:S04]  /*3e70*/  LDL R3, [R1+0x4c] ;  /* 0x00004c0001037983 */ /* 0x002ee80000100800 */
[----:B------:R-:W3:Y:S04]  /*3e80*/  LDL R2, [R1+0xcc] ;  /* 0x0000cc0001027983 */ /* 0x000ee80000100800 */
[----:B--2---:R-:W2:Y:S01]  /*3e90*/  LDL R5, [R1+0x3c] ;  /* 0x00003c0001057983 */ /* 0x004ea20000100800 */
[----:B------:R-:W-:-:S03]  /*3ea0*/  MOV R0, 0xffffff80 ;  /* 0xffffff8000007802 */ /* 0x000fc60000000f00 */
[----:B------:R-:W0:Y:S02]  /*3eb0*/  LDGDEPBAR ;  /* 0x00000000000079af */ /* 0x000e240000000000 */
[----:B------:R-:W-:Y:S01]  /*3ec0*/  IMAD R0, R70, R0, 0x1 ;  /* 0x0000000146007424 */ /* 0x000fe200078e0200 */
[----:B---3--:R-:W-:Y:S02]  /*3ed0*/  IADD3 R4, R2, R3, RZ ;  /* 0x0000000302047210 */ /* 0x008fe40007ffe0ff */
[----:B------:R-:W-:Y:S02]  /*3ee0*/  MOV R3, c[0x0][0x2ac] ;  /* 0x0000ab0000037a02 */ /* 0x000fe40000000f00 */
[----:B--2---:R-:W-:Y:S01]  /*3ef0*/  IADD3 R6, -R5, R157, RZ ;  /* 0x0000009d05067210 */ /* 0x004fe20007ffe1ff */
[----:B------:R-:W-:Y:S01]  /*3f00*/  @P4 IMAD.HI.U32 R2, R4, c[0x0][0x2c8], RZ ;  /* 0x0000b20004024a27 */ /* 0x000fe200078e00ff */
[----:B------:R1:W-:Y:S03]  /*3f10*/  STL [R1+0x8], R4 ;  /* 0x0000080401007387 */ /* 0x0003e60000100800 */
[----:B------:R-:W-:-:S05]  /*3f20*/  IMAD R0, R3, c[0x0][0x1d0], R0 ;  /* 0x0000740003007a24 */ /* 0x000fca00078e0200 */
[----:B------:R-:W-:Y:S02]  /*3f30*/  IADD3 R5, R0, -c[0x0][0x168], -R5 ;  /* 0x80005a0000057a10 */ /* 0x000fe40007ffe805 */
[----:B-1----:R-:W-:Y:S01]  /*3f40*/  @P4 SHF.R.U32.HI R4, RZ, c[0x0][0x2cc], R2 ;  /* 0x0000b300ff044a19 */ /* 0x002fe20000011602 */
[----:B------:R-:W-:Y:S05]  /*3f50*/  BRA.DIV ~URZ, `(.L_x_79) ;  /* 0x0000dae27f007947 */ /* 0x000fea000b800000 */
[----:B------:R1:W2:Y:S02]  /*3f60*/  SHFL.IDX PT, R52, R4, RZ, 0x1c1f ;  /* 0x001c1fff04347589 */ /* 0x0002a400000e0000 */
.L_x_117:
[----:B--2---:R-:W-:-:S05]  /*3f70*/  IMAD.IADD R0, R5, 0x1, R52 ;  /* 0x0000000105007824 */ /* 0x004fca00078e0234 */
[----:B------:R-:W-:-:S04]  /*3f80*/  IMNMX R0, R6, R0, PT ;  /* 0x0000000006007217 */ /* 0x000fc80003800200 */
[C---:B------:R-:W-:Y:S02]  /*3f90*/  ISETP.GT.AND P6, PT, R0.reuse, RZ, PT ;  /* 0x000000ff0000720c */ /* 0x040fe40003fc4270 */
[C---:B------:R-:W-:Y:S02]  /*3fa0*/  ISETP.GT.AND P5, PT, R0.reuse, 0x1, PT ;  /* 0x000000010000780c */ /* 0x040fe40003fa4270 */
[C---:B------:R-:W-:Y:S02]  /*3fb0*/  ISETP.GT.AND P2, PT, R0.reuse, 0x8, PT ;  /* 0x000000080000780c */ /* 0x040fe40003f44270 */
[----:B------:R-:W-:Y:S02]  /*3fc0*/  ISETP.GT.AND P0, PT, R0, 0x9, PT ;  /* 0x000000090000780c */ /* 0x000fe40003f04270 */
[----:B------:R-:W-:Y:S02]  /*3fd0*/  FSEL R7, R125, -INF , P6 ;  /* 0xff8000007d077808 */ /* 0x000fe40003000000 */
[----:B------:R-:W-:-:S02]  /*3fe0*/  FSEL R9, R124, -INF , P5 ;  /* 0xff8000007c097808 */ /* 0x000fc40002800000 */
[----:B------:R-:W-:Y:S02]  /*3ff0*/  FSEL R11, R103, -INF , P2 ;  /* 0xff800000670b7808 */ /* 0x000fe40001000000 */
[----:B------:R-:W-:Y:S02]  /*4000*/  FSEL R13, R102, -INF , P0 ;  /* 0xff800000660d7808 */ /* 0x000fe40000000000 */
[C---:B------:R-:W-:Y:S02]  /*4010*/  ISETP.GT.AND P6, PT, R0.reuse, 0x10, PT ;  /* 0x000000100000780c */ /* 0x040fe40003fc4270 */
[C---:B------:R-:W-:Y:S02]  /*4020*/  ISETP.GT.AND P5, PT, R0.reuse, 0x11, PT ;  /* 0x000000110000780c */ /* 0x040fe40003fa4270 */
[C---:B------:R-:W-:Y:S02]  /*4030*/  ISETP.GT.AND P2, PT, R0.reuse, 0x18, PT ;  /* 0x000000180000780c */ /* 0x040fe40003f44270 */
[----:B------:R-:W-:-:S02]  /*4040*/  ISETP.GT.AND P0, PT, R0, 0x19, PT ;  /* 0x000000190000780c */ /* 0x000fc40003f04270 */
[----:B------:R-:W-:Y:S02]  /*4050*/  FSEL R16, R101, -INF , P6 ;  /* 0xff80000065107808 */ /* 0x000fe40003000000 */
[----:B------:R-:W-:Y:S02]  /*4060*/  FSEL R17, R100, -INF , P5 ;  /* 0xff80000064117808 */ /* 0x000fe40002800000 */
[----:B------:R-:W-:Y:S02]  /*4070*/  FSEL R18, R92, -INF , P2 ;  /* 0xff8000005c127808 */ /* 0x000fe40001000000 */
[----:B------:R-:W-:Y:S02]  /*4080*/  FSEL R21, R86, -INF , P0 ;  /* 0xff80000056157808 */ /* 0x000fe40000000000 */
[C---:B------:R-:W-:Y:S02]  /*4090*/  ISETP.GT.AND P6, PT, R0.reuse, 0x20, PT ;  /* 0x000000200000780c */ /* 0x040fe40003fc4270 */
[----:B------:R-:W-:-:S02]  /*40a0*/  ISETP.GT.AND P5, PT, R0, 0x21, PT ;  /* 0x000000210000780c */ /* 0x000fc40003fa4270 */
[C---:B------:R-:W-:Y:S02]  /*40b0*/  ISETP.GT.AND P2, PT, R0.reuse, 0x28, PT ;  /* 0x000000280000780c */ /* 0x040fe40003f44270 */
[----:B------:R-:W-:Y:S02]  /*40c0*/  ISETP.GT.AND P0, PT, R0, 0x29, PT ;  /* 0x000000290000780c */ /* 0x000fe40003f04270 */
[----:B------:R-:W-:Y:S02]  /*40d0*/  FSEL R69, R85, -INF , P6 ;  /* 0xff80000055457808 */ /* 0x000fe40003000000 */
[----:B------:R-:W-:Y:S02]  /*40e0*/  FSEL R70, R84, -INF , P5 ;  /* 0xff80000054467808 */ /* 0x000fe40002800000 */
[----:B------:R-:W-:Y:S02]  /*40f0*/  FSEL R108, R80, -INF , P2 ;  /* 0xff800000506c7808 */ /* 0x000fe40001000000 */
[----:B------:R-:W-:-:S02]  /*4100*/  FSEL R109, R78, -INF , P0 ;  /* 0xff8000004e6d7808 */ /* 0x000fc40000000000 */
[C---:B------:R-:W-:Y:S02]  /*4110*/  ISETP.GT.AND P6, PT, R0.reuse, 0x30, PT ;  /* 0x000000300000780c */ /* 0x040fe40003fc4270 */
        /* <DEDUP_REMOVED lines=38> */
[----:B------:R-:W-:Y:S01]  /*4380*/  FSEL R167, R14, -INF , P0 ;  /* 0xff8000000ea77808 */ /* 0x000fe20000000000 */
[----:B------:R-:W-:Y:S05]  /*4390*/  BRA.DIV ~URZ, `(.L_x_80) ;  /* 0x0000d7027f007947 */ /* 0x000fea000b800000 */
[----:B------:R-:W2:Y:S01]  /*43a0*/  SHFL.IDX PT, R0, R4, 0x1, 0x1c1f ;  /* 0x003c1f0004007f89 */ /* 0x000ea200000e0000 */
[----:B------:R-:W-:-:S04]  /*43b0*/  FMNMX.FTZ R2, R7, R9, !PT ;  /* 0x0000000907027209 */ /* 0x000fc80007810000 */
[----:B------:R-:W-:-:S04]  /*43c0*/  FMNMX.FTZ R2, R11, R2, !PT ;  /* 0x000000020b027209 */ /* 0x000fc80007810000 */
[----:B------:R-:W-:-:S04]  /*43d0*/  FMNMX.FTZ R2, R13, R2, !PT ;  /* 0x000000020d027209 */ /* 0x000fc80007810000 */
[----:B------:R-:W-:-:S04]  /*43e0*/  FMNMX.FTZ R2, R16, R2, !PT ;  /* 0x0000000210027209 */ /* 0x000fc80007810000 */
[----:B------:R-:W-:-:S04]  /*43f0*/  FMNMX.FTZ R2, R17, R2, !PT ;  /* 0x0000000211027209 */ /* 0x000fc80007810000 */
[----:B------:R-:W-:Y:S01]  /*4400*/  FMNMX.FTZ R2, R18, R2, !PT ;  /* 0x0000000212027209 */ /* 0x000fe20007810000 */
[----:B--2---:R-:W-:-:S03]  /*4410*/  IMAD.IADD R0, R5, 0x1, R0 ;  /* 0x0000000105007824 */ /* 0x004fc600078e0200 */
[----:B------:R-:W-:Y:S02]  /*4420*/  FMNMX.FTZ R2, R21, R2, !PT ;  /* 0x0000000215027209 */ /* 0x000fe40007810000 */
[----:B------:R-:W-:Y:S02]  /*4430*/  IMNMX R0, R6, R0, PT ;  /* 0x0000000006007217 */ /* 0x000fe40003800200 */
[----:B------:R-:W-:Y:S02]  /*4440*/  FMNMX.FTZ R2, R69, R2, !PT ;  /* 0x0000000245027209 */ /* 0x000fe40007810000 */
[C---:B------:R-:W-:Y:S02]  /*4450*/  ISETP.GT.AND P5, PT, R0.reuse, RZ, PT ;  /* 0x000000ff0000720c */ /* 0x040fe40003fa4270 */
[C---:B------:R-:W-:Y:S02]  /*4460*/  ISETP.GT.AND P2, PT, R0.reuse, 0x1, PT ;  /* 0x000000010000780c */ /* 0x040fe40003f44270 */
[----:B------:R-:W-:-:S02]  /*4470*/  ISETP.GT.AND P0, PT, R0, 0x8, PT ;  /* 0x000000080000780c */ /* 0x000fc40003f04270 */
[----:B------:R-:W-:Y:S02]  /*4480*/  FSEL R5, R129, -INF , P5 ;  /* 0xff80000081057808 */ /* 0x000fe40002800000 */
[----:B------:R-:W-:Y:S02]  /*4490*/  FSEL R8, R128, -INF , P2 ;  /* 0xff80000080087808 */ /* 0x000fe40001000000 */
[----:B------:R-:W-:Y:S02]  /*44a0*/  ISETP.GT.AND P2, PT, R0, 0x9, PT ;  /* 0x000000090000780c */ /* 0x000fe40003f44270 */
[----:B------:R-:W-:Y:S02]  /*44b0*/  FSEL R10, R126, -INF , P0 ;  /* 0xff8000007e0a7808 */ /* 0x000fe40000000000 */
[----:B------:R-:W-:Y:S02]  /*44c0*/  FMNMX.FTZ R3, R5, R8, !PT ;  /* 0x0000000805037209 */ /* 0x000fe40007810000 */
[----:B------:R-:W-:-:S02]  /*44d0*/  ISETP.GT.AND P0, PT, R0, 0x10, PT ;  /* 0x000000100000780c */ /* 0x000fc40003f04270 */
[----:B------:R-:W-:Y:S02]  /*44e0*/  FSEL R15, R127, -INF , P2 ;  /* 0xff8000007f0f7808 */ /* 0x000fe40001000000 */
[----:B------:R-:W-:Y:S02]  /*44f0*/  FMNMX.FTZ R3, R10, R3, !PT ;  /* 0x000000030a037209 */ /* 0x000fe40007810000 */
[----:B------:R-:W-:Y:S02]  /*4500*/  ISETP.GT.AND P2, PT, R0, 0x11, PT ;  /* 0x000000110000780c */ /* 0x000fe40003f44270 */
[----:B------:R-:W-:Y:S02]  /*4510*/  FSEL R14, R94, -INF , P0 ;  /* 0xff8000005e0e7808 */ /* 0x000fe40000000000 */
[----:B------:R-:W-:Y:S02]  /*4520*/  FMNMX.FTZ R3, R15, R3, !PT ;  /* 0x000000030f037209 */ /* 0x000fe40007810000 */
[----:B------:R-:W-:-:S02]  /*4530*/  ISETP.GT.AND P0, PT, R0, 0x18, PT ;  /* 0x000000180000780c */ /* 0x000fc40003f04270 */
[----:B------:R-:W-:Y:S02]  /*4540*/  FSEL R19, R93, -INF , P2 ;  /* 0xff8000005d137808 */ /* 0x000fe40001000000 */
[----:B------:R-:W-:Y:S02]  /*4550*/  FMNMX.FTZ R3, R14, R3, !PT ;  /* 0x000000030e037209 */ /* 0x000fe40007810000 */
[C---:B------:R-:W-:Y:S02]  /*4560*/  ISETP.GT.AND P2, PT, R0.reuse, 0x19, PT ;  /* 0x000000190000780c */ /* 0x040fe40003f44270 */
        /* <DEDUP_REMOVED lines=8> */
[----:B------:R-:W-:-:S02]  /*45f0*/  FMNMX.FTZ R2, R70, R2, !PT ;  /* 0x0000000246027209 */ /* 0x000fc40007810000 */
[----:B------:R-:W-:Y:S02]  /*4600*/  ISETP.GT.AND P0, PT, R0, 0x28, PT ;  /* 0x000000280000780c */ /* 0x000fe40003f04270 */
[----:B------:R-:W-:Y:S02]  /*4610*/  FSEL R58, R83, -INF , P2 ;  /* 0xff800000533a7808 */ /* 0x000fe40001000000 */
[----:B------:R-:W-:Y:S02]  /*4620*/  FMNMX.FTZ R3, R59, R3, !PT ;  /* 0x000000033b037209 */ /* 0x000fe40007810000 */
[----:B------:R-:W-:Y:S02]  /*4630*/  FMNMX.FTZ R2, R108, R2, !PT ;  /* 0x000000026c027209 */ /* 0x000fe40007810000 */
[----:B------:R-:W-:Y:S02]  /*4640*/  ISETP.GT.AND P2, PT, R0, 0x29, PT ;  /* 0x000000290000780c */ /* 0x000fe40003f44270 */
[----:B------:R-:W-:-:S02]  /*4650*/  FSEL R57, R82, -INF , P0 ;  /* 0xff80000052397808 */ /* 0x000fc40000000000 */
[----:B------:R-:W-:Y:S02]  /*4660*/  FMNMX.FTZ R3, R58, R3, !PT ;  /* 0x000000033a037209 */ /* 0x000fe40007810000 */
        /* <DEDUP_REMOVED lines=17> */
[C---:B------:R-:W-:Y:S02]  /*4780*/  ISETP.GT.AND P0, PT, R0.reuse, 0x40, PT ;  /* 0x000000400000780c */ /* 0x040fe40003f04270 */
        /* <DEDUP_REMOVED lines=63> */
[----:B------:R-:W-:Y:S02]  /*4b80*/  FSEL R171, R26, -INF , P2 ;  /* 0xff8000001aab7808 */ /* 0x000fe40001000000 */
[----:B------:R-:W-:-:S02]  /*4b90*/  FMNMX.FTZ R2, R166, R3, !PT ;  /* 0x00000003a6027209 */ /* 0x000fc40007810000 */
[----:B------:R-:W2:Y:S02]  /*4ba0*/  SHFL.BFLY PT, R3, R0, 0x2, 0x1f ;  /* 0x0c401f0000037f89 */ /* 0x000ea400000e0000 */
[----:B------:R-:W-:-:S05]  /*4bb0*/  FMNMX.FTZ R2, R171, R2, !PT ;  /* 0x00000002ab027209 */ /* 0x000fca0007810000 */
[----:B------:R-:W3:Y:S01]  /*4bc0*/  SHFL.BFLY PT, R12, R2, 0x2, 0x1f ;  /* 0x0c401f00020c7f89 */ /* 0x000ee200000e0000 */
[----:B--2---:R-:W-:-:S05]  /*4bd0*/  FMNMX.FTZ R0, R3, R0, !PT ;  /* 0x0000000003007209 */ /* 0x004fca0007810000 */
[----:B------:R-:W2:Y:S01]  /*4be0*/  SHFL.BFLY PT, R68, R0, 0x1, 0x1f ;  /* 0x0c201f0000447f89 */ /* 0x000ea200000e0000 */
[----:B---3--:R-:W-:-:S05]  /*4bf0*/  FMNMX.FTZ R12, R2, R12, !PT ;  /* 0x0000000c020c7209 */ /* 0x008fca0007810000 */
[----:B------:R3:W4:Y:S01]  /*4c00*/  SHFL.BFLY PT, R3, R12, 0x1, 0x1f ;  /* 0x0c201f000c037f89 */ /* 0x00072200000e0000 */
[----:B--2---:R-:W-:-:S05]  /*4c10*/  FMNMX.FTZ R68, R0, R68, !PT ;  /* 0x0000004400447209 */ /* 0x004fca0007810000 */
.L_x_118:
[C---:B------:R-:W-:Y:S01]  /*4c20*/  FMUL.FTZ R2, R68.reuse, c[0x0][0x2d0] ;  /* 0x0000b40044027a20 */ /* 0x040fe20000410000 */
[----:B------:R-:W-:Y:S01]  /*4c30*/  FSETP.NEU.FTZ.AND P0, PT, R68, -INF , PT ;  /* 0xff8000004400780b */ /* 0x000fe20003f1d000 */
[----:B------:R-:W2:Y:S03]  /*4c40*/  LDL R235, [R1+0x4c] ;  /* 0x00004c0001eb7983 */ /* 0x000ea60000100800 */
[----:B------:R-:W-:Y:S01]  /*4c50*/  FSEL R2, R2, RZ, P0 ;  /* 0x000000ff02027208 */ /* 0x000fe20000000000 */
[----:B------:R-:W5:Y:S01]  /*4c60*/  LDL R234, [R1+0x4] ;  /* 0x0000040001ea7983 */ /* 0x000f620000100800 */
[----:B---34-:R-:W-:Y:S01]  /*4c70*/  FMNMX.FTZ R12, R3, R12, !PT ;  /* 0x0000000c030c7209 */ /* 0x018fe20007810000 */
[----:B------:R-:W-:Y:S01]  /*4c80*/  WARPSYNC 0xffffffff ;  /* 0xffffffff00007948 */ /* 0x000fe20003800000 */
[----:B------:R-:W-:Y:S01]  /*4c90*/  IADD3 R232, R232, -0x2, RZ ;  /* 0xfffffffee8e87810 */ /* 0x000fe20007ffe0ff */
[--C-:B------:R-:W-:Y:S01]  /*4ca0*/  FFMA.FTZ R0, R7, c[0x0][0x2d0], -R2.reuse ;  /* 0x0000b40007007a23 */ /* 0x100fe20000010802 */
[----:B------:R-:W-:Y:S01]  /*4cb0*/  FSETP.NEU.FTZ.AND P0, PT, R12, -INF , PT ;  /* 0xff8000000c00780b */ /* 0x000fe20003f1d000 */
[--C-:B------:R-:W-:Y:S01]  /*4cc0*/  FFMA.FTZ R3, R17, c[0x0][0x2d0], -R2.reuse ;  /* 0x0000b40011037a23 */ /* 0x100fe20000010802 */
[----:B------:R-:W-:Y:S01]  /*4cd0*/  LDSM.16.MT88.4 R36, [R204] ;  /* 0x00000000cc24783b */ /* 0x000fe20000004200 */
[----:B------:R3:W-:Y:S03]  /*4ce0*/  MUFU.EX2 R61, R0 ;  /* 0x00000000003d7308 */ /* 0x0007e60000000800 */
[----:B------:R-:W-:Y:S04]  /*4cf0*/  LDSM.16.MT88.4 R28, [R202+0x800] ;  /* 0x00080000ca1c783b */ /* 0x000fe80000004200 */
[----:B------:R-:W-:Y:S01]  /*4d00*/  LDSM.16.MT88.4 R40, [R203] ;  /* 0x00000000cb28783b */ /* 0x000fe20000004200 */
[----:B------:R4:W-:Y:S03]  /*4d10*/  MUFU.EX2 R73, R3 ;  /* 0x0000000300497308 */ /* 0x0009e60000000800 */
[----:B------:R-:W-:Y:S04]  /*4d20*/  LDSM.16.MT88.4 R52, [R204+0x800] ;  /* 0x00080000cc34783b */ /* 0x000fe80000004200 */
[----:B------:R-:W-:Y:S01]  /*4d30*/  LDSM.16.MT88.4 R48, [R215] ;  /* 0x00000000d730783b */ /* 0x000fe20000004200 */
[----:B---3--:R-:W-:-:S03]  /*4d40*/  FFMA.FTZ R0, R9, c[0x0][0x2d0], -R2 ;  /* 0x0000b40009007a23 */ /* 0x008fc60000010802 */
[----:B------:R-:W-:Y:S01]  /*4d50*/  LDSM.16.MT88.4 R44, [R205+0x800] ;  /* 0x00080000cd2c783b */ /* 0x000fe20000004200 */
[----:B------:R3:W1:Y:S01]  /*4d60*/  MUFU.EX2 R60, R0 ;  /* 0x00000000003c7308 */ /* 0x0006620000000800 */
[----:B----4-:R-:W-:-:S07]  /*4d70*/  FFMA.FTZ R3, R18, c[0x0][0x2d0], -R2 ;  /* 0x0000b40012037a23 */ /* 0x010fce0000010802 */
[----:B------:R-:W-:Y:S01]  /*4d80*/  MUFU.EX2 R75, R3 ;  /* 0x00000003004b7308 */ /* 0x000fe20000000800 */
[----:B---3--:R-:W-:-:S07]  /*4d90*/  FFMA.FTZ R0, R11, c[0x0][0x2d0], -R2 ;  /* 0x0000b4000b007a23 */ /* 0x008fce0000010802 */
[----:B------:R3:W-:Y:S02]  /*4da0*/  MUFU.EX2 R66, R0 ;  /* 0x0000000000427308 */ /* 0x0007e40000000800 */
[----:B---3--:R-:W-:-:S06]  /*4db0*/  FFMA.FTZ R0, R13, c[0x0][0x2d0], -R2 ;  /* 0x0000b4000d007a23 */ /* 0x008fcc0000010802 */
[----:B------:R3:W4:Y:S02]  /*4dc0*/  MUFU.EX2 R67, R0 ;  /* 0x0000000000437308 */ /* 0x0007240000000800 */
[----:B---3--:R-:W-:-:S06]  /*4dd0*/  FFMA.FTZ R0, R16, c[0x0][0x2d0], -R2 ;  /* 0x0000b40010007a23 */ /* 0x008fcc0000010802 */
[----:B------:R3:W-:Y:S02]  /*4de0*/  MUFU.EX2 R74, R0 ;  /* 0x00000000004a7308 */ /* 0x0007e40000000800 */
[----:B---3--:R-:W-:-:S05]  /*4df0*/  FMUL.FTZ R0, R12, c[0x0][0x2d0] ;  /* 0x0000b4000c007a20 */ /* 0x008fca0000410000 */
[----:B------:R-:W-:-:S05]  /*4e00*/  FSEL R0, R0, RZ, P0 ;  /* 0x000000ff00007208 */ /* 0x000fca0000000000 */
[--C-:B------:R-:W-:Y:S02]  /*4e10*/  FFMA.FTZ R3, R5, c[0x0][0x2d0], -R0.reuse ;  /* 0x0000b40005037a23 */ /* 0x100fe40000010800 */
[----:B-1----:R-:W1:Y:S02]  /*4e20*/  LDSM.16.MT88.4 R4, [R202] ;  /* 0x00000000ca04783b */ /* 0x002e640000004200 */
[----:B------:R3:W-:Y:S02]  /*4e30*/  MUFU.EX2 R64, R3 ;  /* 0x0000000300407308 */ /* 0x0007e40000000800 */
[----:B---3--:R-:W-:Y:S01]  /*4e40*/  FFMA.FTZ R3, R8, c[0x0][0x2d0], -R0 ;  /* 0x0000b40008037a23 */ /* 0x008fe20000010800 */
[----:B------:R-:W-:-:S05]  /*4e50*/  F2FP.BF16.PACK_AB R8, R60, R61 ;  /* 0x0000003d3c08723e */ /* 0x000fca00000010ff */
[----:B------:R3:W1:Y:S02]  /*4e60*/  MUFU.EX2 R13, R3 ;  /* 0x00000003000d7308 */ /* 0x0006640000000800 */
[----:B---3--:R-:W-:Y:S01]  /*4e70*/  FFMA.FTZ R3, R10, c[0x0][0x2d0], -R0 ;  /* 0x0000b4000a037a23 */ /* 0x008fe20000010800 */
[----:B----4-:R-:W-:Y:S02]  /*4e80*/  F2FP.BF16.PACK_AB R10, R67, R66 ;  /* 0x00000042430a723e */ /* 0x010fe400000010ff */
[----:B-1----:R-:W-:-:S03]  /*4e90*/  F2FP.BF16.PACK_AB R9, R13, R64 ;  /* 0x000000400d09723e */ /* 0x002fc600000010ff */
[----:B------:R1:W3:Y:S01]  /*4ea0*/  MUFU.EX2 R65, R3 ;  /* 0x0000000300417308 */ /* 0x0002e20000000800 */
[----:B------:R-:W-:Y:S02]  /*4eb0*/  FADD.FTZ R13, R64, R13 ;  /* 0x0000000d400d7221 */ /* 0x000fe40000010000 */
[----:B-1----:R-:W-:Y:S02]  /*4ec0*/  FFMA.FTZ R3, R15, c[0x0][0x2d0], -R0 ;  /* 0x0000b4000f037a23 */ /* 0x002fe40000010800 */
[----:B---3--:R-:W-:-:S03]  /*4ed0*/  FADD.FTZ R13, R65, R13 ;  /* 0x0000000d410d7221 */ /* 0x008fc60000010000 */
[----:B------:R1:W3:Y:S02]  /*4ee0*/  MUFU.EX2 R15, R3 ;  /* 0x00000003000f7308 */ /* 0x0002e40000000800 */
[----:B-1----:R-:W-:Y:S01]  /*4ef0*/  FFMA.FTZ R3, R21, c[0x0][0x2d0], -R2 ;  /* 0x0000b40015037a23 */ /* 0x002fe20000010802 */
[C---:B---3--:R-:W-:Y:S01]  /*4f00*/  F2FP.BF16.PACK_AB R11, R15.reuse, R65 ;  /* 0x000000410f0b723e */ /* 0x048fe200000010ff */
[----:B------:R-:W-:-:S04]  /*4f10*/  FADD.FTZ R13, R15, R13 ;  /* 0x0000000d0f0d7221 */ /* 0x000fc80000010000 */
[----:B------:R1:W-:Y:S02]  /*4f20*/  MUFU.EX2 R230, R3 ;  /* 0x0000000300e67308 */ /* 0x0003e40000000800 */
[----:B------:R-:W-:Y:S07]  /*4f30*/  HMMA.16816.F32.BF16 R24, R8, R4, RZ ;  /* 0x000000040818723c */ /* 0x000fee00000418ff */
[----:B------:R-:W-:Y:S01]  /*4f40*/  F2FP.BF16.PACK_AB R4, R73, R74 ;  /* 0x0000004a4904723e */ /* 0x000fe200000010ff */
[----:B-1----:R-:W-:-:S04]  /*4f50*/  FFMA.FTZ R3, R14, c[0x0][0x2d0], -R0 ;  /* 0x0000b4000e037a23 */ /* 0x002fc80000010800 */
[----:B------:R1:W3:Y:S02]  /*4f60*/  MUFU.EX2 R14, R3 ;  /* 0x00000003000e7308 */ /* 0x0002e40000000800 */
[----:B-1----:R-:W-:Y:S02]  /*4f70*/  FFMA.FTZ R3, R19, c[0x0][0x2d0], -R0 ;  /* 0x0000b40013037a23 */ /* 0x002fe40000010800 */
[----:B------:R-:W-:Y:S01]  /*4f80*/  HMMA.16816.F32.BF16 R16, R8, R36, RZ ;  /* 0x000000240810723c */ /* 0x000fe200000418ff */
[----:B---3--:R-:W-:-:S03]  /*4f90*/  FADD.FTZ R13, R14, R13 ;  /* 0x0000000d0e0d7221 */ /* 0x008fc60000010000 */
[----:B------:R1:W3:Y:S02]  /*4fa0*/  MUFU.EX2 R72, R3 ;  /* 0x0000000300487308 */ /* 0x0002e40000000800 */
[----:B-1----:R-:W-:Y:S01]  /*4fb0*/  FFMA.FTZ R3, R20, c[0x0][0x2d0], -R0 ;  /* 0x0000b40014037a23 */ /* 0x002fe20000010800 */
[C---:B---3--:R-:W-:Y:S01]  /*4fc0*/  F2FP.BF16.PACK_AB R5, R72.reuse, R14 ;  /* 0x0000000e4805723e */ /* 0x048fe200000010ff */
[----:B------:R-:W-:Y:S01]  /*4fd0*/  HMMA.16816.F32.BF16 R20, R8, R6, RZ ;  /* 0x000000060814723c */ /* 0x000fe200000418ff */
[----:B------:R-:W-:-:S03]  /*4fe0*/  FADD.FTZ R13, R72, R13 ;  /* 0x0000000d480d7221 */ /* 0x000fc60000010000 */
[----:B------:R1:W-:Y:S03]  /*4ff0*/  MUFU.EX2 R229, R3 ;  /* 0x0000000300e57308 */ /* 0x0003e60000000800 */
[----:B------:R-:W-:Y:S01]  /*5000*/  F2FP.BF16.PACK_AB R6, R230, R75 ;  /* 0x0000004be606723e */ /* 0x000fe200000010ff */
[----:B-1----:R-:W-:Y:S02]  /*5010*/  FFMA.FTZ R3, R32, c[0x0][0x2d0], -R0 ;  /* 0x0000b40020037a23 */ /* 0x002fe40000010800 */
[----:B------:R-:W1:Y:S02]  /*5020*/  LDSM.16.MT88.4 R32, [R203+0x800] ;  /* 0x00080000cb20783b */ /* 0x000e640000004200 */
[----:B------:R-:W3:Y:S02]  /*5030*/  MUFU.EX2 R228, R3 ;  /* 0x0000000300e47308 */ /* 0x000ee40000000800 */
[----:B---3--:R-:W-:Y:S01]  /*5040*/  F2FP.BF16.PACK_AB R7, R228, R229 ;  /* 0x000000e5e407723e */ /* 0x008fe200000010ff */
[----:B------:R-:W-:-:S04]  /*5050*/  FADD.FTZ R3, R61, R60 ;  /* 0x0000003c3d037221 */ /* 0x000fc80000010000 */
[----:B------:R-:W-:Y:S02]  /*5060*/  FADD.FTZ R3, R66, R3 ;  /* 0x0000000342037221 */ /* 0x000fe40000010000 */
[----:B------:R-:W-:Y:S02]  /*5070*/  HMMA.16816.F32.BF16 R116, R4, R28, R24 ;  /* 0x0000001c0474723c */ /* 0x000fe40000041818 */
[----:B------:R-:W-:-:S04]  /*5080*/  FADD.FTZ R3, R67, R3 ;  /* 0x0000000343037221 */ /* 0x000fc80000010000 */
[----:B------:R-:W-:Y:S02]  /*5090*/  FADD.FTZ R3, R74, R3 ;  /* 0x000000034a037221 */ /* 0x000fe40000010000 */
[----:B------:R-:W-:Y:S02]  /*50a0*/  HMMA.16816.F32.BF16 R104, R4, R30, R20 ;  /* 0x0000001e0468723c */ /* 0x000fe40000041814 */
[----:B------:R-:W-:-:S04]  /*50b0*/  FADD.FTZ R3, R73, R3 ;  /* 0x0000000349037221 */ /* 0x000fc80000010000 */
[----:B------:R-:W-:Y:S02]  /*50c0*/  FADD.FTZ R14, R75, R3 ;  /* 0x000000034b0e7221 */ /* 0x000fe40000010000 */
[----:B------:R-:W-:Y:S01]  /*50d0*/  HMMA.16816.F32.BF16 R28, R8, R38, RZ ;  /* 0x00000026081c723c */ /* 0x000fe200000418ff */
[----:B------:R-:W3:Y:S01]  /*50e0*/  LDSM.16.MT88.4 R36, [R202+0x4000] ;  /* 0x00400000ca24783b */ /* 0x000ee20000004200 */
[----:B------:R-:W-:-:S04]  /*50f0*/  FFMA.FTZ R3, R69, c[0x0][0x2d0], -R2 ;  /* 0x0000b40045037a23 */ /* 0x000fc80000010802 */
[----:B------:R4:W-:Y:S02]  /*5100*/  MUFU.EX2 R15, R3 ;  /* 0x00000003000f7308 */ /* 0x0009e40000000800 */
[----:B------:R-:W-:Y:S08]  /*5110*/  HMMA.16816.F32.BF16 R24, R8, R40, RZ ;  /* 0x000000280818723c */ /* 0x000ff000000418ff */
[----:B------:R-:W-:Y:S01]  /*5120*/  HMMA.16816.F32.BF16 R112, R4, R52, R16 ;  /* 0x000000340470723c */ /* 0x000fe20000041810 */
[----:B----4-:R-:W-:-:S07]  /*5130*/  FFMA.FTZ R3, R70, c[0x0][0x2d0], -R2 ;  /* 0x0000b40046037a23 */ /* 0x010fce0000010802 */
[----:B------:R-:W-:Y:S01]  /*5140*/  HMMA.16816.F32.BF16 R16, R8, R48, RZ ;  /* 0x000000300810723c */ /* 0x000fe200000418ff */
[----:B------:R4:W2:Y:S07]  /*5150*/  MUFU.EX2 R172, R3 ;  /* 0x0000000300ac7308 */ /* 0x0008ae0000000800 */
[----:B-1----:R-:W-:Y:S01]  /*5160*/  HMMA.16816.F32.BF16 R100, R4, R32, R24 ;  /* 0x000000200464723c */ /* 0x002fe20000041818 */
[----:B------:R-:W1:Y:S07]  /*5170*/  LDSM.16.MT88.4 R24, [R202+0x4800] ;  /* 0x00480000ca18783b */ /* 0x000e6e0000004200 */
[----:B------:R-:W-:Y:S01]  /*5180*/  HMMA.16816.F32.BF16 R20, R8, R42, RZ ;  /* 0x0000002a0814723c */ /* 0x000fe200000418ff */
[----:B----4-:R-:W-:-:S04]  /*5190*/  FFMA.FTZ R3, R108, c[0x0][0x2d0], -R2 ;  /* 0x0000b4006c037a23 */ /* 0x010fc80000010802 */
[----:B------:R4:W-:Y:S03]  /*51a0*/  MUFU.EX2 R108, R3 ;  /* 0x00000003006c7308 */ /* 0x0009e60000000800 */
[----:B------:R-:W-:Y:S08]  /*51b0*/  HMMA.16816.F32.BF16 R96, R4, R44, R16 ;  /* 0x0000002c0460723c */ /* 0x000ff00000041810 */
[----:B---3--:R-:W-:Y:S01]  /*51c0*/  HMMA.16816.F32.BF16 R16, R8, R36, RZ ;  /* 0x000000240810723c */ /* 0x008fe200000418ff */
[----:B----4-:R-:W-:-:S07]  /*51d0*/  FFMA.FTZ R3, R109, c[0x0][0x2d0], -R2 ;  /* 0x0000b4006d037a23 */ /* 0x010fce0000010802 */
[C---:B------:R-:W-:Y:S01]  /*51e0*/  HMMA.16816.F32.BF16 R84, R4.reuse, R34, R20 ;  /* 0x000000220454723c */ /* 0x040fe20000041814 */
[----:B------:R3:W4:Y:S07]  /*51f0*/  MUFU.EX2 R173, R3 ;  /* 0x0000000300ad7308 */ /* 0x00072e0000000800 */
[----:B------:R-:W-:Y:S01]  /*5200*/  HMMA.16816.F32.BF16 R92, R4, R54, R28 ;  /* 0x00000036045c723c */ /* 0x000fe2000004181c */
[----:B------:R-:W2:Y:S07]  /*5210*/  LDSM.16.MT88.4 R28, [R204+0x4000] ;  /* 0x00400000cc1c783b */ /* 0x000eae0000004200 */
[----:B------:R-:W-:Y:S01]  /*5220*/  HMMA.16816.F32.BF16 R20, R8, R50, RZ ;  /* 0x000000320814723c */ /* 0x000fe200000418ff */
[----:B---3--:R-:W-:-:S04]  /*5230*/  FFMA.FTZ R3, R59, c[0x0][0x2d0], -R0 ;  /* 0x0000b4003b037a23 */ /* 0x008fc80000010800 */
[----:B------:R3:W-:Y:S03]  /*5240*/  MUFU.EX2 R70, R3 ;  /* 0x0000000300467308 */ /* 0x0007e60000000800 */
[----:B-1----:R-:W-:Y:S08]  /*5250*/  HMMA.16816.F32.BF16 R80, R4, R24, R16 ;  /* 0x000000180450723c */ /* 0x002ff00000041810 */
[----:B------:R-:W-:Y:S01]  /*5260*/  HMMA.16816.F32.BF16 R16, R8, R38, RZ ;  /* 0x000000260810723c */ /* 0x000fe200000418ff */
[----:B---3--:R-:W-:-:S07]  /*5270*/  FFMA.FTZ R3, R58, c[0x0][0x2d0], -R0 ;  /* 0x0000b4003a037a23 */ /* 0x008fce0000010800 */
[C---:B------:R-:W-:Y:S01]  /*5280*/  HMMA.16816.F32.BF16 R52, R4.reuse, R46, R20 ;  /* 0x0000002e0434723c */ /* 0x040fe20000041814 */
[----:B------:R-:W1:Y:S01]  /*5290*/  LDSM.16.MT88.4 R20, [R204+0x4800] ;  /* 0x00480000cc14783b */ /* 0x000e620000004200 */
[----:B------:R3:W1:Y:S11]  /*52a0*/  MUFU.EX2 R69, R3 ;  /* 0x0000000300457308 */ /* 0x0006760000000800 */
[----:B------:R-:W-:Y:S03]  /*52b0*/  @!UPT UIADD3 URZ, URZ, URZ, URZ ;  /* 0x0000003f3f3ff290 */ /* 0x000fe6000fffe03f */
[----:B------:R-:W-:Y:S01]  /*52c0*/  HMMA.16816.F32.BF16 R60, R4, R26, R16 ;  /* 0x0000001a043c723c */ /* 0x000fe20000041810 */
[----:B------:R-:W4:Y:S01]  /*52d0*/  LDSM.16.MT88.4 R24, [R203+0x4000] ;  /* 0x00400000cb18783b */ /* 0x000f220000004200 */
[----:B---3--:R-:W-:-:S04]  /*52e0*/  FFMA.FTZ R3, R57, c[0x0][0x2d0], -R0 ;  /* 0x0000b40039037a23 */ /* 0x008fc80000010800 */
[----:B------:R3:W-:Y:S02]  /*52f0*/  MUFU.EX2 R174, R3 ;  /* 0x0000000300ae7308 */ /* 0x0007e40000000800 */
[----:B--2---:R-:W-:Y:S01]  /*5300*/  HMMA.16816.F32.BF16 R16, R8, R28, RZ ;  /* 0x0000001c0810723c */ /* 0x004fe200000418ff */
[----:B---3--:R-:W-:-:S05]  /*5310*/  FFMA.FTZ R3, R56, c[0x0][0x2d0], -R0 ;  /* 0x0000b40038037a23 */ /* 0x008fca0000010800 */
[----:B------:R2:W3:Y:S11]  /*5320*/  MUFU.EX2 R175, R3 ;  /* 0x0000000300af7308 */ /* 0x0004f60000000800 */
[----:B------:R-:W-:Y:S07]  /*5330*/  @!UPT UIADD3 URZ, URZ, URZ, URZ ;  /* 0x0000003f3f3ff290 */ /* 0x000fee000fffe03f */
[----:B-1----:R-:W-:Y:S08]  /*5340*/  HMMA.16816.F32.BF16 R88, R4, R20, R16 ;  /* 0x000000140458723c */ /* 0x002ff00000041810 */
[----:B------:R-:W-:Y:S01]  /*5350*/  HMMA.16816.F32.BF16 R16, R8, R30, RZ ;  /* 0x0000001e0810723c */ /* 0x000fe200000418ff */
[----:B--2---:R-:W-:-:S04]  /*5360*/  FFMA.FTZ R3, R122, c[0x0][0x2d0], -R2 ;  /* 0x0000b4007a037a23 */ /* 0x004fc80000010802 */
[----:B------:R1:W-:Y:S02]  /*5370*/  MUFU.EX2 R109, R3 ;  /* 0x00000003006d7308 */ /* 0x0003e40000000800 */
[----:B-1----:R-:W-:Y:S11]  /*5380*/  FFMA.FTZ R3, R123, c[0x0][0x2d0], -R2 ;  /* 0x0000b4007b037a23 */ /* 0x002ff60000010802 */
[----:B------:R-:W-:Y:S06]  /*5390*/  @!UPT UIADD3 URZ, URZ, URZ, URZ ;  /* 0x0000003f3f3ff290 */ /* 0x000fec000fffe03f */
[----:B------:R-:W-:Y:S01]  /*53a0*/  HMMA.16816.F32.BF16 R76, R4, R22, R16 ;  /* 0x00000016044c723c */ /* 0x000fe20000041810 */
[----:B------:R-:W1:Y:S07]  /*53b0*/  LDSM.16.MT88.4 R20, [R203+0x4800] ;  /* 0x00480000cb14783b */ /* 0x000e6e0000004200 */
[----:B----4-:R-:W-:Y:S11]  /*53c0*/  HMMA.16816.F32.BF16 R16, R8, R24, RZ ;  /* 0x000000180810723c */ /* 0x010ff600000418ff */
[----:B------:R-:W-:Y:S11]  /*53d0*/  @!UPT UIADD3 URZ, URZ, URZ, URZ ;  /* 0x0000003f3f3ff290 */ /* 0x000ff6000fffe03f */
[----:B------:R-:W-:Y:S02]  /*53e0*/  @!UPT UIADD3 URZ, URZ, URZ, URZ ;  /* 0x0000003f3f3ff290 */ /* 0x000fe4000fffe03f */
[----:B-1----:R-:W-:Y:S08]  /*53f0*/  HMMA.16816.F32.BF16 R72, R4, R20, R16 ;  /* 0x000000140448723c */ /* 0x002ff00000041810 */
[----:B------:R-:W-:Y:S11]  /*5400*/  HMMA.16816.F32.BF16 R16, R8, R26, RZ ;  /* 0x0000001a0810723c */ /* 0x000ff600000418ff */
[----:B------:R-:W-:Y:S11]  /*5410*/  @!UPT UIADD3 URZ, URZ, URZ, URZ ;  /* 0x0000003f3f3ff290 */ /* 0x000ff6000fffe03f */
[----:B------:R-:W-:Y:S02]  /*5420*/  @!UPT UIADD3 URZ, URZ, URZ, URZ ;  /* 0x0000003f3f3ff290 */ /* 0x000fe4000fffe03f */
[----:B------:R-:W-:Y:S01]  /*5430*/  HMMA.16816.F32.BF16 R64, R4, R22, R16 ;  /* 0x000000160440723c */ /* 0x000fe20000041810 */
[----:B------:R-:W1:Y:S07]  /*5440*/  LDSM.16.MT88.4 R16, [R205+0x4000] ;  /* 0x00400000cd10783b */ /* 0x000e6e0000004200 */
[C---:B-1----:R-:W-:Y:S08]  /*5450*/  HMMA.16816.F32.BF16 R20, R8.reuse, R16, RZ ;  /* 0x000000100814723c */ /* 0x042ff000000418ff */
[----:B------:R-:W-:Y:S01]  /*5460*/  HMMA.16816.F32.BF16 R8, R8, R18, RZ ;  /* 0x000000120808723c */ /* 0x000fe200000418ff */
[----:B------:R-:W1:Y:S11]  /*5470*/  LDSM.16.MT88.4 R16, [R205+0x4800] ;  /* 0x00480000cd10783b */ /* 0x000e760000004200 */
[----:B------:R-:W-:Y:S04]  /*5480*/  @!UPT UIADD3 URZ, URZ, URZ, URZ ;  /* 0x0000003f3f3ff290 */ /* 0x000fe8000fffe03f */
[C---:B-1----:R-:W-:Y:S08]  /*5490*/  HMMA.16816.F32.BF16 R48, R4.reuse, R16, R20 ;  /* 0x000000100430723c */ /* 0x042ff00000041814 */
[----:B------:R-:W-:Y:S01]  /*54a0*/  HMMA.16816.F32.BF16 R16, R4, R18, R8 ;  /* 0x000000120410723c */ /* 0x000fe20000041808 */
[----:B------:R-:W1:Y:S06]  /*54b0*/  LDSM.16.MT88.4 R8, [R202+0x1000] ;  /* 0x00100000ca08783b */ /* 0x000e6c0000004200 */
[----:B------:R-:W-:-:S02]  /*54c0*/  F2FP.BF16.PACK_AB R4, R172, R15 ;  /* 0x0000000fac04723e */ /* 0x000fc400000010ff */
[----:B------:R-:W-:Y:S02]  /*54d0*/  F2FP.BF16.PACK_AB R6, R173, R108 ;  /* 0x0000006cad06723e */ /* 0x000fe400000010ff */
[----:B------:R-:W-:Y:S02]  /*54e0*/  F2FP.BF16.PACK_AB R5, R69, R70 ;  /* 0x000000464505723e */ /* 0x000fe400000010ff */
[----:B---3--:R-:W-:-:S07]  /*54f0*/  F2FP.BF16.PACK_AB R7, R175, R174 ;  /* 0x000000aeaf07723e */ /* 0x008fce00000010ff */
[C---:B-1----:R-:W-:Y:S08]  /*5500*/  HMMA.16816.F32.BF16 R40, R4.reuse, R8, R116 ;  /* 0x000000080428723c */ /* 0x042ff00000041874 */
[----:B------:R-:W-:Y:S01]  /*5510*/  HMMA.16816.F32.BF16 R28, R4, R10, R104 ;  /* 0x0000000a041c723c */ /* 0x000fe20000041868 */
[----:B------:R-:W1:Y:S01]  /*5520*/  LDSM.16.MT88.4 R8, [R204+0x1000] ;  /* 0x00100000cc08783b */ /* 0x000e620000004200 */
[----:B------:R2:W3:Y:S02]  /*5530*/  MUFU.EX2 R107, R3 ;  /* 0x00000003006b7308 */ /* 0x0004e40000000800 */
[----:B--2---:R-:W-:-:S06]  /*5540*/  FFMA.FTZ R3, R125, c[0x0][0x2d0], -R2 ;  /* 0x0000b4007d037a23 */ /* 0x004fcc0000010802 */
[----:B------:R2:W-:Y:S02]  /*5550*/  MUFU.EX2 R106, R3 ;  /* 0x00000003006a7308 */ /* 0x0005e40000000800 */
[----:B--2---:R-:W-:Y:S01]  /*5560*/  FFMA.FTZ R3, R124, c[0x0][0x2d0], -R2 ;  /* 0x0000b4007c037a23 */ /* 0x004fe20000010802 */
[C---:B-1----:R-:W-:Y:S05]  /*5570*/  HMMA.16816.F32.BF16 R36, R4.reuse, R8, R112 ;  /* 0x000000080424723c */ /* 0x042fea0000041870 */
[----:B------:R1:W2:Y:S03]  /*5580*/  MUFU.EX2 R122, R3 ;  /* 0x00000003007a7308 */ /* 0x0002a60000000800 */
[----:B------:R-:W-:Y:S01]  /*5590*/  HMMA.16816.F32.BF16 R24, R4, R10, R92 ;  /* 0x0000000a0418723c */ /* 0x000fe2000004185c */
[----:B------:R-:W4:Y:S01]  /*55a0*/  LDSM.16.MT88.4 R8, [R203+0x1000] ;  /* 0x00100000cb08783b */ /* 0x000f220000004200 */
[----:B-1----:R-:W-:-:S04]  /*55b0*/  FFMA.FTZ R3, R121, c[0x0][0x2d0], -R0 ;  /* 0x0000b40079037a23 */ /* 0x002fc80000010800 */
[----:B------:R1:W-:Y:S02]  /*55c0*/  MUFU.EX2 R105, R3 ;  /* 0x0000000300697308 */ /* 0x0003e40000000800 */
[----:B-1----:R-:W-:-:S06]  /*55d0*/  FFMA.FTZ R3, R120, c[0x0][0x2d0], -R0 ;  /* 0x0000b40078037a23 */ /* 0x002fcc0000010800 */
[----:B------:R1:W1:Y:S01]  /*55e0*/  MUFU.EX2 R104, R3 ;  /* 0x0000000300687308 */ /* 0x0002620000000800 */
[C---:B----4-:R-:W-:Y:S08]  /*55f0*/  HMMA.16816.F32.BF16 R32, R4.reuse, R8, R100 ;  /* 0x000000080420723c */ /* 0x050ff00000041864 */
[----:B------:R-:W-:Y:S01]  /*5600*/  HMMA.16816.F32.BF16 R20, R4, R10, R84 ;  /* 0x0000000a0414723c */ /* 0x000fe20000041854 */
[----:B------:R-:W4:Y:S01]  /*5610*/  LDSM.16.MT88.4 R8, [R205+0x1000] ;  /* 0x00100000cd08783b */ /* 0x000f220000004200 */
[----:B-1----:R-:W-:-:S04]  /*5620*/  FFMA.FTZ R3, R111, c[0x0][0x2d0], -R0 ;  /* 0x0000b4006f037a23 */ /* 0x002fc80000010800 */
[----:B------:R1:W-:Y:S02]  /*5630*/  MUFU.EX2 R120, R3 ;  /* 0x0000000300787308 */ /* 0x0003e40000000800 */
[----:B-1----:R-:W-:-:S06]  /*5640*/  FFMA.FTZ R3, R110, c[0x0][0x2d0], -R0 ;  /* 0x0000b4006e037a23 */ /* 0x002fcc0000010800 */
[----:B------:R1:W1:Y:S01]  /*5650*/  MUFU.EX2 R121, R3 ;  /* 0x0000000300797308 */ /* 0x0002620000000800 */
[----:B----4-:R-:W-:Y:S01]  /*5660*/  HMMA.16816.F32.BF16 R44, R4, R8, R96 ;  /* 0x00000008042c723c */ /* 0x010fe20000041860 */
[----:B-1----:R-:W-:-:S06]  /*5670*/  FFMA.FTZ R3, R147, c[0x0][0x2d0], -R2 ;  /* 0x0000b40093037a23 */ /* 0x002fcc0000010802 */
[----:B------:R1:W-:Y:S01]  /*5680*/  MUFU.EX2 R113, R3 ;  /* 0x0000000300717308 */ /* 0x0003e20000000800 */
[----:B------:R-:W-:Y:S01]  /*5690*/  HMMA.16816.F32.BF16 R52, R4, R10, R52 ;  /* 0x0000000a0434723c */ /* 0x000fe20000041834 */
[----:B------:R-:W4:Y:S01]  /*56a0*/  LDSM.16.MT88.4 R8, [R202+0x5000] ;  /* 0x00500000ca08783b */ /* 0x000f220000004200 */
[----:B-1----:R-:W-:-:S05]  /*56b0*/  FFMA.FTZ R3, R146, c[0x0][0x2d0], -R2 ;  /* 0x0000b40092037a23 */ /* 0x002fca0000010802 */
[----:B------:R1:W-:Y:S02]  /*56c0*/  MUFU.EX2 R114, R3 ;  /* 0x0000000300727308 */ /* 0x0003e40000000800 */
[----:B-1----:R-:W-:-:S06]  /*56d0*/  FFMA.FTZ R3, R145, c[0x0][0x2d0], -R2 ;  /* 0x0000b40091037a23 */ /* 0x002fcc0000010802 */
[----:B------:R1:W-:Y:S01]  /*56e0*/  MUFU.EX2 R115, R3 ;  /* 0x0000000300737308 */ /* 0x0003e20000000800 */
[C---:B----4-:R-:W-:Y:S08]  /*56f0*/  HMMA.16816.F32.BF16 R56, R4.reuse, R8, R80 ;  /* 0x000000080438723c */ /* 0x050ff00000041850 */
[----:B------:R-:W-:Y:S01]  /*5700*/  HMMA.16816.F32.BF16 R60, R4, R10, R60 ;  /* 0x0000000a043c723c */ /* 0x000fe2000004183c */
[----:B------:R-:W4:Y:S01]  /*5710*/  LDSM.16.MT88.4 R8, [R204+0x5000] ;  /* 0x00500000cc08783b */ /* 0x000f220000004200 */
[----:B-1----:R-:W-:-:S04]  /*5720*/  FFMA.FTZ R3, R144, c[0x0][0x2d0], -R2 ;  /* 0x0000b40090037a23 */ /* 0x002fc80000010802 */
[----:B------:R1:W1:Y:S02]  /*5730*/  MUFU.EX2 R231, R3 ;  /* 0x0000000300e77308 */ /* 0x0002640000000800 */
[----:B-1----:R-:W-:Y:S01]  /*5740*/  FADD.FTZ R3, R230, R14 ;  /* 0x0000000ee6037221 */ /* 0x002fe20000010000 */
[C---:B----4-:R-:W-:Y:S08]  /*5750*/  HMMA.16816.F32.BF16 R88, R4.reuse, R8, R88 ;  /* 0x000000080458723c */ /* 0x050ff00000041858 */
[C---:B------:R-:W-:Y:S01]  /*5760*/  HMMA.16816.F32.BF16 R76, R4.reuse, R10, R76 ;  /* 0x0000000a044c723c */ /* 0x040fe2000004184c */
[----:B------:R-:W1:Y:S07]  /*5770*/  LDSM.16.MT88.4 R8, [R203+0x5000] ;  /* 0x00500000cb08783b */ /* 0x000e6e0000004200 */
[C---:B-1----:R-:W-:Y:S08]  /*5780*/  HMMA.16816.F32.BF16 R84, R4.reuse, R8, R72 ;  /* 0x000000080454723c */ /* 0x042ff00000041848 */
[C---:B------:R-:W-:Y:S01]  /*5790*/  HMMA.16816.F32.BF16 R72, R4.reuse, R10, R64 ;  /* 0x0000000a0448723c */ /* 0x040fe20000041840 */
[----:B------:R-:W1:Y:S07]  /*57a0*/  LDSM.16.MT88.4 R8, [R205+0x5000] ;  /* 0x00500000cd08783b */ /* 0x000e6e0000004200 */
[C---:B-1----:R-:W-:Y:S08]  /*57b0*/  HMMA.16816.F32.BF16 R80, R4.reuse, R8, R48 ;  /* 0x000000080450723c */ /* 0x042ff00000041830 */
[----:B------:R-:W-:Y:S01]  /*57c0*/  HMMA.16816.F32.BF16 R64, R4, R10, R16 ;  /* 0x0000000a0440723c */ /* 0x000fe20000041810 */
[----:B------:R-:W1:Y:S06]  /*57d0*/  LDSM.16.MT88.4 R8, [R202+0x1800] ;  /* 0x00180000ca08783b */ /* 0x000e6c0000004200 */
[----:B---3--:R-:W-:-:S02]  /*57e0*/  F2FP.BF16.PACK_AB R4, R107, R109 ;  /* 0x0000006d6b04723e */ /* 0x008fc400000010ff */
[----:B--2---:R-:W-:Y:S02]  /*57f0*/  F2FP.BF16.PACK_AB R6, R122, R106 ;  /* 0x0000006a7a06723e */ /* 0x004fe400000010ff */
[----:B------:R-:W-:Y:S02]  /*5800*/  F2FP.BF16.PACK_AB R5, R104, R105 ;  /* 0x000000696805723e */ /* 0x000fe400000010ff */
[----:B------:R-:W-:-:S07]  /*5810*/  F2FP.BF16.PACK_AB R7, R121, R120 ;  /* 0x000000787907723e */ /* 0x000fce00000010ff */
[C---:B-1----:R-:W-:Y:S08]  /*5820*/  HMMA.16816.F32.BF16 R132, R4.reuse, R8, R40 ;  /* 0x000000080484723c */ /* 0x042ff00000041828 */
[C---:B------:R-:W-:Y:S01]  /*5830*/  HMMA.16816.F32.BF16 R96, R4.reuse, R10, R28 ;  /* 0x0000000a0460723c */ /* 0x040fe2000004181c */
[----:B------:R-:W1:Y:S07]  /*5840*/  LDSM.16.MT88.4 R8, [R204+0x1800] ;  /* 0x00180000cc08783b */ /* 0x000e6e0000004200 */
        /* <DEDUP_REMOVED lines=21> */
[----:B------:R-:W-:Y:S01]  /*59a0*/  FFMA.FTZ R4, R129, c[0x0][0x2d0], -R0 ;  /* 0x0000b40081047a23 */ /* 0x000fe20000010800 */
[----:B------:R-:W-:Y:S01]  /*59b0*/  F2FP.BF16.PACK_AB R6, R231, R115 ;  /* 0x00000073e706723e */ /* 0x000fe200000010ff */
[----:B------:R-:W-:-:S02]  /*59c0*/  FADD.FTZ R5, R229, R13 ;  /* 0x0000000de5057221 */ /* 0x000fc40000010000 */
[----:B------:R2:W-:Y:S02]  /*59d0*/  MUFU.EX2 R112, R4 ;  /* 0x0000000400707308 */ /* 0x0005e40000000800 */
[----:B------:R-:W-:Y:S02]  /*59e0*/  FADD.FTZ R5, R228, R5 ;  /* 0x00000005e4057221 */ /* 0x000fe40000010000 */
[----:B--2---:R-:W-:Y:S02]  /*59f0*/  FADD.FTZ R4, R15, R3 ;  /* 0x000000030f047221 */ /* 0x004fe40000010000 */
[----:B------:R-:W-:Y:S02]  /*5a00*/  FFMA.FTZ R3, R128, c[0x0][0x2d0], -R0 ;  /* 0x0000b40080037a23 */ /* 0x000fe40000010800 */
[----:B------:R-:W-:Y:S02]  /*5a10*/  FFMA.FTZ R15, R170, c[0x0][0x2d0], -R2 ;  /* 0x0000b400aa0f7a23 */ /* 0x000fe40000010802 */
[----:B------:R2:W-:Y:S02]  /*5a20*/  MUFU.EX2 R228, R3 ;  /* 0x0000000300e47308 */ /* 0x0005e40000000800 */
[----:B--2---:R-:W-:-:S06]  /*5a30*/  FFMA.FTZ R3, R131, c[0x0][0x2d0], -R0 ;  /* 0x0000b40083037a23 */ /* 0x004fcc0000010800 */
[----:B------:R2:W-:Y:S02]  /*5a40*/  MUFU.EX2 R230, R3 ;  /* 0x0000000300e67308 */ /* 0x0005e40000000800 */
[----:B--2---:R-:W-:Y:S02]  /*5a50*/  FFMA.FTZ R3, R130, c[0x0][0x2d0], -R0 ;  /* 0x0000b40082037a23 */ /* 0x004fe40000010800 */
[----:B------:R-:W-:Y:S04]  /*5a60*/  LDSM.16.MT88.4 R128, [R202+0x3800] ;  /* 0x00380000ca80783b */ /* 0x000fe80000004200 */
[----:B------:R2:W3:Y:S02]  /*5a70*/  MUFU.EX2 R229, R3 ;  /* 0x0000000300e57308 */ /* 0x0004e40000000800 */
[----:B--2---:R-:W-:Y:S01]  /*5a80*/  FADD.FTZ R3, R172, R4 ;  /* 0x00000004ac037221 */ /* 0x004fe20000010000 */
[----:B---3--:R-:W-:Y:S01]  /*5a90*/  F2FP.BF16.PACK_AB R7, R229, R230 ;  /* 0x000000e6e507723e */ /* 0x008fe200000010ff */
[----:B------:R-:W-:Y:S01]  /*5aa0*/  FADD.FTZ R4, R70, R5 ;  /* 0x0000000546047221 */ /* 0x000fe20000010000 */
[----:B------:R-:W-:Y:S01]  /*5ab0*/  F2FP.BF16.PACK_AB R5, R228, R112 ;  /* 0x00000070e405723e */ /* 0x000fe200000010ff */
[----:B------:R-:W-:-:S02]  /*5ac0*/  FADD.FTZ R13, R108, R3 ;  /* 0x000000036c0d7221 */ /* 0x000fc40000010000 */
[----:B------:R-:W-:Y:S01]  /*5ad0*/  FADD.FTZ R14, R69, R4 ;  /* 0x00000004450e7221 */ /* 0x000fe20000010000 */
[----:B------:R-:W-:Y:S01]  /*5ae0*/  F2FP.BF16.PACK_AB R4, R114, R113 ;  /* 0x000000717204723e */ /* 0x000fe200000010ff */
[----:B------:R-:W-:-:S06]  /*5af0*/  FFMA.FTZ R3, R155, c[0x0][0x2d0], -R2 ;  /* 0x0000b4009b037a23 */ /* 0x000fcc0000010802 */
[C---:B-1----:R-:W-:Y:S08]  /*5b00*/  HMMA.16816.F32.BF16 R132, R4.reuse, R8, R132 ;  /* 0x000000080484723c */ /* 0x042ff00000041884 */
[----:B------:R-:W-:Y:S01]  /*5b10*/  HMMA.16816.F32.BF16 R76, R4, R10, R96 ;  /* 0x0000000a044c723c */ /* 0x000fe20000041860 */
[----:B------:R-:W1:Y:S01]  /*5b20*/  LDSM.16.MT88.4 R8, [R204+0x2000] ;  /* 0x00200000cc08783b */ /* 0x000e620000004200 */
[----:B------:R2:W-:Y:S02]  /*5b30*/  MUFU.EX2 R97, R3 ;  /* 0x0000000300617308 */ /* 0x0005e40000000800 */
[----:B--2---:R-:W-:-:S06]  /*5b40*/  FFMA.FTZ R3, R154, c[0x0][0x2d0], -R2 ;  /* 0x0000b4009a037a23 */ /* 0x004fcc0000010802 */
[----:B------:R2:W-:Y:S02]  /*5b50*/  MUFU.EX2 R98, R3 ;  /* 0x0000000300627308 */ /* 0x0005e40000000800 */
[--C-:B--2---:R-:W-:Y:S01]  /*5b60*/  FFMA.FTZ R3, R153, c[0x0][0x2d0], -R2.reuse ;  /* 0x0000b40099037a23 */ /* 0x104fe20000010802 */
[C---:B-1----:R-:W-:Y:S05]  /*5b70*/  HMMA.16816.F32.BF16 R124, R4.reuse, R8, R124 ;  /* 0x00000008047c723c */ /* 0x042fea000004187c */
[----:B------:R1:W-:Y:S03]  /*5b80*/  MUFU.EX2 R153, R3 ;  /* 0x0000000300997308 */ /* 0x0003e60000000800 */
[----:B------:R-:W-:Y:S01]  /*5b90*/  HMMA.16816.F32.BF16 R80, R4, R10, R92 ;  /* 0x0000000a0450723c */ /* 0x000fe2000004185c */
[----:B------:R-:W2:Y:S01]  /*5ba0*/  LDSM.16.MT88.4 R8, [R203+0x2000] ;  /* 0x00200000cb08783b */ /* 0x000ea20000004200 */
[----:B-1----:R-:W-:-:S04]  /*5bb0*/  FFMA.FTZ R3, R152, c[0x0][0x2d0], -R2 ;  /* 0x0000b40098037a23 */ /* 0x002fc80000010802 */
[----:B------:R1:W3:Y:S02]  /*5bc0*/  MUFU.EX2 R152, R3 ;  /* 0x0000000300987308 */ /* 0x0002e40000000800 */
[----:B-1----:R-:W-:-:S06]  /*5bd0*/  FFMA.FTZ R3, R150, c[0x0][0x2d0], -R0 ;  /* 0x0000b40096037a23 */ /* 0x002fcc0000010800 */
[----:B------:R1:W-:Y:S01]  /*5be0*/  MUFU.EX2 R96, R3 ;  /* 0x0000000300607308 */ /* 0x0003e20000000800 */
[C---:B--2---:R-:W-:Y:S08]  /*5bf0*/  HMMA.16816.F32.BF16 R100, R4.reuse, R8, R100 ;  /* 0x000000080464723c */ /* 0x044ff00000041864 */
[----:B------:R-:W-:Y:S01]  /*5c00*/  HMMA.16816.F32.BF16 R92, R4, R10, R24 ;  /* 0x0000000a045c723c */ /* 0x000fe20000041818 */
[----:B------:R-:W2:Y:S01]  /*5c10*/  LDSM.16.MT88.4 R8, [R205+0x2000] ;  /* 0x00200000cd08783b */ /* 0x000ea20000004200 */
[----:B-1----:R-:W-:-:S04]  /*5c20*/  FFMA.FTZ R3, R149, c[0x0][0x2d0], -R0 ;  /* 0x0000b40095037a23 */ /* 0x002fc80000010800 */
[----:B------:R1:W-:Y:S02]  /*5c30*/  MUFU.EX2 R149, R3 ;  /* 0x0000000300957308 */ /* 0x0003e40000000800 */
[----:B-1----:R-:W-:-:S06]  /*5c40*/  FFMA.FTZ R3, R148, c[0x0][0x2d0], -R0 ;  /* 0x0000b40094037a23 */ /* 0x002fcc0000010800 */
[----:B------:R1:W-:Y:S01]  /*5c50*/  MUFU.EX2 R147, R3 ;  /* 0x0000000300937308 */ /* 0x0003e20000000800 */
[----:B--2---:R-:W-:Y:S01]  /*5c60*/  HMMA.16816.F32.BF16 R88, R4, R8, R32 ;  /* 0x000000080458723c */ /* 0x004fe20000041820 */
[----:B-1----:R-:W-:-:S06]  /*5c70*/  FFMA.FTZ R3, R151, c[0x0][0x2d0], -R0 ;  /* 0x0000b40097037a23 */ /* 0x002fcc0000010800 */
[----:B------:R-:W1:Y:S01]  /*5c80*/  MUFU.EX2 R148, R3 ;  /* 0x0000000300947308 */ /* 0x000e620000000800 */
[C---:B------:R-:W-:Y:S01]  /*5c90*/  HMMA.16816.F32.BF16 R84, R4.reuse, R10, R20 ;  /* 0x0000000a0454723c */ /* 0x040fe20000041814 */
[----:B------:R-:W2:Y:S04]  /*5ca0*/  LDSM.16.MT88.4 R8, [R202+0x6000] ;  /* 0x00600000ca08783b */ /* 0x000ea80000004200 */
[----:B------:R-:W-:Y:S03]  /*5cb0*/  LDSM.16.MT88.4 R20, [R203+0x2800] ;  /* 0x00280000cb14783b */ /* 0x000fe60000004200 */
[C---:B--2---:R-:W-:Y:S08]  /*5cc0*/  HMMA.16816.F32.BF16 R56, R4.reuse, R8, R28 ;  /* 0x000000080438723c */ /* 0x044ff0000004181c */
[C---:B------:R-:W-:Y:S01]  /*5cd0*/  HMMA.16816.F32.BF16 R28, R4.reuse, R10, R16 ;  /* 0x0000000a041c723c */ /* 0x040fe20000041810 */
[----:B------:R-:W2:Y:S04]  /*5ce0*/  LDSM.16.MT88.4 R8, [R204+0x6000] ;  /* 0x00600000cc08783b */ /* 0x000ea80000004200 */
[----:B------:R-:W-:Y:S03]  /*5cf0*/  LDSM.16.MT88.4 R16, [R202+0x2800] ;  /* 0x00280000ca10783b */ /* 0x000fe60000004200 */
[C---:B--2---:R-:W-:Y:S08]  /*5d00*/  HMMA.16816.F32.BF16 R52, R4.reuse, R8, R40 ;  /* 0x000000080434723c */ /* 0x044ff00000041828 */
[C---:B------:R-:W-:Y:S01]  /*5d10*/  HMMA.16816.F32.BF16 R44, R4.reuse, R10, R36 ;  /* 0x0000000a042c723c */ /* 0x040fe20000041824 */
[----:B------:R-:W2:Y:S07]  /*5d20*/  LDSM.16.MT88.4 R8, [R203+0x6000] ;  /* 0x00600000cb08783b */ /* 0x000eae0000004200 */
[C---:B--2---:R-:W-:Y:S08]  /*5d30*/  HMMA.16816.F32.BF16 R40, R4.reuse, R8, R48 ;  /* 0x000000080428723c */ /* 0x044ff00000041830 */
[C---:B------:R-:W-:Y:S01]  /*5d40*/  HMMA.16816.F32.BF16 R36, R4.reuse, R10, R60 ;  /* 0x0000000a0424723c */ /* 0x040fe2000004183c */
[----:B------:R-:W2:Y:S07]  /*5d50*/  LDSM.16.MT88.4 R8, [R205+0x6000] ;  /* 0x00600000cd08783b */ /* 0x000eae0000004200 */
[C---:B--2---:R-:W-:Y:S08]  /*5d60*/  HMMA.16816.F32.BF16 R32, R4.reuse, R8, R72 ;  /* 0x000000080420723c */ /* 0x044ff00000041848 */
[----:B------:R-:W-:Y:S01]  /*5d70*/  HMMA.16816.F32.BF16 R24, R4, R10, R64 ;  /* 0x0000000a0418723c */ /* 0x000fe20000041840 */
[----:B------:R-:W2:Y:S06]  /*5d80*/  LDSM.16.MT88.4 R8, [R204+0x2800] ;  /* 0x00280000cc08783b */ /* 0x000eac0000004200 */
[----:B------:R-:W-:Y:S01]  /*5d90*/  FADD.FTZ R4, R173, R13 ;  /* 0x0000000dad047221 */ /* 0x000fe20000010000 */
[----:B---3--:R-:W-:Y:S01]  /*5da0*/  F2FP.BF16.PACK_AB R6, R152, R153 ;  /* 0x000000999806723e */ /* 0x008fe200000010ff */
[----:B------:R-:W-:Y:S01]  /*5db0*/  FADD.FTZ R5, R174, R14 ;  /* 0x0000000eae057221 */ /* 0x000fe20000010000 */
[----:B-1----:R-:W-:Y:S01]  /*5dc0*/  F2FP.BF16.PACK_AB R7, R148, R147 ;  /* 0x000000939407723e */ /* 0x002fe200000010ff */
[----:B------:R-:W-:-:S02]  /*5dd0*/  FADD.FTZ R3, R109, R4 ;  /* 0x000000046d037221 */ /* 0x000fc40000010000 */
[----:B------:R-:W-:Y:S01]  /*5de0*/  FADD.FTZ R4, R175, R5 ;  /* 0x00000005af047221 */ /* 0x000fe20000010000 */
[----:B------:R-:W-:Y:S01]  /*5df0*/  F2FP.BF16.PACK_AB R5, R149, R96 ;  /* 0x000000609505723e */ /* 0x000fe200000010ff */
[----:B------:R-:W-:Y:S02]  /*5e00*/  FADD.FTZ R3, R107, R3 ;  /* 0x000000036b037221 */ /* 0x000fe40000010000 */
[----:B------:R-:W-:Y:S02]  /*5e10*/  FADD.FTZ R4, R105, R4 ;  /* 0x0000000469047221 */ /* 0x000fe40000010000 */
[----:B------:R-:W-:Y:S02]  /*5e20*/  FADD.FTZ R13, R106, R3 ;  /* 0x000000036a0d7221 */ /* 0x000fe40000010000 */
[----:B------:R-:W-:Y:S01]  /*5e30*/  FADD.FTZ R14, R104, R4 ;  /* 0x00000004680e7221 */ /* 0x000fe20000010000 */
[----:B------:R-:W-:Y:S01]  /*5e40*/  F2FP.BF16.PACK_AB R4, R98, R97 ;  /* 0x000000616204723e */ /* 0x000fe200000010ff */
[----:B------:R-:W-:Y:S01]  /*5e50*/  FFMA.FTZ R3, R160, c[0x0][0x2d0], -R2 ;  /* 0x0000b400a0037a23 */ /* 0x000fe20000010802 */
[----:B------:R-:W-:Y:S05]  /*5e60*/  LDSM.16.MT88.4 R104, [R205+0x3800] ;  /* 0x00380000cd68783b */ /* 0x000fea0000004200 */
[C---:B------:R-:W-:Y:S08]  /*5e70*/  HMMA.16816.F32.BF16 R132, R4.reuse, R16, R132 ;  /* 0x000000100484723c */ /* 0x040ff00000041884 */
[C---:B------:R-:W-:Y:S01]  /*5e80*/  HMMA.16816.F32.BF16 R60, R4.reuse, R18, R76 ;  /* 0x00000012043c723c */ /* 0x040fe2000004184c */
[----:B------:R-:W1:Y:S07]  /*5e90*/  LDSM.16.MT88.4 R16, [R205+0x2800] ;  /* 0x00280000cd10783b */ /* 0x000e6e0000004200 */
[C---:B--2---:R-:W-:Y:S08]  /*5ea0*/  HMMA.16816.F32.BF16 R124, R4.reuse, R8, R124 ;  /* 0x00000008047c723c */ /* 0x044ff0000004187c */
[C---:B------:R-:W-:Y:S01]  /*5eb0*/  HMMA.16816.F32.BF16 R64, R4.reuse, R10, R80 ;  /* 0x0000000a0440723c */ /* 0x040fe20000041850 */
[----:B------:R-:W2:Y:S07]  /*5ec0*/  LDSM.16.MT88.4 R8, [R202+0x6800] ;  /* 0x00680000ca08783b */ /* 0x000eae0000004200 */
[C---:B------:R-:W-:Y:S08]  /*5ed0*/  HMMA.16816.F32.BF16 R76, R4.reuse, R22, R92 ;  /* 0x00000016044c723c */ /* 0x040ff0000004185c */
[C---:B------:R-:W-:Y:S01]  /*5ee0*/  HMMA.16816.F32.BF16 R116, R4.reuse, R20, R100 ;  /* 0x000000140474723c */ /* 0x040fe20000041864 */
[----:B------:R-:W3:Y:S07]  /*5ef0*/  LDSM.16.MT88.4 R20, [R204+0x6800] ;  /* 0x00680000cc14783b */ /* 0x000eee0000004200 */
[C---:B-1----:R-:W-:Y:S08]  /*5f00*/  HMMA.16816.F32.BF16 R108, R4.reuse, R16, R88 ;  /* 0x00000010046c723c */ /* 0x042ff00000041858 */
[C---:B------:R-:W-:Y:S01]  /*5f10*/  HMMA.16816.F32.BF16 R92, R4.reuse, R18, R84 ;  /* 0x00000012045c723c */ /* 0x040fe20000041854 */
[----:B------:R-:W1:Y:S07]  /*5f20*/  LDSM.16.MT88.4 R16, [R203+0x6800] ;  /* 0x00680000cb10783b */ /* 0x000e6e0000004200 */
[C---:B--2---:R-:W-:Y:S08]  /*5f30*/  HMMA.16816.F32.BF16 R88, R4.reuse, R8, R56 ;  /* 0x000000080458723c */ /* 0x044ff00000041838 */
[C---:B------:R-:W-:Y:S01]  /*5f40*/  HMMA.16816.F32.BF16 R84, R4.reuse, R10, R28 ;  /* 0x0000000a0454723c */ /* 0x040fe2000004181c */
[----:B------:R-:W2:Y:S04]  /*5f50*/  LDSM.16.MT88.4 R8, [R205+0x6800] ;  /* 0x00680000cd08783b */ /* 0x000ea80000004200 */
[----:B------:R-:W-:Y:S03]  /*5f60*/  LDSM.16.MT88.4 R28, [R205+0x7000] ;  /* 0x00700000cd1c783b */ /* 0x000fe60000004200 */
[C---:B---3--:R-:W-:Y:S08]  /*5f70*/  HMMA.16816.F32.BF16 R80, R4.reuse, R20, R52 ;  /* 0x000000140450723c */ /* 0x048ff00000041834 */
[C---:B------:R-:W-:Y:S01]  /*5f80*/  HMMA.16816.F32.BF16 R72, R4.reuse, R22, R44 ;  /* 0x000000160448723c */ /* 0x040fe2000004182c */
[----:B------:R-:W3:Y:S07]  /*5f90*/  LDSM.16.MT88.4 R20, [R202+0x3000] ;  /* 0x00300000ca14783b */ /* 0x000eee0000004200 */
[C---:B-1----:R-:W-:Y:S08]  /*5fa0*/  HMMA.16816.F32.BF16 R56, R4.reuse, R16, R40 ;  /* 0x000000100438723c */ /* 0x042ff00000041828 */
[C---:B------:R-:W-:Y:S01]  /*5fb0*/  HMMA.16816.F32.BF16 R48, R4.reuse, R18, R36 ;  /* 0x000000120430723c */ /* 0x040fe20000041824 */
[----:B------:R-:W1:Y:S07]  /*5fc0*/  LDSM.16.MT88.4 R16, [R204+0x3000] ;  /* 0x00300000cc10783b */ /* 0x000e6e0000004200 */
[C---:B--2---:R-:W-:Y:S01]  /*5fd0*/  HMMA.16816.F32.BF16 R40, R4.reuse, R8, R32 ;  /* 0x000000080428723c */ /* 0x044fe20000041820 */
[----:B------:R2:W-:Y:S07]  /*5fe0*/  MUFU.EX2 R35, R3 ;  /* 0x0000000300237308 */ /* 0x0005ee0000000800 */
[----:B------:R-:W-:Y:S01]  /*5ff0*/  HMMA.16816.F32.BF16 R36, R4, R10, R24 ;  /* 0x0000000a0424723c */ /* 0x000fe20000041818 */
[----:B------:R-:W4:Y:S04]  /*6000*/  LDSM.16.MT88.4 R8, [R203+0x3000] ;  /* 0x00300000cb08783b */ /* 0x000f280000004200 */
[----:B------:R-:W1:Y:S02]  /*6010*/  LDSM.16.MT88.4 R24, [R205+0x3000] ;  /* 0x00300000cd18783b */ /* 0x000e640000004200 */
[----:B------:R-:W-:-:S02]  /*6020*/  FFMA.FTZ R4, R156, c[0x0][0x2d0], -R0 ;  /* 0x0000b4009c047a23 */ /* 0x000fc40000010800 */
[----:B--2---:R-:W-:Y:S02]  /*6030*/  FFMA.FTZ R3, R161, c[0x0][0x2d0], -R2 ;  /* 0x0000b400a1037a23 */ /* 0x004fe40000010802 */
[----:B------:R2:W-:Y:S01]  /*6040*/  MUFU.EX2 R34, R4 ;  /* 0x0000000400227308 */ /* 0x0005e20000000800 */
[----:B------:R-:W-:Y:S02]  /*6050*/  FADD.FTZ R5, R120, R14 ;  /* 0x0000000e78057221 */ /* 0x000fe40000010000 */
[----:B------:R-:W-:-:S05]  /*6060*/  FFMA.FTZ R14, R169, c[0x0][0x2d0], -R2 ;  /* 0x0000b400a90e7a23 */ /* 0x000fca0000010802 */
[----:B------:R3:W-:Y:S01]  /*6070*/  MUFU.EX2 R144, R3 ;  /* 0x0000000300907308 */ /* 0x0007e20000000800 */
[----:B--2---:R-:W-:-:S07]  /*6080*/  FFMA.FTZ R4, R159, c[0x0][0x2d0], -R0 ;  /* 0x0000b4009f047a23 */ /* 0x004fce0000010800 */
[----:B------:R-:W-:Y:S01]  /*6090*/  MUFU.EX2 R246, R14 ;  /* 0x0000000e00f67308 */ /* 0x000fe20000000800 */
[----:B---3--:R-:W-:-:S07]  /*60a0*/  FFMA.FTZ R3, R162, c[0x0][0x2d0], -R2 ;  /* 0x0000b400a2037a23 */ /* 0x008fce0000010802 */
[----:B------:R2:W3:Y:S08]  /*60b0*/  MUFU.EX2 R70, R4 ;  /* 0x0000000400467308 */ /* 0x0004f00000000800 */
[----:B------:R1:W-:Y:S01]  /*60c0*/  MUFU.EX2 R145, R3 ;  /* 0x0000000300917308 */ /* 0x0003e20000000800 */
[----:B--2---:R-:W-:Y:S01]  /*60d0*/  FADD.FTZ R4, R121, R5 ;  /* 0x0000000579047221 */ /* 0x004fe20000010000 */
[----:B---3--:R-:W-:-:S03]  /*60e0*/  F2FP.BF16.PACK_AB R7, R70, R34 ;  /* 0x000000224607723e */ /* 0x008fc600000010ff */
[----:B------:R-:W-:Y:S01]  /*60f0*/  FADD.FTZ R32, R112, R4 ;  /* 0x0000000470207221 */ /* 0x000fe20000010000 */
[----:B------:R-:W-:Y:S01]  /*6100*/  F2FP.BF16.PACK_AB R4, R144, R35 ;  /* 0x000000239004723e */ /* 0x000fe200000010ff */
[----:B-1----:R-:W-:-:S04]  /*6110*/  FFMA.FTZ R3, R163, c[0x0][0x2d0], -R2 ;  /* 0x0000b400a3037a23 */ /* 0x002fc80000010802 */
[----:B------:R1:W2:Y:S02]  /*6120*/  MUFU.EX2 R146, R3 ;  /* 0x0000000300927308 */ /* 0x0002a40000000800 */
[----:B-1----:R-:W-:Y:S01]  /*6130*/  FFMA.FTZ R3, R158, c[0x0][0x2d0], -R0 ;  /* 0x0000b4009e037a23 */ /* 0x002fe20000010800 */
[----:B--2---:R-:W-:-:S05]  /*6140*/  F2FP.BF16.PACK_AB R6, R146, R145 ;  /* 0x000000919206723e */ /* 0x004fca00000010ff */
[----:B------:R1:W-:Y:S02]  /*6150*/  MUFU.EX2 R33, R3 ;  /* 0x0000000300217308 */ /* 0x0003e40000000800 */
[----:B-1----:R-:W-:-:S06]  /*6160*/  FFMA.FTZ R3, R157, c[0x0][0x2d0], -R0 ;  /* 0x0000b4009d037a23 */ /* 0x002fcc0000010800 */
[----:B------:R-:W1:Y:S02]  /*6170*/  MUFU.EX2 R69, R3 ;  /* 0x0000000300457308 */ /* 0x000e640000000800 */
[----:B-1----:R-:W-:Y:S01]  /*6180*/  F2FP.BF16.PACK_AB R5, R69, R33 ;  /* 0x000000214505723e */ /* 0x002fe200000010ff */
[----:B------:R-:W-:Y:S02]  /*6190*/  FADD.FTZ R3, R122, R13 ;  /* 0x0000000d7a037221 */ /* 0x000fe40000010000 */
[--C-:B------:R-:W-:Y:S01]  /*61a0*/  FFMA.FTZ R13, R168, c[0x0][0x2d0], -R2.reuse ;  /* 0x0000b400a80d7a23 */ /* 0x100fe20000010802 */
[----:B------:R-:W-:Y:S01]  /*61b0*/  LDSM.16.MT88.4 R120, [R204+0x3800] ;  /* 0x00380000cc78783b */ /* 0x000fe20000004200 */
[----:B------:R-:W-:Y:S02]  /*61c0*/  FFMA.FTZ R2, R167, c[0x0][0x2d0], -R2 ;  /* 0x0000b400a7027a23 */ /* 0x000fe40000010802 */
[----:B------:R-:W-:Y:S01]  /*61d0*/  HMMA.16816.F32.BF16 R132, R4, R20, R132 ;  /* 0x000000140484723c */ /* 0x000fe20000041884 */
[----:B------:R-:W-:-:S04]  /*61e0*/  FADD.FTZ R3, R113, R3 ;  /* 0x0000000371037221 */ /* 0x000fc80000010000 */
[----:B------:R-:W-:-:S03]  /*61f0*/  FADD.FTZ R3, R114, R3 ;  /* 0x0000000372037221 */ /* 0x000fc60000010000 */
[----:B------:R-:W-:Y:S01]  /*6200*/  HMMA.16816.F32.BF16 R44, R4, R22, R60 ;  /* 0x00000016042c723c */ /* 0x000fe2000004183c */
[----:B------:R-:W1:Y:S01]  /*6210*/  LDSM.16.MT88.4 R20, [R202+0x7000] ;  /* 0x00700000ca14783b */ /* 0x000e620000004200 */
[----:B------:R-:W-:-:S03]  /*6220*/  FADD.FTZ R3, R115, R3 ;  /* 0x0000000373037221 */ /* 0x000fc60000010000 */
[----:B------:R-:W-:Y:S01]  /*6230*/  LDSM.16.MT88.4 R112, [R203+0x3800] ;  /* 0x00380000cb70783b */ /* 0x000fe20000004200 */
[----:B------:R-:W-:Y:S02]  /*6240*/  FADD.FTZ R3, R231, R3 ;  /* 0x00000003e7037221 */ /* 0x000fe40000010000 */
[C---:B------:R-:W-:Y:S08]  /*6250*/  HMMA.16816.F32.BF16 R124, R4.reuse, R16, R124 ;  /* 0x00000010047c723c */ /* 0x040ff0000004187c */
[C---:B------:R-:W-:Y:S01]  /*6260*/  HMMA.16816.F32.BF16 R52, R4.reuse, R18, R64 ;  /* 0x000000120434723c */ /* 0x040fe20000041840 */
[----:B------:R-:W2:Y:S07]  /*6270*/  LDSM.16.MT88.4 R16, [R204+0x7000] ;  /* 0x00700000cc10783b */ /* 0x000eae0000004200 */
[C---:B----4-:R-:W-:Y:S08]  /*6280*/  HMMA.16816.F32.BF16 R116, R4.reuse, R8, R116 ;  /* 0x000000080474723c */ /* 0x050ff00000041874 */
[C---:B------:R-:W-:Y:S01]  /*6290*/  HMMA.16816.F32.BF16 R60, R4.reuse, R10, R76 ;  /* 0x0000000a043c723c */ /* 0x040fe2000004184c */
[----:B------:R-:W3:Y:S07]  /*62a0*/  LDSM.16.MT88.4 R8, [R203+0x7000] ;  /* 0x00700000cb08783b */ /* 0x000eee0000004200 */
[C---:B------:R-:W-:Y:S08]  /*62b0*/  HMMA.16816.F32.BF16 R108, R4.reuse, R24, R108 ;  /* 0x00000018046c723c */ /* 0x040ff0000004186c */
[C---:B-1----:R-:W-:Y:S01]  /*62c0*/  HMMA.16816.F32.BF16 R100, R4.reuse, R20, R88 ;  /* 0x000000140464723c */ /* 0x042fe20000041858 */
[----:B------:R-:W1:Y:S01]  /*62d0*/  MUFU.EX2 R20, R15 ;  /* 0x0000000f00147308 */ /* 0x000e620000000800 */
[----:B------:R-:W4:Y:S06]  /*62e0*/  LDSM.16.MT88.4 R88, [R204+0x7800] ;  /* 0x00780000cc58783b */ /* 0x000f2c0000004200 */
[C---:B------:R-:W-:Y:S01]  /*62f0*/  HMMA.16816.F32.BF16 R24, R4.reuse, R26, R92 ;  /* 0x0000001a0418723c */ /* 0x040fe2000004185c */
[----:B------:R1:W-:Y:S07]  /*6300*/  MUFU.EX2 R15, R2 ;  /* 0x00000002000f7308 */ /* 0x0003ee0000000800 */
[C---:B--2---:R-:W-:Y:S01]  /*6310*/  HMMA.16816.F32.BF16 R92, R4.reuse, R16, R80 ;  /* 0x00000010045c723c */ /* 0x044fe20000041850 */
[----:B------:R-:W2:Y:S01]  /*6320*/  MUFU.EX2 R21, R13 ;  /* 0x0000000d00157308 */ /* 0x000ea20000000800 */
[----:B------:R-:W-:Y:S06]  /*6330*/  LDSM.16.MT88.4 R80, [R203+0x7800] ;  /* 0x00780000cb50783b */ /* 0x000fec0000004200 */
[----:B------:R-:W-:Y:S01]  /*6340*/  HMMA.16816.F32.BF16 R84, R4, R22, R84 ;  /* 0x000000160454723c */ /* 0x000fe20000041854 */
[----:B-1----:R-:W-:-:S04]  /*6350*/  FFMA.FTZ R2, R164, c[0x0][0x2d0], -R0 ;  /* 0x0000b400a4027a23 */ /* 0x002fc80000010800 */
[----:B------:R1:W-:Y:S03]  /*6360*/  MUFU.EX2 R14, R2 ;  /* 0x00000002000e7308 */ /* 0x0003e60000000800 */
[C---:B------:R-:W-:Y:S07]  /*6370*/  HMMA.16816.F32.BF16 R16, R4.reuse, R18, R72 ;  /* 0x000000120410723c */ /* 0x040fee0000041848 */
[----:B------:R-:W-:Y:S01]  /*6380*/  F2FP.BF16.PACK_AB R72, R246, R20 ;  /* 0x00000014f648723e */ /* 0x000fe200000010ff */
[----:B---3--:R-:W-:Y:S01]  /*6390*/  HMMA.16816.F32.BF16 R56, R4, R8, R56 ;  /* 0x000000080438723c */ /* 0x008fe20000041838 */
[----:B--2---:R-:W-:Y:S01]  /*63a0*/  F2FP.BF16.PACK_AB R74, R15, R21 ;  /* 0x000000150f4a723e */ /* 0x004fe200000010ff */
[----:B-1----:R-:W-:-:S06]  /*63b0*/  FFMA.FTZ R2, R165, c[0x0][0x2d0], -R0 ;  /* 0x0000b400a5027a23 */ /* 0x002fcc0000010800 */
[C---:B------:R-:W-:Y:S01]  /*63c0*/  HMMA.16816.F32.BF16 R48, R4.reuse, R10, R48 ;  /* 0x0000000a0430723c */ /* 0x040fe20000041830 */
[----:B------:R1:W2:Y:S01]  /*63d0*/  MUFU.EX2 R13, R2 ;  /* 0x00000002000d7308 */ /* 0x0002a20000000800 */
[----:B------:R-:W-:Y:S06]  /*63e0*/  LDSM.16.MT88.4 R8, [R205+0x7800] ;  /* 0x00780000cd08783b */ /* 0x000fec0000004200 */
[C---:B------:R-:W-:Y:S08]  /*63f0*/  HMMA.16816.F32.BF16 R40, R4.reuse, R28, R40 ;  /* 0x0000001c0428723c */ /* 0x040ff00000041828 */
[----:B------:R-:W-:Y:S01]  /*6400*/  HMMA.16816.F32.BF16 R36, R4, R30, R36 ;  /* 0x0000001e0424723c */ /* 0x000fe20000041824 */
[----:B-1----:R-:W-:Y:S01]  /*6410*/  FFMA.FTZ R2, R166, c[0x0][0x2d0], -R0 ;  /* 0x0000b400a6027a23 */ /* 0x002fe20000010800 */
[----:B--2---:R-:W-:-:S03]  /*6420*/  F2FP.BF16.PACK_AB R73, R13, R14 ;  /* 0x0000000e0d49723e */ /* 0x004fc600000010ff */
[----:B------:R1:W-:Y:S02]  /*6430*/  MUFU.EX2 R7, R2 ;  /* 0x0000000200077308 */ /* 0x0003e40000000800 */
[----:B------:R-:W-:-:S04]  /*6440*/  @P4 IMAD.HI.U32 R4, R235, c[0x0][0x2c8], RZ ;  /* 0x0000b200eb044a27 */ /* 0x000fc800078e00ff */
[----:B-1----:R-:W-:Y:S02]  /*6450*/  FFMA.FTZ R2, R171, c[0x0][0x2d0], -R0 ;  /* 0x0000b400ab027a23 */ /* 0x002fe40000010800 */
[----:B------:R-:W-:Y:S02]  /*6460*/  FADD.FTZ R0, R228, R32 ;  /* 0x00000020e4007221 */ /* 0x000fe40000010000 */
[----:B------:R1:W2:Y:S02]  /*6470*/  MUFU.EX2 R6, R2 ;  /* 0x0000000200067308 */ /* 0x0002a40000000800 */
[----:B------:R-:W-:-:S04]  /*6480*/  FADD.FTZ R0, R230, R0 ;  /* 0x00000000e6007221 */ /* 0x000fc80000010000 */
[----:B------:R-:W-:-:S04]  /*6490*/  FADD.FTZ R0, R229, R0 ;  /* 0x00000000e5007221 */ /* 0x000fc80000010000 */
[----:B------:R-:W-:-:S04]  /*64a0*/  FADD.FTZ R0, R96, R0 ;  /* 0x0000000060007221 */ /* 0x000fc80000010000 */
[----:B------:R-:W-:Y:S02]  /*64b0*/  FADD.FTZ R0, R149, R0 ;  /* 0x0000000095007221 */ /* 0x000fe40000010000 */
[----:B-1----:R-:W-:Y:S01]  /*64c0*/  FADD.FTZ R2, R97, R3 ;  /* 0x0000000361027221 */ /* 0x002fe20000010000 */
[----:B--2---:R-:W-:-:S03]  /*64d0*/  F2FP.BF16.PACK_AB R75, R6, R7 ;  /* 0x00000007064b723e */ /* 0x004fc600000010ff */
[----:B------:R-:W-:Y:S02]  /*64e0*/  FADD.FTZ R2, R98, R2 ;  /* 0x0000000262027221 */ /* 0x000fe40000010000 */
[----:B------:R-:W1:Y:S02]  /*64f0*/  LDSM.16.MT88.4 R96, [R202+0x7800] ;  /* 0x00780000ca60783b */ /* 0x000e640000004200 */
[----:B------:R-:W-:Y:S01]  /*6500*/  FADD.FTZ R3, R153, R2 ;  /* 0x0000000299037221 */ /* 0x000fe20000010000 */
[----:B----4-:R-:W-:Y:S01]  /*6510*/  HMMA.16816.F32.BF16 R92, R72, R88, R92 ;  /* 0x00000058485c723c */ /* 0x010fe2000004185c */
[----:B------:R-:W-:Y:S01]  /*6520*/  FADD.FTZ R2, R147, R0 ;  /* 0x0000000093027221 */ /* 0x000fe20000010000 */
[----:B------:R-:W-:Y:S01]  /*6530*/  MOV R0, R235 ;  /* 0x000000eb00007202 */ /* 0x000fe20000000f00 */
[----:B------:R-:W-:Y:S01]  /*6540*/  FADD.FTZ R3, R152, R3 ;  /* 0x0000000398037221 */ /* 0x000fe20000010000 */
[----:B------:R-:W-:Y:S01]  /*6550*/  @P4 SHF.R.U32.HI R0, RZ, c[0x0][0x2cc], R4 ;  /* 0x0000b300ff004a19 */ /* 0x000fe20000011604 */
[----:B------:R-:W-:-:S02]  /*6560*/  FADD.FTZ R2, R148, R2 ;  /* 0x0000000294027221 */ /* 0x000fc40000010000 */
[----:B------:R-:W-:Y:S01]  /*6570*/  FADD.FTZ R3, R35, R3 ;  /* 0x0000000323037221 */ /* 0x000fe20000010000 */
[----:B------:R-:W-:Y:S01]  /*6580*/  IADD3 R0, R0, -c[0x0][0x168], R233 ;  /* 0x80005a0000007a10 */ /* 0x000fe20007ffe0e9 */
[----:B------:R-:W-:Y:S01]  /*6590*/  FADD.FTZ R2, R33, R2 ;  /* 0x0000000221027221 */ /* 0x000fe20000010000 */
[C---:B------:R-:W-:Y:S01]  /*65a0*/  HMMA.16816.F32.BF16 R88, R72.reuse, R90, R16 ;  /* 0x0000005a4858723c */ /* 0x040fe20000041810 */
[----:B------:R-:W-:Y:S01]  /*65b0*/  FADD.FTZ R3, R144, R3 ;  /* 0x0000000390037221 */ /* 0x000fe20000010000 */
[----:B------:R-:W-:Y:S01]  /*65c0*/  SHF.R.S32.HI R5, RZ, 0x1f, R0 ;  /* 0x0000001fff057819 */ /* 0x000fe20000011400 */
[----:B------:R-:W-:Y:S02]  /*65d0*/  FADD.FTZ R2, R69, R2 ;  /* 0x0000000245027221 */ /* 0x000fe40000010000 */
[----:B------:R-:W-:Y:S01]  /*65e0*/  FADD.FTZ R4, R145, R3 ;  /* 0x0000000391047221 */ /* 0x000fe20000010000 */
[----:B------:R-:W-:Y:S01]  /*65f0*/  LEA.HI R5, R5, R0, RZ, 0x7 ;  /* 0x0000000005057211 */ /* 0x000fe200078f38ff */
[----:B------:R-:W-:Y:S01]  /*6600*/  FADD.FTZ R3, R34, R2 ;  /* 0x0000000222037221 */ /* 0x000fe20000010000 */
[----:B------:R-:W-:Y:S01]  /*6610*/  HMMA.16816.F32.BF16 R132, R72, R128, R132 ;  /* 0x000000804884723c */ /* 0x000fe20000041884 */
[----:B------:R-:W-:-:S02]  /*6620*/  FADD.FTZ R2, R146, R4 ;  /* 0x0000000492027221 */ /* 0x000fc40000010000 */
[----:B------:R-:W-:Y:S01]  /*6630*/  FADD.FTZ R0, R70, R3 ;  /* 0x0000000346007221 */ /* 0x000fe20000010000 */
[----:B------:R-:W-:Y:S01]  /*6640*/  SHF.R.S32.HI R3, RZ, 0x7, R5 ;  /* 0x00000007ff037819 */ /* 0x000fe20000011405 */
[----:B------:R-:W-:Y:S02]  /*6650*/  FADD.FTZ R2, R20, R2 ;  /* 0x0000000214027221 */ /* 0x000fe40000010000 */
[----:B------:R-:W-:Y:S01]  /*6660*/  FADD.FTZ R0, R14, R0 ;  /* 0x000000000e007221 */ /* 0x000fe20000010000 */
[----:B-----5:R-:W-:Y:S01]  /*6670*/  IMNMX R16, R234, R3, !PT ;  /* 0x00000003ea107217 */ /* 0x020fe20007800200 */
[----:B------:R-:W-:Y:S01]  /*6680*/  FADD.FTZ R246, R246, R2 ;  /* 0x00000002f6f67221 */ /* 0x000fe20000010000 */
[----:B------:R-:W-:Y:S01]  /*6690*/  HMMA.16816.F32.BF16 R124, R72, R120, R124 ;  /* 0x00000078487c723c */ /* 0x000fe2000004187c */
[----:B------:R-:W-:Y:S01]  /*66a0*/  FADD.FTZ R0, R13, R0 ;  /* 0x000000000d007221 */ /* 0x000fe20000010000 */
[----:B------:R-:W-:Y:S01]  /*66b0*/  ISETP.GE.AND P0, PT, R232, R16, PT ;  /* 0x00000010e800720c */ /* 0x000fe20003f06270 */
[----:B------:R2:W-:Y:S01]  /*66c0*/  STL [R1+0xc], R16 ;  /* 0x00000c1001007387 */ /* 0x0005e20000100800 */
[----:B------:R-:W-:-:S02]  /*66d0*/  FADD.FTZ R246, R21, R246 ;  /* 0x000000f615f67221 */ /* 0x000fc40000010000 */
[----:B------:R-:W-:Y:S02]  /*66e0*/  FADD.FTZ R0, R7, R0 ;  /* 0x0000000007007221 */ /* 0x000fe40000010000 */
[----:B------:R-:W-:Y:S01]  /*66f0*/  HMMA.16816.F32.BF16 R116, R72, R112, R116 ;  /* 0x000000704874723c */ /* 0x000fe20000041874 */
[----:B------:R-:W-:Y:S02]  /*6700*/  FADD.FTZ R246, R15, R246 ;  /* 0x000000f60ff67221 */ /* 0x000fe40000010000 */
[----:B------:R-:W-:-:S05]  /*6710*/  FADD.FTZ R0, R6, R0 ;  /* 0x0000000006007221 */ /* 0x000fca0000010000 */
[----:B------:R2:W-:Y:S01]  /*6720*/  STL [R1], R0 ;  /* 0x0000000001007387 */ /* 0x0005e20000100800 */
[C---:B-1----:R-:W-:Y:S08]  /*6730*/  HMMA.16816.F32.BF16 R100, R72.reuse, R96, R100 ;  /* 0x000000604864723c */ /* 0x042ff00000041864 */
        /* <DEDUP_REMOVED lines=9> */
[----:B------:R-:W-:Y:S01]  /*67d0*/  HMMA.16816.F32.BF16 R72, R72, R10, R36 ;  /* 0x0000000a4848723c */ /* 0x000fe20000041824 */
[----:B------:R-:W-:Y:S01]  /*67e0*/  @!UPT UIADD3 URZ, URZ, URZ, URZ ;  /* 0x0000003f3f3ff290 */ /* 0x000fe2000fffe03f */
[----:B------:R-:W-:Y:S11]  /*67f0*/  @!P0 BRA `(.L_x_81) ;  /* 0x00004d5000008947 */ /* 0x000ff60003800000 */
[----:B--2---:R-:W-:Y:S02]  /*6800*/  MOV R70, R12 ;  /* 0x0000000c00467202 */ /* 0x004fe40000000f00 */
[----:B------:R-:W-:-:S02]  /*6810*/  MOV R69, R68 ;  /* 0x0000004400457202 */ /* 0x000fc40000000f00 */
[----:B------:R-:W-:-:S07]  /*6820*/  MOV R240, R232 ;  /* 0x000000e800f07202 */ /* 0x000fce0000000f00 */
.L_x_92:
[----:B------:R-:W2:Y:S01]  /*6830*/  LDL R0, [R1+0x4] ;  /* 0x0000040001007983 */ /* 0x000ea20000100800 */
[----:B------:R-:W-:Y:S04]  /*6840*/  DEPBAR.LE SB0, 0x0 ;  /* 0x000080000000791a */ /* 0x000fe80000000000 */
[----:B------:R-:W-:Y:S01]  /*6850*/  WARPSYNC 0xffffffff ;  /* 0xffffffff00007948 */ /* 0x000fe20003800000 */
[----:B------:R-:W-:Y:S06]  /*6860*/  BAR.SYNC.DEFER_BLOCKING 0x0 ;  /* 0x0000000000007b1d */ /* 0x000fec0000010000 */
[----:B------:R1:W3:Y:S01]  /*6870*/  LDSM.16.M88.4 R8, [R71] ;  /* 0x000000004708783b */ /* 0x0002e20000000200 */
[----:B------:R-:W-:Y:S03]  /*6880*/  BSSY B0, `(.L_x_82) ;  /* 0x0000058000007945 */ /* 0x000fe60003800000 */
[----:B------:R1:W4:Y:S04]  /*6890*/  LDSM.16.M88.4 R16, [R71+0x800] ;  /* 0x000800004710783b */ /* 0x0003280000000200 */
[----:B------:R1:W1:Y:S04]  /*68a0*/  LDSM.16.M88.4 R24, [R71+0x1000] ;  /* 0x001000004718783b */ /* 0x0002680000000200 */
[----:B------:R1:W1:Y:S04]  /*68b0*/  LDSM.16.M88.4 R32, [R71+0x1800] ;  /* 0x001800004720783b */ /* 0x0002680000000200 */
[----:B------:R1:W1:Y:S04]  /*68c0*/  LDSM.16.M88.4 R40, [R71+0x2000] ;  /* 0x002000004728783b */ /* 0x0002680000000200 */
        /* <DEDUP_REMOVED lines=8> */
[----:B------:R1:W1:Y:S04]  /*6950*/  LDSM.16.M88.4 R164, [R220] ;  /* 0x00000000dca4783b */ /* 0x0002680000000200 */
[----:B------:R1:W1:Y:S04]  /*6960*/  LDSM.16.M88.4 R168, [R221] ;  /* 0x00000000dda8783b */ /* 0x0002680000000200 */
[----:B------:R1:W1:Y:S01]  /*6970*/  LDSM.16.M88.4 R172, [R222] ;  /* 0x00000000deac783b */ /* 0x0002620000000200 */
[----:B--2---:R-:W-:Y:S11]  /*6980*/  ISETP.GT.AND P0, PT, R0, R240, PT ;  /* 0x000000f00000720c */ /* 0x004ff60003f04270 */
[----:B------:R-:W-:Y:S02]  /*6990*/  @!UPT UIADD3 URZ, URZ, URZ, URZ ;  /* 0x0000003f3f3ff290 */ /* 0x000fe4000fffe03f */
[----:B------:R-:W-:-:S05]  /*69a0*/  @P0 BRA `(.L_x_83) ;  /* 0x0000045000000947 */ /* 0x000fca0003800000 */
[----:B-1-34-:R-:W-:Y:S01]  /*69b0*/  IMAD.WIDE.U32 R2, R239, c[0x0][0x208], RZ ;  /* 0x00008200ef027a25 */ /* 0x01afe200078e00ff */
[----:B------:R-:W-:Y:S01]  /*69c0*/  SHF.R.S32.HI R0, RZ, 0x1f, R239 ;  /* 0x0000001fff007819 */ /* 0x000fe200000114ef */
[----:B------:R-:W2:Y:S02]  /*69d0*/  LDL.64 R6, [R1+0x28] ;  /* 0x0000280001067983 */ /* 0x000ea40000100a00 */
[----:B------:R-:W-:Y:S02]  /*69e0*/  IMAD.SHL.U32 R21, R242, 0x2, RZ ;  /* 0x00000002f2157824 */ /* 0x000fe400078e00ff */
[----:B------:R-:W-:Y:S02]  /*69f0*/  IMAD R0, R0, c[0x0][0x208], RZ ;  /* 0x0000820000007a24 */ /* 0x000fe400078e02ff */
[----:B------:R-:W3:Y:S01]  /*6a00*/  LDL R5, [R1+0x38] ;  /* 0x0000380001057983 */ /* 0x000ee20000100800 */
[----:B------:R-:W-:Y:S02]  /*6a10*/  IMAD.SHL.U32 R20, R241, 0x2, RZ ;  /* 0x00000002f1147824 */ /* 0x000fe400078e00ff */
[----:B------:R-:W-:Y:S04]  /*6a20*/  IMAD R0, R239, c[0x0][0x20c], R0 ;  /* 0x00008300ef007a24 */ /* 0x000fe800078e0200 */
[----:B------:R-:W-:Y:S01]  /*6a30*/  IMAD.IADD R3, R3, 0x1, R0 ;  /* 0x0000000103037824 */ /* 0x000fe200078e0200 */
[----:B------:R-:W-:Y:S03]  /*6a40*/  SHF.R.S32.HI R0, RZ, 0x1f, R238 ;  /* 0x0000001fff007819 */ /* 0x000fe600000114ee */
[----:B------:R-:W-:Y:S04]  /*6a50*/  IMAD.WIDE.U32 R2, R238, c[0x0][0x218], R2 ;  /* 0x00008600ee027a25 */ /* 0x000fe800078e0002 */
[----:B------:R-:W-:Y:S04]  /*6a60*/  IMAD R4, R0, c[0x0][0x218], RZ ;  /* 0x0000860000047a24 */ /* 0x000fe800078e02ff */
[----:B------:R-:W-:Y:S01]  /*6a70*/  IMAD R4, R238, c[0x0][0x21c], R4 ;  /* 0x00008700ee047a24 */ /* 0x000fe200078e0204 */
[----:B--2---:R-:W-:Y:S02]  /*6a80*/  IADD3 R0, P0, R6, R2, RZ ;  /* 0x0000000206007210 */ /* 0x004fe40007f1e0ff */
[----:B------:R-:W-:Y:S02]  /*6a90*/  SHF.R.S32.HI R6, RZ, 0x1f, R242 ;  /* 0x0000001fff067819 */ /* 0x000fe400000114f2 */
[----:B---3--:R-:W-:Y:S02]  /*6aa0*/  IADD3.X R2, R5, R3, R4, P0, !PT ;  /* 0x0000000305027210 */ /* 0x008fe400007fe404 */
[C---:B------:R-:W-:Y:S02]  /*6ab0*/  LEA R4, P0, R0.reuse, c[0x0][0x1f8], 0x1 ;  /* 0x00007e0000047a11 */ /* 0x040fe400078008ff */
[----:B------:R-:W-:Y:S02]  /*6ac0*/  SHF.R.S32.HI R5, RZ, 0x1f, R241 ;  /* 0x0000001fff057819 */ /* 0x000fe400000114f1 */
[----:B------:R-:W-:Y:S02]  /*6ad0*/  LEA.HI.X R0, R0, c[0x0][0x1fc], R2, 0x1, P0 ;  /* 0x00007f0000007a11 */ /* 0x000fe400000f0c02 */
[----:B------:R-:W-:Y:S02]  /*6ae0*/  SHF.L.U64.HI R6, R242, 0x1, R6 ;  /* 0x00000001f2067819 */ /* 0x000fe40000010206 */
[----:B------:R-:W-:Y:S01]  /*6af0*/  SHF.L.U64.HI R5, R241, 0x1, R5 ;  /* 0x00000001f1057819 */ /* 0x000fe20000010205 */
[----:B------:R-:W-:-:S05]  /*6b00*/  BRA.DIV ~URZ, `(.L_x_84) ;  /* 0x0000b9327f007947 */ /* 0x000fca000b800000 */
[----:B------:R1:W2:Y:S02]  /*6b10*/  SHFL.IDX PT, R7, R0, RZ, 0x181f ;  /* 0x00181fff00077589 */ /* 0x0002a400000e0000 */
.L_x_119:
[----:B------:R-:W-:-:S05]  /*6b20*/  BRA.DIV ~URZ, `(.L_x_85) ;  /* 0x0000b9827f007947 */ /* 0x000fca000b800000 */
[----:B------:R-:W3:Y:S01]  /*6b30*/  SHFL.IDX PT, R14, R4, RZ, 0x181f ;  /* 0x00181fff040e7589 */ /* 0x000ee200000e0000 */
[----:B------:R-:W-:Y:S02]  /*6b40*/  ISETP.GE.AND P2, PT, R241, c[0x0][0x1d4], PT ;  /* 0x00007500f1007a0c */ /* 0x000fe40003f46270 */
[CC--:B---3--:R-:W-:Y:S02]  /*6b50*/  IADD3 R2, P0, R14.reuse, R20.reuse, RZ ;  /* 0x000000140e027210 */ /* 0x0c8fe40007f1e0ff */
[-C--:B------:R-:W-:Y:S03]  /*6b60*/  IADD3 R14, P5, R14, R21.reuse, RZ ;  /* 0x000000150e0e7210 */ /* 0x080fe60007fbe0ff */
[C-C-:B--2---:R-:W-:Y:S01]  /*6b70*/  IMAD.X R3, R7.reuse, 0x1, R5.reuse, P0 ;  /* 0x0000000107037824 */ /* 0x144fe200000e0605 */
[----:B------:R-:W-:Y:S01]  /*6b80*/  ISETP.GE.AND P0, PT, R242, c[0x0][0x1d4], PT ;  /* 0x00007500f2007a0c */ /* 0x000fe20003f06270 */
[--C-:B------:R-:W-:Y:S02]  /*6b90*/  IMAD.X R15, R7, 0x1, R6.reuse, P5 ;  /* 0x00000001070f7824 */ /* 0x100fe400028e0606 */
[----:B------:R-:W-:Y:S04]  /*6ba0*/  SHFL.IDX PT, R7, R4, 0x2, 0x181f ;  /* 0x00581f0004077f89 */ /* 0x000fe800000e0000 */
[----:B------:R-:W-:Y:S01]  /*6bb0*/  @!PT LDS RZ, [RZ] ;  /* 0x00000000fffff984 */ /* 0x000fe20000000800 */
[----:B------:R2:W-:Y:S06]  /*6bc0*/  LDGSTS.E.BYPASS.LTC128B.128 [R227+0x100], [R2.64], !P2 ;  /* 0x0010000002e37fae */ /* 0x0005ec000d101d46 */
[----:B------:R3:W-:Y:S04]  /*6bd0*/  LDGSTS.E.BYPASS.LTC128B.128 [R227+0x4100], [R14.64], !P0 ;  /* 0x041000000ee37fae */ /* 0x0007e8000c101d46 */
[----:B--2---:R-:W2:Y:S04]  /*6be0*/  SHFL.IDX PT, R2, R4, 0x1, 0x181f ;  /* 0x00381f0004027f89 */ /* 0x004ea800000e0000 */
[----:B------:R-:W4:Y:S04]  /*6bf0*/  SHFL.IDX PT, R3, R0, 0x1, 0x181f ;  /* 0x00381f0000037f89 */ /* 0x000f2800000e0000 */
[----:B------:R-:W-:Y:S01]  /*6c00*/  SHFL.IDX PT, R4, R4, 0x3, 0x181f ;  /* 0x00781f0004047f89 */ /* 0x000fe200000e0000 */
[CC--:B--2---:R-:W-:Y:S02]  /*6c10*/  IADD3 R12, P6, R2.reuse, R20.reuse, RZ ;  /* 0x00000014020c7210 */ /* 0x0c4fe40007fde0ff */
[-C--:B------:R-:W-:Y:S03]  /*6c20*/  IADD3 R2, P5, R2, R21.reuse, RZ ;  /* 0x0000001502027210 */ /* 0x080fe60007fbe0ff */
[C-C-:B----4-:R-:W-:Y:S02]  /*6c30*/  IMAD.X R13, R3.reuse, 0x1, R5.reuse, P6 ;  /* 0x00000001030d7824 */ /* 0x150fe400030e0605 */
[--C-:B------:R-:W-:Y:S03]  /*6c40*/  IMAD.X R3, R3, 0x1, R6.reuse, P5 ;  /* 0x0000000103037824 */ /* 0x100fe600028e0606 */
[----:B------:R2:W-:Y:S04]  /*6c50*/  LDGSTS.E.BYPASS.LTC128B.128 [R227+0x1100], [R12.64], !P2 ;  /* 0x011000000ce37fae */ /* 0x0005e8000d101d46 */
[----:B------:R4:W-:Y:S04]  /*6c60*/  LDGSTS.E.BYPASS.LTC128B.128 [R227+0x5100], [R2.64], !P0 ;  /* 0x0510000002e37fae */ /* 0x0009e8000c101d46 */
[----:B--2---:R-:W2:Y:S04]  /*6c70*/  SHFL.IDX PT, R12, R0, 0x2, 0x181f ;  /* 0x00581f00000c7f89 */ /* 0x004ea800000e0000 */
[----:B-1----:R-:W1:Y:S01]  /*6c80*/  SHFL.IDX PT, R0, R0, 0x3, 0x181f ;  /* 0x00781f0000007f89 */ /* 0x002e6200000e0000 */
[C---:B----4-:R-:W-:Y:S05]  /*6c90*/  IADD3 R2, P5, R7.reuse, R20, RZ ;  /* 0x0000001407027210 */ /* 0x050fea0007fbe0ff */
[C---:B--2---:R-:W-:Y:S05]  /*6ca0*/  IMAD.X R3, R12.reuse, 0x1, R5, P5 ;  /* 0x000000010c037824 */ /* 0x044fea00028e0605 */
[----:B------:R2:W-:Y:S02]  /*6cb0*/  LDGSTS.E.BYPASS.LTC128B.128 [R227+0x2100], [R2.64], !P2 ;  /* 0x0210000002e37fae */ /* 0x0005e4000d101d46 */
[----:B--2---:R-:W-:Y:S02]  /*6cc0*/  IADD3 R2, P5, R7, R21, RZ ;  /* 0x0000001507027210 */ /* 0x004fe40007fbe0ff */
[----:B------:R-:W-:Y:S03]  /*6cd0*/  SEL R7, RZ, 0x10, P2 ;  /* 0x00000010ff077807 */ /* 0x000fe60001000000 */
[----:B------:R-:W-:Y:S01]  /*6ce0*/  IMAD.X R3, R12, 0x1, R6, P5 ;  /* 0x000000010c037824 */ /* 0x000fe200028e0606 */
[----:B------:R-:W-:Y:S04]  /*6cf0*/  SEL R12, RZ, 0x10, P0 ;  /* 0x00000010ff0c7807 */ /* 0x000fe80000000000 */
[----:B------:R3:W-:Y:S03]  /*6d00*/  LDGSTS.E.BYPASS.LTC128B.128 [R227+0x6100], [R2.64], !P0 ;  /* 0x0610000002e37fae */ /* 0x0007e6000c101d46 */
.L_x_120:
[C---:B-1----:R-:W-:Y:S02]  /*6d10*/  ISETP.NE.U32.AND P5, PT, R7.reuse, RZ, PT ;  /* 0x000000ff0700720c */ /* 0x042fe40003fa5070 */
[----:B------:R-:W-:Y:S04]  /*6d20*/  IADD3 R7, -R7, 0x10, RZ ;  /* 0x0000001007077810 */ /* 0x000fe80007ffe1ff */
[----:B------:R-:W-:Y:S04]  /*6d30*/  LOP3.LUT R7, R7, 0xf, RZ, 0xc0, !PT ;  /* 0x0000000f07077812 */ /* 0x000fe800078ec0ff */
[----:B---3--:R-:W-:Y:S04]  /*6d40*/  IADD3 R2, P2, P0, R7, R4, R20 ;  /* 0x0000000407027210 */ /* 0x008fe8000785e014 */
[----:B------:R-:W-:Y:S05]  /*6d50*/  IADD3.X R3, RZ, R0, R5, P2, P0 ;  /* 0x00000000ff037210 */ /* 0x000fea00017e0405 */
[----:B------:R-:W-:Y:S01]  /*6d60*/  @!PT LDS RZ, [RZ] ;  /* 0x00000000fffff984 */ /* 0x000fe20000000800 */
[----:B------:R-:W-:Y:S01]  /*6d70*/  @!PT LDS RZ, [RZ] ;  /* 0x00000000fffff984 */ /* 0x000fe20000000800 */
[----:B------:R-:W-:Y:S01]  /*6d80*/  @!PT LDS RZ, [RZ] ;  /* 0x00000000fffff984 */ /* 0x000fe20000000800 */
[----:B------:R1:W-:Y:S01]  /*6d90*/  LDGSTS.E.BYPASS.LTC128B.128.ZFILL [R227+0x3100], [R2.64], P5 ;  /* 0x0310000002e37fae */ /* 0x0003e2000a941d46 */
[C---:B------:R-:W-:Y:S02]  /*6da0*/  ISETP.NE.U32.AND P5, PT, R12.reuse, RZ, PT ;  /* 0x000000ff0c00720c */ /* 0x040fe40003fa5070 */
[----:B------:R-:W-:Y:S04]  /*6db0*/  IADD3 R12, -R12, 0x10, RZ ;  /* 0x000000100c0c7810 */ /* 0x000fe80007ffe1ff */
[----:B------:R-:W-:Y:S04]  /*6dc0*/  LOP3.LUT R12, R12, 0xf, RZ, 0xc0, !PT ;  /* 0x0000000f0c0c7812 */ /* 0x000fe800078ec0ff */
[----:B-1----:R-:W-:Y:S04]  /*6dd0*/  IADD3 R2, P2, P0, R12, R4, R21 ;  /* 0x000000040c027210 */ /* 0x002fe8000785e015 */
[----:B------:R-:W-:Y:S05]  /*6de0*/  IADD3.X R3, RZ, R0, R6, P2, P0 ;  /* 0x00000000ff037210 */ /* 0x000fea00017e0406 */
[----:B------:R1:W-:Y:S04]  /*6df0*/  LDGSTS.E.BYPASS.LTC128B.128.ZFILL [R227+0x7100], [R2.64], P5 ;  /* 0x0710000002e37fae */ /* 0x0003e8000a941d46 */
.L_x_83:
[----:B-1-34-:R-:W-:Y:S05]  /*6e00*/  BSYNC B0 ;  /* 0x0000000000007941 */ /* 0x01afea0003800000 */
.L_x_82:
[----:B------:R-:W0:Y:S01]  /*6e10*/  LDGDEPBAR ;  /* 0x00000000000079af */ /* 0x000e220000000000 */
[----:B------:R-:W-:Y:S01]  /*6e20*/  WARPSYNC 0xffffffff ;  /* 0xffffffff00007948 */ /* 0x000fe20003800000 */
[C---:B------:R-:W-:Y:S01]  /*6e30*/  HMMA.16816.F32.BF16 R4, R136.reuse, R8, RZ ;  /* 0x000000088804723c */ /* 0x040fe200000418ff */
[----:B------:R-:W-:Y:S05]  /*6e40*/  BSSY B0, `(.L_x_86) ;  /* 0x0000193000007945 */ /* 0x000fea0003800000 */
[----:B------:R-:W2:Y:S02]  /*6e50*/  LDL R0, [R1+0x4] ;  /* 0x0000040001007983 */ /* 0x000ea40000100800 */
[C---:B------:R-:W-:Y:S08]  /*6e60*/  HMMA.16816.F32.BF16 R8, R136.reuse, R10, RZ ;  /* 0x0000000a8808723c */ /* 0x040ff000000418ff */
        /* <DEDUP_REMOVED lines=13> */
[----:B------:R-:W-:Y:S08]  /*6f40*/  HMMA.16816.F32.BF16 R64, R136, R66, RZ ;  /* 0x000000428840723c */ /* 0x000ff000000418ff */
[C---:B------:R-:W-:Y:S08]  /*6f50*/  HMMA.16816.F32.BF16 R4, R140.reuse, R144, R4 ;  /* 0x000000908c04723c */ /* 0x040ff00000041804 */
[C---:B------:R-:W-:Y:S01]  /*6f60*/  HMMA.16816.F32.BF16 R8, R140.reuse, R146, R8 ;  /* 0x000000928c08723c */ /* 0x040fe20000041808 */
[----:B------:R-:W1:Y:S07]  /*6f70*/  LDSM.16.M88.4 R144, [R201] ;  /* 0x00000000c990783b */ /* 0x000e6e0000000200 */
[C---:B------:R-:W-:Y:S08]  /*6f80*/  HMMA.16816.F32.BF16 R12, R140.reuse, R148, R12 ;  /* 0x000000948c0c723c */ /* 0x040ff0000004180c */
[C---:B------:R-:W-:Y:S01]  /*6f90*/  HMMA.16816.F32.BF16 R16, R140.reuse, R150, R16 ;  /* 0x000000968c10723c */ /* 0x040fe20000041810 */
[----:B------:R-:W3:Y:S07]  /*6fa0*/  LDSM.16.M88.4 R148, [R201+0x800] ;  /* 0x00080000c994783b */ /* 0x000eee0000000200 */
[C---:B------:R-:W-:Y:S08]  /*6fb0*/  HMMA.16816.F32.BF16 R20, R140.reuse, R152, R20 ;  /* 0x000000988c14723c */ /* 0x040ff00000041814 */
[C---:B------:R-:W-:Y:S01]  /*6fc0*/  HMMA.16816.F32.BF16 R24, R140.reuse, R154, R24 ;  /* 0x0000009a8c18723c */ /* 0x040fe20000041818 */
[----:B------:R-:W4:Y:S07]  /*6fd0*/  LDSM.16.M88.4 R152, [R201+0x1000] ;  /* 0x00100000c998783b */ /* 0x000f2e0000000200 */
        /* <DEDUP_REMOVED lines=11> */
[----:B------:R-:W-:Y:S07]  /*7090*/  LDSM.16.M88.4 R168, [R200+-0x3000] ;  /* 0xffd00000c8a8783b */ /* 0x000fee0000000200 */
[C---:B------:R-:W-:Y:S08]  /*70a0*/  HMMA.16816.F32.BF16 R60, R140.reuse, R172, R60 ;  /* 0x000000ac8c3c723c */ /* 0x040ff0000004183c */
[----:B------:R-:W-:Y:S08]  /*70b0*/  HMMA.16816.F32.BF16 R64, R140, R174, R64 ;  /* 0x000000ae8c40723c */ /* 0x000ff00000041840 */
[C---:B-1----:R-:W-:Y:S08]  /*70c0*/  HMMA.16816.F32.BF16 R4, R176.reuse, R144, R4 ;  /* 0x00000090b004723c */ /* 0x042ff00000041804 */
[C---:B------:R-:W-:Y:S01]  /*70d0*/  HMMA.16816.F32.BF16 R8, R176.reuse, R146, R8 ;  /* 0x00000092b008723c */ /* 0x040fe20000041808 */
[----:B------:R-:W1:Y:S07]  /*70e0*/  LDSM.16.M88.4 R144, [R201+0x3000] ;  /* 0x00300000c990783b */ /* 0x000e6e0000000200 */
[C---:B---3--:R-:W-:Y:S08]  /*70f0*/  HMMA.16816.F32.BF16 R12, R176.reuse, R148, R12 ;  /* 0x00000094b00c723c */ /* 0x048ff0000004180c */
[C---:B------:R-:W-:Y:S01]  /*7100*/  HMMA.16816.F32.BF16 R16, R176.reuse, R150, R16 ;  /* 0x00000096b010723c */ /* 0x040fe20000041810 */
[----:B------:R-:W3:Y:S07]  /*7110*/  LDSM.16.M88.4 R148, [R201+0x3800] ;  /* 0x00380000c994783b */ /* 0x000eee0000000200 */
[C---:B----4-:R-:W-:Y:S08]  /*7120*/  HMMA.16816.F32.BF16 R20, R176.reuse, R152, R20 ;  /* 0x00000098b014723c */ /* 0x050ff00000041814 */
[C---:B------:R-:W-:Y:S01]  /*7130*/  HMMA.16816.F32.BF16 R24, R176.reuse, R154, R24 ;  /* 0x0000009ab018723c */ /* 0x040fe20000041818 */
[----:B------:R-:W4:Y:S07]  /*7140*/  LDSM.16.M88.4 R152, [R200+-0x4000] ;  /* 0xffc00000c898783b */ /* 0x000f2e0000000200 */
[C---:B-----5:R-:W-:Y:S03]  /*7150*/  HMMA.16816.F32.BF16 R28, R176.reuse, R156, R28 ;  /* 0x0000009cb01c723c */ /* 0x060fe6000004181c */
[----:B--2---:R-:W-:Y:S05]  /*7160*/  ISETP.GT.AND P0, PT, R240, R0, PT ;  /* 0x00000000f000720c */ /* 0x004fea0003f04270 */
[C---:B------:R-:W-:Y:S01]  /*7170*/  HMMA.16816.F32.BF16 R32, R176.reuse, R158, R32 ;  /* 0x0000009eb020723c */ /* 0x040fe20000041820 */
[----:B------:R-:W2:Y:S07]  /*7180*/  LDSM.16.M88.4 R156, [R200+-0x3800] ;  /* 0xffc80000c89c783b */ /* 0x000eae0000000200 */
[C---:B------:R-:W-:Y:S08]  /*7190*/  HMMA.16816.F32.BF16 R36, R176.reuse, R160, R36 ;  /* 0x000000a0b024723c */ /* 0x040ff00000041824 */
[C---:B------:R-:W-:Y:S01]  /*71a0*/  HMMA.16816.F32.BF16 R40, R176.reuse, R162, R40 ;  /* 0x000000a2b028723c */ /* 0x040fe20000041828 */
[----:B------:R-:W5:Y:S07]  /*71b0*/  LDSM.16.M88.4 R160, [R200+-0x2800] ;  /* 0xffd80000c8a0783b */ /* 0x000f6e0000000200 */
[C---:B------:R-:W-:Y:S08]  /*71c0*/  HMMA.16816.F32.BF16 R44, R176.reuse, R164, R44 ;  /* 0x000000a4b02c723c */ /* 0x040ff0000004182c */
[C---:B------:R-:W-:Y:S01]  /*71d0*/  HMMA.16816.F32.BF16 R48, R176.reuse, R166, R48 ;  /* 0x000000a6b030723c */ /* 0x040fe20000041830 */
[----:B------:R-:W2:Y:S07]  /*71e0*/  LDSM.16.M88.4 R164, [R200+-0x2000] ;  /* 0xffe00000c8a4783b */ /* 0x000eae0000000200 */
[C---:B-1----:R-:W-:Y:S08]  /*71f0*/  HMMA.16816.F32.BF16 R52, R176.reuse, R144, R52 ;  /* 0x00000090b034723c */ /* 0x042ff00000041834 */
[C---:B------:R-:W-:Y:S01]  /*7200*/  HMMA.16816.F32.BF16 R56, R176.reuse, R146, R56 ;  /* 0x00000092b038723c */ /* 0x040fe20000041838 */
[----:B------:R-:W1:Y:S07]  /*7210*/  LDSM.16.M88.4 R144, [R200+-0x1800] ;  /* 0xffe80000c890783b */ /* 0x000e6e0000000200 */
[C---:B---3--:R-:W-:Y:S08]  /*7220*/  HMMA.16816.F32.BF16 R60, R176.reuse, R148, R60 ;  /* 0x00000094b03c723c */ /* 0x048ff0000004183c */
[----:B------:R-:W-:Y:S01]  /*7230*/  HMMA.16816.F32.BF16 R64, R176, R150, R64 ;  /* 0x00000096b040723c */ /* 0x000fe20000041840 */
[----:B------:R-:W3:Y:S07]  /*7240*/  LDSM.16.M88.4 R148, [R200+-0x1000] ;  /* 0xfff00000c894783b */ /* 0x000eee0000000200 */
[C---:B----4-:R-:W-:Y:S08]  /*7250*/  HMMA.16816.F32.BF16 R4, R180.reuse, R152, R4 ;  /* 0x00000098b404723c */ /* 0x050ff00000041804 */
[C---:B------:R-:W-:Y:S01]  /*7260*/  HMMA.16816.F32.BF16 R8, R180.reuse, R154, R8 ;  /* 0x0000009ab408723c */ /* 0x040fe20000041808 */
[----:B------:R-:W4:Y:S07]  /*7270*/  LDSM.16.M88.4 R152, [R200+-0x800] ;  /* 0xfff80000c898783b */ /* 0x000f2e0000000200 */
[C---:B--2---:R-:W-:Y:S08]  /*7280*/  HMMA.16816.F32.BF16 R12, R180.reuse, R156, R12 ;  /* 0x0000009cb40c723c */ /* 0x044ff0000004180c */
[C---:B------:R-:W-:Y:S01]  /*7290*/  HMMA.16816.F32.BF16 R16, R180.reuse, R158, R16 ;  /* 0x0000009eb410723c */ /* 0x040fe20000041810 */
[----:B------:R-:W2:Y:S07]  /*72a0*/  LDSM.16.M88.4 R156, [R71+0x4000] ;  /* 0x00400000479c783b */ /* 0x000eae0000000200 */
[C---:B------:R-:W-:Y:S08]  /*72b0*/  HMMA.16816.F32.BF16 R20, R180.reuse, R168, R20 ;  /* 0x000000a8b414723c */ /* 0x040ff00000041814 */
[C---:B------:R-:W-:Y:S01]  /*72c0*/  HMMA.16816.F32.BF16 R24, R180.reuse, R170, R24 ;  /* 0x000000aab418723c */ /* 0x040fe20000041818 */
[----:B------:R-:W-:Y:S07]  /*72d0*/  LDSM.16.M88.4 R168, [R71+0x5000] ;  /* 0x0050000047a8783b */ /* 0x000fee0000000200 */
[C---:B-----5:R-:W-:Y:S08]  /*72e0*/  HMMA.16816.F32.BF16 R28, R180.reuse, R160, R28 ;  /* 0x000000a0b41c723c */ /* 0x060ff0000004181c */
[C---:B------:R-:W-:Y:S01]  /*72f0*/  HMMA.16816.F32.BF16 R32, R180.reuse, R162, R32 ;  /* 0x000000a2b420723c */ /* 0x040fe20000041820 */
[----:B------:R-:W5:Y:S07]  /*7300*/  LDSM.16.M88.4 R160, [R71+0x4800] ;  /* 0x0048000047a0783b */ /* 0x000f6e0000000200 */
[C---:B------:R-:W-:Y:S08]  /*7310*/  HMMA.16816.F32.BF16 R36, R180.reuse, R164, R36 ;  /* 0x000000a4b424723c */ /* 0x040ff00000041824 */
[C---:B------:R-:W-:Y:S01]  /*7320*/  HMMA.16816.F32.BF16 R40, R180.reuse, R166, R40 ;  /* 0x000000a6b428723c */ /* 0x040fe20000041828 */
[----:B------:R-:W2:Y:S07]  /*7330*/  LDSM.16.M88.4 R164, [R71+0x5800] ;  /* 0x0058000047a4783b */ /* 0x000eae0000000200 */
[C---:B-1----:R-:W-:Y:S08]  /*7340*/  HMMA.16816.F32.BF16 R44, R180.reuse, R144, R44 ;  /* 0x00000090b42c723c */ /* 0x042ff0000004182c */
[C---:B------:R-:W-:Y:S01]  /*7350*/  HMMA.16816.F32.BF16 R48, R180.reuse, R146, R48 ;  /* 0x00000092b430723c */ /* 0x040fe20000041830 */
[----:B------:R-:W1:Y:S07]  /*7360*/  LDSM.16.M88.4 R144, [R71+0x6000] ;  /* 0x006000004790783b */ /* 0x000e6e0000000200 */
[C---:B---3--:R-:W-:Y:S08]  /*7370*/  HMMA.16816.F32.BF16 R52, R180.reuse, R148, R52 ;  /* 0x00000094b434723c */ /* 0x048ff00000041834 */
[C---:B------:R-:W-:Y:S01]  /*7380*/  HMMA.16816.F32.BF16 R56, R180.reuse, R150, R56 ;  /* 0x00000096b438723c */ /* 0x040fe20000041838 */
[----:B------:R-:W3:Y:S07]  /*7390*/  LDSM.16.M88.4 R148, [R71+0x6800] ;  /* 0x006800004794783b */ /* 0x000eee0000000200 */
[C---:B----4-:R-:W-:Y:S08]  /*73a0*/  HMMA.16816.F32.BF16 R60, R180.reuse, R152, R60 ;  /* 0x00000098b43c723c */ /* 0x050ff0000004183c */
[----:B------:R-:W-:Y:S01]  /*73b0*/  HMMA.16816.F32.BF16 R64, R180, R154, R64 ;  /* 0x0000009ab440723c */ /* 0x000fe20000041840 */
[----:B------:R-:W4:Y:S07]  /*73c0*/  LDSM.16.M88.4 R152, [R71+0x7000] ;  /* 0x007000004798783b */ /* 0x000f2e0000000200 */
[C---:B--2---:R-:W-:Y:S08]  /*73d0*/  HMMA.16816.F32.BF16 R4, R184.reuse, R156, R4 ;  /* 0x0000009cb804723c */ /* 0x044ff00000041804 */
[C---:B------:R-:W-:Y:S01]  /*73e0*/  HMMA.16816.F32.BF16 R8, R184.reuse, R158, R8 ;  /* 0x0000009eb808723c */ /* 0x040fe20000041808 */
[----:B------:R-:W2:Y:S07]  /*73f0*/  LDSM.16.M88.4 R156, [R71+0x7800] ;  /* 0x00780000479c783b */ /* 0x000eae0000000200 */
[C---:B-----5:R-:W-:Y:S08]  /*7400*/  HMMA.16816.F32.BF16 R12, R184.reuse, R160, R12 ;  /* 0x000000a0b80c723c */ /* 0x060ff0000004180c */
[C---:B------:R-:W-:Y:S01]  /*7410*/  HMMA.16816.F32.BF16 R16, R184.reuse, R162, R16 ;  /* 0x000000a2b810723c */ /* 0x040fe20000041810 */
[----:B------:R-:W5:Y:S07]  /*7420*/  LDSM.16.M88.4 R160, [R207] ;  /* 0x00000000cfa0783b */ /* 0x000f6e0000000200 */
[C---:B------:R-:W-:Y:S08]  /*7430*/  HMMA.16816.F32.BF16 R20, R184.reuse, R168, R20 ;  /* 0x000000a8b814723c */ /* 0x040ff00000041814 */
[C---:B------:R-:W-:Y:S01]  /*7440*/  HMMA.16816.F32.BF16 R24, R184.reuse, R170, R24 ;  /* 0x000000aab818723c */ /* 0x040fe20000041818 */
[----:B------:R-:W2:Y:S07]  /*7450*/  LDSM.16.M88.4 R168, [R208] ;  /* 0x00000000d0a8783b */ /* 0x000eae0000000200 */
[C---:B------:R-:W-:Y:S08]  /*7460*/  HMMA.16816.F32.BF16 R28, R184.reuse, R164, R28 ;  /* 0x000000a4b81c723c */ /* 0x040ff0000004181c */
[C---:B------:R-:W-:Y:S01]  /*7470*/  HMMA.16816.F32.BF16 R32, R184.reuse, R166, R32 ;  /* 0x000000a6b820723c */ /* 0x040fe20000041820 */
[----:B------:R-:W2:Y:S07]  /*7480*/  LDSM.16.M88.4 R164, [R209] ;  /* 0x00000000d1a4783b */ /* 0x000eae0000000200 */
[C---:B-1----:R-:W-:Y:S08]  /*7490*/  HMMA.16816.F32.BF16 R36, R184.reuse, R144, R36 ;  /* 0x00000090b824723c */ /* 0x042ff00000041824 */
[C---:B------:R-:W-:Y:S01]  /*74a0*/  HMMA.16816.F32.BF16 R40, R184.reuse, R146, R40 ;  /* 0x00000092b828723c */ /* 0x040fe20000041828 */
[----:B------:R-:W1:Y:S07]  /*74b0*/  LDSM.16.M88.4 R144, [R210] ;  /* 0x00000000d290783b */ /* 0x000e6e0000000200 */
[C---:B---3--:R-:W-:Y:S08]  /*74c0*/  HMMA.16816.F32.BF16 R44, R184.reuse, R148, R44 ;  /* 0x00000094b82c723c */ /* 0x048ff0000004182c */
[C---:B------:R-:W-:Y:S01]  /*74d0*/  HMMA.16816.F32.BF16 R48, R184.reuse, R150, R48 ;  /* 0x00000096b830723c */ /* 0x040fe20000041830 */
[----:B------:R-:W3:Y:S07]  /*74e0*/  LDSM.16.M88.4 R148, [R211] ;  /* 0x00000000d394783b */ /* 0x000eee0000000200 */
[C---:B----4-:R-:W-:Y:S08]  /*74f0*/  HMMA.16816.F32.BF16 R52, R184.reuse, R152, R52 ;  /* 0x00000098b834723c */ /* 0x050ff00000041834 */
[C---:B------:R-:W-:Y:S01]  /*7500*/  HMMA.16816.F32.BF16 R56, R184.reuse, R154, R56 ;  /* 0x0000009ab838723c */ /* 0x040fe20000041838 */
[----:B------:R-:W4:Y:S07]  /*7510*/  LDSM.16.M88.4 R152, [R212] ;  /* 0x00000000d498783b */ /* 0x000f2e0000000200 */
[C---:B--2---:R-:W-:Y:S08]  /*7520*/  HMMA.16816.F32.BF16 R60, R184.reuse, R156, R60 ;  /* 0x0000009cb83c723c */ /* 0x044ff0000004183c */
[----:B------:R-:W-:Y:S01]  /*7530*/  HMMA.16816.F32.BF16 R64, R184, R158, R64 ;  /* 0x0000009eb840723c */ /* 0x000fe20000041840 */
[----:B------:R-:W2:Y:S07]  /*7540*/  LDSM.16.M88.4 R156, [R213] ;  /* 0x00000000d59c783b */ /* 0x000eae0000000200 */
[C---:B-----5:R-:W-:Y:S08]  /*7550*/  HMMA.16816.F32.BF16 R4, R188.reuse, R160, R4 ;  /* 0x000000a0bc04723c */ /* 0x060ff00000041804 */
[C---:B------:R-:W-:Y:S01]  /*7560*/  HMMA.16816.F32.BF16 R8, R188.reuse, R162, R8 ;  /* 0x000000a2bc08723c */ /* 0x040fe20000041808 */
[----:B------:R-:W5:Y:S07]  /*7570*/  LDSM.16.M88.4 R160, [R214] ;  /* 0x00000000d6a0783b */ /* 0x000f6e0000000200 */
        /* <DEDUP_REMOVED lines=15> */
[C---:B--2---:R-:W-:Y:S08]  /*7670*/  HMMA.16816.F32.BF16 R52, R188.reuse, R156, R52 ;  /* 0x0000009cbc34723c */ /* 0x044ff00000041834 */
[C---:B------:R-:W-:Y:S01]  /*7680*/  HMMA.16816.F32.BF16 R56, R188.reuse, R158, R56 ;  /* 0x0000009ebc38723c */ /* 0x040fe20000041838 */
[----:B------:R-:W2:Y:S07]  /*7690*/  LDSM.16.M88.4 R156, [R201+0x6800] ;  /* 0x00680000c99c783b */ /* 0x000eae0000000200 */
[C---:B-----5:R-:W-:Y:S08]  /*76a0*/  HMMA.16816.F32.BF16 R60, R188.reuse, R160, R60 ;  /* 0x000000a0bc3c723c */ /* 0x060ff0000004183c */
[----:B------:R-:W-:Y:S01]  /*76b0*/  HMMA.16816.F32.BF16 R64, R188, R162, R64 ;  /* 0x000000a2bc40723c */ /* 0x000fe20000041840 */
[----:B------:R-:W5:Y:S07]  /*76c0*/  LDSM.16.M88.4 R160, [R201+0x7000] ;  /* 0x00700000c9a0783b */ /* 0x000f6e0000000200 */
[C---:B------:R-:W-:Y:S08]  /*76d0*/  HMMA.16816.F32.BF16 R4, R192.reuse, R168, R4 ;  /* 0x000000a8c004723c */ /* 0x040ff00000041804 */
[C---:B------:R-:W-:Y:S01]  /*76e0*/  HMMA.16816.F32.BF16 R8, R192.reuse, R170, R8 ;  /* 0x000000aac008723c */ /* 0x040fe20000041808 */
[----:B------:R-:W2:Y:S07]  /*76f0*/  LDSM.16.M88.4 R168, [R201+0x7800] ;  /* 0x00780000c9a8783b */ /* 0x000eae0000000200 */
[C---:B------:R-:W-:Y:S08]  /*7700*/  HMMA.16816.F32.BF16 R12, R192.reuse, R164, R12 ;  /* 0x000000a4c00c723c */ /* 0x040ff0000004180c */
[C---:B------:R-:W-:Y:S01]  /*7710*/  HMMA.16816.F32.BF16 R16, R192.reuse, R166, R16 ;  /* 0x000000a6c010723c */ /* 0x040fe20000041810 */
[----:B------:R-:W2:Y:S07]  /*7720*/  LDSM.16.M88.4 R164, [R200] ;  /* 0x00000000c8a4783b */ /* 0x000eae0000000200 */
[C---:B-1----:R-:W-:Y:S08]  /*7730*/  HMMA.16816.F32.BF16 R20, R192.reuse, R144, R20 ;  /* 0x00000090c014723c */ /* 0x042ff00000041814 */
[C---:B------:R-:W-:Y:S01]  /*7740*/  HMMA.16816.F32.BF16 R24, R192.reuse, R146, R24 ;  /* 0x00000092c018723c */ /* 0x040fe20000041818 */
[----:B------:R-:W1:Y:S07]  /*7750*/  LDSM.16.M88.4 R144, [R200+0x800] ;  /* 0x00080000c890783b */ /* 0x000e6e0000000200 */
[C---:B---3--:R-:W-:Y:S08]  /*7760*/  HMMA.16816.F32.BF16 R28, R192.reuse, R148, R28 ;  /* 0x00000094c01c723c */ /* 0x048ff0000004181c */
[C---:B------:R-:W-:Y:S08]  /*7770*/  HMMA.16816.F32.BF16 R32, R192.reuse, R150, R32 ;  /* 0x00000096c020723c */ /* 0x040ff00000041820 */
[C---:B----4-:R-:W-:Y:S08]  /*7780*/  HMMA.16816.F32.BF16 R36, R192.reuse, R152, R36 ;  /* 0x00000098c024723c */ /* 0x050ff00000041824 */
[C---:B------:R-:W-:Y:S08]  /*7790*/  HMMA.16816.F32.BF16 R40, R192.reuse, R154, R40 ;  /* 0x0000009ac028723c */ /* 0x040ff00000041828 */
[C---:B--2---:R-:W-:Y:S08]  /*77a0*/  HMMA.16816.F32.BF16 R44, R192.reuse, R156, R44 ;  /* 0x0000009cc02c723c */ /* 0x044ff0000004182c */
[C---:B------:R-:W-:Y:S08]  /*77b0*/  HMMA.16816.F32.BF16 R48, R192.reuse, R158, R48 ;  /* 0x0000009ec030723c */ /* 0x040ff00000041830 */
[C---:B-----5:R-:W-:Y:S08]  /*77c0*/  HMMA.16816.F32.BF16 R52, R192.reuse, R160, R52 ;  /* 0x000000a0c034723c */ /* 0x060ff00000041834 */
[C---:B------:R-:W-:Y:S08]  /*77d0*/  HMMA.16816.F32.BF16 R56, R192.reuse, R162, R56 ;  /* 0x000000a2c038723c */ /* 0x040ff00000041838 */
[C---:B------:R-:W-:Y:S08]  /*77e0*/  HMMA.16816.F32.BF16 R60, R192.reuse, R168, R60 ;  /* 0x000000a8c03c723c */ /* 0x040ff0000004183c */
[----:B------:R-:W-:Y:S08]  /*77f0*/  HMMA.16816.F32.BF16 R64, R192, R170, R64 ;  /* 0x000000aac040723c */ /* 0x000ff00000041840 */
[C---:B------:R-:W-:Y:S08]  /*7800*/  HMMA.16816.F32.BF16 R4, R196.reuse, R164, R4 ;  /* 0x000000a4c404723c */ /* 0x040ff00000041804 */
[C---:B------:R-:W-:Y:S08]  /*7810*/  HMMA.16816.F32.BF16 R8, R196.reuse, R166, R8 ;  /* 0x000000a6c408723c */ /* 0x040ff00000041808 */
[C---:B-1----:R-:W-:Y:S08]  /*7820*/  HMMA.16816.F32.BF16 R12, R196.reuse, R144, R12 ;  /* 0x00000090c40c723c */ /* 0x042ff0000004180c */
[----:B------:R-:W-:Y:S01]  /*7830*/  FMUL.FTZ R4, R4, c[0x0][0x320] ;  /* 0x0000c80004047a20 */ /* 0x000fe20000410000 */
[C---:B------:R-:W-:Y:S03]  /*7840*/  HMMA.16816.F32.BF16 R16, R196.reuse, R146, R16 ;  /* 0x00000092c410723c */ /* 0x040fe60000041810 */
[----:B------:R-:W1:Y:S01]  /*7850*/  MUFU.TANH R231, R4 ;  /* 0x0000000400e77308 */ /* 0x000e620000002400 */
[----:B------:R-:W-:Y:S02]  /*7860*/  FMUL.FTZ R5, R5, c[0x0][0x320] ;  /* 0x0000c80005057a20 */ /* 0x000fe40000410000 */
[----:B------:R-:W-:Y:S02]  /*7870*/  FMUL.FTZ R6, R6, c[0x0][0x320] ;  /* 0x0000c80006067a20 */ /* 0x000fe40000410000 */
[----:B------:R-:W-:Y:S04]  /*7880*/  FMUL.FTZ R7, R7, c[0x0][0x320] ;  /* 0x0000c80007077a20 */ /* 0x000fe80000410000 */
[----:B------:R-:W-:Y:S01]  /*7890*/  FMUL.FTZ R8, R8, c[0x0][0x320] ;  /* 0x0000c80008087a20 */ /* 0x000fe20000410000 */
[----:B------:R-:W2:Y:S01]  /*78a0*/  MUFU.TANH R230, R5 ;  /* 0x0000000500e67308 */ /* 0x000ea20000002400 */
[----:B------:R-:W-:Y:S02]  /*78b0*/  FMUL.FTZ R9, R9, c[0x0][0x320] ;  /* 0x0000c80009097a20 */ /* 0x000fe40000410000 */
[----:B------:R-:W-:Y:S02]  /*78c0*/  FMUL.FTZ R10, R10, c[0x0][0x320] ;  /* 0x0000c8000a0a7a20 */ /* 0x000fe40000410000 */
[----:B------:R-:W-:Y:S02]  /*78d0*/  FMUL.FTZ R11, R11, c[0x0][0x320] ;  /* 0x0000c8000b0b7a20 */ /* 0x000fe40000410000 */
[----:B------:R-:W-:Y:S02]  /*78e0*/  FMUL.FTZ R12, R12, c[0x0][0x320] ;  /* 0x0000c8000c0c7a20 */ /* 0x000fe40000410000 */
        /* <DEDUP_REMOVED lines=11> */
[----:B----4-:R-:W4:Y:S09]  /*79a0*/  LDSM.16.M88.4 R4, [R200+0x1000] ;  /* 0x00100000c804783b */ /* 0x010f320000000200 */
[----:B------:R-:W1:Y:S10]  /*79b0*/  MUFU.TANH R235, R10 ;  /* 0x0000000a00eb7308 */ /* 0x000e740000002400 */
[----:B------:R5:W1:Y:S10]  /*79c0*/  MUFU.TANH R234, R11 ;  /* 0x0000000b00ea7308 */ /* 0x000a740000002400 */
[----:B------:R1:W1:Y:S10]  /*79d0*/  MUFU.TANH R171, R12 ;  /* 0x0000000c00ab7308 */ /* 0x0002740000002400 */
[----:B------:R-:W1:Y:S01]  /*79e0*/  MUFU.TANH R170, R13 ;  /* 0x0000000d00aa7308 */ /* 0x000e620000002400 */
[----:B-----5:R-:W5:Y:S01]  /*79f0*/  LDSM.16.M88.4 R8, [R200+0x1800] ;  /* 0x00180000c808783b */ /* 0x020f620000000200 */
[C---:B----4-:R-:W-:Y:S08]  /*7a00*/  HMMA.16816.F32.BF16 R20, R196.reuse, R4, R20 ;  /* 0x00000004c414723c */ /* 0x050ff00000041814 */
[----:B------:R-:W4:Y:S01]  /*7a10*/  MUFU.TANH R233, R14 ;  /* 0x0000000e00e97308 */ /* 0x000f220000002400 */
[C---:B------:R-:W-:Y:S01]  /*7a20*/  HMMA.16816.F32.BF16 R24, R196.reuse, R6, R24 ;  /* 0x00000006c418723c */ /* 0x040fe20000041818 */
[----:B------:R-:W1:Y:S08]  /*7a30*/  LDSM.16.M88.4 R4, [R200+0x2000] ;  /* 0x00200000c804783b */ /* 0x000e700000000200 */
[----:B------:R-:W1:Y:S06]  /*7a40*/  MUFU.TANH R232, R15 ;  /* 0x0000000f00e87308 */ /* 0x000e6c0000002400 */
[----:B------:R-:W-:Y:S04]  /*7a50*/  FMUL.FTZ R20, R20, c[0x0][0x320] ;  /* 0x0000c80014147a20 */ /* 0x000fe80000410000 */
[----:B------:R-:W1:Y:S01]  /*7a60*/  MUFU.TANH R169, R16 ;  /* 0x0000001000a97308 */ /* 0x000e620000002400 */
[----:B------:R-:W-:Y:S02]  /*7a70*/  FMUL.FTZ R21, R21, c[0x0][0x320] ;  /* 0x0000c80015157a20 */ /* 0x000fe40000410000 */
[----:B------:R-:W-:Y:S02]  /*7a80*/  FMUL.FTZ R22, R22, c[0x0][0x320] ;  /* 0x0000c80016167a20 */ /* 0x000fe40000410000 */
[----:B------:R-:W-:Y:S02]  /*7a90*/  FMUL.FTZ R23, R23, c[0x0][0x320] ;  /* 0x0000c80017177a20 */ /* 0x000fe40000410000 */
[----:B------:R-:W-:Y:S02]  /*7aa0*/  FMUL.FTZ R25, R25, c[0x0][0x320] ;  /* 0x0000c80019197a20 */ /* 0x000fe40000410000 */
[----:B------:R-:W-:Y:S01]  /*7ab0*/  FMUL.FTZ R26, R26, c[0x0][0x320] ;  /* 0x0000c8001a1a7a20 */ /* 0x000fe20000410000 */
[----:B------:R-:W2:Y:S01]  /*7ac0*/  MUFU.TANH R166, R17 ;  /* 0x0000001100a67308 */ /* 0x000ea20000002400 */
[----:B------:R-:W-:Y:S02]  /*7ad0*/  FMUL.FTZ R27, R27, c[0x0][0x320] ;  /* 0x0000c8001b1b7a20 */ /* 0x000fe40000410000 */
[----:B------:R-:W-:Y:S01]  /*7ae0*/  FMUL.FTZ R24, R24, c[0x0][0x320] ;  /* 0x0000c80018187a20 */ /* 0x000fe20000410000 */
[C---:B-----5:R-:W-:Y:S06]  /*7af0*/  HMMA.16816.F32.BF16 R28, R196.reuse, R8, R28 ;  /* 0x00000008c41c723c */ /* 0x060fec000004181c */
[----:B------:R-:W2:Y:S02]  /*7b00*/  MUFU.TANH R228, R18 ;  /* 0x0000001200e47308 */ /* 0x000ea40000002400 */
[C---:B------:R-:W-:Y:S01]  /*7b10*/  HMMA.16816.F32.BF16 R32, R196.reuse, R10, R32 ;  /* 0x0000000ac420723c */ /* 0x040fe20000041820 */
[----:B------:R-:W5:Y:S07]  /*7b20*/  LDSM.16.M88.4 R8, [R200+0x2800] ;  /* 0x00280000c808783b */ /* 0x000f6e0000000200 */
[----:B------:R-:W2:Y:S01]  /*7b30*/  MUFU.TANH R175, R19 ;  /* 0x0000001300af7308 */ /* 0x000ea20000002400 */
[C---:B-1----:R-:W-:Y:S07]  /*7b40*/  HMMA.16816.F32.BF16 R36, R196.reuse, R4, R36 ;  /* 0x00000004c424723c */ /* 0x042fee0000041824 */
[----:B------:R-:W-:Y:S01]  /*7b50*/  FMUL.FTZ R28, R28, c[0x0][0x320] ;  /* 0x0000c8001c1c7a20 */ /* 0x000fe20000410000 */
[C---:B------:R-:W-:Y:S01]  /*7b60*/  HMMA.16816.F32.BF16 R40, R196.reuse, R6, R40 ;  /* 0x00000006c428723c */ /* 0x040fe20000041828 */
[----:B------:R-:W1:Y:S01]  /*7b70*/  MUFU.TANH R163, R20 ;  /* 0x0000001400a37308 */ /* 0x000e620000002400 */
[----:B------:R-:W1:Y:S02]  /*7b80*/  LDSM.16.M88.4 R4, [R200+0x3000] ;  /* 0x00300000c804783b */ /* 0x000e640000000200 */
[----:B------:R-:W-:Y:S02]  /*7b90*/  FMUL.FTZ R29, R29, c[0x0][0x320] ;  /* 0x0000c8001d1d7a20 */ /* 0x000fe40000410000 */
        /* <DEDUP_REMOVED lines=8> */
[----:B------:R-:W2:Y:S01]  /*7c20*/  MUFU.TANH R173, R22 ;  /* 0x0000001600ad7308 */ /* 0x000ea20000002400 */
[----:B------:R-:W-:Y:S01]  /*7c30*/  FMUL.FTZ R37, R37, c[0x0][0x320] ;  /* 0x0000c80025257a20 */ /* 0x000fe20000410000 */
[C---:B-----5:R-:W-:Y:S03]  /*7c40*/  HMMA.16816.F32.BF16 R44, R196.reuse, R8, R44 ;  /* 0x00000008c42c723c */ /* 0x060fe6000004182c */
[----:B------:R-:W-:Y:S02]  /*7c50*/  FMUL.FTZ R43, R43, c[0x0][0x320] ;  /* 0x0000c8002b2b7a20 */ /* 0x000fe40000410000 */
[----:B------:R-:W-:Y:S03]  /*7c60*/  FMUL.FTZ R38, R38, c[0x0][0x320] ;  /* 0x0000c80026267a20 */ /* 0x000fe60000410000 */
[----:B------:R5:W2:Y:S01]  /*7c70*/  MUFU.TANH R151, R43 ;  /* 0x0000002b00977308 */ /* 0x000aa20000002400 */
[C---:B------:R-:W-:Y:S01]  /*7c80*/  HMMA.16816.F32.BF16 R48, R196.reuse, R10, R48 ;  /* 0x0000000ac430723c */ /* 0x040fe20000041830 */
[----:B------:R-:W2:Y:S01]  /*7c90*/  LDSM.16.M88.4 R8, [R200+0x3800] ;  /* 0x00380000c808783b */ /* 0x000ea20000000200 */
[----:B------:R-:W-:Y:S04]  /*7ca0*/  DEPBAR.LE SB0, 0x0 ;  /* 0x000080000000791a */ /* 0x000fe80000000000 */
[----:B------:R-:W-:Y:S02]  /*7cb0*/  FMUL.FTZ R39, R39, c[0x0][0x320] ;  /* 0x0000c80027277a20 */ /* 0x000fe40000410000 */
[----:B------:R-:W-:Y:S01]  /*7cc0*/  FMUL.FTZ R40, R40, c[0x0][0x320] ;  /* 0x0000c80028287a20 */ /* 0x000fe20000410000 */
[----:B------:R2:W2:Y:S01]  /*7cd0*/  MUFU.TANH R172, R23 ;  /* 0x0000001700ac7308 */ /* 0x0004a20000002400 */
[----:B------:R-:W-:Y:S01]  /*7ce0*/  BAR.SYNC.DEFER_BLOCKING 0x0 ;  /* 0x0000000000007b1d */ /* 0x000fe20000010000 */
[C---:B-1----:R-:W-:Y:S05]  /*7cf0*/  HMMA.16816.F32.BF16 R52, R196.reuse, R4, R52 ;  /* 0x00000004c434723c */ /* 0x042fea0000041834 */
        /* <DEDUP_REMOVED lines=13> */
[----:B------:R-:W-:Y:S01]  /*7dd0*/  FMUL.FTZ R51, R51, c[0x0][0x320] ;  /* 0x0000c80033337a20 */ /* 0x000fe20000410000 */
[C---:B--2---:R-:W-:Y:S03]  /*7de0*/  HMMA.16816.F32.BF16 R60, R196.reuse, R8, R60 ;  /* 0x00000008c43c723c */ /* 0x044fe6000004183c */
[----:B------:R-:W-:Y:S02]  /*7df0*/  FMUL.FTZ R52, R52, c[0x0][0x320] ;  /* 0x0000c80034347a20 */ /* 0x000fe40000410000 */
[----:B------:R-:W-:Y:S02]  /*7e00*/  FMUL.FTZ R53, R53, c[0x0][0x320] ;  /* 0x0000c80035357a20 */ /* 0x000fe40000410000 */
[----:B------:R-:W-:Y:S01]  /*7e10*/  FMUL.FTZ R54, R54, c[0x0][0x320] ;  /* 0x0000c80036367a20 */ /* 0x000fe20000410000 */
[----:B------:R2:W1:Y:S01]  /*7e20*/  MUFU.TANH R167, R27 ;  /* 0x0000001b00a77308 */ /* 0x0004620000002400 */
[----:B------:R-:W-:Y:S03]  /*7e30*/  HMMA.16816.F32.BF16 R64, R196, R10, R64 ;  /* 0x0000000ac440723c */ /* 0x000fe60000041840 */
        /* <DEDUP_REMOVED lines=12> */
[----:B-----5:R-:W-:Y:S02]  /*7f00*/  FMUL.FTZ R43, R65, c[0x0][0x320] ;  /* 0x0000c800412b7a20 */ /* 0x020fe40000410000 */
[----:B------:R-:W-:Y:S01]  /*7f10*/  FMUL.FTZ R66, R66, c[0x0][0x320] ;  /* 0x0000c80042427a20 */ /* 0x000fe20000410000 */
[----:B------:R2:W1:Y:S01]  /*7f20*/  MUFU.TANH R165, R30 ;  /* 0x0000001e00a57308 */ /* 0x0004620000002400 */
[----:B------:R-:W-:Y:S09]  /*7f30*/  FMUL.FTZ R67, R67, c[0x0][0x320] ;  /* 0x0000c80043437a20 */ /* 0x000ff20000410000 */
        /* <DEDUP_REMOVED lines=32> */
[----:B------:R-:W1:Y:S10]  /*8140*/  MUFU.TANH R12, R12 ;  /* 0x0000000c000c7308 */ /* 0x000e740000002400 */
[----:B------:R-:W1:Y:S10]  /*8150*/  MUFU.TANH R43, R43 ;  /* 0x0000002b002b7308 */ /* 0x000e740000002400 */
[----:B------:R2:W1:Y:S10]  /*8160*/  MUFU.TANH R150, R66 ;  /* 0x0000004200967308 */ /* 0x0004740000002400 */
[----:B------:R2:W1:Y:S01]  /*8170*/  MUFU.TANH R149, R67 ;  /* 0x0000004300957308 */ /* 0x0004620000002400 */
[----:B------:R-:W-:-:S05]  /*8180*/  @!P0 BRA `(.L_x_87) ;  /* 0x000005e000008947 */ /* 0x000fca0003800000 */
[----:B---34-:R-:W-:Y:S01]  /*8190*/  SHF.R.S32.HI R6, RZ, 0x1f, R242 ;  /* 0x0000001fff067819 */ /* 0x018fe200000114f2 */
[----:B------:R-:W3:Y:S01]  /*81a0*/  LDL R2, [R1+0x10] ;  /* 0x0000100001027983 */ /* 0x000ee20000100800 */
[----:B------:R-:W-:Y:S01]  /*81b0*/  SHF.R.S32.HI R7, RZ, 0x1f, R241 ;  /* 0x0000001fff077819 */ /* 0x000fe200000114f1 */
[----:B------:R-:W-:Y:S01]  /*81c0*/  IMAD.MOV.U32 R238, RZ, RZ, RZ ;  /* 0x000000ffffee7224 */ /* 0x000fe200078e00ff */
[C---:B------:R-:W-:Y:S01]  /*81d0*/  SHF.L.U64.HI R6, R242.reuse, 0x1, R6 ;  /* 0x00000001f2067819 */ /* 0x040fe20000010206 */
[----:B------:R-:W4:Y:S01]  /*81e0*/  LDL.64 R248, [R1+0x20] ;  /* 0x0000200001f87983 */ /* 0x000f220000100a00 */
[----:B-1----:R-:W-:Y:S02]  /*81f0*/  IMAD.SHL.U32 R24, R242, 0x2, RZ ;  /* 0x00000002f2187824 */ /* 0x002fe400078e00ff */
[----:B------:R-:W-:Y:S03]  /*8200*/  IMAD.SHL.U32 R23, R241, 0x2, RZ ;  /* 0x00000002f1177824 */ /* 0x000fe600078e00ff */
[----:B------:R-:W5:Y:S04]  /*8210*/  LDL R247, [R1+0x34] ;  /* 0x0000340001f77983 */ /* 0x000f680000100800 */
[----:B------:R-:W1:Y:S08]  /*8220*/  S2R R243, SR_TID.X ;  /* 0x0000000000f37919 */ /* 0x000e700000002100 */
[----:B--2---:R-:W2:Y:S01]  /*8230*/  LDL.64 R244, [R1+0x18] ;  /* 0x0000180001f47983 */ /* 0x004ea20000100a00 */
[--C-:B-1----:R-:W-:Y:S02]  /*8240*/  SHF.R.S32.HI R0, RZ, 0x1f, R243.reuse ;  /* 0x0000001fff007819 */ /* 0x102fe400000114f3 */
[----:B------:R-:W-:Y:S02]  /*8250*/  SHF.R.S32.HI R3, RZ, 0x1f, R243 ;  /* 0x0000001fff037819 */ /* 0x000fe400000114f3 */
[-C--:B------:R-:W-:Y:S02]  /*8260*/  LEA.HI R0, R0, R243.reuse, RZ, 0x3 ;  /* 0x000000f300007211 */ /* 0x080fe400078f18ff */
[----:B------:R-:W-:Y:S02]  /*8270*/  LEA.HI R3, R3, R243, RZ, 0x3 ;  /* 0x000000f303037211 */ /* 0x000fe400078f18ff */
[----:B------:R-:W-:Y:S02]  /*8280*/  LOP3.LUT R0, R0, 0xfffffff8, RZ, 0xc0, !PT ;  /* 0xfffffff800007812 */ /* 0x000fe400078ec0ff */
[----:B------:R-:W-:Y:S03]  /*8290*/  SHF.R.S32.HI R3, RZ, 0x3, R3 ;  /* 0x00000003ff037819 */ /* 0x000fe60000011403 */
[----:B------:R-:W-:Y:S02]  /*82a0*/  IMAD.IADD R0, R243, 0x1, -R0 ;  /* 0x00000001f3007824 */ /* 0x000fe400078e0a00 */
[----:B------:R-:W2:Y:S02]  /*82b0*/  LDL R243, [R1+0x30] ;  /* 0x0000300001f37983 */ /* 0x000ea40000100800 */
[----:B------:R-:W-:Y:S02]  /*82c0*/  IMAD R0, R0, 0x20, R3 ;  /* 0x0000002000007824 */ /* 0x000fe400078e0203 */
[----:B---3--:R-:W-:Y:S05]  /*82d0*/  IMAD R2, R240, 0x80, R2 ;  /* 0x00000080f0027824 */ /* 0x008fea00078e0202 */
[----:B------:R-:W-:Y:S05]  /*82e0*/  IADD3 R2, R2, -0x80, R0 ;  /* 0xffffff8002027810 */ /* 0x000fea0007ffe000 */
[----:B------:R-:W-:Y:S04]  /*82f0*/  @P3 IMAD.HI.U32 R3, R2, c[0x0][0x2bc], RZ ;  /* 0x0000af0002033a27 */ /* 0x000fe800078e00ff */
[----:B------:R-:W-:Y:S01]  /*8300*/  IMAD.MOV.U32 R0, RZ, RZ, R2 ;  /* 0x000000ffff007224 */ /* 0x000fe200078e0002 */
[----:B------:R-:W-:Y:S04]  /*8310*/  @P3 SHF.R.U32.HI R0, RZ, c[0x0][0x2c0], R3 ;  /* 0x0000b000ff003a19 */ /* 0x000fe80000011603 */
[C---:B----4-:R-:W-:Y:S04]  /*8320*/  @!P1 IADD3 R3, P0, R0.reuse, R248, RZ ;  /* 0x000000f800039210 */ /* 0x050fe80007f1e0ff */
[----:B-----5:R-:W-:Y:S01]  /*8330*/  @!P1 LEA.HI.X.SX32 R5, R0, R247, 0x1, P0 ;  /* 0x000000f700059211 */ /* 0x020fe200000f0eff */
[----:B------:R-:W-:Y:S01]  /*8340*/  IMAD.MOV R0, RZ, RZ, -R0 ;  /* 0x000000ffff007224 */ /* 0x000fe200078e0a00 */
[C---:B------:R-:W-:Y:S03]  /*8350*/  @!P1 LEA R4, P0, R3.reuse, c[0x0][0x2a0], 0x2 ;  /* 0x0000a80003049a11 */ /* 0x040fe600078010ff */
[----:B------:R-:W-:Y:S01]  /*8360*/  IMAD R239, R0, c[0x0][0x2b8], R2 ;  /* 0x0000ae0000ef7a24 */ /* 0x000fe200078e0202 */
[----:B------:R-:W-:Y:S03]  /*8370*/  @!P1 LEA.HI.X R5, R3, c[0x0][0x2a4], R5, 0x2, P0 ;  /* 0x0000a90003059a11 */ /* 0x000fe600000f1405 */
[C---:B------:R-:W-:Y:S01]  /*8380*/  IMAD.WIDE.U32 R2, R239.reuse, c[0x0][0x1e0], RZ ;  /* 0x00007800ef027a25 */ /* 0x040fe200078e00ff */
[----:B------:R-:W-:Y:S01]  /*8390*/  SHF.R.S32.HI R0, RZ, 0x1f, R239 ;  /* 0x0000001fff007819 */ /* 0x000fe200000114ef */
[----:B------:R1:W3:Y:S04]  /*83a0*/  @!P1 LDG.E R238, [R4.64] ;  /* 0x0000000604ee9981 */ /* 0x0002e8000c1e1900 */
[----:B------:R-:W-:Y:S04]  /*83b0*/  IMAD R0, R0, c[0x0][0x1e0], RZ ;  /* 0x0000780000007a24 */ /* 0x000fe800078e02ff */
[----:B------:R-:W-:Y:S04]  /*83c0*/  IMAD R0, R239, c[0x0][0x1e4], R0 ;  /* 0x00007900ef007a24 */ /* 0x000fe800078e0200 */
[----:B------:R-:W-:Y:S01]  /*83d0*/  IMAD.IADD R3, R3, 0x1, R0 ;  /* 0x0000000103037824 */ /* 0x000fe200078e0200 */
[----:B-1----:R-:W-:Y:S02]  /*83e0*/  SHF.L.U64.HI R5, R241, 0x1, R7 ;  /* 0x00000001f1057819 */ /* 0x002fe40000010207 */
[----:B---3--:R-:W-:Y:S01]  /*83f0*/  SHF.R.S32.HI R4, RZ, 0x1f, R238 ;  /* 0x0000001fff047819 */ /* 0x008fe200000114ee */
[----:B------:R-:W-:Y:S04]  /*8400*/  IMAD.WIDE.U32 R2, R238, c[0x0][0x1f0], R2 ;  /* 0x00007c00ee027a25 */ /* 0x000fe800078e0002 */
[----:B------:R-:W-:Y:S01]  /*8410*/  IMAD R4, R4, c[0x0][0x1f0], RZ ;  /* 0x00007c0004047a24 */ /* 0x000fe200078e02ff */
[----:B--2---:R-:W-:Y:S03]  /*8420*/  IADD3 R0, P0, R244, R2, RZ ;  /* 0x00000002f4007210 */ /* 0x004fe60007f1e0ff */
[----:B------:R-:W-:Y:S05]  /*8430*/  IMAD R4, R238, c[0x0][0x1f4], R4 ;  /* 0x00007d00ee047a24 */ /* 0x000fea00078e0204 */
[----:B------:R-:W-:Y:S02]  /*8440*/  IADD3.X R2, R243, R3, R4, P0, !PT ;  /* 0x00000003f3027210 */ /* 0x000fe400007fe404 */
[C---:B------:R-:W-:Y:S04]  /*8450*/  LEA R4, P0, R0.reuse, c[0x0][0x1c8], 0x1 ;  /* 0x0000720000047a11 */ /* 0x040fe800078008ff */
[----:B------:R-:W-:Y:S01]  /*8460*/  LEA.HI.X R0, R0, c[0x0][0x1cc], R2, 0x1, P0 ;  /* 0x0000730000007a11 */ /* 0x000fe200000f0c02 */
[----:B------:R-:W-:-:S06]  /*8470*/  BRA.DIV ~URZ, `(.L_x_88) ;  /* 0x0000a5627f007947 */ /* 0x000fcc000b800000 */
[----:B------:R1:W2:Y:S02]  /*8480*/  SHFL.IDX PT, R7, R0, RZ, 0x181f ;  /* 0x00181fff00077589 */ /* 0x0002a400000e0000 */
.L_x_121:
        /* <DEDUP_REMOVED lines=31> */
.L_x_122:
        /* <DEDUP_REMOVED lines=15> */
.L_x_87:
[----:B---34-:R-:W-:Y:S05]  /*8770*/  BSYNC B0 ;  /* 0x0000000000007941 */ /* 0x018fea0003800000 */
.L_x_86:
[----:B------:R-:W-:Y:S01]  /*8780*/  MOV R5, 0xffffff80 ;  /* 0xffffff8000057802 */ /* 0x000fe20000000f00 */
[----:B-1----:R-:W3:Y:S04]  /*8790*/  LDL R3, [R1+0x8] ;  /* 0x0000080001037983 */ /* 0x002ee80000100800 */
[----:B------:R-:W4:Y:S01]  /*87a0*/  LDL R2, [R1+0x3c] ;  /* 0x00003c0001027983 */ /* 0x000f220000100800 */
[----:B------:R-:W-:Y:S03]  /*87b0*/  IMAD R5, R240, R5, 0x1 ;  /* 0x00000001f0057424 */ /* 0x000fe600078e0205 */
[----:B------:R-:W0:Y:S01]  /*87c0*/  LDGDEPBAR ;  /* 0x00000000000079af */ /* 0x000e220000000000 */
[----:B---3--:R-:W-:Y:S01]  /*87d0*/  MOV R4, R3 ;  /* 0x0000000300047202 */ /* 0x008fe20000000f00 */
[----:B------:R-:W-:Y:S01]  /*87e0*/  @P4 IMAD.HI.U32 R0, R3, c[0x0][0x2c8], RZ ;  /* 0x0000b20003004a27 */ /* 0x000fe200078e00ff */
[----:B----4-:R-:W-:Y:S04]  /*87f0*/  IADD3 R5, -R2, R5, RZ ;  /* 0x0000000502057210 */ /* 0x010fe80007ffe1ff */
[----:B------:R-:W-:Y:S02]  /*8800*/  @P4 SHF.R.U32.HI R4, RZ, c[0x0][0x2cc], R0 ;  /* 0x0000b300ff044a19 */ /* 0x000fe40000011600 */
[----:B------:R-:W-:Y:S05]  /*8810*/  MOV R0, c[0x0][0x2ac] ;  /* 0x0000ab0000007a02 */ /* 0x000fea0000000f00 */
[----:B------:R-:W-:Y:S05]  /*8820*/  IMAD R5, R0, c[0x0][0x1d0], R5 ;  /* 0x0000740000057a24 */ /* 0x000fea00078e0205 */
[----:B------:R-:W-:Y:S01]  /*8830*/  IADD3 R5, R5, -c[0x0][0x168], RZ ;  /* 0x80005a0005057a10 */ /* 0x000fe20007ffe0ff */
[----:B------:R-:W-:-:S05]  /*8840*/  BRA.DIV ~URZ, `(.L_x_90) ;  /* 0x0000a7327f007947 */ /* 0x000fca000b800000 */
[----:B------:R1:W3:Y:S02]  /*8850*/  SHFL.IDX PT, R0, R4, RZ, 0x1c1f ;  /* 0x001c1fff04007589 */ /* 0x0002e400000e0000 */
.L_x_123:
[----:B---3--:R-:W-:Y:S05]  /*8860*/  IMAD.IADD R0, R5, 0x1, R0 ;  /* 0x0000000105007824 */ /* 0x008fea00078e0200 */
[C---:B------:R-:W-:Y:S02]  /*8870*/  ISETP.GT.AND P6, PT, R0.reuse, RZ, PT ;  /* 0x000000ff0000720c */ /* 0x040fe40003fc4270 */
[C---:B------:R-:W-:Y:S02]  /*8880*/  ISETP.GT.AND P5, PT, R0.reuse, 0x1, PT ;  /* 0x000000010000780c */ /* 0x040fe40003fa4270 */
[C---:B------:R-:W-:Y:S02]  /*8890*/  ISETP.GT.AND P2, PT, R0.reuse, 0x8, PT ;  /* 0x000000080000780c */ /* 0x040fe40003f44270 */
[C---:B------:R-:W-:Y:S02]  /*88a0*/  ISETP.GT.AND P0, PT, R0.reuse, 0x9, PT ;  /* 0x000000090000780c */ /* 0x040fe40003f04270 */
[----:B------:R-:W-:Y:S02]  /*88b0*/  FSEL R6, R231, -INF , P6 ;  /* 0xff800000e7067808 */ /* 0x000fe40003000000 */
[----:B------:R-:W-:Y:S02]  /*88c0*/  ISETP.GT.AND P6, PT, R0, 0x10, PT ;  /* 0x000000100000780c */ /* 0x000fe40003fc4270 */
[----:B--2---:R-:W-:Y:S02]  /*88d0*/  FSEL R42, R230, -INF , P5 ;  /* 0xff800000e62a7808 */ /* 0x004fe40002800000 */
[C---:B------:R-:W-:Y:S02]  /*88e0*/  ISETP.GT.AND P5, PT, R0.reuse, 0x11, PT ;  /* 0x000000110000780c */ /* 0x040fe40003fa4270 */
[----:B------:R-:W-:Y:S02]  /*88f0*/  FSEL R41, R229, -INF , P2 ;  /* 0xff800000e5297808 */ /* 0x000fe40001000000 */
[----:B------:R-:W-:Y:S02]  /*8900*/  ISETP.GT.AND P2, PT, R0, 0x18, PT ;  /* 0x000000180000780c */ /* 0x000fe40003f44270 */
[----:B------:R-:W-:Y:S02]  /*8910*/  FSEL R40, R174, -INF , P0 ;  /* 0xff800000ae287808 */ /* 0x000fe40000000000 */
        /* <DEDUP_REMOVED lines=50> */
[----:B------:R-:W-:Y:S02]  /*8c40*/  FSEL R13, R13, -INF , P5 ;  /* 0xff8000000d0d7808 */ /* 0x000fe40002800000 */
[----:B------:R-:W-:Y:S02]  /*8c50*/  FSEL R12, R12, -INF , P2 ;  /* 0xff8000000c0c7808 */ /* 0x000fe40001000000 */
[----:B------:R-:W-:Y:S01]  /*8c60*/  FSEL R11, R43, -INF , P0 ;  /* 0xff8000002b0b7808 */ /* 0x000fe20000000000 */
[----:B------:R-:W-:-:S05]  /*8c70*/  BRA.DIV ~URZ, `(.L_x_91) ;  /* 0x0000a3727f007947 */ /* 0x000fca000b800000 */
[----:B------:R-:W2:Y:S02]  /*8c80*/  SHFL.IDX PT, R0, R4, 0x1, 0x1c1f ;  /* 0x003c1f0004007f89 */ /* 0x000ea400000e0000 */
[----:B--2---:R-:W-:Y:S05]  /*8c90*/  IMAD.IADD R0, R5, 0x1, R0 ;  /* 0x0000000105007824 */ /* 0x004fea00078e0200 */
[C---:B------:R-:W-:Y:S02]  /*8ca0*/  ISETP.GT.AND P6, PT, R0.reuse, RZ, PT ;  /* 0x000000ff0000720c */ /* 0x040fe40003fc4270 */
[C---:B------:R-:W-:Y:S02]  /*8cb0*/  ISETP.GT.AND P5, PT, R0.reuse, 0x1, PT ;  /* 0x000000010000780c */ /* 0x040fe40003fa4270 */
[C---:B------:R-:W-:Y:S02]  /*8cc0*/  ISETP.GT.AND P2, PT, R0.reuse, 0x8, PT ;  /* 0x000000080000780c */ /* 0x040fe40003f44270 */
        /* <DEDUP_REMOVED lines=54> */
[----:B------:R-:W-:Y:S02]  /*9030*/  ISETP.GT.AND P2, PT, R0, 0x78, PT ;  /* 0x000000780000780c */ /* 0x000fe40003f44270 */
[----:B------:R-:W-:Y:S02]  /*9040*/  FSEL R36, R68, -INF , P0 ;  /* 0xff80000044247808 */ /* 0x000fe40000000000 */
[----:B------:R-:W-:Y:S02]  /*9050*/  ISETP.GT.AND P0, PT, R0, 0x79, PT ;  /* 0x000000790000780c */ /* 0x000fe40003f04270 */
[----:B------:R-:W-:Y:S02]  /*9060*/  FMNMX.FTZ R0, R6, R69, !PT ;  /* 0x0000004506007209 */ /* 0x000fe40007810000 */
[----:B------:R-:W-:Y:S02]  /*9070*/  FSEL R10, R154, -INF , P6 ;  /* 0xff8000009a0a7808 */ /* 0x000fe40003000000 */
[----:B------:R-:W-:Y:S02]  /*9080*/  FMNMX.FTZ R0, R42, R0, !PT ;  /* 0x000000002a007209 */ /* 0x000fe40007810000 */
[----:B------:R-:W-:Y:S02]  /*9090*/  FSEL R9, R153, -INF , P5 ;  /* 0xff80000099097808 */ /* 0x000fe40002800000 */
[----:B------:R-:W-:Y:S02]  /*90a0*/  FMNMX.FTZ R0, R41, R0, !PT ;  /* 0x0000000029007209 */ /* 0x000fe40007810000 */
[----:B------:R-:W-:Y:S02]  /*90b0*/  FSEL R8, R150, -INF , P2 ;  /* 0xff80000096087808 */ /* 0x000fe40001000000 */
[----:B------:R-:W-:Y:S02]  /*90c0*/  FMNMX.FTZ R0, R40, R0, !PT ;  /* 0x0000000028007209 */ /* 0x000fe40007810000 */
[----:B------:R-:W-:Y:S02]  /*90d0*/  FSEL R7, R149, -INF , P0 ;  /* 0xff80000095077808 */ /* 0x000fe40000000000 */
[----:B------:R-:W-:Y:S04]  /*90e0*/  FMNMX.FTZ R0, R39, R0, !PT ;  /* 0x0000000027007209 */ /* 0x000fe80007810000 */
        /* <DEDUP_REMOVED lines=26> */
[----:B------:R-:W-:Y:S05]  /*9290*/  FMNMX.FTZ R0, R11, R0, !PT ;  /* 0x000000000b007209 */ /* 0x000fea0007810000 */
[----:B------:R-:W2:Y:S02]  /*92a0*/  SHFL.BFLY PT, R2, R0, 0x2, 0x1f ;  /* 0x0c401f0000027f89 */ /* 0x000ea400000e0000 */
[----:B--2---:R-:W-:Y:S06]  /*92b0*/  FMNMX.FTZ R0, R2, R0, !PT ;  /* 0x0000000002007209 */ /* 0x004fec0007810000 */
[----:B------:R-:W2:Y:S02]  /*92c0*/  SHFL.BFLY PT, R68, R0, 0x1, 0x1f ;  /* 0x0c201f0000447f89 */ /* 0x000ea400000e0000 */
[----:B--2---:R-:W-:Y:S02]  /*92d0*/  FMNMX.FTZ R68, R0, R68, !PT ;  /* 0x0000004400447209 */ /* 0x004fe40007810000 */
        /* <DEDUP_REMOVED lines=30> */
[----:B-1----:R-:W-:Y:S04]  /*94c0*/  FMNMX.FTZ R4, R8, R0, !PT ;  /* 0x0000000008047209 */ /* 0x002fe80007810000 */
[----:B------:R-:W-:Y:S05]  /*94d0*/  FMNMX.FTZ R4, R7, R4, !PT ;  /* 0x0000000407047209 */ /* 0x000fea0007810000 */
[----:B------:R-:W1:Y:S02]  /*94e0*/  SHFL.BFLY PT, R0, R4, 0x2, 0x1f ;  /* 0x0c401f0004007f89 */ /* 0x000e6400000e0000 */
[----:B-1----:R-:W-:Y:S06]  /*94f0*/  FMNMX.FTZ R4, R4, R0, !PT ;  /* 0x0000000004047209 */ /* 0x002fec0007810000 */
[----:B------:R1:W2:Y:S02]  /*9500*/  SHFL.BFLY PT, R0, R4, 0x1, 0x1f ;  /* 0x0c201f0004007f89 */ /* 0x0002a400000e0000 */
.L_x_124:
[----:B------:R-:W3:Y:S01]  /*9510*/  LDL.LU R146, [R1] ;  /* 0x0000000001927983 */ /* 0x000ee20000300800 */
[C---:B------:R-:W-:Y:S01]  /*9520*/  FSETP.NEU.FTZ.AND P0, PT, R68.reuse, -INF , PT ;  /* 0xff8000004400780b */ /* 0x040fe20003f1d000 */
[----:B------:R-:W-:Y:S01]  /*9530*/  FMUL.FTZ R2, R68, c[0x0][0x2d0] ;  /* 0x0000b40044027a20 */ /* 0x000fe20000410000 */
[----:B--2---:R-:W-:Y:S01]  /*9540*/  FMNMX.FTZ R3, R0, R4, !PT ;  /* 0x0000000400037209 */ /* 0x004fe20007810000 */
[----:B------:R-:W-:Y:S01]  /*9550*/  WARPSYNC 0xffffffff ;  /* 0xffffffff00007948 */ /* 0x000fe20003800000 */
[----:B------:R-:W-:Y:S02]  /*9560*/  FSEL R0, R68, RZ, P0 ;  /* 0x000000ff44007208 */ /* 0x000fe40000000000 */
[----:B------:R-:W-:Y:S01]  /*9570*/  FSEL R2, R2, RZ, P0 ;  /* 0x000000ff02027208 */ /* 0x000fe20000000000 */
[C---:B-1----:R-:W-:Y:S01]  /*9580*/  FMUL.FTZ R4, R3.reuse, c[0x0][0x2d0] ;  /* 0x0000b40003047a20 */ /* 0x042fe20000410000 */
[----:B------:R-:W-:Y:S01]  /*9590*/  FSETP.NEU.FTZ.AND P0, PT, R3, -INF , PT ;  /* 0xff8000000300780b */ /* 0x000fe20003f1d000 */
[----:B------:R-:W-:Y:S02]  /*95a0*/  FADD.FTZ R0, -R0, R69 ;  /* 0x0000004500007221 */ /* 0x000fe40000010100 */
[--C-:B------:R-:W-:Y:S01]  /*95b0*/  FFMA.FTZ R6, R6, c[0x0][0x2d0], -R2.reuse ;  /* 0x0000b40006067a23 */ /* 0x100fe20000010802 */
[----:B------:R-:W-:Y:S01]  /*95c0*/  FSEL R4, R4, RZ, P0 ;  /* 0x000000ff04047208 */ /* 0x000fe20000000000 */
        /* <DEDUP_REMOVED lines=8> */
[----:B------:R-:W1:Y:S01]  /*9650*/  MUFU.EX2 R0, R0 ;  /* 0x0000000000007308 */ /* 0x000e620000000800 */
        /* <DEDUP_REMOVED lines=8> */
[--C-:B------:R-:W-:Y:S02]  /*96e0*/  FFMA.FTZ R15, R15, c[0x0][0x2d0], -R2.reuse ;  /* 0x0000b4000f0f7a23 */ /* 0x100fe40000010802 */
[--C-:B------:R-:W-:Y:S02]  /*96f0*/  FFMA.FTZ R37, R12, c[0x0][0x2d0], -R2.reuse ;  /* 0x0000b4000c257a23 */ /* 0x100fe40000010802 */
[--C-:B------:R-:W-:Y:S02]  /*9700*/  FFMA.FTZ R11, R11, c[0x0][0x2d0], -R2.reuse ;  /* 0x0000b4000b0b7a23 */ /* 0x100fe40000010802 */
[--C-:B------:R-:W-:Y:S02]  /*9710*/  FFMA.FTZ R41, R41, c[0x0][0x2d0], -R2.reuse ;  /* 0x0000b40029297a23 */ /* 0x100fe40000010802 */
[--C-:B------:R-:W-:Y:S02]  /*9720*/  FFMA.FTZ R155, R38, c[0x0][0x2d0], -R2.reuse ;  /* 0x0000b400269b7a23 */ /* 0x100fe40000010802 */
[--C-:B------:R-:W-:Y:S02]  /*9730*/  FFMA.FTZ R153, R35, c[0x0][0x2d0], -R2.reuse ;  /* 0x0000b40023997a23 */ /* 0x100fe40000010802 */
[--C-:B------:R-:W-:Y:S01]  /*9740*/  FFMA.FTZ R35, R13, c[0x0][0x2d0], -R2.reuse ;  /* 0x0000b4000d237a23 */ /* 0x100fe20000010802 */
[----:B------:R-:W4:Y:S01]  /*9750*/  MUFU.EX2 R41, R41 ;  /* 0x0000002900297308 */ /* 0x000f220000000800 */
        /* <DEDUP_REMOVED lines=10> */
[----:B------:R-:W-:Y:S02]  /*9800*/  FFMA.FTZ R40, R40, c[0x0][0x2d0], -R2 ;  /* 0x0000b40028287a23 */ /* 0x000fe40000010802 */
[--C-:B------:R-:W-:Y:S02]  /*9810*/  FFMA.FTZ R5, R5, c[0x0][0x2d0], -R4.reuse ;  /* 0x0000b40005057a23 */ /* 0x100fe40000010804 */
[--C-:B------:R-:W-:Y:S02]  /*9820*/  FFMA.FTZ R69, R67, c[0x0][0x2d0], -R4.reuse ;  /* 0x0000b40043457a23 */ /* 0x100fe40000010804 */
[--C-:B------:R-:W-:Y:S01]  /*9830*/  FFMA.FTZ R150, R65, c[0x0][0x2d0], -R4.reuse ;  /* 0x0000b40041967a23 */ /* 0x100fe20000010804 */
[----:B------:R-:W5:Y:S01]  /*9840*/  MUFU.EX2 R40, R40 ;  /* 0x0000002800287308 */ /* 0x000f620000000800 */
[--C-:B------:R-:W-:Y:S02]  /*9850*/  FFMA.FTZ R149, R64, c[0x0][0x2d0], -R4.reuse ;  /* 0x0000b40040957a23 */ /* 0x100fe40000010804 */
        /* <DEDUP_REMOVED lines=30> */
[----:B------:R-:W-:Y:S07]  /*9a40*/  FFMA.FTZ R247, R44, c[0x0][0x2d0], -R4 ;  /* 0x0000b4002cf77a23 */ /* 0x000fee0000010804 */
[----:B------:R-:W-:Y:S10]  /*9a50*/  MUFU.EX2 R160, R160 ;  /* 0x000000a000a07308 */ /* 0x000ff40000000800 */
        /* <DEDUP_REMOVED lines=10> */
[----:B------:R-:W-:Y:S01]  /*9b00*/  MUFU.EX2 R235, R235 ;  /* 0x000000eb00eb7308 */ /* 0x000fe20000000800 */
[----:B-1----:R-:W-:Y:S01]  /*9b10*/  FFMA.FTZ R2, R0, R246, R144 ;  /* 0x000000f600027223 */ /* 0x002fe20000010090 */
[----:B--2---:R-:W-:Y:S01]  /*9b20*/  F2FP.BF16.PACK_AB R144, R42, R144 ;  /* 0x000000902a90723e */ /* 0x004fe200000010ff */
[----:B------:R-:W-:Y:S02]  /*9b30*/  FMUL.FTZ R64, R0, R72 ;  /* 0x0000004800407220 */ /* 0x000fe40000410000 */
[----:B------:R-:W-:Y:S01]  /*9b40*/  FADD.FTZ R6, R42, R2 ;  /* 0x000000022a067221 */ /* 0x000fe20000010000 */
[----:B------:R-:W-:Y:S01]  /*9b50*/  FSEL R2, R3, RZ, P0 ;  /* 0x000000ff03027208 */ /* 0x000fe20000000000 */
[C---:B------:R-:W-:Y:S02]  /*9b60*/  FMUL.FTZ R65, R0.reuse, R73 ;  /* 0x0000004900417220 */ /* 0x040fe40000410000 */
[----:B------:R-:W-:Y:S02]  /*9b70*/  FMUL.FTZ R20, R0, R116 ;  /* 0x0000007400147220 */ /* 0x000fe40000410000 */
[----:B------:R-:W-:Y:S02]  /*9b80*/  FADD.FTZ R2, -R2, R70 ;  /* 0x0000004602027221 */ /* 0x000fe40000010100 */
[--C-:B------:R-:W-:Y:S02]  /*9b90*/  FFMA.FTZ R70, R66, c[0x0][0x2d0], -R4.reuse ;  /* 0x0000b40042467a23 */ /* 0x100fe40000010804 */
[----:B------:R-:W-:Y:S02]  /*9ba0*/  FMUL.FTZ R2, R2, c[0x0][0x2d0] ;  /* 0x0000b40002027a20 */ /* 0x000fe40000410000 */
[C---:B------:R-:W-:Y:S01]  /*9bb0*/  FMUL.FTZ R33, R0.reuse, R105 ;  /* 0x0000006900217220 */ /* 0x040fe20000410000 */
[----:B------:R-:W-:Y:S01]  /*9bc0*/  MUFU.EX2 R116, R70 ;  /* 0x0000004600747308 */ /* 0x000fe20000000800 */
[----:B------:R-:W-:Y:S02]  /*9bd0*/  FFMA.FTZ R246, R45, c[0x0][0x2d0], -R4 ;  /* 0x0000b4002df67a23 */ /* 0x000fe40000010804 */
[----:B----4-:R-:W-:Y:S02]  /*9be0*/  FADD.FTZ R4, R41, R6 ;  /* 0x0000000629047221 */ /* 0x010fe40000010000 */
[----:B------:R-:W-:Y:S01]  /*9bf0*/  FMUL.FTZ R8, R0, R128 ;  /* 0x0000008000087220 */ /* 0x000fe20000410000 */
[----:B------:R-:W-:Y:S01]  /*9c00*/  MOV R128, R39 ;  /* 0x0000002700807202 */ /* 0x000fe20000000f00 */
[----:B-----5:R-:W-:Y:S02]  /*9c10*/  FADD.FTZ R148, R40, R4 ;  /* 0x0000000428947221 */ /* 0x020fe40000010000 */
[C---:B------:R-:W-:Y:S01]  /*9c20*/  FMUL.FTZ R4, R0.reuse, R132 ;  /* 0x0000008400047220 */ /* 0x040fe20000410000 */
[----:B------:R-:W1:Y:S01]  /*9c30*/  MUFU.EX2 R2, R2 ;  /* 0x0000000200027308 */ /* 0x000e620000000800 */
[C---:B------:R-:W-:Y:S01]  /*9c40*/  FMUL.FTZ R9, R0.reuse, R129 ;  /* 0x0000008100097220 */ /* 0x040fe20000410000 */
[----:B------:R-:W-:Y:S01]  /*9c50*/  MOV R129, R38 ;  /* 0x0000002600817202 */ /* 0x000fe20000000f00 */
[C---:B------:R-:W-:Y:S01]  /*9c60*/  FMUL.FTZ R12, R0.reuse, R124 ;  /* 0x0000007c000c7220 */ /* 0x040fe20000410000 */
[----:B------:R-:W-:Y:S01]  /*9c70*/  MOV R124, R10 ;  /* 0x0000000a007c7202 */ /* 0x000fe20000000f00 */
[C---:B------:R-:W-:Y:S01]  /*9c80*/  FMUL.FTZ R13, R0.reuse, R125 ;  /* 0x0000007d000d7220 */ /* 0x040fe20000410000 */
[----:B------:R-:W-:Y:S01]  /*9c90*/  MOV R125, R11 ;  /* 0x0000000b007d7202 */ /* 0x000fe20000000f00 */
[C---:B------:R-:W-:Y:S01]  /*9ca0*/  FMUL.FTZ R21, R0.reuse, R117 ;  /* 0x0000007500157220 */ /* 0x040fe20000410000 */
[----:B------:R-:W-:Y:S01]  /*9cb0*/  MOV R117, R14 ;  /* 0x0000000e00757202 */ /* 0x000fe20000000f00 */
[C---:B------:R-:W-:Y:S01]  /*9cc0*/  FMUL.FTZ R24, R0.reuse, R112 ;  /* 0x0000007000187220 */ /* 0x040fe20000410000 */
[----:B------:R-:W2:Y:S01]  /*9cd0*/  MUFU.EX2 R105, R69 ;  /* 0x0000004500697308 */ /* 0x000ea20000000800 */
[----:B------:R-:W-:Y:S01]  /*9ce0*/  MOV R112, R15 ;  /* 0x0000000f00707202 */ /* 0x000fe20000000f00 */
[C---:B------:R-:W-:Y:S01]  /*9cf0*/  FMUL.FTZ R16, R0.reuse, R120 ;  /* 0x0000007800107220 */ /* 0x040fe20000410000 */
[----:B------:R-:W-:Y:S01]  /*9d00*/  MOV R120, R37 ;  /* 0x0000002500787202 */ /* 0x000fe20000000f00 */
[C---:B------:R-:W-:Y:S01]  /*9d10*/  FMUL.FTZ R17, R0.reuse, R121 ;  /* 0x0000007900117220 */ /* 0x040fe20000410000 */
[----:B------:R-:W-:Y:S01]  /*9d20*/  MOV R121, R35 ;  /* 0x0000002300797202 */ /* 0x000fe20000000f00 */
[C---:B------:R-:W-:Y:S02]  /*9d30*/  FMUL.FTZ R25, R0.reuse, R113 ;  /* 0x0000007100197220 */ /* 0x040fe40000410000 */
[C---:B------:R-:W-:Y:S02]  /*9d40*/  FMUL.FTZ R28, R0.reuse, R108 ;  /* 0x0000006c001c7220 */ /* 0x040fe40000410000 */
[C---:B------:R-:W-:Y:S01]  /*9d50*/  FMUL.FTZ R29, R0.reuse, R109 ;  /* 0x0000006d001d7220 */ /* 0x040fe20000410000 */
[----:B------:R4:W5:Y:S01]  /*9d60*/  MUFU.EX2 R69, R156 ;  /* 0x0000009c00457308 */ /* 0x0009620000000800 */
[----:B------:R-:W-:Y:S02]  /*9d70*/  FMUL.FTZ R32, R0, R104 ;  /* 0x0000006800207220 */ /* 0x000fe40000410000 */
[C---:B-1----:R-:W-:Y:S02]  /*9d80*/  FMUL.FTZ R66, R2.reuse, R74 ;  /* 0x0000004a02427220 */ /* 0x042fe40000410000 */
[C---:B------:R-:W-:Y:S02]  /*9d90*/  FMUL.FTZ R67, R2.reuse, R75 ;  /* 0x0000004b02437220 */ /* 0x040fe40000410000 */
[----:B------:R-:W1:Y:S01]  /*9da0*/  LDSM.16.MT88.4 R72, [R202] ;  /* 0x00000000ca48783b */ /* 0x000e620000004200 */
[----:B---3--:R-:W-:Y:S01]  /*9db0*/  FFMA.FTZ R5, R2, R146, R7 ;  /* 0x0000009202057223 */ /* 0x008fe20000010007 */
[----:B------:R-:W-:Y:S01]  /*9dc0*/  F2FP.BF16.PACK_AB R146, R40, R41 ;  /* 0x000000292892723e */ /* 0x000fe200000010ff */
[----:B------:R-:W-:Y:S01]  /*9dd0*/  FMUL.FTZ R10, R2, R130 ;  /* 0x00000082020a7220 */ /* 0x000fe20000410000 */
[----:B------:R-:W-:Y:S01]  /*9de0*/  MUFU.EX2 R104, R252 ;  /* 0x000000fc00687308 */ /* 0x000fe20000000800 */
[C---:B------:R-:W-:Y:S01]  /*9df0*/  FADD.FTZ R6, R145.reuse, R5 ;  /* 0x0000000591067221 */ /* 0x040fe20000010000 */
[----:B------:R-:W-:Y:S01]  /*9e00*/  F2FP.BF16.PACK_AB R145, R145, R7 ;  /* 0x000000079191723e */ /* 0x000fe200000010ff */
[----:B------:R-:W-:Y:S01]  /*9e10*/  FMUL.FTZ R5, R0, R133 ;  /* 0x0000008500057220 */ /* 0x000fe20000410000 */
[----:B------:R-:W-:Y:S01]  /*9e20*/  MOV R133, R147 ;  /* 0x0000009300857202 */ /* 0x000fe20000000f00 */
[----:B------:R-:W-:Y:S01]  /*9e30*/  FMUL.FTZ R7, R2, R135 ;  /* 0x0000008702077220 */ /* 0x000fe20000410000 */
[----:B--2---:R-:W-:Y:S01]  /*9e40*/  F2FP.BF16.PACK_AB R147, R116, R105 ;  /* 0x000000697493723e */ /* 0x004fe200000010ff */
[C---:B------:R-:W-:Y:S01]  /*9e50*/  FMUL.FTZ R11, R2.reuse, R131 ;  /* 0x00000083020b7220 */ /* 0x040fe20000410000 */
[----:B------:R-:W-:Y:S01]  /*9e60*/  MOV R132, R6 ;  /* 0x0000000600847202 */ /* 0x000fe20000000f00 */
[C---:B------:R-:W-:Y:S01]  /*9e70*/  FMUL.FTZ R6, R2.reuse, R134 ;  /* 0x0000008602067220 */ /* 0x040fe20000410000 */
[----:B------:R-:W-:Y:S01]  /*9e80*/  MUFU.EX2 R70, R153 ;  /* 0x0000009900467308 */ /* 0x000fe20000000800 */
[C---:B------:R-:W-:Y:S01]  /*9e90*/  FMUL.FTZ R18, R2.reuse, R122 ;  /* 0x0000007a02127220 */ /* 0x040fe20000410000 */
[----:B----4-:R-:W2:Y:S01]  /*9ea0*/  LDL R156, [R1+0xc] ;  /* 0x00000c00019c7983 */ /* 0x010ea20000100800 */
[C---:B------:R-:W-:Y:S02]  /*9eb0*/  FMUL.FTZ R19, R2.reuse, R123 ;  /* 0x0000007b02137220 */ /* 0x040fe40000410000 */
[C---:B------:R-:W-:Y:S02]  /*9ec0*/  FMUL.FTZ R26, R2.reuse, R114 ;  /* 0x00000072021a7220 */ /* 0x040fe40000410000 */
[C---:B------:R-:W-:Y:S02]  /*9ed0*/  FMUL.FTZ R27, R2.reuse, R115 ;  /* 0x00000073021b7220 */ /* 0x040fe40000410000 */
[C---:B------:R-:W-:Y:S01]  /*9ee0*/  FMUL.FTZ R34, R2.reuse, R106 ;  /* 0x0000006a02227220 */ /* 0x040fe20000410000 */
[----:B------:R-:W-:Y:S01]  /*9ef0*/  MUFU.EX2 R153, R247 ;  /* 0x000000f700997308 */ /* 0x000fe20000000800 */
[----:B------:R-:W-:Y:S02]  /*9f00*/  FMUL.FTZ R35, R2, R107 ;  /* 0x0000006b02237220 */ /* 0x000fe40000410000 */
[C---:B------:R-:W-:Y:S02]  /*9f10*/  FMUL.FTZ R36, R0.reuse, R100 ;  /* 0x0000006400247220 */ /* 0x040fe40000410000 */
[----:B------:R-:W-:Y:S02]  /*9f20*/  FMUL.FTZ R37, R0, R101 ;  /* 0x0000006500257220 */ /* 0x000fe40000410000 */
[C---:B------:R-:W-:Y:S02]  /*9f30*/  FMUL.FTZ R38, R2.reuse, R102 ;  /* 0x0000006602267220 */ /* 0x040fe40000410000 */
[----:B------:R-:W-:Y:S01]  /*9f40*/  FMUL.FTZ R39, R2, R103 ;  /* 0x0000006702277220 */ /* 0x000fe20000410000 */
[----:B------:R-:W-:Y:S01]  /*9f50*/  MUFU.EX2 R109, R151 ;  /* 0x00000097006d7308 */ /* 0x000fe20000000800 */
[----:B------:R-:W-:Y:S01]  /*9f60*/  LDSM.16.MT88.4 R100, [R202+0x7000] ;  /* 0x00700000ca64783b */ /* 0x000fe20000004200 */
[----:B------:R-:W-:Y:S02]  /*9f70*/  FMUL.FTZ R41, R0, R97 ;  /* 0x0000006100297220 */ /* 0x000fe40000410000 */
[C---:B------:R-:W-:Y:S01]  /*9f80*/  FMUL.FTZ R42, R2.reuse, R98 ;  /* 0x00000062022a7220 */ /* 0x040fe20000410000 */
[C---:B-1----:R-:W-:Y:S05]  /*9f90*/  HMMA.16816.F32.BF16 R4, R144.reuse, R72, R4 ;  /* 0x000000489004723c */ /* 0x042fea0000041804 */
[----:B------:R-:W-:Y:S01]  /*9fa0*/  FMUL.FTZ R43, R2, R99 ;  /* 0x00000063022b7220 */ /* 0x000fe20000410000 */
[----:B------:R-:W-:Y:S01]  /*9fb0*/  MUFU.EX2 R151, R251 ;  /* 0x000000fb00977308 */ /* 0x000fe20000000800 */
[----:B------:R-:W-:Y:S01]  /*9fc0*/  FMUL.FTZ R45, R0, R93 ;  /* 0x0000005d002d7220 */ /* 0x000fe20000410000 */
[C---:B------:R-:W-:Y:S01]  /*9fd0*/  HMMA.16816.F32.BF16 R8, R144.reuse, R74, R8 ;  /* 0x0000004a9008723c */ /* 0x040fe20000041808 */
[----:B------:R-:W1:Y:S03]  /*9fe0*/  LDSM.16.MT88.4 R72, [R204] ;  /* 0x00000000cc48783b */ /* 0x000e660000004200 */
[C---:B------:R-:W-:Y:S02]  /*9ff0*/  FMUL.FTZ R14, R2.reuse, R126 ;  /* 0x0000007e020e7220 */ /* 0x040fe40000410000 */
[C---:B------:R-:W-:Y:S02]  /*a000*/  FMUL.FTZ R15, R2.reuse, R127 ;  /* 0x0000007f020f7220 */ /* 0x040fe40000410000 */
[C---:B------:R-:W-:Y:S01]  /*a010*/  FMUL.FTZ R46, R2.reuse, R94 ;  /* 0x0000005e022e7220 */ /* 0x040fe20000410000 */
[----:B------:R-:W-:Y:S03]  /*a020*/  MUFU.EX2 R108, R152 ;  /* 0x00000098006c7308 */ /* 0x000fe60000000800 */
[----:B------:R-:W-:Y:S02]  /*a030*/  FMUL.FTZ R47, R2, R95 ;  /* 0x0000005f022f7220 */ /* 0x000fe40000410000 */
[C---:B------:R-:W-:Y:S02]  /*a040*/  FMUL.FTZ R48, R0.reuse, R88 ;  /* 0x0000005800307220 */ /* 0x040fe40000410000 */
[----:B------:R-:W-:Y:S02]  /*a050*/  FMUL.FTZ R49, R0, R89 ;  /* 0x0000005900317220 */ /* 0x000fe40000410000 */
[C---:B------:R-:W-:Y:S01]  /*a060*/  FMUL.FTZ R50, R2.reuse, R90 ;  /* 0x0000005a02327220 */ /* 0x040fe20000410000 */
[----:B------:R-:W-:Y:S01]  /*a070*/  MUFU.EX2 R152, R249 ;  /* 0x000000f900987308 */ /* 0x000fe20000000800 */
[----:B------:R-:W-:Y:S02]  /*a080*/  FMUL.FTZ R51, R2, R91 ;  /* 0x0000005b02337220 */ /* 0x000fe40000410000 */
[----:B------:R-:W-:Y:S01]  /*a090*/  LDSM.16.MT88.4 R88, [R204+0x1800] ;  /* 0x00180000cc58783b */ /* 0x000fe20000004200 */
[----:B------:R-:W-:Y:S02]  /*a0a0*/  FMUL.FTZ R53, R0, R85 ;  /* 0x0000005500357220 */ /* 0x000fe40000410000 */
[C---:B------:R-:W-:Y:S02]  /*a0b0*/  FMUL.FTZ R54, R2.reuse, R86 ;  /* 0x0000005602367220 */ /* 0x040fe40000410000 */
[----:B------:R-:W-:Y:S02]  /*a0c0*/  FMUL.FTZ R55, R2, R87 ;  /* 0x0000005702377220 */ /* 0x000fe40000410000 */
[----:B------:R-:W-:Y:S02]  /*a0d0*/  FMUL.FTZ R57, R0, R81 ;  /* 0x0000005100397220 */ /* 0x000fe40000410000 */
[C---:B------:R-:W-:Y:S02]  /*a0e0*/  FMUL.FTZ R58, R2.reuse, R82 ;  /* 0x00000052023a7220 */ /* 0x040fe40000410000 */
[C---:B------:R-:W-:Y:S02]  /*a0f0*/  FMUL.FTZ R59, R2.reuse, R83 ;  /* 0x00000053023b7220 */ /* 0x040fe40000410000 */
[C---:B------:R-:W-:Y:S02]  /*a100*/  FMUL.FTZ R62, R2.reuse, R78 ;  /* 0x0000004e023e7220 */ /* 0x040fe40000410000 */
[----:B------:R-:W-:Y:S02]  /*a110*/  FMUL.FTZ R63, R2, R79 ;  /* 0x0000004f023f7220 */ /* 0x000fe40000410000 */
[C---:B------:R-:W-:Y:S01]  /*a120*/  FMUL.FTZ R60, R0.reuse, R76 ;  /* 0x0000004c003c7220 */ /* 0x040fe20000410000 */
[C---:B-1----:R-:W-:Y:S03]  /*a130*/  HMMA.16816.F32.BF16 R12, R144.reuse, R72, R12 ;  /* 0x00000048900c723c */ /* 0x042fe6000004180c */
[----:B------:R-:W-:Y:S02]  /*a140*/  FMUL.FTZ R61, R0, R77 ;  /* 0x0000004d003d7220 */ /* 0x000fe40000410000 */
[----:B------:R-:W-:Y:S01]  /*a150*/  LDSM.16.MT88.4 R76, [R202+0x800] ;  /* 0x00080000ca4c783b */ /* 0x000fe20000004200 */
[C---:B------:R-:W-:Y:S02]  /*a160*/  FMUL.FTZ R22, R2.reuse, R118 ;  /* 0x0000007602167220 */ /* 0x040fe40000410000 */
[C---:B------:R-:W-:Y:S04]  /*a170*/  HMMA.16816.F32.BF16 R16, R144.reuse, R74, R16 ;  /* 0x0000004a9010723c */ /* 0x040fe80000041810 */
[C---:B------:R-:W-:Y:S01]  /*a180*/  FMUL.FTZ R23, R2.reuse, R119 ;  /* 0x0000007702177220 */ /* 0x040fe20000410000 */
[----:B------:R-:W1:Y:S01]  /*a190*/  LDSM.16.MT88.4 R72, [R203] ;  /* 0x00000000cb48783b */ /* 0x000e620000004200 */
[C---:B------:R-:W-:Y:S02]  /*a1a0*/  FMUL.FTZ R30, R2.reuse, R110 ;  /* 0x0000006e021e7220 */ /* 0x040fe40000410000 */
[----:B------:R-:W-:Y:S01]  /*a1b0*/  FMUL.FTZ R31, R2, R111 ;  /* 0x0000006f021f7220 */ /* 0x000fe20000410000 */
[----:B------:R-:W-:Y:S03]  /*a1c0*/  MUFU.EX2 R110, R149 ;  /* 0x00000095006e7308 */ /* 0x000fe60000000800 */
[C---:B------:R-:W-:Y:S02]  /*a1d0*/  FMUL.FTZ R40, R0.reuse, R96 ;  /* 0x0000006000287220 */ /* 0x040fe40000410000 */
[C---:B------:R-:W-:Y:S02]  /*a1e0*/  FMUL.FTZ R44, R0.reuse, R92 ;  /* 0x0000005c002c7220 */ /* 0x040fe40000410000 */
[C---:B------:R-:W-:Y:S02]  /*a1f0*/  FMUL.FTZ R52, R0.reuse, R84 ;  /* 0x0000005400347220 */ /* 0x040fe40000410000 */
[----:B------:R-:W-:Y:S01]  /*a200*/  FMUL.FTZ R56, R0, R80 ;  /* 0x0000005000387220 */ /* 0x000fe20000410000 */
[----:B------:R-:W-:Y:S01]  /*a210*/  MUFU.EX2 R84, R162 ;  /* 0x000000a200547308 */ /* 0x000fe20000000800 */
[----:B-----5:R-:W-:Y:S09]  /*a220*/  FADD.FTZ R0, R69, R148 ;  /* 0x0000009445007221 */ /* 0x020ff20000010000 */
[----:B------:R-:W-:Y:S10]  /*a230*/  MUFU.EX2 R80, R154 ;  /* 0x0000009a00507308 */ /* 0x000ff40000000800 */
[----:B------:R-:W-:Y:S01]  /*a240*/  MUFU.EX2 R92, R170 ;  /* 0x000000aa005c7308 */ /* 0x000fe20000000800 */
[C---:B-1----:R-:W-:Y:S09]  /*a250*/  HMMA.16816.F32.BF16 R20, R144.reuse, R72, R20 ;  /* 0x000000489014723c */ /* 0x042ff20000041814 */
[----:B------:R-:W-:Y:S01]  /*a260*/  MUFU.EX2 R149, R129 ;  /* 0x0000008100957308 */ /* 0x000fe20000000800 */
[C---:B------:R-:W-:Y:S01]  /*a270*/  HMMA.16816.F32.BF16 R24, R144.reuse, R74, R24 ;  /* 0x0000004a9018723c */ /* 0x040fe20000041818 */
[----:B------:R-:W1:Y:S08]  /*a280*/  LDSM.16.MT88.4 R72, [R215] ;  /* 0x00000000d748783b */ /* 0x000e700000004200 */
[----:B------:R3:W-:Y:S10]  /*a290*/  MUFU.EX2 R148, R128 ;  /* 0x0000008000947308 */ /* 0x0007f40000000800 */
[----:B------:R-:W-:Y:S10]  /*a2a0*/  MUFU.EX2 R96, R230 ;  /* 0x000000e600607308 */ /* 0x000ff40000000800 */
[----:B------:R-:W-:Y:S01]  /*a2b0*/  MUFU.EX2 R154, R246 ;  /* 0x000000f6009a7308 */ /* 0x000fe20000000800 */
[----:B---3--:R-:W-:Y:S09]  /*a2c0*/  LDSM.16.MT88.4 R128, [R202+0x3800] ;  /* 0x00380000ca80783b */ /* 0x008ff20000004200 */
[----:B------:R-:W3:Y:S01]  /*a2d0*/  MUFU.EX2 R2, R155 ;  /* 0x0000009b00027308 */ /* 0x000ee20000000800 */
[C---:B-1----:R-:W-:Y:S09]  /*a2e0*/  HMMA.16816.F32.BF16 R28, R144.reuse, R72, R28 ;  /* 0x00000048901c723c */ /* 0x042ff2000004181c */
[----:B------:R-:W-:Y:S01]  /*a2f0*/  MUFU.EX2 R155, R236 ;  /* 0x000000ec009b7308 */ /* 0x000fe20000000800 */
[C---:B------:R-:W-:Y:S01]  /*a300*/  HMMA.16816.F32.BF16 R32, R144.reuse, R74, R32 ;  /* 0x0000004a9020723c */ /* 0x040fe20000041820 */
[----:B------:R-:W1:Y:S08]  /*a310*/  LDSM.16.MT88.4 R72, [R202+0x4000] ;  /* 0x00400000ca48783b */ /* 0x000e700000004200 */
[----:B------:R-:W4:Y:S03]  /*a320*/  MUFU.EX2 R111, R150 ;  /* 0x00000096006f7308 */ /* 0x000f260000000800 */
[----:B---3--:R-:W-:Y:S04]  /*a330*/  FADD.FTZ R0, R2, R0 ;  /* 0x0000000002007221 */ /* 0x008fe80000010000 */
[----:B------:R-:W-:Y:S03]  /*a340*/  FADD.FTZ R0, R80, R0 ;  /* 0x0000000050007221 */ /* 0x000fe60000010000 */
[----:B------:R-:W3:Y:S01]  /*a350*/  MUFU.EX2 R150, R124 ;  /* 0x0000007c00967308 */ /* 0x000ee20000000800 */
[----:B------:R-:W-:Y:S01]  /*a360*/  FADD.FTZ R0, R70, R0 ;  /* 0x0000000046007221 */ /* 0x000fe20000010000 */
[C---:B-1----:R-:W-:Y:S08]  /*a370*/  HMMA.16816.F32.BF16 R36, R144.reuse, R72, R36 ;  /* 0x000000489024723c */ /* 0x042ff00000041824 */
[C---:B------:R-:W-:Y:S01]  /*a380*/  HMMA.16816.F32.BF16 R40, R144.reuse, R74, R40 ;  /* 0x0000004a9028723c */ /* 0x040fe20000041828 */
[----:B------:R-:W1:Y:S07]  /*a390*/  LDSM.16.MT88.4 R72, [R204+0x4000] ;  /* 0x00400000cc48783b */ /* 0x000e6e0000004200 */
[C---:B-1----:R-:W-:Y:S08]  /*a3a0*/  HMMA.16816.F32.BF16 R44, R144.reuse, R72, R44 ;  /* 0x00000048902c723c */ /* 0x042ff0000004182c */
[C---:B------:R-:W-:Y:S01]  /*a3b0*/  HMMA.16816.F32.BF16 R48, R144.reuse, R74, R48 ;  /* 0x0000004a9030723c */ /* 0x040fe20000041830 */
[----:B------:R-:W1:Y:S02]  /*a3c0*/  LDSM.16.MT88.4 R72, [R203+0x4000] ;  /* 0x00400000cb48783b */ /* 0x000e640000004200 */
[----:B--2---:R-:W-:Y:S05]  /*a3d0*/  ISETP.GT.AND P0, PT, R240, R156, PT ;  /* 0x0000009cf000720c */ /* 0x004fea0003f04270 */
[C---:B-1----:R-:W-:Y:S08]  /*a3e0*/  HMMA.16816.F32.BF16 R52, R144.reuse, R72, R52 ;  /* 0x000000489034723c */ /* 0x042ff00000041834 */
[C---:B------:R-:W-:Y:S01]  /*a3f0*/  HMMA.16816.F32.BF16 R56, R144.reuse, R74, R56 ;  /* 0x0000004a9038723c */ /* 0x040fe20000041838 */
[----:B------:R-:W1:Y:S07]  /*a400*/  LDSM.16.MT88.4 R72, [R205+0x4000] ;  /* 0x00400000cd48783b */ /* 0x000e6e0000004200 */
[C---:B-1----:R-:W-:Y:S07]  /*a410*/  HMMA.16816.F32.BF16 R60, R144.reuse, R72, R60 ;  /* 0x00000048903c723c */ /* 0x042fee000004183c */
[----:B------:R-:W-:Y:S01]  /*a420*/  F2FP.BF16.PACK_AB R72, R2, R69 ;  /* 0x000000450248723e */ /* 0x000fe200000010ff */
[----:B------:R-:W-:Y:S01]  /*a430*/  HMMA.16816.F32.BF16 R64, R144, R74, R64 ;  /* 0x0000004a9040723c */ /* 0x000fe20000041840 */
[----:B------:R-:W-:Y:S03]  /*a440*/  MUFU.EX2 R144, R121 ;  /* 0x0000007900907308 */ /* 0x000fe60000000800 */
[----:B----4-:R-:W-:Y:S03]  /*a450*/  F2FP.BF16.PACK_AB R73, R110, R111 ;  /* 0x0000006f6e49723e */ /* 0x010fe600000010ff */
[----:B------:R-:W-:Y:S02]  /*a460*/  F2FP.BF16.PACK_AB R74, R70, R80 ;  /* 0x00000050464a723e */ /* 0x000fe400000010ff */
[----:B------:R-:W1:Y:S02]  /*a470*/  LDSM.16.MT88.4 R80, [R204+0x800] ;  /* 0x00080000cc50783b */ /* 0x000e640000004200 */
[----:B------:R-:W2:Y:S01]  /*a480*/  MUFU.EX2 R69, R164 ;  /* 0x000000a400457308 */ /* 0x000ea20000000800 */
[----:B------:R-:W-:Y:S02]  /*a490*/  F2FP.BF16.PACK_AB R75, R108, R109 ;  /* 0x0000006d6c4b723e */ /* 0x000fe400000010ff */
[----:B---3--:R-:W-:Y:S05]  /*a4a0*/  F2FP.BF16.PACK_AB R145, R149, R150 ;  /* 0x000000969591723e */ /* 0x008fea00000010ff */
[C---:B------:R-:W-:Y:S02]  /*a4b0*/  HMMA.16816.F32.BF16 R4, R72.reuse, R76, R4 ;  /* 0x0000004c4804723c */ /* 0x040fe40000041804 */
[----:B------:R-:W3:Y:S06]  /*a4c0*/  MUFU.EX2 R2, R163 ;  /* 0x000000a300027308 */ /* 0x000eec0000000800 */
[C---:B------:R-:W-:Y:S01]  /*a4d0*/  HMMA.16816.F32.BF16 R8, R72.reuse, R78, R8 ;  /* 0x0000004e4808723c */ /* 0x040fe20000041808 */
[----:B------:R-:W4:Y:S03]  /*a4e0*/  LDSM.16.MT88.4 R76, [R203+0x800] ;  /* 0x00080000cb4c783b */ /* 0x000f260000004200 */
[----:B------:R-:W5:Y:S01]  /*a4f0*/  MUFU.EX2 R70, R161 ;  /* 0x000000a100467308 */ /* 0x000f620000000800 */
[----:B--2---:R-:W-:Y:S09]  /*a500*/  FADD.FTZ R0, R69, R0 ;  /* 0x0000000045007221 */ /* 0x004ff20000010000 */
[----:B------:R-:W-:Y:S01]  /*a510*/  MUFU.EX2 R146, R125 ;  /* 0x0000007d00927308 */ /* 0x000fe20000000800 */
[----:B---3--:R-:W-:Y:S01]  /*a520*/  FADD.FTZ R0, R2, R0 ;  /* 0x0000000002007221 */ /* 0x008fe20000010000 */
[C---:B-1----:R-:W-:Y:S03]  /*a530*/  HMMA.16816.F32.BF16 R12, R72.reuse, R80, R12 ;  /* 0x00000050480c723c */ /* 0x042fe6000004180c */
[----:B------:R-:W-:Y:S04]  /*a540*/  FADD.FTZ R0, R84, R0 ;  /* 0x0000000054007221 */ /* 0x000fe80000010000 */
[C---:B-----5:R-:W-:Y:S01]  /*a550*/  FADD.FTZ R0, R70.reuse, R0 ;  /* 0x0000000046007221 */ /* 0x060fe20000010000 */
[C---:B------:R-:W-:Y:S01]  /*a560*/  HMMA.16816.F32.BF16 R16, R72.reuse, R82, R16 ;  /* 0x000000524810723c */ /* 0x040fe20000041810 */
[----:B------:R-:W1:Y:S07]  /*a570*/  LDSM.16.MT88.4 R80, [R205+0x800] ;  /* 0x00080000cd50783b */ /* 0x000e6e0000004200 */
[C---:B----4-:R-:W-:Y:S08]  /*a580*/  HMMA.16816.F32.BF16 R20, R72.reuse, R76, R20 ;  /* 0x0000004c4814723c */ /* 0x050ff00000041814 */
[C---:B------:R-:W-:Y:S01]  /*a590*/  HMMA.16816.F32.BF16 R24, R72.reuse, R78, R24 ;  /* 0x0000004e4818723c */ /* 0x040fe20000041818 */
[----:B------:R-:W2:Y:S07]  /*a5a0*/  LDSM.16.MT88.4 R76, [R202+0x4800] ;  /* 0x00480000ca4c783b */ /* 0x000eae0000004200 */
[C---:B-1----:R-:W-:Y:S08]  /*a5b0*/  HMMA.16816.F32.BF16 R28, R72.reuse, R80, R28 ;  /* 0x00000050481c723c */ /* 0x042ff0000004181c */
[C---:B------:R-:W-:Y:S01]  /*a5c0*/  HMMA.16816.F32.BF16 R32, R72.reuse, R82, R32 ;  /* 0x000000524820723c */ /* 0x040fe20000041820 */
[----:B------:R-:W1:Y:S07]  /*a5d0*/  LDSM.16.MT88.4 R80, [R204+0x4800] ;  /* 0x00480000cc50783b */ /* 0x000e6e0000004200 */
[C---:B--2---:R-:W-:Y:S08]  /*a5e0*/  HMMA.16816.F32.BF16 R36, R72.reuse, R76, R36 ;  /* 0x0000004c4824723c */ /* 0x044ff00000041824 */
        /* <DEDUP_REMOVED lines=9> */
[----:B------:R-:W-:Y:S01]  /*a680*/  HMMA.16816.F32.BF16 R64, R72, R82, R64 ;  /* 0x000000524840723c */ /* 0x000fe20000041840 */
[----:B------:R-:W1:Y:S06]  /*a690*/  LDSM.16.MT88.4 R80, [R204+0x1000] ;  /* 0x00100000cc50783b */ /* 0x000e6c0000004200 */
[----:B------:R-:W-:Y:S02]  /*a6a0*/  F2FP.BF16.PACK_AB R74, R70, R84 ;  /* 0x00000054464a723e */ /* 0x000fe400000010ff */
[----:B------:R-:W3:Y:S01]  /*a6b0*/  LDSM.16.MT88.4 R84, [R203+0x1000] ;  /* 0x00100000cb54783b */ /* 0x000ee20000004200 */
[----:B------:R-:W-:Y:S02]  /*a6c0*/  MUFU.EX2 R70, R169 ;  /* 0x000000a900467308 */ /* 0x000fe40000000800 */
[----:B------:R-:W-:Y:S02]  /*a6d0*/  F2FP.BF16.PACK_AB R72, R2, R69 ;  /* 0x000000450248723e */ /* 0x000fe400000010ff */
[----:B------:R-:W-:Y:S02]  /*a6e0*/  F2FP.BF16.PACK_AB R73, R157, R158 ;  /* 0x0000009e9d49723e */ /* 0x000fe400000010ff */
[----:B------:R-:W-:Y:S04]  /*a6f0*/  F2FP.BF16.PACK_AB R75, R160, R159 ;  /* 0x0000009fa04b723e */ /* 0x000fe800000010ff */
[----:B------:R-:W4:Y:S03]  /*a700*/  MUFU.EX2 R69, R172 ;  /* 0x000000ac00457308 */ /* 0x000f260000000800 */
[C---:B--2---:R-:W-:Y:S07]  /*a710*/  HMMA.16816.F32.BF16 R4, R72.reuse, R76, R4 ;  /* 0x0000004c4804723c */ /* 0x044fee0000041804 */
[----:B------:R-:W2:Y:S01]  /*a720*/  MUFU.EX2 R2, R171 ;  /* 0x000000ab00027308 */ /* 0x000ea20000000800 */
[C---:B------:R-:W-:Y:S01]  /*a730*/  HMMA.16816.F32.BF16 R8, R72.reuse, R78, R8 ;  /* 0x0000004e4808723c */ /* 0x040fe20000041808 */
[----:B------:R-:W5:Y:S07]  /*a740*/  LDSM.16.MT88.4 R76, [R205+0x1000] ;  /* 0x00100000cd4c783b */ /* 0x000f6e0000004200 */
[C---:B-1----:R-:W-:Y:S04]  /*a750*/  HMMA.16816.F32.BF16 R12, R72.reuse, R80, R12 ;  /* 0x00000050480c723c */ /* 0x042fe8000004180c */
[----:B----4-:R-:W-:Y:S04]  /*a760*/  FADD.FTZ R0, R69, R0 ;  /* 0x0000000045007221 */ /* 0x010fe80000010000 */
[C---:B------:R-:W-:Y:S01]  /*a770*/  HMMA.16816.F32.BF16 R16, R72.reuse, R82, R16 ;  /* 0x000000524810723c */ /* 0x040fe20000041810 */
[----:B------:R-:W1:Y:S03]  /*a780*/  LDSM.16.MT88.4 R80, [R202+0x5000] ;  /* 0x00500000ca50783b */ /* 0x000e660000004200 */
[----:B--2---:R-:W-:Y:S04]  /*a790*/  FADD.FTZ R0, R2, R0 ;  /* 0x0000000002007221 */ /* 0x004fe80000010000 */
[C---:B---3--:R-:W-:Y:S04]  /*a7a0*/  HMMA.16816.F32.BF16 R20, R72.reuse, R84, R20 ;  /* 0x000000544814723c */ /* 0x048fe80000041814 */
[----:B------:R-:W-:Y:S04]  /*a7b0*/  FADD.FTZ R0, R92, R0 ;  /* 0x000000005c007221 */ /* 0x000fe80000010000 */
[C---:B------:R-:W-:Y:S01]  /*a7c0*/  HMMA.16816.F32.BF16 R24, R72.reuse, R86, R24 ;  /* 0x000000564818723c */ /* 0x040fe20000041818 */
[----:B------:R-:W2:Y:S03]  /*a7d0*/  LDSM.16.MT88.4 R84, [R204+0x5000] ;  /* 0x00500000cc54783b */ /* 0x000ea60000004200 */
[----:B------:R-:W-:Y:S04]  /*a7e0*/  FADD.FTZ R0, R70, R0 ;  /* 0x0000000046007221 */ /* 0x000fe80000010000 */
        /* <DEDUP_REMOVED lines=9> */
[C---:B---3--:R-:W-:Y:S07]  /*a880*/  HMMA.16816.F32.BF16 R52, R72.reuse, R76, R52 ;  /* 0x0000004c4834723c */ /* 0x048fee0000041834 */
[----:B------:R-:W-:Y:S01]  /*a890*/  F2FP.BF16.PACK_AB R76, R2, R69 ;  /* 0x00000045024c723e */ /* 0x000fe200000010ff */
[C---:B------:R-:W-:Y:S01]  /*a8a0*/  HMMA.16816.F32.BF16 R56, R72.reuse, R78, R56 ;  /* 0x0000004e4838723c */ /* 0x040fe20000041838 */
[----:B------:R-:W3:Y:S03]  /*a8b0*/  MUFU.EX2 R69, R232 ;  /* 0x000000e800457308 */ /* 0x000ee60000000800 */
[----:B------:R-:W-:Y:S03]  /*a8c0*/  F2FP.BF16.PACK_AB R77, R165, R166 ;  /* 0x000000a6a54d723e */ /* 0x000fe600000010ff */
[----:B------:R-:W-:Y:S01]  /*a8d0*/  F2FP.BF16.PACK_AB R78, R70, R92 ;  /* 0x0000005c464e723e */ /* 0x000fe200000010ff */
[C---:B-1----:R-:W-:Y:S01]  /*a8e0*/  HMMA.16816.F32.BF16 R60, R72.reuse, R80, R60 ;  /* 0x00000050483c723c */ /* 0x042fe2000004183c */
[----:B------:R-:W-:Y:S02]  /*a8f0*/  LDSM.16.MT88.4 R92, [R204+0x2000] ;  /* 0x00200000cc5c783b */ /* 0x000fe40000004200 */
[----:B------:R-:W1:Y:S01]  /*a900*/  MUFU.EX2 R2, R231 ;  /* 0x000000e700027308 */ /* 0x000e620000000800 */
[----:B------:R-:W-:Y:S04]  /*a910*/  F2FP.BF16.PACK_AB R79, R168, R167 ;  /* 0x000000a7a84f723e */ /* 0x000fe800000010ff */
[----:B------:R-:W-:Y:S01]  /*a920*/  HMMA.16816.F32.BF16 R64, R72, R82, R64 ;  /* 0x000000524840723c */ /* 0x000fe20000041840 */
[----:B------:R-:W4:Y:S04]  /*a930*/  LDSM.16.MT88.4 R72, [R203+0x1800] ;  /* 0x00180000cb48783b */ /* 0x000f280000004200 */
[----:B------:R-:W5:Y:S03]  /*a940*/  MUFU.EX2 R70, R229 ;  /* 0x000000e500467308 */ /* 0x000f660000000800 */
[C---:B--2---:R-:W-:Y:S01]  /*a950*/  HMMA.16816.F32.BF16 R4, R76.reuse, R84, R4 ;  /* 0x000000544c04723c */ /* 0x044fe20000041804 */
[----:B------:R-:W2:Y:S04]  /*a960*/  LDSM.16.MT88.4 R80, [R205+0x1800] ;  /* 0x00180000cd50783b */ /* 0x000ea80000004200 */
[----:B---3--:R-:W-:Y:S01]  /*a970*/  FADD.FTZ R0, R69, R0 ;  /* 0x0000000045007221 */ /* 0x008fe20000010000 */
[----:B------:R-:W-:Y:S02]  /*a980*/  IADD3 R232, R240, -0x1, RZ ;  /* 0xfffffffff0e87810 */ /* 0x000fe40007ffe0ff */
[C---:B------:R-:W-:Y:S01]  /*a990*/  HMMA.16816.F32.BF16 R8, R76.reuse, R86, R8 ;  /* 0x000000564c08723c */ /* 0x040fe20000041808 */
[----:B------:R-:W3:Y:S03]  /*a9a0*/  LDSM.16.MT88.4 R84, [R202+0x5800] ;  /* 0x00580000ca54783b */ /* 0x000ee60000004200 */
[----:B-1----:R-:W-:Y:S01]  /*a9b0*/  FADD.FTZ R0, R2, R0 ;  /* 0x0000000002007221 */ /* 0x002fe20000010000 */
[----:B------:R-:W-:Y:S03]  /*a9c0*/  MOV R240, R232 ;  /* 0x000000e800f07202 */ /* 0x000fe60000000f00 */
[C---:B------:R-:W-:Y:S04]  /*a9d0*/  HMMA.16816.F32.BF16 R12, R76.reuse, R88, R12 ;  /* 0x000000584c0c723c */ /* 0x040fe8000004180c */
[----:B------:R-:W-:Y:S04]  /*a9e0*/  FADD.FTZ R0, R96, R0 ;  /* 0x0000000060007221 */ /* 0x000fe80000010000 */
[C---:B------:R-:W-:Y:S01]  /*a9f0*/  HMMA.16816.F32.BF16 R16, R76.reuse, R90, R16 ;  /* 0x0000005a4c10723c */ /* 0x040fe20000041810 */
[----:B------:R-:W-:Y:S03]  /*aa00*/  LDSM.16.MT88.4 R88, [R203+0x5800] ;  /* 0x00580000cb58783b */ /* 0x000fe60000004200 */
[----:B-----5:R-:W-:Y:S04]  /*aa10*/  FADD.FTZ R0, R70, R0 ;  /* 0x0000000046007221 */ /* 0x020fe80000010000 */
[C---:B----4-:R-:W-:Y:S08]  /*aa20*/  HMMA.16816.F32.BF16 R20, R76.reuse, R72, R20 ;  /* 0x000000484c14723c */ /* 0x050ff00000041814 */
[C---:B------:R-:W-:Y:S01]  /*aa30*/  HMMA.16816.F32.BF16 R24, R76.reuse, R74, R24 ;  /* 0x0000004a4c18723c */ /* 0x040fe20000041818 */
[----:B------:R-:W1:Y:S07]  /*aa40*/  LDSM.16.MT88.4 R72, [R204+0x5800] ;  /* 0x00580000cc48783b */ /* 0x000e6e0000004200 */
[C---:B--2---:R-:W-:Y:S08]  /*aa50*/  HMMA.16816.F32.BF16 R28, R76.reuse, R80, R28 ;  /* 0x000000504c1c723c */ /* 0x044ff0000004181c */
[C---:B------:R-:W-:Y:S01]  /*aa60*/  HMMA.16816.F32.BF16 R32, R76.reuse, R82, R32 ;  /* 0x000000524c20723c */ /* 0x040fe20000041820 */
[----:B------:R-:W2:Y:S07]  /*aa70*/  LDSM.16.MT88.4 R80, [R205+0x5800] ;  /* 0x00580000cd50783b */ /* 0x000eae0000004200 */
[C---:B---3--:R-:W-:Y:S08]  /*aa80*/  HMMA.16816.F32.BF16 R36, R76.reuse, R84, R36 ;  /* 0x000000544c24723c */ /* 0x048ff00000041824 */
[C---:B------:R-:W-:Y:S01]  /*aa90*/  HMMA.16816.F32.BF16 R40, R76.reuse, R86, R40 ;  /* 0x000000564c28723c */ /* 0x040fe20000041828 */
[----:B------:R-:W3:Y:S07]  /*aaa0*/  LDSM.16.MT88.4 R84, [R202+0x2000] ;  /* 0x00200000ca54783b */ /* 0x000eee0000004200 */
[C---:B-1----:R-:W-:Y:S07]  /*aab0*/  HMMA.16816.F32.BF16 R44, R76.reuse, R72, R44 ;  /* 0x000000484c2c723c */ /* 0x042fee000004182c */
[----:B------:R-:W-:Y:S01]  /*aac0*/  F2FP.BF16.PACK_AB R72, R2, R69 ;  /* 0x000000450248723e */ /* 0x000fe200000010ff */
[C---:B------:R-:W-:Y:S01]  /*aad0*/  HMMA.16816.F32.BF16 R48, R76.reuse, R74, R48 ;  /* 0x0000004a4c30723c */ /* 0x040fe20000041830 */
[----:B------:R-:W-:Y:S03]  /*aae0*/  MUFU.EX2 R69, R244 ;  /* 0x000000f400457308 */ /* 0x000fe60000000800 */
[----:B------:R-:W-:Y:S03]  /*aaf0*/  F2FP.BF16.PACK_AB R73, R174, R173 ;  /* 0x000000adae49723e */ /* 0x000fe600000010ff */
[----:B------:R-:W-:Y:S01]  /*ab00*/  F2FP.BF16.PACK_AB R74, R70, R96 ;  /* 0x00000060464a723e */ /* 0x000fe200000010ff */
[C---:B------:R-:W-:Y:S03]  /*ab10*/  HMMA.16816.F32.BF16 R52, R76.reuse, R88, R52 ;  /* 0x000000584c34723c */ /* 0x040fe60000041834 */
[----:B------:R-:W1:Y:S01]  /*ab20*/  MUFU.EX2 R96, R243 ;  /* 0x000000f300607308 */ /* 0x000e620000000800 */
[----:B------:R-:W-:Y:S04]  /*ab30*/  F2FP.BF16.PACK_AB R75, R228, R175 ;  /* 0x000000afe44b723e */ /* 0x000fe800000010ff */
[C---:B------:R-:W-:Y:S01]  /*ab40*/  HMMA.16816.F32.BF16 R56, R76.reuse, R90, R56 ;  /* 0x0000005a4c38723c */ /* 0x040fe20000041838 */
[----:B------:R-:W4:Y:S04]  /*ab50*/  LDSM.16.MT88.4 R88, [R203+0x2000] ;  /* 0x00200000cb58783b */ /* 0x000f280000004200 */
[----:B------:R-:W5:Y:S03]  /*ab60*/  MUFU.EX2 R70, R237 ;  /* 0x000000ed00467308 */ /* 0x000f660000000800 */
[C---:B--2---:R-:W-:Y:S07]  /*ab70*/  HMMA.16816.F32.BF16 R60, R76.reuse, R80, R60 ;  /* 0x000000504c3c723c */ /* 0x044fee000004183c */
[----:B------:R-:W2:Y:S01]  /*ab80*/  MUFU.EX2 R2, R245 ;  /* 0x000000f500027308 */ /* 0x000ea20000000800 */
[----:B------:R-:W-:Y:S01]  /*ab90*/  HMMA.16816.F32.BF16 R64, R76, R82, R64 ;  /* 0x000000524c40723c */ /* 0x000fe20000041840 */
[----:B------:R-:W4:Y:S03]  /*aba0*/  LDSM.16.MT88.4 R76, [R205+0x2000] ;  /* 0x00200000cd4c783b */ /* 0x000f260000004200 */
[----:B-1----:R-:W-:Y:S04]  /*abb0*/  FADD.FTZ R0, R96, R0 ;  /* 0x0000000060007221 */ /* 0x002fe80000010000 */
[C---:B---3--:R-:W-:Y:S01]  /*abc0*/  HMMA.16816.F32.BF16 R4, R72.reuse, R84, R4 ;  /* 0x000000544804723c */ /* 0x048fe20000041804 */
[----:B------:R-:W1:Y:S04]  /*abd0*/  LDSM.16.MT88.4 R80, [R202+0x6000] ;  /* 0x00600000ca50783b */ /* 0x000e680000004200 */
[----:B-----5:R-:W-:Y:S03]  /*abe0*/  FADD.FTZ R0, R70, R0 ;  /* 0x0000000046007221 */ /* 0x020fe60000010000 */
[C---:B------:R-:W-:Y:S01]  /*abf0*/  HMMA.16816.F32.BF16 R8, R72.reuse, R86, R8 ;  /* 0x000000564808723c */ /* 0x040fe20000041808 */
[----:B------:R-:W3:Y:S03]  /*ac00*/  LDSM.16.MT88.4 R84, [R204+0x6000] ;  /* 0x00600000cc54783b */ /* 0x000ee60000004200 */
[----:B------:R-:W-:Y:S04]  /*ac10*/  FADD.FTZ R0, R69, R0 ;  /* 0x0000000045007221 */ /* 0x000fe80000010000 */
[C---:B------:R-:W-:Y:S04]  /*ac20*/  HMMA.16816.F32.BF16 R12, R72.reuse, R92, R12 ;  /* 0x0000005c480c723c */ /* 0x040fe8000004180c */
[----:B--2---:R-:W-:Y:S04]  /*ac30*/  FADD.FTZ R0, R2, R0 ;  /* 0x0000000002007221 */ /* 0x004fe80000010000 */
[C---:B------:R-:W-:Y:S01]  /*ac40*/  HMMA.16816.F32.BF16 R16, R72.reuse, R94, R16 ;  /* 0x0000005e4810723c */ /* 0x040fe20000041810 */
[----:B------:R-:W2:Y:S07]  /*ac50*/  LDSM.16.MT88.4 R92, [R203+0x6000] ;  /* 0x00600000cb5c783b */ /* 0x000eae0000004200 */
[C---:B----4-:R-:W-:Y:S08]  /*ac60*/  HMMA.16816.F32.BF16 R20, R72.reuse, R88, R20 ;  /* 0x000000584814723c */ /* 0x050ff00000041814 */
[C---:B------:R-:W-:Y:S01]  /*ac70*/  HMMA.16816.F32.BF16 R24, R72.reuse, R90, R24 ;  /* 0x0000005a4818723c */ /* 0x040fe20000041818 */
[----:B------:R-:W4:Y:S07]  /*ac80*/  LDSM.16.MT88.4 R88, [R205+0x6000] ;  /* 0x00600000cd58783b */ /* 0x000f2e0000004200 */
[C---:B------:R-:W-:Y:S07]  /*ac90*/  HMMA.16816.F32.BF16 R28, R72.reuse, R76, R28 ;  /* 0x0000004c481c723c */ /* 0x040fee000004181c */
[----:B------:R-:W-:Y:S01]  /*aca0*/  F2FP.BF16.PACK_AB R76, R70, R96 ;  /* 0x00000060464c723e */ /* 0x000fe200000010ff */
[C---:B------:R-:W-:Y:S01]  /*acb0*/  HMMA.16816.F32.BF16 R32, R72.reuse, R78, R32 ;  /* 0x0000004e4820723c */ /* 0x040fe20000041820 */
[----:B------:R-:W-:Y:S01]  /*acc0*/  LDSM.16.MT88.4 R96, [R204+0x6800] ;  /* 0x00680000cc60783b */ /* 0x000fe20000004200 */
[----:B------:R-:W5:Y:S02]  /*acd0*/  MUFU.EX2 R70, R248 ;  /* 0x000000f800467308 */ /* 0x000f640000000800 */
[----:B------:R-:W-:Y:S03]  /*ace0*/  F2FP.BF16.PACK_AB R77, R234, R233 ;  /* 0x000000e9ea4d723e */ /* 0x000fe600000010ff */
[----:B------:R-:W-:Y:S01]  /*acf0*/  F2FP.BF16.PACK_AB R78, R2, R69 ;  /* 0x00000045024e723e */ /* 0x000fe200000010ff */
[C---:B-1----:R-:W-:Y:S04]  /*ad00*/  HMMA.16816.F32.BF16 R36, R72.reuse, R80, R36 ;  /* 0x000000504824723c */ /* 0x042fe80000041824 */
[----:B------:R-:W-:Y:S01]  /*ad10*/  F2FP.BF16.PACK_AB R79, R155, R235 ;  /* 0x000000eb9b4f723e */ /* 0x000fe200000010ff */
[----:B------:R1:W-:Y:S03]  /*ad20*/  MUFU.EX2 R2, R112 ;  /* 0x0000007000027308 */ /* 0x0003e60000000800 */
[C---:B------:R-:W-:Y:S01]  /*ad30*/  HMMA.16816.F32.BF16 R40, R72.reuse, R82, R40 ;  /* 0x000000524828723c */ /* 0x040fe20000041828 */
[----:B------:R-:W4:Y:S06]  /*ad40*/  LDSM.16.MT88.4 R80, [R202+0x2800] ;  /* 0x00280000ca50783b */ /* 0x000f2c0000004200 */
[----:B------:R-:W1:Y:S01]  /*ad50*/  MUFU.EX2 R69, R250 ;  /* 0x000000fa00457308 */ /* 0x000e620000000800 */
[C---:B---3--:R-:W-:Y:S04]  /*ad60*/  HMMA.16816.F32.BF16 R44, R72.reuse, R84, R44 ;  /* 0x00000054482c723c */ /* 0x048fe8000004182c */
[----:B-----5:R-:W-:Y:S04]  /*ad70*/  FADD.FTZ R0, R70, R0 ;  /* 0x0000000046007221 */ /* 0x020fe80000010000 */
[C---:B------:R-:W-:Y:S01]  /*ad80*/  HMMA.16816.F32.BF16 R48, R72.reuse, R86, R48 ;  /* 0x000000564830723c */ /* 0x040fe20000041830 */
[----:B------:R-:W3:Y:S07]  /*ad90*/  LDSM.16.MT88.4 R84, [R204+0x2800] ;  /* 0x00280000cc54783b */ /* 0x000eee0000004200 */
[C---:B--2---:R-:W-:Y:S01]  /*ada0*/  HMMA.16816.F32.BF16 R52, R72.reuse, R92, R52 ;  /* 0x0000005c4834723c */ /* 0x044fe20000041834 */
[----:B-1----:R-:W-:Y:S03]  /*adb0*/  LDSM.16.MT88.4 R112, [R203+0x3800] ;  /* 0x00380000cb70783b */ /* 0x002fe60000004200 */
[C---:B------:R-:W-:Y:S04]  /*adc0*/  FADD.FTZ R0, R69.reuse, R0 ;  /* 0x0000000045007221 */ /* 0x040fe80000010000 */
[C---:B------:R-:W-:Y:S01]  /*add0*/  HMMA.16816.F32.BF16 R56, R72.reuse, R94, R56 ;  /* 0x0000005e4838723c */ /* 0x040fe20000041838 */
[----:B------:R-:W1:Y:S03]  /*ade0*/  LDSM.16.MT88.4 R92, [R203+0x2800] ;  /* 0x00280000cb5c783b */ /* 0x000e660000004200 */
[----:B------:R-:W-:Y:S04]  /*adf0*/  FADD.FTZ R0, R104, R0 ;  /* 0x0000000068007221 */ /* 0x000fe80000010000 */
[C---:B----4-:R-:W-:Y:S04]  /*ae00*/  HMMA.16816.F32.BF16 R60, R72.reuse, R88, R60 ;  /* 0x00000058483c723c */ /* 0x050fe8000004183c */
[C---:B------:R-:W-:Y:S04]  /*ae10*/  FADD.FTZ R0, R2.reuse, R0 ;  /* 0x0000000002007221 */ /* 0x040fe80000010000 */
[----:B------:R-:W-:Y:S01]  /*ae20*/  HMMA.16816.F32.BF16 R64, R72, R90, R64 ;  /* 0x0000005a4840723c */ /* 0x000fe20000041840 */
[----:B------:R-:W2:Y:S07]  /*ae30*/  LDSM.16.MT88.4 R72, [R205+0x2800] ;  /* 0x00280000cd48783b */ /* 0x000eae0000004200 */
[C---:B------:R-:W-:Y:S01]  /*ae40*/  HMMA.16816.F32.BF16 R4, R76.reuse, R80, R4 ;  /* 0x000000504c04723c */ /* 0x040fe20000041804 */
[----:B------:R-:W4:Y:S07]  /*ae50*/  LDSM.16.MT88.4 R88, [R202+0x6800] ;  /* 0x00680000ca58783b */ /* 0x000f2e0000004200 */
[C---:B------:R-:W-:Y:S01]  /*ae60*/  HMMA.16816.F32.BF16 R8, R76.reuse, R82, R8 ;  /* 0x000000524c08723c */ /* 0x040fe20000041808 */
[----:B------:R-:W5:Y:S07]  /*ae70*/  LDSM.16.MT88.4 R80, [R203+0x6800] ;  /* 0x00680000cb50783b */ /* 0x000f6e0000004200 */
[C---:B---3--:R-:W-:Y:S08]  /*ae80*/  HMMA.16816.F32.BF16 R12, R76.reuse, R84, R12 ;  /* 0x000000544c0c723c */ /* 0x048ff0000004180c */
[C---:B------:R-:W-:Y:S01]  /*ae90*/  HMMA.16816.F32.BF16 R16, R76.reuse, R86, R16 ;  /* 0x000000564c10723c */ /* 0x040fe20000041810 */
[----:B------:R-:W3:Y:S07]  /*aea0*/  LDSM.16.MT88.4 R84, [R205+0x6800] ;  /* 0x00680000cd54783b */ /* 0x000eee0000004200 */
[C---:B-1----:R-:W-:Y:S08]  /*aeb0*/  HMMA.16816.F32.BF16 R20, R76.reuse, R92, R20 ;  /* 0x0000005c4c14723c */ /* 0x042ff00000041814 */
[C---:B------:R-:W-:Y:S01]  /*aec0*/  HMMA.16816.F32.BF16 R24, R76.reuse, R94, R24 ;  /* 0x0000005e4c18723c */ /* 0x040fe20000041818 */
[----:B------:R-:W-:Y:S07]  /*aed0*/  LDSM.16.MT88.4 R92, [R204+0x3000] ;  /* 0x00300000cc5c783b */ /* 0x000fee0000004200 */
[C---:B--2---:R-:W-:Y:S07]  /*aee0*/  HMMA.16816.F32.BF16 R28, R76.reuse, R72, R28 ;  /* 0x000000484c1c723c */ /* 0x044fee000004181c */
[----:B------:R-:W-:Y:S01]  /*aef0*/  F2FP.BF16.PACK_AB R72, R69, R70 ;  /* 0x000000464548723e */ /* 0x000fe200000010ff */
[C---:B------:R-:W-:Y:S01]  /*af00*/  HMMA.16816.F32.BF16 R32, R76.reuse, R74, R32 ;  /* 0x0000004a4c20723c */ /* 0x040fe20000041820 */
[----:B------:R1:W-:Y:S03]  /*af10*/  MUFU.EX2 R69, R120 ;  /* 0x0000007800457308 */ /* 0x0003e60000000800 */
[----:B------:R-:W-:Y:S03]  /*af20*/  F2FP.BF16.PACK_AB R73, R153, R154 ;  /* 0x0000009a9949723e */ /* 0x000fe600000010ff */
[----:B------:R-:W-:Y:S01]  /*af30*/  F2FP.BF16.PACK_AB R74, R2, R104 ;  /* 0x00000068024a723e */ /* 0x000fe200000010ff */
[C---:B----4-:R-:W-:Y:S03]  /*af40*/  HMMA.16816.F32.BF16 R36, R76.reuse, R88, R36 ;  /* 0x000000584c24723c */ /* 0x050fe60000041824 */
[----:B------:R-:W2:Y:S01]  /*af50*/  MUFU.EX2 R2, R117 ;  /* 0x0000007500027308 */ /* 0x000ea20000000800 */
[----:B------:R-:W-:Y:S04]  /*af60*/  F2FP.BF16.PACK_AB R75, R151, R152 ;  /* 0x00000098974b723e */ /* 0x000fe800000010ff */
[C---:B------:R-:W-:Y:S01]  /*af70*/  HMMA.16816.F32.BF16 R40, R76.reuse, R90, R40 ;  /* 0x0000005a4c28723c */ /* 0x040fe20000041828 */
[----:B------:R-:W4:Y:S04]  /*af80*/  LDSM.16.MT88.4 R88, [R202+0x3000] ;  /* 0x00300000ca58783b */ /* 0x000f280000004200 */
[----:B------:R-:W3:Y:S03]  /*af90*/  MUFU.EX2 R70, R133 ;  /* 0x0000008500467308 */ /* 0x000ee60000000800 */
[C---:B------:R-:W-:Y:S01]  /*afa0*/  HMMA.16816.F32.BF16 R44, R76.reuse, R96, R44 ;  /* 0x000000604c2c723c */ /* 0x040fe2000004182c */
[----:B-1----:R-:W-:Y:S07]  /*afb0*/  LDSM.16.MT88.4 R120, [R204+0x3800] ;  /* 0x00380000cc78783b */ /* 0x002fee0000004200 */
[C---:B------:R-:W-:Y:S01]  /*afc0*/  HMMA.16816.F32.BF16 R48, R76.reuse, R98, R48 ;  /* 0x000000624c30723c */ /* 0x040fe20000041830 */
[----:B------:R-:W-:Y:S03]  /*afd0*/  LDSM.16.MT88.4 R96, [R205+0x3000] ;  /* 0x00300000cd60783b */ /* 0x000fe60000004200 */
[----:B--2---:R-:W-:Y:S04]  /*afe0*/  FADD.FTZ R0, R2, R0 ;  /* 0x0000000002007221 */ /* 0x004fe80000010000 */
[C---:B-----5:R-:W-:Y:S04]  /*aff0*/  HMMA.16816.F32.BF16 R52, R76.reuse, R80, R52 ;  /* 0x000000504c34723c */ /* 0x060fe80000041834 */
[C---:B------:R-:W-:Y:S01]  /*b000*/  FADD.FTZ R0, R144.reuse, R0 ;  /* 0x0000000090007221 */ /* 0x040fe20000010000 */
[----:B------:R-:W-:Y:S01]  /*b010*/  F2FP.BF16.PACK_AB R144, R144, R2 ;  /* 0x000000029090723e */ /* 0x000fe200000010ff */
[----:B------:R-:W-:Y:S01]  /*b020*/  FADD.FTZ R2, R105, R132 ;  /* 0x0000008469027221 */ /* 0x000fe20000010000 */
[----:B---3--:R-:W-:Y:S01]  /*b030*/  F2FP.BF16.PACK_AB R147, R70, R148 ;  /* 0x000000944693723e */ /* 0x008fe200000010ff */
[C---:B------:R-:W-:Y:S01]  /*b040*/  HMMA.16816.F32.BF16 R56, R76.reuse, R82, R56 ;  /* 0x000000524c38723c */ /* 0x040fe20000041838 */
[----:B------:R-:W1:Y:S03]  /*b050*/  LDSM.16.MT88.4 R80, [R203+0x3000] ;  /* 0x00300000cb50783b */ /* 0x000e660000004200 */
[----:B------:R-:W-:Y:S04]  /*b060*/  FADD.FTZ R0, R69, R0 ;  /* 0x0000000045007221 */ /* 0x000fe80000010000 */
[C---:B------:R-:W-:Y:S01]  /*b070*/  HMMA.16816.F32.BF16 R60, R76.reuse, R84, R60 ;  /* 0x000000544c3c723c */ /* 0x040fe2000004183c */
[----:B------:R-:W-:Y:S03]  /*b080*/  LDSM.16.MT88.4 R104, [R205+0x3800] ;  /* 0x00380000cd68783b */ /* 0x000fe60000004200 */
[C---:B------:R-:W-:Y:S01]  /*b090*/  FADD.FTZ R246, R146.reuse, R0 ;  /* 0x0000000092f67221 */ /* 0x040fe20000010000 */
[----:B------:R-:W-:Y:S01]  /*b0a0*/  F2FP.BF16.PACK_AB R146, R146, R69 ;  /* 0x000000459292723e */ /* 0x000fe200000010ff */
[----:B------:R-:W-:Y:S01]  /*b0b0*/  FADD.FTZ R0, R116, R2 ;  /* 0x0000000274007221 */ /* 0x000fe20000010000 */
[----:B------:R-:W-:Y:S01]  /*b0c0*/  MOV R69, R68 ;  /* 0x0000004400457202 */ /* 0x000fe20000000f00 */
[----:B------:R-:W-:Y:S01]  /*b0d0*/  HMMA.16816.F32.BF16 R64, R76, R86, R64 ;  /* 0x000000564c40723c */ /* 0x000fe20000041840 */
[----:B------:R-:W2:Y:S03]  /*b0e0*/  LDSM.16.MT88.4 R76, [R204+0x7000] ;  /* 0x00700000cc4c783b */ /* 0x000ea60000004200 */
[----:B------:R-:W-:Y:S04]  /*b0f0*/  FADD.FTZ R0, R111, R0 ;  /* 0x000000006f007221 */ /* 0x000fe80000010000 */
[C---:B----4-:R-:W-:Y:S01]  /*b100*/  HMMA.16816.F32.BF16 R4, R72.reuse, R88, R4 ;  /* 0x000000584804723c */ /* 0x050fe20000041804 */
[----:B------:R-:W3:Y:S04]  /*b110*/  LDSM.16.MT88.4 R84, [R203+0x7000] ;  /* 0x00700000cb54783b */ /* 0x000ee80000004200 */
[----:B------:R-:W-:Y:S03]  /*b120*/  FADD.FTZ R0, R110, R0 ;  /* 0x000000006e007221 */ /* 0x000fe60000010000 */
[C---:B------:R-:W-:Y:S01]  /*b130*/  HMMA.16816.F32.BF16 R8, R72.reuse, R90, R8 ;  /* 0x0000005a4808723c */ /* 0x040fe20000041808 */
[----:B------:R-:W-:Y:S03]  /*b140*/  LDSM.16.MT88.4 R88, [R204+0x7800] ;  /* 0x00780000cc58783b */ /* 0x000fe60000004200 */
[----:B------:R-:W-:Y:S04]  /*b150*/  FADD.FTZ R0, R109, R0 ;  /* 0x000000006d007221 */ /* 0x000fe80000010000 */
[C---:B------:R-:W-:Y:S04]  /*b160*/  HMMA.16816.F32.BF16 R12, R72.reuse, R92, R12 ;  /* 0x0000005c480c723c */ /* 0x040fe8000004180c */
[----:B------:R-:W-:Y:S04]  /*b170*/  FADD.FTZ R0, R108, R0 ;  /* 0x000000006c007221 */ /* 0x000fe80000010000 */
[C---:B------:R-:W-:Y:S04]  /*b180*/  HMMA.16816.F32.BF16 R16, R72.reuse, R94, R16 ;  /* 0x0000005e4810723c */ /* 0x040fe80000041810 */
[----:B------:R-:W-:Y:S04]  /*b190*/  FADD.FTZ R0, R158, R0 ;  /* 0x000000009e007221 */ /* 0x000fe80000010000 */
[C---:B-1----:R-:W-:Y:S04]  /*b1a0*/  HMMA.16816.F32.BF16 R20, R72.reuse, R80, R20 ;  /* 0x000000504814723c */ /* 0x042fe80000041814 */
[----:B------:R-:W-:Y:S04]  /*b1b0*/  FADD.FTZ R0, R157, R0 ;  /* 0x000000009d007221 */ /* 0x000fe80000010000 */
[C---:B------:R-:W-:Y:S01]  /*b1c0*/  HMMA.16816.F32.BF16 R24, R72.reuse, R82, R24 ;  /* 0x000000524818723c */ /* 0x040fe20000041818 */
[----:B------:R-:W1:Y:S03]  /*b1d0*/  LDSM.16.MT88.4 R80, [R205+0x7000] ;  /* 0x00700000cd50783b */ /* 0x000e660000004200 */
[----:B------:R-:W-:Y:S04]  /*b1e0*/  FADD.FTZ R0, R159, R0 ;  /* 0x000000009f007221 */ /* 0x000fe80000010000 */
[C---:B------:R-:W-:Y:S04]  /*b1f0*/  HMMA.16816.F32.BF16 R28, R72.reuse, R96, R28 ;  /* 0x00000060481c723c */ /* 0x040fe8000004181c */
[----:B------:R-:W-:Y:S04]  /*b200*/  FADD.FTZ R0, R160, R0 ;  /* 0x00000000a0007221 */ /* 0x000fe80000010000 */
[C---:B------:R-:W-:Y:S01]  /*b210*/  HMMA.16816.F32.BF16 R32, R72.reuse, R98, R32 ;  /* 0x000000624820723c */ /* 0x040fe20000041820 */
[----:B------:R-:W4:Y:S03]  /*b220*/  LDSM.16.MT88.4 R96, [R202+0x7800] ;  /* 0x00780000ca60783b */ /* 0x000f260000004200 */
[----:B------:R-:W-:Y:S04]  /*b230*/  FADD.FTZ R0, R166, R0 ;  /* 0x00000000a6007221 */ /* 0x000fe80000010000 */
[C---:B------:R-:W-:Y:S04]  /*b240*/  HMMA.16816.F32.BF16 R36, R72.reuse, R100, R36 ;  /* 0x000000644824723c */ /* 0x040fe80000041824 */
[----:B------:R-:W-:Y:S04]  /*b250*/  FADD.FTZ R0, R165, R0 ;  /* 0x00000000a5007221 */ /* 0x000fe80000010000 */
[C---:B------:R-:W-:Y:S04]  /*b260*/  HMMA.16816.F32.BF16 R40, R72.reuse, R102, R40 ;  /* 0x000000664828723c */ /* 0x040fe80000041828 */
[----:B------:R-:W-:Y:S04]  /*b270*/  FADD.FTZ R0, R167, R0 ;  /* 0x00000000a7007221 */ /* 0x000fe80000010000 */
[C---:B--2---:R-:W-:Y:S04]  /*b280*/  HMMA.16816.F32.BF16 R44, R72.reuse, R76, R44 ;  /* 0x0000004c482c723c */ /* 0x044fe8000004182c */
[----:B------:R-:W-:Y:S04]  /*b290*/  FADD.FTZ R0, R168, R0 ;  /* 0x00000000a8007221 */ /* 0x000fe80000010000 */
[C---:B------:R-:W-:Y:S04]  /*b2a0*/  HMMA.16816.F32.BF16 R48, R72.reuse, R78, R48 ;  /* 0x0000004e4830723c */ /* 0x040fe80000041830 */
[----:B------:R-:W-:Y:S04]  /*b2b0*/  FADD.FTZ R0, R173, R0 ;  /* 0x00000000ad007221 */ /* 0x000fe80000010000 */
[C---:B---3--:R-:W-:Y:S04]  /*b2c0*/  HMMA.16816.F32.BF16 R52, R72.reuse, R84, R52 ;  /* 0x000000544834723c */ /* 0x048fe80000041834 */
[----:B------:R-:W-:Y:S04]  /*b2d0*/  FADD.FTZ R0, R174, R0 ;  /* 0x00000000ae007221 */ /* 0x000fe80000010000 */
[C---:B------:R-:W-:Y:S04]  /*b2e0*/  HMMA.16816.F32.BF16 R56, R72.reuse, R86, R56 ;  /* 0x000000564838723c */ /* 0x040fe80000041838 */
[----:B------:R-:W-:Y:S04]  /*b2f0*/  FADD.FTZ R0, R175, R0 ;  /* 0x00000000af007221 */ /* 0x000fe80000010000 */
[C---:B-1----:R-:W-:Y:S04]  /*b300*/  HMMA.16816.F32.BF16 R60, R72.reuse, R80, R60 ;  /* 0x00000050483c723c */ /* 0x042fe8000004183c */
[----:B------:R-:W-:Y:S04]  /*b310*/  FADD.FTZ R0, R228, R0 ;  /* 0x00000000e4007221 */ /* 0x000fe80000010000 */
[----:B------:R-:W-:Y:S01]  /*b320*/  HMMA.16816.F32.BF16 R64, R72, R82, R64 ;  /* 0x000000524840723c */ /* 0x000fe20000041840 */
[----:B------:R-:W1:Y:S03]  /*b330*/  LDSM.16.MT88.4 R80, [R203+0x7800] ;  /* 0x00780000cb50783b */ /* 0x000e660000004200 */
[----:B------:R-:W-:Y:S04]  /*b340*/  FADD.FTZ R0, R233, R0 ;  /* 0x00000000e9007221 */ /* 0x000fe80000010000 */
[C---:B------:R-:W-:Y:S01]  /*b350*/  HMMA.16816.F32.BF16 R132, R144.reuse, R128, R4 ;  /* 0x000000809084723c */ /* 0x040fe20000041804 */
[----:B------:R-:W2:Y:S04]  /*b360*/  LDSM.16.MT88.4 R72, [R205+0x7800] ;  /* 0x00780000cd48783b */ /* 0x000ea80000004200 */
[----:B------:R-:W-:Y:S03]  /*b370*/  FADD.FTZ R0, R234, R0 ;  /* 0x00000000ea007221 */ /* 0x000fe60000010000 */
[C---:B------:R-:W-:Y:S04]  /*b380*/  HMMA.16816.F32.BF16 R128, R144.reuse, R130, R8 ;  /* 0x000000829080723c */ /* 0x040fe80000041808 */
[----:B------:R-:W-:Y:S04]  /*b390*/  FADD.FTZ R0, R235, R0 ;  /* 0x00000000eb007221 */ /* 0x000fe80000010000 */
[C---:B------:R-:W-:Y:S04]  /*b3a0*/  HMMA.16816.F32.BF16 R124, R144.reuse, R120, R12 ;  /* 0x00000078907c723c */ /* 0x040fe8000004180c */
[----:B------:R-:W-:Y:S03]  /*b3b0*/  FADD.FTZ R0, R155, R0 ;  /* 0x000000009b007221 */ /* 0x000fe60000010000 */
[-C--:B------:R-:W-:Y:S01]  /*b3c0*/  MOV R12, R3.reuse ;  /* 0x00000003000c7202 */ /* 0x080fe20000000f00 */
[C---:B------:R-:W-:Y:S04]  /*b3d0*/  HMMA.16816.F32.BF16 R120, R144.reuse, R122, R16 ;  /* 0x0000007a9078723c */ /* 0x040fe80000041810 */
[----:B------:R-:W-:Y:S04]  /*b3e0*/  FADD.FTZ R0, R154, R0 ;  /* 0x000000009a007221 */ /* 0x000fe80000010000 */
        /* <DEDUP_REMOVED lines=8> */
[C---:B----4-:R-:W-:Y:S04]  /*b470*/  HMMA.16816.F32.BF16 R100, R144.reuse, R96, R36 ;  /* 0x000000609064723c */ /* 0x050fe80000041824 */
[----:B------:R-:W-:Y:S04]  /*b480*/  FADD.FTZ R0, R149, R0 ;  /* 0x0000000095007221 */ /* 0x000fe80000010000 */
[C---:B------:R-:W-:Y:S04]  /*b490*/  HMMA.16816.F32.BF16 R96, R144.reuse, R98, R40 ;  /* 0x000000629060723c */ /* 0x040fe80000041828 */
[----:B------:R-:W-:Y:S04]  /*b4a0*/  FADD.FTZ R0, R148, R0 ;  /* 0x0000000094007221 */ /* 0x000fe80000010000 */
[C---:B------:R-:W-:Y:S04]  /*b4b0*/  HMMA.16816.F32.BF16 R92, R144.reuse, R88, R44 ;  /* 0x00000058905c723c */ /* 0x040fe8000004182c */
[----:B------:R-:W-:Y:S01]  /*b4c0*/  FADD.FTZ R0, R70, R0 ;  /* 0x0000000046007221 */ /* 0x000fe20000010000 */
[----:B------:R-:W-:Y:S03]  /*b4d0*/  MOV R70, R3 ;  /* 0x0000000300467202 */ /* 0x000fe60000000f00 */
[C---:B------:R-:W-:Y:S01]  /*b4e0*/  HMMA.16816.F32.BF16 R88, R144.reuse, R90, R48 ;  /* 0x0000005a9058723c */ /* 0x040fe20000041830 */
[----:B------:R3:W-:Y:S07]  /*b4f0*/  STL [R1], R0 ;  /* 0x0000000001007387 */ /* 0x0007ee0000100800 */
[C---:B-1----:R-:W-:Y:S08]  /*b500*/  HMMA.16816.F32.BF16 R84, R144.reuse, R80, R52 ;  /* 0x000000509054723c */ /* 0x042ff00000041834 */
[C---:B------:R-:W-:Y:S08]  /*b510*/  HMMA.16816.F32.BF16 R80, R144.reuse, R82, R56 ;  /* 0x000000529050723c */ /* 0x040ff00000041838 */
[C---:B--2---:R-:W-:Y:S08]  /*b520*/  HMMA.16816.F32.BF16 R76, R144.reuse, R72, R60 ;  /* 0x00000048904c723c */ /* 0x044ff0000004183c */
[----:B------:R-:W-:Y:S01]  /*b530*/  HMMA.16816.F32.BF16 R72, R144, R74, R64 ;  /* 0x0000004a9048723c */ /* 0x000fe20000041840 */
[----:B---3--:R-:W-:-:S07]  /*b540*/  @P0 BRA `(.L_x_92) ;  /* 0xffffb2e000000947 */ /* 0x008fce000383ffff */
.L_x_81:
[----:B--2---:R-:W2:Y:S02]  /*b550*/  LDL R0, [R1+0x4] ;  /* 0x0000040001007983 */ /* 0x004ea40000100800 */
[----:B--2---:R-:W-:-:S13]  /*b560*/  ISETP.GE.AND P0, PT, R232, R0, PT ;  /* 0x00000000e800720c */ /* 0x004fda0003f06270 */
[----:B------:R-:W-:Y:S05]  /*b570*/  @!P0 BRA `(.L_x_93) ;  /* 0x000042e000008947 */ /* 0x000fea0003800000 */
[----:B------:R-:W-:Y:S02]  /*b580*/  MOV R70, R12 ;  /* 0x0000000c00467202 */ /* 0x000fe40000000f00 */
[----:B------:R-:W-:Y:S02]  /*b590*/  MOV R69, R68 ;  /* 0x0000004400457202 */ /* 0x000fe40000000f00 */
.L_x_100:
[----:B------:R-:W2:Y:S01]  /*b5a0*/  LDL.64 R6, [R1+0x28] ;  /* 0x0000280001067983 */ /* 0x000ea20000100a00 */
[----:B------:R-:W-:Y:S04]  /*b5b0*/  DEPBAR.LE SB0, 0x0 ;  /* 0x000080000000791a */ /* 0x000fe80000000000 */
[----:B------:R-:W3:Y:S01]  /*b5c0*/  LDL R5, [R1+0x38] ;  /* 0x0000380001057983 */ /* 0x000ee20000100800 */
[----:B------:R-:W-:Y:S01]  /*b5d0*/  WARPSYNC 0xffffffff ;  /* 0xffffffff00007948 */ /* 0x000fe20003800000 */
[----:B------:R-:W-:Y:S01]  /*b5e0*/  SHF.R.S32.HI R0, RZ, 0x1f, R239 ;  /* 0x0000001fff007819 */ /* 0x000fe200000114ef */
[C---:B------:R-:W-:Y:S01]  /*b5f0*/  IMAD.WIDE.U32 R2, R239.reuse, c[0x0][0x208], RZ ;  /* 0x00008200ef027a25 */ /* 0x040fe200078e00ff */
[----:B------:R-:W-:Y:S01]  /*b600*/  BAR.SYNC.DEFER_BLOCKING 0x0 ;  /* 0x0000000000007b1d */ /* 0x000fe20000010000 */
[----:B------:R-:W-:Y:S02]  /*b610*/  SHF.R.S32.HI R4, RZ, 0x1f, R238 ;  /* 0x0000001fff047819 */ /* 0x000fe400000114ee */
[----:B------:R-:W-:Y:S02]  /*b620*/  IMAD R0, R0, c[0x0][0x208], RZ ;  /* 0x0000820000007a24 */ /* 0x000fe400078e02ff */
[----:B------:R-:W-:Y:S02]  /*b630*/  IMAD.SHL.U32 R63, R242, 0x2, RZ ;  /* 0x00000002f23f7824 */ /* 0x000fe400078e00ff */
[----:B------:R-:W-:Y:S02]  /*b640*/  IMAD R0, R239, c[0x0][0x20c], R0 ;  /* 0x00008300ef007a24 */ /* 0x000fe400078e0200 */
[----:B------:R-:W-:Y:S02]  /*b650*/  IMAD R4, R4, c[0x0][0x218], RZ ;  /* 0x0000860004047a24 */ /* 0x000fe400078e02ff */
[----:B------:R-:W-:Y:S02]  /*b660*/  IMAD.IADD R3, R3, 0x1, R0 ;  /* 0x0000000103037824 */ /* 0x000fe400078e0200 */
[C---:B------:R-:W-:Y:S02]  /*b670*/  IMAD R4, R238.reuse, c[0x0][0x21c], R4 ;  /* 0x00008700ee047a24 */ /* 0x040fe400078e0204 */
[----:B------:R-:W-:Y:S04]  /*b680*/  IMAD.WIDE.U32 R2, R238, c[0x0][0x218], R2 ;  /* 0x00008600ee027a25 */ /* 0x000fe800078e0002 */
[----:B------:R-:W-:Y:S01]  /*b690*/  IMAD.SHL.U32 R55, R241, 0x2, RZ ;  /* 0x00000002f1377824 */ /* 0x000fe200078e00ff */
[----:B------:R1:W4:Y:S04]  /*b6a0*/  LDSM.16.M88.4 R8, [R71] ;  /* 0x000000004708783b */ /* 0x0003280000000200 */
[----:B------:R1:W1:Y:S04]  /*b6b0*/  LDSM.16.M88.4 R16, [R71+0x800] ;  /* 0x000800004710783b */ /* 0x0002680000000200 */
        /* <DEDUP_REMOVED lines=23> */
[----:B-1--4-:R1:W2:Y:S02]  /*b830*/  SHFL.IDX PT, R28, R36, RZ, 0x181f ;  /* 0x00181fff241c7589 */ /* 0x0122a400000e0000 */
.L_x_125:
[C---:B------:R-:W-:Y:S01]  /*b840*/  HMMA.16816.F32.BF16 R4, R136.reuse, R8, RZ ;  /* 0x000000088804723c */ /* 0x040fe200000418ff */
[----:B------:R-:W3:Y:S01]  /*b850*/  SHFL.IDX PT, R38, R0, RZ, 0x181f ;  /* 0x00181fff00267589 */ /* 0x000ee200000e0000 */
[----:B------:R-:W-:Y:S01]  /*b860*/  BSSY B0, `(.L_x_95) ;  /* 0x00001b8000007945 */ /* 0x000fe20003800000 */
[----:B------:R-:W-:Y:S02]  /*b870*/  ISETP.GE.AND P2, PT, R241, c[0x0][0x1d4], PT ;  /* 0x00007500f1007a0c */ /* 0x000fe40003f46270 */
[----:B------:R-:W-:Y:S02]  /*b880*/  ISETP.GE.AND P0, PT, R242, c[0x0][0x1d4], PT ;  /* 0x00007500f2007a0c */ /* 0x000fe40003f06270 */
[----:B------:R-:W-:Y:S01]  /*b890*/  SEL R68, RZ, 0x10, P2 ;  /* 0x00000010ff447807 */ /* 0x000fe20001000000 */
[C---:B------:R-:W-:Y:S01]  /*b8a0*/  HMMA.16816.F32.BF16 R8, R136.reuse, R10, RZ ;  /* 0x0000000a8808723c */ /* 0x040fe200000418ff */
[----:B------:R-:W4:Y:S02]  /*b8b0*/  SHFL.IDX PT, R46, R0, 0x1, 0x181f ;  /* 0x00381f00002e7f89 */ /* 0x000f2400000e0000 */
[----:B------:R-:W-:Y:S02]  /*b8c0*/  ISETP.NE.U32.AND P6, PT, R68, RZ, PT ;  /* 0x000000ff4400720c */ /* 0x000fe40003fc5070 */
[----:B------:R-:W-:Y:S03]  /*b8d0*/  SEL R62, RZ, 0x10, P0 ;  /* 0x00000010ff3e7807 */ /* 0x000fe60000000000 */
[C---:B------:R-:W-:Y:S01]  /*b8e0*/  HMMA.16816.F32.BF16 R12, R136.reuse, R16, RZ ;  /* 0x00000010880c723c */ /* 0x040fe200000418ff */
[----:B------:R-:W5:Y:S07]  /*b8f0*/  SHFL.IDX PT, R37, R36, 0x1, 0x181f ;  /* 0x00381f0024257f89 */ /* 0x000f6e00000e0000 */
[C---:B------:R-:W-:Y:S01]  /*b900*/  HMMA.16816.F32.BF16 R16, R136.reuse, R18, RZ ;  /* 0x000000128810723c */ /* 0x040fe200000418ff */
[----:B------:R-:W1:Y:S07]  /*b910*/  SHFL.IDX PT, R45, R0, 0x2, 0x181f ;  /* 0x00581f00002d7f89 */ /* 0x000e6e00000e0000 */
[C---:B------:R-:W-:Y:S01]  /*b920*/  HMMA.16816.F32.BF16 R20, R136.reuse, R24, RZ ;  /* 0x000000188814723c */ /* 0x040fe200000418ff */
[----:B------:R-:W3:Y:S07]  /*b930*/  SHFL.IDX PT, R54, R36, 0x2, 0x181f ;  /* 0x00581f0024367f89 */ /* 0x000eee00000e0000 */
[C---:B------:R-:W-:Y:S01]  /*b940*/  HMMA.16816.F32.BF16 R24, R136.reuse, R26, RZ ;  /* 0x0000001a8818723c */ /* 0x040fe200000418ff */
[----:B------:R-:W1:Y:S08]  /*b950*/  SHFL.IDX PT, R0, R0, 0x3, 0x181f ;  /* 0x00781f0000007f89 */ /* 0x000e7000000e0000 */
[----:B------:R1:W1:Y:S08]  /*b960*/  SHFL.IDX PT, R61, R36, 0x3, 0x181f ;  /* 0x00781f00243d7f89 */ /* 0x00027000000e0000 */
[----:B------:R-:W2:Y:S01]  /*b970*/  LDL R233, [R1+0x4] ;  /* 0x0000040001e97983 */ /* 0x000ea20000100800 */
[C---:B---3--:R-:W-:Y:S02]  /*b980*/  IADD3 R2, P4, R38.reuse, R55, RZ ;  /* 0x0000003726027210 */ /* 0x048fe40007f9e0ff */
[----:B------:R-:W-:Y:S02]  /*b990*/  IADD3 R38, P5, R38, R63, RZ ;  /* 0x0000003f26267210 */ /* 0x000fe40007fbe0ff */
[C---:B--2---:R-:W-:Y:S02]  /*b9a0*/  IADD3.X R3, R28.reuse, R44, RZ, P4, !PT ;  /* 0x0000002c1c037210 */ /* 0x044fe400027fe4ff */
[----:B------:R-:W-:Y:S02]  /*b9b0*/  IADD3.X R39, R28, R60, RZ, P5, !PT ;  /* 0x0000003c1c277210 */ /* 0x000fe40002ffe4ff */
[C---:B------:R-:W-:Y:S01]  /*b9c0*/  HMMA.16816.F32.BF16 R28, R136.reuse, R32, RZ ;  /* 0x00000020881c723c */ /* 0x040fe200000418ff */
[----:B------:R1:W-:Y:S01]  /*b9d0*/  LDGSTS.E.BYPASS.LTC128B.128 [R227+0x100], [R2.64], !P2 ;  /* 0x0010000002e37fae */ /* 0x0003e2000d101d46 */
[C---:B----4-:R-:W-:Y:S02]  /*b9e0*/  IADD3 R52, P4, R46.reuse, R55, RZ ;  /* 0x000000372e347210 */ /* 0x050fe40007f9e0ff */
[----:B------:R-:W-:Y:S02]  /*b9f0*/  IADD3 R46, P5, R46, R63, RZ ;  /* 0x0000003f2e2e7210 */ /* 0x000fe40007fbe0ff */
[C---:B-----5:R-:W-:Y:S02]  /*ba00*/  IADD3.X R53, R37.reuse, R44, RZ, P4, !PT ;  /* 0x0000002c25357210 */ /* 0x060fe400027fe4ff */
[C---:B------:R-:W-:Y:S01]  /*ba10*/  HMMA.16816.F32.BF16 R32, R136.reuse, R34, RZ ;  /* 0x000000228820723c */ /* 0x040fe200000418ff */
[----:B------:R2:W-:Y:S03]  /*ba20*/  LDGSTS.E.BYPASS.LTC128B.128 [R227+0x4100], [R38.64], !P0 ;  /* 0x0410000026e37fae */ /* 0x0005e6000c101d46 */
[----:B------:R-:W-:Y:S02]  /*ba30*/  IADD3.X R47, R37, R60, RZ, P5, !PT ;  /* 0x0000003c252f7210 */ /* 0x000fe40002ffe4ff */
[C---:B------:R-:W-:Y:S02]  /*ba40*/  ISETP.NE.U32.AND P5, PT, R62.reuse, RZ, PT ;  /* 0x000000ff3e00720c */ /* 0x040fe40003fa5070 */
[----:B------:R-:W-:Y:S01]  /*ba50*/  IADD3 R62, -R62, 0x10, RZ ;  /* 0x000000103e3e7810 */ /* 0x000fe20007ffe1ff */
[----:B------:R3:W-:Y:S03]  /*ba60*/  LDGSTS.E.BYPASS.LTC128B.128 [R227+0x1100], [R52.64], !P2 ;  /* 0x0110000034e37fae */ /* 0x0007e6000d101d46 */
[----:B------:R-:W-:Y:S05]  /*ba70*/  LOP3.LUT R62, R62, 0xf, RZ, 0xc0, !PT ;  /* 0x0000000f3e3e7812 */ /* 0x000fea00078ec0ff */
[----:B------:R4:W-:Y:S01]  /*ba80*/  LDGSTS.E.BYPASS.LTC128B.128 [R227+0x5100], [R46.64], !P0 ;  /* 0x051000002ee37fae */ /* 0x0009e2000c101d46 */
[C---:B-1----:R-:W-:Y:S04]  /*ba90*/  IADD3 R2, P4, R45.reuse, R55, RZ ;  /* 0x000000372d027210 */ /* 0x042fe80007f9e0ff */
[----:B------:R-:W-:Y:S01]  /*baa0*/  IADD3.X R3, R54, R44, RZ, P4, !PT ;  /* 0x0000002c36037210 */ /* 0x000fe200027fe4ff */
[C---:B--2---:R-:W-:Y:S04]  /*bab0*/  HMMA.16816.F32.BF16 R36, R136.reuse, R40, RZ ;  /* 0x000000288824723c */ /* 0x044fe800000418ff */
[----:B------:R1:W-:Y:S04]  /*bac0*/  LDGSTS.E.BYPASS.LTC128B.128 [R227+0x2100], [R2.64], !P2 ;  /* 0x0210000002e37fae */ /* 0x0003e8000d101d46 */
[C---:B------:R-:W-:Y:S01]  /*bad0*/  HMMA.16816.F32.BF16 R40, R136.reuse, R42, RZ ;  /* 0x0000002a8828723c */ /* 0x040fe200000418ff */
[----:B---3--:R-:W-:Y:S04]  /*bae0*/  IADD3 R52, -R68, 0x10, RZ ;  /* 0x0000001044347810 */ /* 0x008fe80007ffe1ff */
[----:B------:R-:W-:Y:S02]  /*baf0*/  LOP3.LUT R52, R52, 0xf, RZ, 0xc0, !PT ;  /* 0x0000000f34347812 */ /* 0x000fe400078ec0ff */
[----:B-1----:R-:W-:Y:S05]  /*bb00*/  IADD3 R2, P2, R45, R63, RZ ;  /* 0x0000003f2d027210 */ /* 0x002fea0007f5e0ff */
[----:B------:R-:W-:Y:S02]  /*bb10*/  IADD3.X R3, R54, R60, RZ, P2, !PT ;  /* 0x0000003c36037210 */ /* 0x000fe400017fe4ff */
[-C--:B------:R-:W-:Y:S03]  /*bb20*/  IADD3 R52, P4, P2, R52, R0.reuse, R55 ;  /* 0x0000000034347210 */ /* 0x080fe60007a9e037 */
[----:B------:R1:W-:Y:S01]  /*bb30*/  LDGSTS.E.BYPASS.LTC128B.128 [R227+0x6100], [R2.64], !P0 ;  /* 0x0610000002e37fae */ /* 0x0003e2000c101d46 */
[-C--:B------:R-:W-:Y:S02]  /*bb40*/  IADD3.X R53, RZ, R61.reuse, R44, P4, P2 ;  /* 0x0000003dff357210 */ /* 0x080fe400027e442c */
[C---:B----4-:R-:W-:Y:S01]  /*bb50*/  HMMA.16816.F32.BF16 R44, R136.reuse, R48, RZ ;  /* 0x00000030882c723c */ /* 0x050fe200000418ff */
[----:B------:R-:W-:Y:S04]  /*bb60*/  IADD3 R62, P4, P2, R62, R0, R63 ;  /* 0x000000003e3e7210 */ /* 0x000fe80007a9e03f */
[----:B------:R2:W-:Y:S01]  /*bb70*/  LDGSTS.E.BYPASS.LTC128B.128.ZFILL [R227+0x3100], [R52.64], P6 ;  /* 0x0310000034e37fae */ /* 0x0005e2000b141d46 */
[----:B------:R-:W-:Y:S02]  /*bb80*/  IADD3.X R63, RZ, R61, R60, P4, P2 ;  /* 0x0000003dff3f7210 */ /* 0x000fe400027e443c */
[C---:B------:R-:W-:Y:S05]  /*bb90*/  HMMA.16816.F32.BF16 R48, R136.reuse, R50, RZ ;  /* 0x000000328830723c */ /* 0x040fea00000418ff */
[----:B------:R3:W-:Y:S08]  /*bba0*/  LDGSTS.E.BYPASS.LTC128B.128.ZFILL [R227+0x7100], [R62.64], P5 ;  /* 0x071000003ee37fae */ /* 0x0007f0000a941d46 */
[----:B------:R-:W0:Y:S01]  /*bbb0*/  LDGDEPBAR ;  /* 0x00000000000079af */ /* 0x000e220000000000 */
[C---:B--2---:R-:W-:Y:S08]  /*bbc0*/  HMMA.16816.F32.BF16 R52, R136.reuse, R56, RZ ;  /* 0x000000388834723c */ /* 0x044ff000000418ff */
[C---:B------:R-:W-:Y:S08]  /*bbd0*/  HMMA.16816.F32.BF16 R56, R136.reuse, R58, RZ ;  /* 0x0000003a8838723c */ /* 0x040ff000000418ff */
[C---:B---3--:R-:W-:Y:S08]  /*bbe0*/  HMMA.16816.F32.BF16 R60, R136.reuse, R64, RZ ;  /* 0x00000040883c723c */ /* 0x048ff000000418ff */
[----:B------:R-:W-:Y:S08]  /*bbf0*/  HMMA.16816.F32.BF16 R64, R136, R66, RZ ;  /* 0x000000428840723c */ /* 0x000ff000000418ff */
[C---:B------:R-:W-:Y:S08]  /*bc00*/  HMMA.16816.F32.BF16 R4, R140.reuse, R144, R4 ;  /* 0x000000908c04723c */ /* 0x040ff00000041804 */
[C---:B------:R-:W-:Y:S01]  /*bc10*/  HMMA.16816.F32.BF16 R8, R140.reuse, R146, R8 ;  /* 0x000000928c08723c */ /* 0x040fe20000041808 */
[----:B------:R-:W2:Y:S07]  /*bc20*/  LDSM.16.M88.4 R144, [R201] ;  /* 0x00000000c990783b */ /* 0x000eae0000000200 */
        /* <DEDUP_REMOVED lines=15> */
[C---:B------:R-:W-:Y:S08]  /*bd20*/  HMMA.16816.F32.BF16 R52, R140.reuse, R168, R52 ;  /* 0x000000a88c34723c */ /* 0x040ff00000041834 */
[C---:B------:R-:W-:Y:S01]  /*bd30*/  HMMA.16816.F32.BF16 R56, R140.reuse, R170, R56 ;  /* 0x000000aa8c38723c */ /* 0x040fe20000041838 */
[----:B------:R-:W-:Y:S07]  /*bd40*/  LDSM.16.M88.4 R168, [R200+-0x3000] ;  /* 0xffd00000c8a8783b */ /* 0x000fee0000000200 */
[C---:B------:R-:W-:Y:S08]  /*bd50*/  HMMA.16816.F32.BF16 R60, R140.reuse, R172, R60 ;  /* 0x000000ac8c3c723c */ /* 0x040ff0000004183c */
[----:B------:R-:W-:Y:S08]  /*bd60*/  HMMA.16816.F32.BF16 R64, R140, R174, R64 ;  /* 0x000000ae8c40723c */ /* 0x000ff00000041840 */
[C---:B--2---:R-:W-:Y:S08]  /*bd70*/  HMMA.16816.F32.BF16 R4, R176.reuse, R144, R4 ;  /* 0x00000090b004723c */ /* 0x044ff00000041804 */
[C---:B------:R-:W-:Y:S01]  /*bd80*/  HMMA.16816.F32.BF16 R8, R176.reuse, R146, R8 ;  /* 0x00000092b008723c */ /* 0x040fe20000041808 */
[----:B------:R-:W2:Y:S07]  /*bd90*/  LDSM.16.M88.4 R144, [R201+0x3000] ;  /* 0x00300000c990783b */ /* 0x000eae0000000200 */
[C---:B---3--:R-:W-:Y:S03]  /*bda0*/  HMMA.16816.F32.BF16 R12, R176.reuse, R148, R12 ;  /* 0x00000094b00c723c */ /* 0x048fe6000004180c */
[----:B------:R-:W-:Y:S05]  /*bdb0*/  ISETP.GT.AND P2, PT, R232, R233, PT ;  /* 0x000000e9e800720c */ /* 0x000fea0003f44270 */
[C---:B------:R-:W-:Y:S01]  /*bdc0*/  HMMA.16816.F32.BF16 R16, R176.reuse, R150, R16 ;  /* 0x00000096b010723c */ /* 0x040fe20000041810 */
[----:B------:R-:W3:Y:S07]  /*bdd0*/  LDSM.16.M88.4 R148, [R201+0x3800] ;  /* 0x00380000c994783b */ /* 0x000eee0000000200 */
[C---:B----4-:R-:W-:Y:S08]  /*bde0*/  HMMA.16816.F32.BF16 R20, R176.reuse, R152, R20 ;  /* 0x00000098b014723c */ /* 0x050ff00000041814 */
[C---:B------:R-:W-:Y:S01]  /*bdf0*/  HMMA.16816.F32.BF16 R24, R176.reuse, R154, R24 ;  /* 0x0000009ab018723c */ /* 0x040fe20000041818 */
[----:B------:R-:W4:Y:S07]  /*be00*/  LDSM.16.M88.4 R152, [R200+-0x4000] ;  /* 0xffc00000c898783b */ /* 0x000f2e0000000200 */
[C---:B-----5:R-:W-:Y:S08]  /*be10*/  HMMA.16816.F32.BF16 R28, R176.reuse, R156, R28 ;  /* 0x0000009cb01c723c */ /* 0x060ff0000004181c */
[C---:B------:R-:W-:Y:S01]  /*be20*/  HMMA.16816.F32.BF16 R32, R176.reuse, R158, R32 ;  /* 0x0000009eb020723c */ /* 0x040fe20000041820 */
[----:B------:R-:W5:Y:S07]  /*be30*/  LDSM.16.M88.4 R156, [R200+-0x3800] ;  /* 0xffc80000c89c783b */ /* 0x000f6e0000000200 */
[C---:B-1----:R-:W-:Y:S08]  /*be40*/  HMMA.16816.F32.BF16 R36, R176.reuse, R160, R36 ;  /* 0x000000a0b024723c */ /* 0x042ff00000041824 */
[C---:B------:R-:W-:Y:S01]  /*be50*/  HMMA.16816.F32.BF16 R40, R176.reuse, R162, R40 ;  /* 0x000000a2b028723c */ /* 0x040fe20000041828 */
[----:B------:R-:W1:Y:S07]  /*be60*/  LDSM.16.M88.4 R160, [R200+-0x2800] ;  /* 0xffd80000c8a0783b */ /* 0x000e6e0000000200 */
[C---:B------:R-:W-:Y:S08]  /*be70*/  HMMA.16816.F32.BF16 R44, R176.reuse, R164, R44 ;  /* 0x000000a4b02c723c */ /* 0x040ff0000004182c */
[C---:B------:R-:W-:Y:S01]  /*be80*/  HMMA.16816.F32.BF16 R48, R176.reuse, R166, R48 ;  /* 0x000000a6b030723c */ /* 0x040fe20000041830 */
[----:B------:R-:W1:Y:S07]  /*be90*/  LDSM.16.M88.4 R164, [R200+-0x2000] ;  /* 0xffe00000c8a4783b */ /* 0x000e6e0000000200 */
[C---:B--2---:R-:W-:Y:S08]  /*bea0*/  HMMA.16816.F32.BF16 R52, R176.reuse, R144, R52 ;  /* 0x00000090b034723c */ /* 0x044ff00000041834 */
[C---:B------:R-:W-:Y:S01]  /*beb0*/  HMMA.16816.F32.BF16 R56, R176.reuse, R146, R56 ;  /* 0x00000092b038723c */ /* 0x040fe20000041838 */
[----:B------:R-:W2:Y:S07]  /*bec0*/  LDSM.16.M88.4 R144, [R200+-0x1800] ;  /* 0xffe80000c890783b */ /* 0x000eae0000000200 */
[C---:B---3--:R-:W-:Y:S08]  /*bed0*/  HMMA.16816.F32.BF16 R60, R176.reuse, R148, R60 ;  /* 0x00000094b03c723c */ /* 0x048ff0000004183c */
[----:B------:R-:W-:Y:S01]  /*bee0*/  HMMA.16816.F32.BF16 R64, R176, R150, R64 ;  /* 0x00000096b040723c */ /* 0x000fe20000041840 */
[----:B------:R-:W3:Y:S07]  /*bef0*/  LDSM.16.M88.4 R148, [R200+-0x1000] ;  /* 0xfff00000c894783b */ /* 0x000eee0000000200 */
[C---:B----4-:R-:W-:Y:S08]  /*bf00*/  HMMA.16816.F32.BF16 R4, R180.reuse, R152, R4 ;  /* 0x00000098b404723c */ /* 0x050ff00000041804 */
[C---:B------:R-:W-:Y:S01]  /*bf10*/  HMMA.16816.F32.BF16 R8, R180.reuse, R154, R8 ;  /* 0x0000009ab408723c */ /* 0x040fe20000041808 */
[----:B------:R-:W4:Y:S07]  /*bf20*/  LDSM.16.M88.4 R152, [R200+-0x800] ;  /* 0xfff80000c898783b */ /* 0x000f2e0000000200 */
[C---:B-----5:R-:W-:Y:S08]  /*bf30*/  HMMA.16816.F32.BF16 R12, R180.reuse, R156, R12 ;  /* 0x0000009cb40c723c */ /* 0x060ff0000004180c */
[C---:B------:R-:W-:Y:S01]  /*bf40*/  HMMA.16816.F32.BF16 R16, R180.reuse, R158, R16 ;  /* 0x0000009eb410723c */ /* 0x040fe20000041810 */
[----:B------:R-:W5:Y:S07]  /*bf50*/  LDSM.16.M88.4 R156, [R71+0x4000] ;  /* 0x00400000479c783b */ /* 0x000f6e0000000200 */
[C---:B------:R-:W-:Y:S08]  /*bf60*/  HMMA.16816.F32.BF16 R20, R180.reuse, R168, R20 ;  /* 0x000000a8b414723c */ /* 0x040ff00000041814 */
[C---:B------:R-:W-:Y:S01]  /*bf70*/  HMMA.16816.F32.BF16 R24, R180.reuse, R170, R24 ;  /* 0x000000aab418723c */ /* 0x040fe20000041818 */
[----:B------:R-:W-:Y:S07]  /*bf80*/  LDSM.16.M88.4 R168, [R71+0x5000] ;  /* 0x0050000047a8783b */ /* 0x000fee0000000200 */
[C---:B-1----:R-:W-:Y:S08]  /*bf90*/  HMMA.16816.F32.BF16 R28, R180.reuse, R160, R28 ;  /* 0x000000a0b41c723c */ /* 0x042ff0000004181c */
        /* <DEDUP_REMOVED lines=9> */
[C---:B------:R-:W-:Y:S01]  /*c030*/  HMMA.16816.F32.BF16 R56, R180.reuse, R150, R56 ;  /* 0x00000096b438723c */ /* 0x040fe20000041838 */
[----:B------:R-:W3:Y:S07]  /*c040*/  LDSM.16.M88.4 R148, [R71+0x6800] ;  /* 0x006800004794783b */ /* 0x000eee0000000200 */
[C---:B----4-:R-:W-:Y:S08]  /*c050*/  HMMA.16816.F32.BF16 R60, R180.reuse, R152, R60 ;  /* 0x00000098b43c723c */ /* 0x050ff0000004183c */
[----:B------:R-:W-:Y:S01]  /*c060*/  HMMA.16816.F32.BF16 R64, R180, R154, R64 ;  /* 0x0000009ab440723c */ /* 0x000fe20000041840 */
[----:B------:R-:W4:Y:S07]  /*c070*/  LDSM.16.M88.4 R152, [R71+0x7000] ;  /* 0x007000004798783b */ /* 0x000f2e0000000200 */
[C---:B-----5:R-:W-:Y:S08]  /*c080*/  HMMA.16816.F32.BF16 R4, R184.reuse, R156, R4 ;  /* 0x0000009cb804723c */ /* 0x060ff00000041804 */
[C---:B------:R-:W-:Y:S01]  /*c090*/  HMMA.16816.F32.BF16 R8, R184.reuse, R158, R8 ;  /* 0x0000009eb808723c */ /* 0x040fe20000041808 */
[----:B------:R-:W5:Y:S07]  /*c0a0*/  LDSM.16.M88.4 R156, [R71+0x7800] ;  /* 0x00780000479c783b */ /* 0x000f6e0000000200 */
[C---:B-1----:R-:W-:Y:S08]  /*c0b0*/  HMMA.16816.F32.BF16 R12, R184.reuse, R160, R12 ;  /* 0x000000a0b80c723c */ /* 0x042ff0000004180c */
[C---:B------:R-:W-:Y:S01]  /*c0c0*/  HMMA.16816.F32.BF16 R16, R184.reuse, R162, R16 ;  /* 0x000000a2b810723c */ /* 0x040fe20000041810 */
[----:B------:R-:W1:Y:S07]  /*c0d0*/  LDSM.16.M88.4 R160, [R207] ;  /* 0x00000000cfa0783b */ /* 0x000e6e0000000200 */
        /* <DEDUP_REMOVED lines=8> */
[----:B------:R-:W2:Y:S07]  /*c160*/  LDSM.16.M88.4 R144, [R210] ;  /* 0x00000000d290783b */ /* 0x000eae0000000200 */
[C---:B---3--:R-:W-:Y:S08]  /*c170*/  HMMA.16816.F32.BF16 R44, R184.reuse, R148, R44 ;  /* 0x00000094b82c723c */ /* 0x048ff0000004182c */
[C---:B------:R-:W-:Y:S01]  /*c180*/  HMMA.16816.F32.BF16 R48, R184.reuse, R150, R48 ;  /* 0x00000096b830723c */ /* 0x040fe20000041830 */
[----:B------:R-:W3:Y:S07]  /*c190*/  LDSM.16.M88.4 R148, [R211] ;  /* 0x00000000d394783b */ /* 0x000eee0000000200 */
[C---:B----4-:R-:W-:Y:S08]  /*c1a0*/  HMMA.16816.F32.BF16 R52, R184.reuse, R152, R52 ;  /* 0x00000098b834723c */ /* 0x050ff00000041834 */
[C---:B------:R-:W-:Y:S01]  /*c1b0*/  HMMA.16816.F32.BF16 R56, R184.reuse, R154, R56 ;  /* 0x0000009ab838723c */ /* 0x040fe20000041838 */
[----:B------:R-:W4:Y:S07]  /*c1c0*/  LDSM.16.M88.4 R152, [R212] ;  /* 0x00000000d498783b */ /* 0x000f2e0000000200 */
[C---:B-----5:R-:W-:Y:S08]  /*c1d0*/  HMMA.16816.F32.BF16 R60, R184.reuse, R156, R60 ;  /* 0x0000009cb83c723c */ /* 0x060ff0000004183c */
[----:B------:R-:W-:Y:S01]  /*c1e0*/  HMMA.16816.F32.BF16 R64, R184, R158, R64 ;  /* 0x0000009eb840723c */ /* 0x000fe20000041840 */
[----:B------:R-:W5:Y:S07]  /*c1f0*/  LDSM.16.M88.4 R156, [R213] ;  /* 0x00000000d59c783b */ /* 0x000f6e0000000200 */
[C---:B-1----:R-:W-:Y:S08]  /*c200*/  HMMA.16816.F32.BF16 R4, R188.reuse, R160, R4 ;  /* 0x000000a0bc04723c */ /* 0x042ff00000041804 */
[C---:B------:R-:W-:Y:S01]  /*c210*/  HMMA.16816.F32.BF16 R8, R188.reuse, R162, R8 ;  /* 0x000000a2bc08723c */ /* 0x040fe20000041808 */
[----:B------:R-:W1:Y:S07]  /*c220*/  LDSM.16.M88.4 R160, [R214] ;  /* 0x00000000d6a0783b */ /* 0x000e6e0000000200 */
        /* <DEDUP_REMOVED lines=13> */
[C---:B------:R-:W-:Y:S01]  /*c300*/  HMMA.16816.F32.BF16 R48, R188.reuse, R154, R48 ;  /* 0x0000009abc30723c */ /* 0x040fe20000041830 */
[----:B------:R-:W4:Y:S07]  /*c310*/  LDSM.16.M88.4 R152, [R201+0x6000] ;  /* 0x00600000c998783b */ /* 0x000f2e0000000200 */
[C---:B-----5:R-:W-:Y:S08]  /*c320*/  HMMA.16816.F32.BF16 R52, R188.reuse, R156, R52 ;  /* 0x0000009cbc34723c */ /* 0x060ff00000041834 */
[C---:B------:R-:W-:Y:S01]  /*c330*/  HMMA.16816.F32.BF16 R56, R188.reuse, R158, R56 ;  /* 0x0000009ebc38723c */ /* 0x040fe20000041838 */
[----:B------:R-:W5:Y:S07]  /*c340*/  LDSM.16.M88.4 R156, [R201+0x6800] ;  /* 0x00680000c99c783b */ /* 0x000f6e0000000200 */
[C---:B-1----:R-:W-:Y:S08]  /*c350*/  HMMA.16816.F32.BF16 R60, R188.reuse, R160, R60 ;  /* 0x000000a0bc3c723c */ /* 0x042ff0000004183c */
[----:B------:R-:W-:Y:S01]  /*c360*/  HMMA.16816.F32.BF16 R64, R188, R162, R64 ;  /* 0x000000a2bc40723c */ /* 0x000fe20000041840 */
[----:B------:R-:W1:Y:S07]  /*c370*/  LDSM.16.M88.4 R160, [R201+0x7000] ;  /* 0x00700000c9a0783b */ /* 0x000e6e0000000200 */
[C---:B------:R-:W-:Y:S08]  /*c380*/  HMMA.16816.F32.BF16 R4, R192.reuse, R168, R4 ;  /* 0x000000a8c004723c */ /* 0x040ff00000041804 */
[C---:B------:R-:W-:Y:S01]  /*c390*/  HMMA.16816.F32.BF16 R8, R192.reuse, R170, R8 ;  /* 0x000000aac008723c */ /* 0x040fe20000041808 */
[----:B------:R-:W1:Y:S07]  /*c3a0*/  LDSM.16.M88.4 R168, [R201+0x7800] ;  /* 0x00780000c9a8783b */ /* 0x000e6e0000000200 */
[C---:B------:R-:W-:Y:S08]  /*c3b0*/  HMMA.16816.F32.BF16 R12, R192.reuse, R164, R12 ;  /* 0x000000a4c00c723c */ /* 0x040ff0000004180c */
[C---:B------:R-:W-:Y:S01]  /*c3c0*/  HMMA.16816.F32.BF16 R16, R192.reuse, R166, R16 ;  /* 0x000000a6c010723c */ /* 0x040fe20000041810 */
[----:B------:R-:W1:Y:S07]  /*c3d0*/  LDSM.16.M88.4 R164, [R200] ;  /* 0x00000000c8a4783b */ /* 0x000e6e0000000200 */
[C---:B--2---:R-:W-:Y:S08]  /*c3e0*/  HMMA.16816.F32.BF16 R20, R192.reuse, R144, R20 ;  /* 0x00000090c014723c */ /* 0x044ff00000041814 */
[C---:B------:R-:W-:Y:S01]  /*c3f0*/  HMMA.16816.F32.BF16 R24, R192.reuse, R146, R24 ;  /* 0x00000092c018723c */ /* 0x040fe20000041818 */
[----:B------:R-:W2:Y:S07]  /*c400*/  LDSM.16.M88.4 R144, [R200+0x800] ;  /* 0x00080000c890783b */ /* 0x000eae0000000200 */
[C---:B---3--:R-:W-:Y:S08]  /*c410*/  HMMA.16816.F32.BF16 R28, R192.reuse, R148, R28 ;  /* 0x00000094c01c723c */ /* 0x048ff0000004181c */
[C---:B------:R-:W-:Y:S08]  /*c420*/  HMMA.16816.F32.BF16 R32, R192.reuse, R150, R32 ;  /* 0x00000096c020723c */ /* 0x040ff00000041820 */
[C---:B----4-:R-:W-:Y:S08]  /*c430*/  HMMA.16816.F32.BF16 R36, R192.reuse, R152, R36 ;  /* 0x00000098c024723c */ /* 0x050ff00000041824 */
[C---:B------:R-:W-:Y:S08]  /*c440*/  HMMA.16816.F32.BF16 R40, R192.reuse, R154, R40 ;  /* 0x0000009ac028723c */ /* 0x040ff00000041828 */
[C---:B-----5:R-:W-:Y:S08]  /*c450*/  HMMA.16816.F32.BF16 R44, R192.reuse, R156, R44 ;  /* 0x0000009cc02c723c */ /* 0x060ff0000004182c */
[C---:B------:R-:W-:Y:S08]  /*c460*/  HMMA.16816.F32.BF16 R48, R192.reuse, R158, R48 ;  /* 0x0000009ec030723c */ /* 0x040ff00000041830 */
[C---:B-1----:R-:W-:Y:S08]  /*c470*/  HMMA.16816.F32.BF16 R52, R192.reuse, R160, R52 ;  /* 0x000000a0c034723c */ /* 0x042ff00000041834 */
        /* <DEDUP_REMOVED lines=32> */
[----:B------:R-:W1:Y:S10]  /*c680*/  MUFU.TANH R169, R12 ;  /* 0x0000000c00a97308 */ /* 0x000e740000002400 */
        /* <DEDUP_REMOVED lines=41> */
[----:B------:R-:W2:Y:S01]  /*c920*/  MUFU.TANH R163, R23 ;  /* 0x0000001700a37308 */ /* 0x000ea20000002400 */
[C---:B------:R-:W-:Y:S01]  /*c930*/  HMMA.16816.F32.BF16 R48, R196.reuse, R10, R48 ;  /* 0x0000000ac430723c */ /* 0x040fe20000041830 */
[----:B------:R-:W5:Y:S01]  /*c940*/  LDSM.16.M88.4 R8, [R200+0x3800] ;  /* 0x00380000c808783b */ /* 0x000f620000000200 */
[----:B------:R-:W-:Y:S07]  /*c950*/  DEPBAR.LE SB0, 0x0 ;  /* 0x000080000000791a */ /* 0x000fee0000000000 */
[----:B------:R2:W2:Y:S01]  /*c960*/  MUFU.TANH R157, R24 ;  /* 0x00000018009d7308 */ /* 0x0004a20000002400 */
[----:B------:R-:W-:Y:S01]  /*c970*/  BAR.SYNC.DEFER_BLOCKING 0x0 ;  /* 0x0000000000007b1d */ /* 0x000fe20000010000 */
[C---:B-1----:R-:W-:Y:S08]  /*c980*/  HMMA.16816.F32.BF16 R52, R196.reuse, R4, R52 ;  /* 0x00000004c434723c */ /* 0x042ff00000041834 */
[----:B------:R1:W1:Y:S01]  /*c990*/  MUFU.TANH R154, R25 ;  /* 0x00000019009a7308 */ /* 0x0002620000002400 */
[C---:B------:R-:W-:Y:S09]  /*c9a0*/  HMMA.16816.F32.BF16 R56, R196.reuse, R6, R56 ;  /* 0x00000006c438723c */ /* 0x040ff20000041838 */
[----:B------:R3:W3:Y:S06]  /*c9b0*/  MUFU.TANH R161, R26 ;  /* 0x0000001a00a17308 */ /* 0x0006ec0000002400 */
[----:B--2---:R-:W-:Y:S04]  /*c9c0*/  FMUL.FTZ R24, R53, c[0x0][0x320] ;  /* 0x0000c80035187a20 */ /* 0x004fe80000410000 */
[----:B------:R2:W2:Y:S01]  /*c9d0*/  MUFU.TANH R160, R27 ;  /* 0x0000001b00a07308 */ /* 0x0004a20000002400 */
[C---:B-----5:R-:W-:Y:S03]  /*c9e0*/  HMMA.16816.F32.BF16 R60, R196.reuse, R8, R60 ;  /* 0x00000008c43c723c */ /* 0x060fe6000004183c */
[----:B-1----:R-:W-:Y:S02]  /*c9f0*/  FMUL.FTZ R25, R55, c[0x0][0x320] ;  /* 0x0000c80037197a20 */ /* 0x002fe40000410000 */
[----:B------:R-:W-:Y:S02]  /*ca00*/  FMUL.FTZ R21, R56, c[0x0][0x320] ;  /* 0x0000c80038157a20 */ /* 0x000fe40000410000 */
[----:B------:R-:W-:Y:S02]  /*ca10*/  FMUL.FTZ R20, R57, c[0x0][0x320] ;  /* 0x0000c80039147a20 */ /* 0x000fe40000410000 */
[----:B------:R1:W1:Y:S01]  /*ca20*/  MUFU.TANH R151, R28 ;  /* 0x0000001c00977308 */ /* 0x0002620000002400 */
[----:B------:R-:W-:Y:S03]  /*ca30*/  HMMA.16816.F32.BF16 R64, R196, R10, R64 ;  /* 0x0000000ac440723c */ /* 0x000fe60000041840 */
[----:B---3--:R-:W-:Y:S02]  /*ca40*/  FMUL.FTZ R26, R52, c[0x0][0x320] ;  /* 0x0000c800341a7a20 */ /* 0x008fe40000410000 */
[----:B------:R-:W-:Y:S02]  /*ca50*/  FMUL.FTZ R23, R58, c[0x0][0x320] ;  /* 0x0000c8003a177a20 */ /* 0x000fe40000410000 */
[----:B------:R-:W-:Y:S02]  /*ca60*/  FMUL.FTZ R22, R59, c[0x0][0x320] ;  /* 0x0000c8003b167a20 */ /* 0x000fe40000410000 */
[----:B------:R3:W3:Y:S03]  /*ca70*/  MUFU.TANH R150, R29 ;  /* 0x0000001d00967308 */ /* 0x0006e60000002400 */
[----:B--2---:R-:W-:Y:S02]  /*ca80*/  FMUL.FTZ R27, R54, c[0x0][0x320] ;  /* 0x0000c800361b7a20 */ /* 0x004fe40000410000 */
[----:B------:R-:W-:Y:S02]  /*ca90*/  FMUL.FTZ R19, R60, c[0x0][0x320] ;  /* 0x0000c8003c137a20 */ /* 0x000fe40000410000 */
[----:B------:R-:W-:Y:S03]  /*caa0*/  FMUL.FTZ R14, R61, c[0x0][0x320] ;  /* 0x0000c8003d0e7a20 */ /* 0x000fe60000410000 */
[----:B------:R2:W2:Y:S01]  /*cab0*/  MUFU.TANH R156, R30 ;  /* 0x0000001e009c7308 */ /* 0x0004a20000002400 */
[----:B------:R-:W-:Y:S02]  /*cac0*/  FMUL.FTZ R18, R62, c[0x0][0x320] ;  /* 0x0000c8003e127a20 */ /* 0x000fe40000410000 */
[----:B------:R-:W-:Y:S02]  /*cad0*/  FMUL.FTZ R17, R63, c[0x0][0x320] ;  /* 0x0000c8003f117a20 */ /* 0x000fe40000410000 */
[----:B-1----:R-:W-:Y:S02]  /*cae0*/  FMUL.FTZ R28, R49, c[0x0][0x320] ;  /* 0x0000c800311c7a20 */ /* 0x002fe40000410000 */
[----:B------:R-:W-:Y:S02]  /*caf0*/  FMUL.FTZ R13, R64, c[0x0][0x320] ;  /* 0x0000c800400d7a20 */ /* 0x000fe40000410000 */
[----:B------:R-:W-:Y:S01]  /*cb00*/  FMUL.FTZ R12, R65, c[0x0][0x320] ;  /* 0x0000c800410c7a20 */ /* 0x000fe20000410000 */
[----:B------:R1:W1:Y:S01]  /*cb10*/  MUFU.TANH R155, R31 ;  /* 0x0000001f009b7308 */ /* 0x0002620000002400 */
[----:B------:R-:W-:Y:S02]  /*cb20*/  FMUL.FTZ R16, R66, c[0x0][0x320] ;  /* 0x0000c80042107a20 */ /* 0x000fe40000410000 */
[----:B------:R-:W-:Y:S02]  /*cb30*/  FMUL.FTZ R15, R67, c[0x0][0x320] ;  /* 0x0000c800430f7a20 */ /* 0x000fe40000410000 */
[----:B---3--:R-:W-:Y:S05]  /*cb40*/  FMUL.FTZ R29, R48, c[0x0][0x320] ;  /* 0x0000c800301d7a20 */ /* 0x008fea0000410000 */
[----:B------:R3:W3:Y:S01]  /*cb50*/  MUFU.TANH R149, R32 ;  /* 0x0000002000957308 */ /* 0x0006e20000002400 */
[----:B--2---:R-:W-:Y:S09]  /*cb60*/  FMUL.FTZ R30, R51, c[0x0][0x320] ;  /* 0x0000c800331e7a20 */ /* 0x004ff20000410000 */
[----:B------:R2:W2:Y:S01]  /*cb70*/  MUFU.TANH R146, R33 ;  /* 0x0000002100927308 */ /* 0x0004a20000002400 */
[----:B-1----:R-:W-:Y:S09]  /*cb80*/  FMUL.FTZ R31, R50, c[0x0][0x320] ;  /* 0x0000c800321f7a20 */ /* 0x002ff20000410000 */
[----:B------:R1:W1:Y:S01]  /*cb90*/  MUFU.TANH R153, R34 ;  /* 0x0000002200997308 */ /* 0x0002620000002400 */
[----:B---3--:R-:W-:Y:S09]  /*cba0*/  FMUL.FTZ R32, R45, c[0x0][0x320] ;  /* 0x0000c8002d207a20 */ /* 0x008ff20000410000 */
        /* <DEDUP_REMOVED lines=9> */
[----:B-1----:R-:W-:Y:S02]  /*cc40*/  FMUL.FTZ R38, R40, c[0x0][0x320] ;  /* 0x0000c80028267a20 */ /* 0x002fe40000410000 */
[----:B------:R-:W-:Y:S07]  /*cc50*/  FMUL.FTZ R40, R42, c[0x0][0x320] ;  /* 0x0000c8002a287a20 */ /* 0x000fee0000410000 */
[----:B------:R-:W1:Y:S01]  /*cc60*/  MUFU.TANH R38, R38 ;  /* 0x0000002600267308 */ /* 0x000e620000002400 */
[----:B---3--:R-:W-:Y:S09]  /*cc70*/  FMUL.FTZ R39, R43, c[0x0][0x320] ;  /* 0x0000c8002b277a20 */ /* 0x008ff20000410000 */
[----:B------:R-:W3:Y:S10]  /*cc80*/  MUFU.TANH R35, R35 ;  /* 0x0000002300237308 */ /* 0x000ef40000002400 */
        /* <DEDUP_REMOVED lines=25> */
[----:B------:R-:W1:Y:S01]  /*ce20*/  MUFU.TANH R15, R15 ;  /* 0x0000000f000f7308 */ /* 0x000e620000002400 */
[----:B------:R-:W-:-:S05]  /*ce30*/  @!P2 BRA `(.L_x_96) ;  /* 0x000005a00000a947 */ /* 0x000fca0003800000 */
[----:B--234-:R-:W-:Y:S01]  /*ce40*/  SHF.R.S32.HI R6, RZ, 0x1f, R242 ;  /* 0x0000001fff067819 */ /* 0x01cfe200000114f2 */
[----:B------:R-:W2:Y:S01]  /*ce50*/  LDL R237, [R1+0x10] ;  /* 0x0000100001ed7983 */ /* 0x000ea20000100800 */
[----:B------:R-:W-:Y:S01]  /*ce60*/  SHF.R.S32.HI R7, RZ, 0x1f, R241 ;  /* 0x0000001fff077819 */ /* 0x000fe200000114f1 */
[----:B------:R-:W-:Y:S01]  /*ce70*/  IMAD.MOV.U32 R238, RZ, RZ, RZ ;  /* 0x000000ffffee7224 */ /* 0x000fe200078e00ff */
[C---:B------:R-:W-:Y:S01]  /*ce80*/  SHF.L.U64.HI R6, R242.reuse, 0x1, R6 ;  /* 0x00000001f2067819 */ /* 0x040fe20000010206 */
[----:B------:R-:W3:Y:S01]  /*ce90*/  LDL.64 R244, [R1+0x20] ;  /* 0x0000200001f47983 */ /* 0x000ee20000100a00 */
[----:B------:R-:W-:Y:S02]  /*cea0*/  IMAD.SHL.U32 R42, R242, 0x2, RZ ;  /* 0x00000002f22a7824 */ /* 0x000fe400078e00ff */
[----:B------:R-:W-:Y:S03]  /*ceb0*/  IMAD.SHL.U32 R41, R241, 0x2, RZ ;  /* 0x00000002f1297824 */ /* 0x000fe600078e00ff */
[----:B------:R-:W4:Y:S04]  /*cec0*/  LDL R236, [R1+0x34] ;  /* 0x0000340001ec7983 */ /* 0x000f280000100800 */
[----:B------:R-:W5:Y:S08]  /*ced0*/  S2R R233, SR_TID.X ;  /* 0x0000000000e97919 */ /* 0x000f700000002100 */
[----:B------:R-:W4:Y:S01]  /*cee0*/  LDL.64 R234, [R1+0x18] ;  /* 0x0000180001ea7983 */ /* 0x000f220000100a00 */
[--C-:B-----5:R-:W-:Y:S02]  /*cef0*/  SHF.R.S32.HI R240, RZ, 0x1f, R233.reuse ;  /* 0x0000001ffff07819 */ /* 0x120fe400000114e9 */
[----:B------:R-:W-:Y:S02]  /*cf00*/  SHF.R.S32.HI R243, RZ, 0x1f, R233 ;  /* 0x0000001ffff37819 */ /* 0x000fe400000114e9 */
[-C--:B------:R-:W-:Y:S02]  /*cf10*/  LEA.HI R240, R240, R233.reuse, RZ, 0x3 ;  /* 0x000000e9f0f07211 */ /* 0x080fe400078f18ff */
[----:B------:R-:W-:Y:S02]  /*cf20*/  LEA.HI R243, R243, R233, RZ, 0x3 ;  /* 0x000000e9f3f37211 */ /* 0x000fe400078f18ff */
[----:B------:R-:W-:Y:S02]  /*cf30*/  LOP3.LUT R240, R240, 0xfffffff8, RZ, 0xc0, !PT ;  /* 0xfffffff8f0f07812 */ /* 0x000fe400078ec0ff */
[----:B------:R-:W-:Y:S03]  /*cf40*/  SHF.R.S32.HI R243, RZ, 0x3, R243 ;  /* 0x00000003fff37819 */ /* 0x000fe600000114f3 */
[----:B------:R-:W-:Y:S02]  /*cf50*/  IMAD.IADD R240, R233, 0x1, -R240 ;  /* 0x00000001e9f07824 */ /* 0x000fe400078e0af0 */
[----:B------:R-:W5:Y:S02]  /*cf60*/  LDL R233, [R1+0x30] ;  /* 0x0000300001e97983 */ /* 0x000f640000100800 */
[----:B------:R-:W-:Y:S02]  /*cf70*/  IMAD R0, R240, 0x20, R243 ;  /* 0x00000020f0007824 */ /* 0x000fe400078e02f3 */
[----:B--2---:R-:W-:Y:S05]  /*cf80*/  IMAD R2, R232, 0x80, R237 ;  /* 0x00000080e8027824 */ /* 0x004fea00078e02ed */
[----:B------:R-:W-:Y:S05]  /*cf90*/  IADD3 R2, R2, -0x80, R0 ;  /* 0xffffff8002027810 */ /* 0x000fea0007ffe000 */
[----:B------:R-:W-:Y:S04]  /*cfa0*/  @P3 IMAD.HI.U32 R3, R2, c[0x0][0x2bc], RZ ;  /* 0x0000af0002033a27 */ /* 0x000fe800078e00ff */
[----:B------:R-:W-:Y:S01]  /*cfb0*/  IMAD.MOV.U32 R0, RZ, RZ, R2 ;  /* 0x000000ffff007224 */ /* 0x000fe200078e0002 */
[----:B------:R-:W-:Y:S04]  /*cfc0*/  @P3 SHF.R.U32.HI R0, RZ, c[0x0][0x2c0], R3 ;  /* 0x0000b000ff003a19 */ /* 0x000fe80000011603 */
[C---:B---3--:R-:W-:Y:S04]  /*cfd0*/  @!P1 IADD3 R3, P2, R0.reuse, R244, RZ ;  /* 0x000000f400039210 */ /* 0x048fe80007f5e0ff */
[----:B----4-:R-:W-:Y:S01]  /*cfe0*/  @!P1 LEA.HI.X.SX32 R5, R0, R236, 0x1, P2 ;  /* 0x000000ec00059211 */ /* 0x010fe200010f0eff */
        /* <DEDUP_REMOVED lines=10> */
[----:B--2---:R-:W-:Y:S02]  /*d090*/  SHF.L.U64.HI R5, R241, 0x1, R7 ;  /* 0x00000001f1057819 */ /* 0x004fe40000010207 */
[----:B---3--:R-:W-:Y:S01]  /*d0a0*/  SHF.R.S32.HI R4, RZ, 0x1f, R238 ;  /* 0x0000001fff047819 */ /* 0x008fe200000114ee */
[----:B------:R-:W-:Y:S04]  /*d0b0*/  IMAD.WIDE.U32 R2, R238, c[0x0][0x1f0], R2 ;  /* 0x00007c00ee027a25 */ /* 0x000fe800078e0002 */
[----:B------:R-:W-:Y:S01]  /*d0c0*/  IMAD R4, R4, c[0x0][0x1f0], RZ ;  /* 0x00007c0004047a24 */ /* 0x000fe200078e02ff */
[----:B------:R-:W-:Y:S03]  /*d0d0*/  IADD3 R0, P2, R234, R2, RZ ;  /* 0x00000002ea007210 */ /* 0x000fe60007f5e0ff */
[----:B------:R-:W-:Y:S05]  /*d0e0*/  IMAD R4, R238, c[0x0][0x1f4], R4 ;  /* 0x00007d00ee047a24 */ /* 0x000fea00078e0204 */
[----:B-----5:R-:W-:Y:S02]  /*d0f0*/  IADD3.X R2, R233, R3, R4, P2, !PT ;  /* 0x00000003e9027210 */ /* 0x020fe400017fe404 */
[C---:B------:R-:W-:Y:S04]  /*d100*/  LEA R4, P2, R0.reuse, c[0x0][0x1c8], 0x1 ;  /* 0x0000720000047a11 */ /* 0x040fe800078408ff */
[----:B------:R-:W-:Y:S01]  /*d110*/  LEA.HI.X R0, R0, c[0x0][0x1cc], R2, 0x1, P2 ;  /* 0x0000730000007a11 */ /* 0x000fe200010f0c02 */
[----:B------:R-:W-:-:S06]  /*d120*/  BRA.DIV ~URZ, `(.L_x_97) ;  /* 0x000068927f007947 */ /* 0x000fcc000b800000 */
[----:B------:R2:W3:Y:S02]  /*d130*/  SHFL.IDX PT, R7, R0, RZ, 0x181f ;  /* 0x00181fff00077589 */ /* 0x0004e400000e0000 */
.L_x_126:
[----:B------:R-:W-:-:S05]  /*d140*/  BRA.DIV ~URZ, `(.L_x_98) ;  /* 0x000068e27f007947 */ /* 0x000fca000b800000 */
[----:B------:R-:W4:Y:S01]  /*d150*/  SHFL.IDX PT, R8, R4, RZ, 0x181f ;  /* 0x00181fff04087589 */ /* 0x000f2200000e0000 */
[C---:B------:R-:W-:Y:S02]  /*d160*/  IADD3 R2, -R68.reuse, 0x10, RZ ;  /* 0x0000001044027810 */ /* 0x040fe40007ffe1ff */
[----:B------:R-:W-:Y:S01]  /*d170*/  ISETP.NE.U32.AND P2, PT, R68, RZ, PT ;  /* 0x000000ff4400720c */ /* 0x000fe20003f45070 */
[----:B------:R-:W5:Y:S01]  /*d180*/  SHFL.IDX PT, R3, R4, 0x1, 0x181f ;  /* 0x00381f0004037f89 */ /* 0x000f6200000e0000 */
[----:B------:R-:W-:Y:S04]  /*d190*/  LOP3.LUT R2, R2, 0xf, RZ, 0xc0, !PT ;  /* 0x0000000f02027812 */ /* 0x000fe800078ec0ff */
[----:B----4-:R-:W-:Y:S04]  /*d1a0*/  IADD3 R10, P5, P4, R2, R8, R41 ;  /* 0x00000008020a7210 */ /* 0x010fe80007cbe029 */
[----:B---3--:R-:W-:Y:S02]  /*d1b0*/  IADD3.X R11, RZ, R7, R5, P5, P4 ;  /* 0x00000007ff0b7210 */ /* 0x008fe40002fe8405 */
[-C--:B------:R-:W-:Y:S03]  /*d1c0*/  IADD3 R8, P4, R8, R42.reuse, RZ ;  /* 0x0000002a08087210 */ /* 0x080fe60007f9e0ff */
[----:B------:R-:W-:Y:S01]  /*d1d0*/  @!PT LDS RZ, [RZ] ;  /* 0x00000000fffff984 */ /* 0x000fe20000000800 */
[----:B------:R3:W-:Y:S02]  /*d1e0*/  LDGSTS.E.BYPASS.LTC128B.128.ZFILL [R227+0x8100], [R10.64], P2 ;  /* 0x081000000ae37fae */ /* 0x0007e40009141d46 */
[--C-:B------:R-:W-:Y:S02]  /*d1f0*/  IMAD.X R9, R7, 0x1, R6.reuse, P4 ;  /* 0x0000000107097824 */ /* 0x100fe400020e0606 */
[----:B------:R-:W4:Y:S04]  /*d200*/  SHFL.IDX PT, R7, R0, 0x1, 0x181f ;  /* 0x00381f0000077f89 */ /* 0x000f2800000e0000 */
[----:B------:R5:W-:Y:S02]  /*d210*/  LDGSTS.E.BYPASS.LTC128B.128 [R227+0xc100], [R8.64], !P0 ;  /* 0x0c10000008e37fae */ /* 0x000be4000c101d46 */
[C---:B-----5:R-:W-:Y:S04]  /*d220*/  IADD3 R8, P5, P4, R2.reuse, R3, R41 ;  /* 0x0000000302087210 */ /* 0x060fe80007cbe029 */
[----:B----4-:R-:W-:Y:S05]  /*d230*/  IADD3.X R9, RZ, R7, R5, P5, P4 ;  /* 0x00000007ff097210 */ /* 0x010fea0002fe8405 */
[----:B------:R4:W-:Y:S02]  /*d240*/  LDGSTS.E.BYPASS.LTC128B.128.ZFILL [R227+0x9100], [R8.64], P2 ;  /* 0x0910000008e37fae */ /* 0x0009e40009141d46 */
[----:B----4-:R-:W-:Y:S05]  /*d250*/  IADD3 R8, P4, R3, R42, RZ ;  /* 0x0000002a03087210 */ /* 0x010fea0007f9e0ff */
[--C-:B------:R-:W-:Y:S02]  /*d260*/  IMAD.X R9, R7, 0x1, R6.reuse, P4 ;  /* 0x0000000107097824 */ /* 0x100fe400020e0606 */
[----:B------:R-:W4:Y:S04]  /*d270*/  SHFL.IDX PT, R7, R4, 0x2, 0x181f ;  /* 0x00581f0004077f89 */ /* 0x000f2800000e0000 */
[----:B------:R5:W-:Y:S04]  /*d280*/  LDGSTS.E.BYPASS.LTC128B.128 [R227+0xd100], [R8.64], !P0 ;  /* 0x0d10000008e37fae */ /* 0x000be8000c101d46 */
[----:B------:R-:W-:Y:S01]  /*d290*/  SHFL.IDX PT, R4, R4, 0x3, 0x181f ;  /* 0x00781f0004047f89 */ /* 0x000fe200000e0000 */
[----:B----4-:R-:W-:Y:S03]  /*d2a0*/  IADD3 R2, P5, P4, R2, R7, R41 ;  /* 0x0000000702027210 */ /* 0x010fe60007cbe029 */
[----:B-----5:R-:W4:Y:S04]  /*d2b0*/  SHFL.IDX PT, R8, R0, 0x2, 0x181f ;  /* 0x00581f0000087f89 */ /* 0x020f2800000e0000 */
[----:B--2---:R-:W2:Y:S01]  /*d2c0*/  SHFL.IDX PT, R0, R0, 0x3, 0x181f ;  /* 0x00781f0000007f89 */ /* 0x004ea200000e0000 */
[----:B----4-:R-:W-:Y:S05]  /*d2d0*/  IADD3.X R3, RZ, R8, R5, P5, P4 ;  /* 0x00000008ff037210 */ /* 0x010fea0002fe8405 */
[----:B------:R4:W-:Y:S02]  /*d2e0*/  LDGSTS.E.BYPASS.LTC128B.128.ZFILL [R227+0xa100], [R2.64], P2 ;  /* 0x0a10000002e37fae */ /* 0x0009e40009141d46 */
[----:B----4-:R-:W-:Y:S05]  /*d2f0*/  IADD3 R2, P2, R7, R42, RZ ;  /* 0x0000002a07027210 */ /* 0x010fea0007f5e0ff */
[----:B------:R-:W-:Y:S05]  /*d300*/  IMAD.X R3, R8, 0x1, R6, P2 ;  /* 0x0000000108037824 */ /* 0x000fea00010e0606 */
[----:B------:R3:W-:Y:S03]  /*d310*/  LDGSTS.E.BYPASS.LTC128B.128 [R227+0xe100], [R2.64], !P0 ;  /* 0x0e10000002e37fae */ /* 0x0007e6000c101d46 */
.L_x_127:
[C---:B--23--:R-:W-:Y:S02]  /*d320*/  IADD3 R2, -R68.reuse, 0x10, RZ ;  /* 0x0000001044027810 */ /* 0x04cfe40007ffe1ff */
[----:B------:R-:W-:Y:S02]  /*d330*/  ISETP.NE.U32.AND P2, PT, R68, RZ, PT ;  /* 0x000000ff4400720c */ /* 0x000fe40003f45070 */
[----:B------:R-:W-:Y:S04]  /*d340*/  LOP3.LUT R2, R2, 0xf, RZ, 0xc0, !PT ;  /* 0x0000000f02027812 */ /* 0x000fe800078ec0ff */
[----:B------:R-:W-:Y:S04]  /*d350*/  IADD3 R2, P5, P4, R2, R4, R41 ;  /* 0x0000000402027210 */ /* 0x000fe80007cbe029 */
[----:B------:R-:W-:Y:S05]  /*d360*/  IADD3.X R3, RZ, R0, R5, P5, P4 ;  /* 0x00000000ff037210 */ /* 0x000fea0002fe8405 */
[----:B------:R-:W-:Y:S01]  /*d370*/  @!PT LDS RZ, [RZ] ;  /* 0x00000000fffff984 */ /* 0x000fe20000000800 */
[----:B------:R-:W-:Y:S01]  /*d380*/  @!PT LDS RZ, [RZ] ;  /* 0x00000000fffff984 */ /* 0x000fe20000000800 */
[----:B------:R-:W-:Y:S01]  /*d390*/  @!PT LDS RZ, [RZ] ;  /* 0x00000000fffff984 */ /* 0x000fe20000000800 */
[----:B------:R2:W-:Y:S02]  /*d3a0*/  LDGSTS.E.BYPASS.LTC128B.128.ZFILL [R227+0xb100], [R2.64], P2 ;  /* 0x0b10000002e37fae */ /* 0x0005e40009141d46 */
[----:B--2---:R-:W-:Y:S05]  /*d3b0*/  IADD3 R2, P2, R4, R42, RZ ;  /* 0x0000002a04027210 */ /* 0x004fea0007f5e0ff */
[----:B------:R-:W-:Y:S05]  /*d3c0*/  IMAD.X R3, R0, 0x1, R6, P2 ;  /* 0x0000000100037824 */ /* 0x000fea00010e0606 */
[----:B------:R2:W-:Y:S03]  /*d3d0*/  LDGSTS.E.BYPASS.LTC128B.128 [R227+0xf100], [R2.64], !P0 ;  /* 0x0f10000002e37fae */ /* 0x0005e6000c101d46 */
.L_x_96:
[----:B--234-:R-:W-:Y:S05]  /*d3e0*/  BSYNC B0 ;  /* 0x0000000000007941 */ /* 0x01cfea0003800000 */
.L_x_95:
        /* <DEDUP_REMOVED lines=37> */
[----:B-1----:R-:W-:Y:S02]  /*d640*/  FMNMX.FTZ R4, R38, R4, !PT ;  /* 0x0000000426047209 */ /* 0x002fe40007810000 */
        /* <DEDUP_REMOVED lines=26> */
[----:B------:R-:W-:Y:S01]  /*d7f0*/  FMNMX.FTZ R5, R15, R0, !PT ;  /* 0x000000000f057209 */ /* 0x000fe20007810000 */
[----:B------:R-:W-:-:S05]  /*d800*/  BRA.DIV ~URZ, `(.L_x_99) ;  /* 0x000066e27f007947 */ /* 0x000fca000b800000 */
[----:B------:R-:W1:Y:S02]  /*d810*/  SHFL.BFLY PT, R0, R4, 0x2, 0x1f ;  /* 0x0c401f0004007f89 */ /* 0x000e6400000e0000 */
[----:B-1----:R-:W-:Y:S05]  /*d820*/  FMNMX.FTZ R4, R4, R0, !PT ;  /* 0x0000000004047209 */ /* 0x002fea0007810000 */
[----:B------:R-:W1:Y:S02]  /*d830*/  SHFL.BFLY PT, R68, R4, 0x1, 0x1f ;  /* 0x0c201f0004447f89 */ /* 0x000e6400000e0000 */
[----:B-1----:R-:W-:Y:S02]  /*d840*/  FMNMX.FTZ R68, R4, R68, !PT ;  /* 0x0000004404447209 */ /* 0x002fe40007810000 */
[----:B------:R-:W1:Y:S02]  /*d850*/  SHFL.BFLY PT, R4, R5, 0x2, 0x1f ;  /* 0x0c401f0005047f89 */ /* 0x000e6400000e0000 */
[----:B-1----:R-:W-:Y:S05]  /*d860*/  FMNMX.FTZ R4, R5, R4, !PT ;  /* 0x0000000405047209 */ /* 0x002fea0007810000 */
[----:B------:R1:W2:Y:S02]  /*d870*/  SHFL.BFLY PT, R0, R4, 0x1, 0x1f ;  /* 0x0c201f0004007f89 */ /* 0x0002a400000e0000 */
.L_x_128:
[----:B------:R-:W3:Y:S01]  /*d880*/  LDL.LU R50, [R1] ;  /* 0x0000000001327983 */ /* 0x000ee20000300800 */
[----:B--2---:R-:W-:Y:S01]  /*d890*/  FMNMX.FTZ R3, R0, R4, !PT ;  /* 0x0000000400037209 */ /* 0x004fe20007810000 */
[C---:B-1----:R-:W-:Y:S01]  /*d8a0*/  FMUL.FTZ R4, R68.reuse, c[0x0][0x2d0] ;  /* 0x0000b40044047a20 */ /* 0x042fe20000410000 */
[----:B------:R-:W-:Y:S01]  /*d8b0*/  WARPSYNC 0xffffffff ;  /* 0xffffffff00007948 */ /* 0x000fe20003800000 */
[----:B------:R-:W-:Y:S02]  /*d8c0*/  FADD.FTZ R0, -R68, R69 ;  /* 0x0000004544007221 */ /* 0x000fe40000010100 */
[--C-:B------:R-:W-:Y:S02]  /*d8d0*/  FFMA.FTZ R6, R173, c[0x0][0x2d0], -R4.reuse ;  /* 0x0000b400ad067a23 */ /* 0x100fe40000010804 */
[----:B------:R-:W-:Y:S02]  /*d8e0*/  FMUL.FTZ R0, R0, c[0x0][0x2d0] ;  /* 0x0000b40000007a20 */ /* 0x000fe40000410000 */
[--C-:B------:R-:W-:Y:S02]  /*d8f0*/  FFMA.FTZ R5, R230, c[0x0][0x2d0], -R4.reuse ;  /* 0x0000b400e6057a23 */ /* 0x100fe40000010804 */
        /* <DEDUP_REMOVED lines=18> */
[----:B------:R4:W5:Y:S01]  /*da20*/  MUFU.EX2 R146, R7 ;  /* 0x0000000700927308 */ /* 0x0009620000000800 */
[--C-:B------:R-:W-:Y:S02]  /*da30*/  FFMA.FTZ R47, R13, c[0x0][0x2d0], -R4.reuse ;  /* 0x0000b4000d2f7a23 */ /* 0x100fe40000010804 */
        /* <DEDUP_REMOVED lines=15> */
[----:B------:R-:W-:Y:S04]  /*db30*/  FMUL.FTZ R4, R3, c[0x0][0x2d0] ;  /* 0x0000b40003047a20 */ /* 0x000fe80000410000 */
        /* <DEDUP_REMOVED lines=28> */
[----:B------:R-:W-:Y:S01]  /*dd00*/  FFMA.FTZ R166, R166, c[0x0][0x2d0], -R4 ;  /* 0x0000b400a6a67a23 */ /* 0x000fe20000010804 */
[----:B------:R-:W-:Y:S10]  /*dd10*/  MUFU.EX2 R161, R161 ;  /* 0x000000a100a17308 */ /* 0x000ff40000000800 */
[----:B------:R-:W-:Y:S10]  /*dd20*/  MUFU.EX2 R160, R160 ;  /* 0x000000a000a07308 */ /* 0x000ff40000000800 */
[----:B------:R-:W-:Y:S10]  /*dd30*/  MUFU.EX2 R170, R170 ;  /* 0x000000aa00aa7308 */ /* 0x000ff40000000800 */
[----:B------:R-:W-:Y:S10]  /*dd40*/  MUFU.EX2 R229, R229 ;  /* 0x000000e500e57308 */ /* 0x000ff40000000800 */
[----:B------:R-:W-:Y:S10]  /*dd50*/  MUFU.EX2 R236, R236 ;  /* 0x000000ec00ec7308 */ /* 0x000ff40000000800 */
[----:B------:R-:W-:Y:S10]  /*dd60*/  MUFU.EX2 R168, R168 ;  /* 0x000000a800a87308 */ /* 0x000ff40000000800 */
[----:B------:R-:W-:Y:S01]  /*dd70*/  MUFU.EX2 R166, R166 ;  /* 0x000000a600a67308 */ /* 0x000fe20000000800 */
[C---:B-1----:R-:W-:Y:S01]  /*dd80*/  FFMA.FTZ R0, R2.reuse, R246, R6 ;  /* 0x000000f602007223 */ /* 0x042fe20000010006 */
[C---:B--2---:R-:W-:Y:S01]  /*dd90*/  F2FP.BF16.PACK_AB R144, R5.reuse, R6 ;  /* 0x000000060590723e */ /* 0x044fe200000010ff */
[C---:B------:R-:W-:Y:S02]  /*dda0*/  FMUL.FTZ R64, R2.reuse, R72 ;  /* 0x0000004802407220 */ /* 0x040fe40000410000 */
[----:B----4-:R-:W-:Y:S02]  /*ddb0*/  FADD.FTZ R7, R5, R0 ;  /* 0x0000000005077221 */ /* 0x010fe40000010000 */
[----:B------:R-:W-:Y:S02]  /*ddc0*/  FADD.FTZ R0, -R3, R70 ;  /* 0x0000004603007221 */ /* 0x000fe40000010100 */
[----:B------:R-:W-:Y:S02]  /*ddd0*/  FMUL.FTZ R65, R2, R73 ;  /* 0x0000004902417220 */ /* 0x000fe40000410000 */
[----:B------:R-:W-:Y:S02]  /*dde0*/  FMUL.FTZ R0, R0, c[0x0][0x2d0] ;  /* 0x0000b40000007a20 */ /* 0x000fe40000410000 */
[--C-:B------:R-:W-:Y:S02]  /*ddf0*/  FFMA.FTZ R5, R228, c[0x0][0x2d0], -R4.reuse ;  /* 0x0000b400e4057a23 */ /* 0x100fe40000010804 */
[--C-:B------:R-:W-:Y:S02]  /*de00*/  FFMA.FTZ R6, R231, c[0x0][0x2d0], -R4.reuse ;  /* 0x0000b400e7067a23 */ /* 0x100fe40000010804 */
[----:B------:R-:W1:Y:S01]  /*de10*/  MUFU.EX2 R0, R0 ;  /* 0x0000000000007308 */ /* 0x000e620000000800 */
[--C-:B------:R-:W-:Y:S02]  /*de20*/  FFMA.FTZ R70, R175, c[0x0][0x2d0], -R4.reuse ;  /* 0x0000b400af467a23 */ /* 0x100fe40000010804 */
[--C-:B------:R-:W-:Y:S02]  /*de30*/  FFMA.FTZ R231, R34, c[0x0][0x2d0], -R4.reuse ;  /* 0x0000b40022e77a23 */ /* 0x100fe40000010804 */
[--C-:B------:R-:W-:Y:S02]  /*de40*/  FFMA.FTZ R228, R39, c[0x0][0x2d0], -R4.reuse ;  /* 0x0000b40027e47a23 */ /* 0x100fe40000010804 */
[--C-:B------:R-:W-:Y:S02]  /*de50*/  FFMA.FTZ R246, R27, c[0x0][0x2d0], -R4.reuse ;  /* 0x0000b4001bf67a23 */ /* 0x100fe40000010804 */
[----:B------:R-:W-:Y:S01]  /*de60*/  FFMA.FTZ R175, R40, c[0x0][0x2d0], -R4 ;  /* 0x0000b40028af7a23 */ /* 0x000fe20000010804 */
[----:B------:R2:W-:Y:S01]  /*de70*/  MUFU.EX2 R10, R5 ;  /* 0x00000005000a7308 */ /* 0x0005e20000000800 */
[----:B-----5:R-:W-:Y:S01]  /*de80*/  FADD.FTZ R4, R146, R7 ;  /* 0x0000000792047221 */ /* 0x020fe20000010000 */
[----:B------:R-:W-:Y:S01]  /*de90*/  F2FP.BF16.PACK_AB R146, R8, R146 ;  /* 0x000000920892723e */ /* 0x000fe200000010ff */
[----:B------:R-:W-:Y:S02]  /*dea0*/  FMUL.FTZ R33, R2, R105 ;  /* 0x0000006902217220 */ /* 0x000fe40000410000 */
[----:B------:R-:W-:Y:S02]  /*deb0*/  FADD.FTZ R148, R8, R4 ;  /* 0x0000000408947221 */ /* 0x000fe40000010000 */
[C---:B------:R-:W-:Y:S01]  /*dec0*/  FMUL.FTZ R4, R2.reuse, R132 ;  /* 0x0000008402047220 */ /* 0x040fe20000410000 */
[----:B------:R-:W-:Y:S01]  /*ded0*/  MOV R132, R15 ;  /* 0x0000000f00847202 */ /* 0x000fe20000000f00 */
[C---:B------:R-:W-:Y:S01]  /*dee0*/  FMUL.FTZ R8, R2.reuse, R128 ;  /* 0x0000008002087220 */ /* 0x040fe20000410000 */
[----:B------:R-:W-:Y:S01]  /*def0*/  MUFU.EX2 R145, R6 ;  /* 0x0000000600917308 */ /* 0x000fe20000000800 */
[C---:B------:R-:W-:Y:S01]  /*df00*/  FMUL.FTZ R9, R2.reuse, R129 ;  /* 0x0000008102097220 */ /* 0x040fe20000410000 */
[----:B------:R-:W-:Y:S01]  /*df10*/  MOV R129, R18 ;  /* 0x0000001200817202 */ /* 0x000fe20000000f00 */
[----:B------:R-:W-:Y:S01]  /*df20*/  FMUL.FTZ R20, R2, R116 ;  /* 0x0000007402147220 */ /* 0x000fe20000410000 */
[----:B------:R-:W-:Y:S01]  /*df30*/  MOV R116, R11 ;  /* 0x0000000b00747202 */ /* 0x000fe20000000f00 */
[C---:B-1----:R-:W-:Y:S01]  /*df40*/  FMUL.FTZ R66, R0.reuse, R74 ;  /* 0x0000004a00427220 */ /* 0x042fe20000410000 */
[----:B------:R-:W-:Y:S01]  /*df50*/  MOV R128, R43 ;  /* 0x0000002b00807202 */ /* 0x000fe20000000f00 */
[C---:B------:R-:W-:Y:S02]  /*df60*/  FMUL.FTZ R67, R0.reuse, R75 ;  /* 0x0000004b00437220 */ /* 0x040fe40000410000 */
[----:B------:R-:W1:Y:S01]  /*df70*/  LDSM.16.MT88.4 R72, [R202] ;  /* 0x00000000ca48783b */ /* 0x000e620000004200 */
[C---:B------:R-:W-:Y:S01]  /*df80*/  FMUL.FTZ R30, R0.reuse, R110 ;  /* 0x0000006e001e7220 */ /* 0x040fe20000410000 */
[----:B------:R-:W-:Y:S01]  /*df90*/  MUFU.EX2 R175, R175 ;  /* 0x000000af00af7308 */ /* 0x000fe20000000800 */
[----:B------:R-:W-:Y:S02]  /*dfa0*/  FMUL.FTZ R34, R0, R106 ;  /* 0x0000006a00227220 */ /* 0x000fe40000410000 */
[----:B--2---:R-:W-:Y:S01]  /*dfb0*/  FMUL.FTZ R5, R2, R133 ;  /* 0x0000008502057220 */ /* 0x004fe20000410000 */
[----:B------:R-:W-:Y:S01]  /*dfc0*/  MOV R133, R42 ;  /* 0x0000002a00857202 */ /* 0x000fe20000000f00 */
[C---:B------:R-:W-:Y:S02]  /*dfd0*/  FMUL.FTZ R7, R0.reuse, R135 ;  /* 0x0000008700077220 */ /* 0x040fe40000410000 */
[----:B------:R-:W-:Y:S02]  /*dfe0*/  FMUL.FTZ R11, R0, R131 ;  /* 0x00000083000b7220 */ /* 0x000fe40000410000 */
[C---:B------:R-:W-:Y:S01]  /*dff0*/  FMUL.FTZ R12, R2.reuse, R124 ;  /* 0x0000007c020c7220 */ /* 0x040fe20000410000 */
[----:B------:R-:W-:Y:S01]  /*e000*/  MUFU.EX2 R106, R69 ;  /* 0x00000045006a7308 */ /* 0x000fe20000000800 */
[C---:B------:R-:W-:Y:S01]  /*e010*/  FMUL.FTZ R13, R2.reuse, R125 ;  /* 0x0000007d020d7220 */ /* 0x040fe20000410000 */
[----:B------:R-:W-:Y:S01]  /*e020*/  MOV R125, R47 ;  /* 0x0000002f007d7202 */ /* 0x000fe20000000f00 */
[----:B------:R-:W-:Y:S01]  /*e030*/  FMUL.FTZ R16, R2, R120 ;  /* 0x0000007802107220 */ /* 0x000fe20000410000 */
[----:B------:R-:W-:Y:S01]  /*e040*/  MOV R120, R14 ;  /* 0x0000000e00787202 */ /* 0x000fe20000000f00 */
[C---:B------:R-:W-:Y:S01]  /*e050*/  FMUL.FTZ R14, R0.reuse, R126 ;  /* 0x0000007e000e7220 */ /* 0x040fe20000410000 */
[----:B------:R-:W-:Y:S01]  /*e060*/  MOV R124, R46 ;  /* 0x0000002e007c7202 */ /* 0x000fe20000000f00 */
[C---:B------:R-:W-:Y:S02]  /*e070*/  FMUL.FTZ R15, R0.reuse, R127 ;  /* 0x0000007f000f7220 */ /* 0x040fe40000410000 */
[----:B------:R-:W-:Y:S01]  /*e080*/  FMUL.FTZ R18, R0, R122 ;  /* 0x0000007a00127220 */ /* 0x000fe20000410000 */
[----:B------:R-:W2:Y:S01]  /*e090*/  MUFU.EX2 R110, R70 ;  /* 0x00000046006e7308 */ /* 0x000ea20000000800 */
[----:B------:R-:W-:Y:S01]  /*e0a0*/  FMUL.FTZ R17, R2, R121 ;  /* 0x0000007902117220 */ /* 0x000fe20000410000 */
[----:B------:R-:W-:Y:S01]  /*e0b0*/  MOV R121, R19 ;  /* 0x0000001300797202 */ /* 0x000fe20000000f00 */
[----:B------:R-:W-:Y:S02]  /*e0c0*/  FMUL.FTZ R19, R0, R123 ;  /* 0x0000007b00137220 */ /* 0x000fe40000410000 */
[----:B------:R-:W-:Y:S02]  /*e0d0*/  FMUL.FTZ R21, R2, R117 ;  /* 0x0000007502157220 */ /* 0x000fe40000410000 */
[C---:B------:R-:W-:Y:S02]  /*e0e0*/  FMUL.FTZ R22, R0.reuse, R118 ;  /* 0x0000007600167220 */ /* 0x040fe40000410000 */
[----:B------:R-:W-:Y:S01]  /*e0f0*/  FMUL.FTZ R23, R0, R119 ;  /* 0x0000007700177220 */ /* 0x000fe20000410000 */
[----:B------:R-:W4:Y:S01]  /*e100*/  MUFU.EX2 R69, R169 ;  /* 0x000000a900457308 */ /* 0x000f220000000800 */
[C---:B------:R-:W-:Y:S02]  /*e110*/  FMUL.FTZ R24, R2.reuse, R112 ;  /* 0x0000007002187220 */ /* 0x040fe40000410000 */
[----:B------:R-:W-:Y:S02]  /*e120*/  FMUL.FTZ R25, R2, R113 ;  /* 0x0000007102197220 */ /* 0x000fe40000410000 */
[C---:B------:R-:W-:Y:S02]  /*e130*/  FMUL.FTZ R26, R0.reuse, R114 ;  /* 0x00000072001a7220 */ /* 0x040fe40000410000 */
[----:B------:R-:W-:Y:S02]  /*e140*/  FMUL.FTZ R27, R0, R115 ;  /* 0x00000073001b7220 */ /* 0x000fe40000410000 */
[C---:B------:R-:W-:Y:S01]  /*e150*/  FMUL.FTZ R28, R2.reuse, R108 ;  /* 0x0000006c021c7220 */ /* 0x040fe20000410000 */
[----:B------:R-:W-:Y:S01]  /*e160*/  LDSM.16.MT88.4 R112, [R203+0x3800] ;  /* 0x00380000cb70783b */ /* 0x000fe20000004200 */
[----:B------:R-:W-:Y:S01]  /*e170*/  FMUL.FTZ R29, R2, R109 ;  /* 0x0000006d021d7220 */ /* 0x000fe20000410000 */
[----:B------:R-:W-:Y:S01]  /*e180*/  MUFU.EX2 R70, R162 ;  /* 0x000000a200467308 */ /* 0x000fe20000000800 */
[----:B------:R-:W-:Y:S01]  /*e190*/  FMUL.FTZ R31, R0, R111 ;  /* 0x0000006f001f7220 */ /* 0x000fe20000410000 */
[----:B--2---:R-:W-:Y:S01]  /*e1a0*/  F2FP.BF16.PACK_AB R147, R110, R106 ;  /* 0x0000006a6e93723e */ /* 0x004fe200000010ff */
[----:B------:R-:W-:Y:S02]  /*e1b0*/  FMUL.FTZ R35, R0, R107 ;  /* 0x0000006b00237220 */ /* 0x000fe40000410000 */
[C---:B------:R-:W-:Y:S02]  /*e1c0*/  FMUL.FTZ R32, R2.reuse, R104 ;  /* 0x0000006802207220 */ /* 0x040fe40000410000 */
[C---:B------:R-:W-:Y:S02]  /*e1d0*/  FMUL.FTZ R36, R2.reuse, R100 ;  /* 0x0000006402247220 */ /* 0x040fe40000410000 */
[----:B------:R-:W-:Y:S01]  /*e1e0*/  FMUL.FTZ R37, R2, R101 ;  /* 0x0000006502257220 */ /* 0x000fe20000410000 */
[----:B------:R-:W-:Y:S01]  /*e1f0*/  MUFU.EX2 R104, R251 ;  /* 0x000000fb00687308 */ /* 0x000fe20000000800 */
[C---:B------:R-:W-:Y:S02]  /*e200*/  FMUL.FTZ R38, R0.reuse, R102 ;  /* 0x0000006600267220 */ /* 0x040fe40000410000 */
[----:B------:R-:W-:Y:S02]  /*e210*/  FMUL.FTZ R39, R0, R103 ;  /* 0x0000006700277220 */ /* 0x000fe40000410000 */
[----:B------:R-:W-:Y:S01]  /*e220*/  FMUL.FTZ R41, R2, R97 ;  /* 0x0000006102297220 */ /* 0x000fe20000410000 */
[----:B------:R-:W-:Y:S01]  /*e230*/  LDSM.16.MT88.4 R100, [R202+0x7000] ;  /* 0x00700000ca64783b */ /* 0x000fe20000004200 */
[C---:B------:R-:W-:Y:S02]  /*e240*/  FMUL.FTZ R42, R0.reuse, R98 ;  /* 0x00000062002a7220 */ /* 0x040fe40000410000 */
[----:B------:R-:W-:Y:S01]  /*e250*/  FMUL.FTZ R43, R0, R99 ;  /* 0x00000063002b7220 */ /* 0x000fe20000410000 */
[----:B------:R-:W-:Y:S01]  /*e260*/  MUFU.EX2 R109, R150 ;  /* 0x00000096006d7308 */ /* 0x000fe20000000800 */
[C---:B------:R-:W-:Y:S02]  /*e270*/  FMUL.FTZ R40, R2.reuse, R96 ;  /* 0x0000006002287220 */ /* 0x040fe40000410000 */
[----:B------:R-:W-:Y:S02]  /*e280*/  FMUL.FTZ R45, R2, R93 ;  /* 0x0000005d022d7220 */ /* 0x000fe40000410000 */
[C---:B---3--:R-:W-:Y:S02]  /*e290*/  FFMA.FTZ R6, R0.reuse, R50, R10 ;  /* 0x0000003200067223 */ /* 0x048fe4000001000a */
[C---:B------:R-:W-:Y:S02]  /*e2a0*/  FMUL.FTZ R46, R0.reuse, R94 ;  /* 0x0000005e002e7220 */ /* 0x040fe40000410000 */
[C---:B------:R-:W-:Y:S01]  /*e2b0*/  FADD.FTZ R105, R145.reuse, R6 ;  /* 0x0000000691697221 */ /* 0x040fe20000010000 */
[----:B------:R-:W-:Y:S01]  /*e2c0*/  F2FP.BF16.PACK_AB R145, R145, R10 ;  /* 0x0000000a9191723e */ /* 0x000fe200000010ff */
[C---:B------:R-:W-:Y:S01]  /*e2d0*/  FMUL.FTZ R6, R0.reuse, R134 ;  /* 0x0000008600067220 */ /* 0x040fe20000410000 */
[----:B------:R-:W-:Y:S01]  /*e2e0*/  MUFU.EX2 R150, R129 ;  /* 0x0000008100967308 */ /* 0x000fe20000000800 */
[C---:B------:R-:W-:Y:S02]  /*e2f0*/  FMUL.FTZ R10, R0.reuse, R130 ;  /* 0x00000082000a7220 */ /* 0x040fe40000410000 */
[----:B------:R-:W-:Y:S02]  /*e300*/  FMUL.FTZ R47, R0, R95 ;  /* 0x0000005f002f7220 */ /* 0x000fe40000410000 */
[C---:B------:R-:W-:Y:S01]  /*e310*/  FMUL.FTZ R48, R2.reuse, R88 ;  /* 0x0000005802307220 */ /* 0x040fe20000410000 */
[C---:B-1----:R-:W-:Y:S04]  /*e320*/  HMMA.16816.F32.BF16 R4, R144.reuse, R72, R4 ;  /* 0x000000489004723c */ /* 0x042fe80000041804 */
[----:B------:R-:W-:Y:S01]  /*e330*/  MUFU.EX2 R108, R149 ;  /* 0x00000095006c7308 */ /* 0x000fe20000000800 */
[----:B------:R-:W-:Y:S02]  /*e340*/  FMUL.FTZ R49, R2, R89 ;  /* 0x0000005902317220 */ /* 0x000fe40000410000 */
[C---:B------:R-:W-:Y:S01]  /*e350*/  FMUL.FTZ R50, R0.reuse, R90 ;  /* 0x0000005a00327220 */ /* 0x040fe20000410000 */
[C---:B------:R-:W-:Y:S01]  /*e360*/  HMMA.16816.F32.BF16 R8, R144.reuse, R74, R8 ;  /* 0x0000004a9008723c */ /* 0x040fe20000041808 */
[----:B------:R-:W1:Y:S03]  /*e370*/  LDSM.16.MT88.4 R72, [R204] ;  /* 0x00000000cc48783b */ /* 0x000e660000004200 */
[----:B------:R-:W-:Y:S02]  /*e380*/  FMUL.FTZ R51, R0, R91 ;  /* 0x0000005b00337220 */ /* 0x000fe40000410000 */
[----:B------:R-:W-:Y:S01]  /*e390*/  FMUL.FTZ R53, R2, R85 ;  /* 0x0000005502357220 */ /* 0x000fe20000410000 */
[----:B------:R2:W-:Y:S01]  /*e3a0*/  MUFU.EX2 R149, R128 ;  /* 0x0000008000957308 */ /* 0x0005e20000000800 */
[C---:B------:R-:W-:Y:S01]  /*e3b0*/  FMUL.FTZ R54, R0.reuse, R86 ;  /* 0x0000005600367220 */ /* 0x040fe20000410000 */
[----:B------:R-:W-:Y:S03]  /*e3c0*/  LDSM.16.MT88.4 R88, [R204+0x1800] ;  /* 0x00180000cc58783b */ /* 0x000fe60000004200 */
[----:B------:R-:W-:Y:S02]  /*e3d0*/  FMUL.FTZ R55, R0, R87 ;  /* 0x0000005700377220 */ /* 0x000fe40000410000 */
[----:B------:R-:W-:Y:S02]  /*e3e0*/  FMUL.FTZ R57, R2, R81 ;  /* 0x0000005102397220 */ /* 0x000fe40000410000 */
        /* <DEDUP_REMOVED lines=9> */
[C---:B------:R-:W-:Y:S02]  /*e480*/  FMUL.FTZ R44, R2.reuse, R92 ;  /* 0x0000005c022c7220 */ /* 0x040fe40000410000 */
[C---:B------:R-:W-:Y:S02]  /*e490*/  FMUL.FTZ R52, R2.reuse, R84 ;  /* 0x0000005402347220 */ /* 0x040fe40000410000 */
[----:B------:R-:W-:Y:S02]  /*e4a0*/  FMUL.FTZ R56, R2, R80 ;  /* 0x0000005002387220 */ /* 0x000fe40000410000 */
[----:B----4-:R-:W-:Y:S01]  /*e4b0*/  FADD.FTZ R0, R69, R148 ;  /* 0x0000009445007221 */ /* 0x010fe20000010000 */
[----:B--2---:R-:W-:Y:S01]  /*e4c0*/  LDSM.16.MT88.4 R128, [R202+0x3800] ;  /* 0x00380000ca80783b */ /* 0x004fe20000004200 */
[----:B------:R-:W-:Y:S01]  /*e4d0*/  MUFU.EX2 R80, R165 ;  /* 0x000000a500507308 */ /* 0x000fe20000000800 */
[C---:B-1----:R-:W-:Y:S09]  /*e4e0*/  HMMA.16816.F32.BF16 R12, R144.reuse, R72, R12 ;  /* 0x00000048900c723c */ /* 0x042ff2000004180c */
[----:B------:R-:W-:Y:S01]  /*e4f0*/  MUFU.EX2 R84, R157 ;  /* 0x0000009d00547308 */ /* 0x000fe20000000800 */
[C---:B------:R-:W-:Y:S01]  /*e500*/  HMMA.16816.F32.BF16 R16, R144.reuse, R74, R16 ;  /* 0x0000004a9010723c */ /* 0x040fe20000041810 */
[----:B------:R-:W1:Y:S08]  /*e510*/  LDSM.16.MT88.4 R72, [R203] ;  /* 0x00000000cb48783b */ /* 0x000e700000004200 */
[----:B------:R-:W-:Y:S10]  /*e520*/  MUFU.EX2 R92, R172 ;  /* 0x000000ac005c7308 */ /* 0x000ff40000000800 */
[----:B------:R-:W-:Y:S10]  /*e530*/  MUFU.EX2 R157, R155 ;  /* 0x0000009b009d7308 */ /* 0x000ff40000000800 */
[----:B------:R-:W-:Y:S10]  /*e540*/  MUFU.EX2 R155, R152 ;  /* 0x00000098009b7308 */ /* 0x000ff40000000800 */
[----:B------:R-:W-:Y:S01]  /*e550*/  MUFU.EX2 R231, R231 ;  /* 0x000000e700e77308 */ /* 0x000fe20000000800 */
[C---:B-1----:R-:W-:Y:S09]  /*e560*/  HMMA.16816.F32.BF16 R20, R144.reuse, R72, R20 ;  /* 0x000000489014723c */ /* 0x042ff20000041814 */
[----:B------:R-:W-:Y:S01]  /*e570*/  MUFU.EX2 R152, R250 ;  /* 0x000000fa00987308 */ /* 0x000fe20000000800 */
[C---:B------:R-:W-:Y:S01]  /*e580*/  HMMA.16816.F32.BF16 R24, R144.reuse, R74, R24 ;  /* 0x0000004a9018723c */ /* 0x040fe20000041818 */
[----:B------:R-:W1:Y:S08]  /*e590*/  LDSM.16.MT88.4 R72, [R215] ;  /* 0x00000000d748783b */ /* 0x000e700000004200 */
[----:B------:R-:W2:Y:S10]  /*e5a0*/  MUFU.EX2 R2, R167 ;  /* 0x000000a700027308 */ /* 0x000eb40000000800 */
[----:B------:R-:W-:Y:S01]  /*e5b0*/  MUFU.EX2 R148, R133 ;  /* 0x0000008500947308 */ /* 0x000fe20000000800 */
[----:B--2---:R-:W-:Y:S04]  /*e5c0*/  FADD.FTZ R0, R2, R0 ;  /* 0x0000000002007221 */ /* 0x004fe80000010000 */
[----:B------:R-:W-:Y:S01]  /*e5d0*/  FADD.FTZ R0, R80, R0 ;  /* 0x0000000050007221 */ /* 0x000fe20000010000 */
[C---:B-1----:R-:W-:Y:S03]  /*e5e0*/  HMMA.16816.F32.BF16 R28, R144.reuse, R72, R28 ;  /* 0x00000048901c723c */ /* 0x042fe6000004181c */
[----:B------:R-:W-:Y:S05]  /*e5f0*/  FADD.FTZ R0, R70, R0 ;  /* 0x0000000046007221 */ /* 0x000fea0000010000 */
        /* <DEDUP_REMOVED lines=11> */
[C---:B-1----:R-:W-:Y:S07]  /*e6b0*/  HMMA.16816.F32.BF16 R60, R144.reuse, R72, R60 ;  /* 0x00000048903c723c */ /* 0x042fee000004183c */
[----:B------:R-:W-:Y:S01]  /*e6c0*/  F2FP.BF16.PACK_AB R72, R2, R69 ;  /* 0x000000450248723e */ /* 0x000fe200000010ff */
[----:B------:R-:W-:Y:S01]  /*e6d0*/  HMMA.16816.F32.BF16 R64, R144, R74, R64 ;  /* 0x0000004a9040723c */ /* 0x000fe20000041840 */
[----:B------:R1:W2:Y:S03]  /*e6e0*/  MUFU.EX2 R69, R159 ;  /* 0x0000009f00457308 */ /* 0x0002a60000000800 */
[----:B------:R-:W-:Y:S03]  /*e6f0*/  F2FP.BF16.PACK_AB R73, R108, R109 ;  /* 0x0000006d6c49723e */ /* 0x000fe600000010ff */
[----:B------:R-:W-:Y:S02]  /*e700*/  F2FP.BF16.PACK_AB R74, R70, R80 ;  /* 0x00000050464a723e */ /* 0x000fe400000010ff */
[----:B------:R-:W3:Y:S02]  /*e710*/  LDSM.16.MT88.4 R80, [R204+0x800] ;  /* 0x00080000cc50783b */ /* 0x000ee40000004200 */
[----:B------:R-:W-:Y:S01]  /*e720*/  MUFU.EX2 R144, R120 ;  /* 0x0000007800907308 */ /* 0x000fe20000000800 */
[----:B------:R-:W-:Y:S02]  /*e730*/  F2FP.BF16.PACK_AB R75, R166, R168 ;  /* 0x000000a8a64b723e */ /* 0x000fe400000010ff */
[----:B------:R-:W-:Y:S05]  /*e740*/  F2FP.BF16.PACK_AB R145, R149, R150 ;  /* 0x000000969591723e */ /* 0x000fea00000010ff */
[C---:B------:R-:W-:Y:S02]  /*e750*/  HMMA.16816.F32.BF16 R4, R72.reuse, R76, R4 ;  /* 0x0000004c4804723c */ /* 0x040fe40000041804 */
[----:B------:R-:W4:Y:S01]  /*e760*/  MUFU.EX2 R2, R158 ;  /* 0x0000009e00027308 */ /* 0x000f220000000800 */
[----:B-1----:R-:W5:Y:S02]  /*e770*/  LDL R159, [R1+0x4] ;  /* 0x00000400019f7983 */ /* 0x002f640000100800 */
[----:B--2---:R-:W-:Y:S03]  /*e780*/  FADD.FTZ R0, R69, R0 ;  /* 0x0000000045007221 */ /* 0x004fe60000010000 */
[C---:B------:R-:W-:Y:S01]  /*e790*/  HMMA.16816.F32.BF16 R8, R72.reuse, R78, R8 ;  /* 0x0000004e4808723c */ /* 0x040fe20000041808 */
[----:B------:R-:W1:Y:S03]  /*e7a0*/  LDSM.16.MT88.4 R76, [R203+0x800] ;  /* 0x00080000cb4c783b */ /* 0x000e660000004200 */
[----:B------:R-:W2:Y:S10]  /*e7b0*/  MUFU.EX2 R70, R154 ;  /* 0x0000009a00467308 */ /* 0x000eb40000000800 */
[----:B------:R-:W-:Y:S01]  /*e7c0*/  MUFU.EX2 R158, R156 ;  /* 0x0000009c009e7308 */ /* 0x000fe20000000800 */
[----:B----4-:R-:W-:Y:S01]  /*e7d0*/  FADD.FTZ R0, R2, R0 ;  /* 0x0000000002007221 */ /* 0x010fe20000010000 */
[C---:B---3--:R-:W-:Y:S08]  /*e7e0*/  HMMA.16816.F32.BF16 R12, R72.reuse, R80, R12 ;  /* 0x00000050480c723c */ /* 0x048ff0000004180c */
[----:B------:R-:W-:Y:S01]  /*e7f0*/  MUFU.EX2 R156, R153 ;  /* 0x00000099009c7308 */ /* 0x000fe20000000800 */
[----:B------:R-:W-:Y:S04]  /*e800*/  FADD.FTZ R0, R84, R0 ;  /* 0x0000000054007221 */ /* 0x000fe80000010000 */
[C---:B--2---:R-:W-:Y:S01]  /*e810*/  FADD.FTZ R0, R70.reuse, R0 ;  /* 0x0000000046007221 */ /* 0x044fe20000010000 */
[C---:B------:R-:W-:Y:S01]  /*e820*/  HMMA.16816.F32.BF16 R16, R72.reuse, R82, R16 ;  /* 0x000000524810723c */ /* 0x040fe20000041810 */
[----:B------:R-:W2:Y:S03]  /*e830*/  LDSM.16.MT88.4 R80, [R205+0x800] ;  /* 0x00080000cd50783b */ /* 0x000ea60000004200 */
[----:B------:R-:W-:Y:S04]  /*e840*/  MUFU.EX2 R154, R246 ;  /* 0x000000f6009a7308 */ /* 0x000fe80000000800 */
[C---:B-1----:R-:W-:Y:S06]  /*e850*/  HMMA.16816.F32.BF16 R20, R72.reuse, R76, R20 ;  /* 0x0000004c4814723c */ /* 0x042fec0000041814 */
[----:B------:R-:W-:Y:S02]  /*e860*/  MUFU.EX2 R153, R247 ;  /* 0x000000f700997308 */ /* 0x000fe40000000800 */
[C---:B------:R-:W-:Y:S01]  /*e870*/  HMMA.16816.F32.BF16 R24, R72.reuse, R78, R24 ;  /* 0x0000004e4818723c */ /* 0x040fe20000041818 */
[----:B------:R-:W1:Y:S07]  /*e880*/  LDSM.16.MT88.4 R76, [R202+0x4800] ;  /* 0x00480000ca4c783b */ /* 0x000e6e0000004200 */
[----:B------:R-:W-:Y:S01]  /*e890*/  MUFU.EX2 R146, R124 ;  /* 0x0000007c00927308 */ /* 0x000fe20000000800 */
        /* <DEDUP_REMOVED lines=13> */
[----:B------:R-:W-:Y:S01]  /*e970*/  HMMA.16816.F32.BF16 R64, R72, R82, R64 ;  /* 0x000000524840723c */ /* 0x000fe20000041840 */
[----:B------:R-:W2:Y:S06]  /*e980*/  LDSM.16.MT88.4 R80, [R204+0x1000] ;  /* 0x00100000cc50783b */ /* 0x000eac0000004200 */
[----:B------:R-:W-:Y:S02]  /*e990*/  F2FP.BF16.PACK_AB R74, R70, R84 ;  /* 0x00000054464a723e */ /* 0x000fe400000010ff */
[----:B------:R-:W3:Y:S01]  /*e9a0*/  LDSM.16.MT88.4 R84, [R203+0x1000] ;  /* 0x00100000cb54783b */ /* 0x000ee20000004200 */
[----:B------:R-:W-:Y:S02]  /*e9b0*/  MUFU.EX2 R70, R151 ;  /* 0x0000009700467308 */ /* 0x000fe40000000800 */
[----:B------:R-:W-:Y:S02]  /*e9c0*/  F2FP.BF16.PACK_AB R72, R2, R69 ;  /* 0x000000450248723e */ /* 0x000fe400000010ff */
[----:B------:R-:W-:Y:S02]  /*e9d0*/  F2FP.BF16.PACK_AB R73, R163, R164 ;  /* 0x000000a4a349723e */ /* 0x000fe400000010ff */
[----:B------:R-:W-:Y:S04]  /*e9e0*/  F2FP.BF16.PACK_AB R75, R160, R161 ;  /* 0x000000a1a04b723e */ /* 0x000fe800000010ff */
[----:B------:R-:W4:Y:S03]  /*e9f0*/  MUFU.EX2 R69, R174 ;  /* 0x000000ae00457308 */ /* 0x000f260000000800 */
[C---:B-1----:R-:W-:Y:S07]  /*ea00*/  HMMA.16816.F32.BF16 R4, R72.reuse, R76, R4 ;  /* 0x0000004c4804723c */ /* 0x042fee0000041804 */
[----:B------:R-:W1:Y:S01]  /*ea10*/  MUFU.EX2 R2, R173 ;  /* 0x000000ad00027308 */ /* 0x000e620000000800 */
[C---:B------:R-:W-:Y:S01]  /*ea20*/  HMMA.16816.F32.BF16 R8, R72.reuse, R78, R8 ;  /* 0x0000004e4808723c */ /* 0x040fe20000041808 */
[----:B------:R-:W3:Y:S08]  /*ea30*/  LDSM.16.MT88.4 R76, [R205+0x1000] ;  /* 0x00100000cd4c783b */ /* 0x000ef00000004200 */
[----:B------:R-:W-:Y:S01]  /*ea40*/  MUFU.EX2 R151, R252 ;  /* 0x000000fc00977308 */ /* 0x000fe20000000800 */
[C---:B--2---:R-:W-:Y:S03]  /*ea50*/  HMMA.16816.F32.BF16 R12, R72.reuse, R80, R12 ;  /* 0x00000050480c723c */ /* 0x044fe6000004180c */
[----:B----4-:R-:W-:Y:S05]  /*ea60*/  FADD.FTZ R0, R69, R0 ;  /* 0x0000000045007221 */ /* 0x010fea0000010000 */
[C---:B------:R-:W-:Y:S01]  /*ea70*/  HMMA.16816.F32.BF16 R16, R72.reuse, R82, R16 ;  /* 0x000000524810723c */ /* 0x040fe20000041810 */
[----:B------:R-:W2:Y:S03]  /*ea80*/  LDSM.16.MT88.4 R80, [R202+0x5000] ;  /* 0x00500000ca50783b */ /* 0x000ea60000004200 */
[----:B-1----:R-:W-:Y:S04]  /*ea90*/  FADD.FTZ R0, R2, R0 ;  /* 0x0000000002007221 */ /* 0x002fe80000010000 */
[C---:B---3--:R-:W-:Y:S04]  /*eaa0*/  HMMA.16816.F32.BF16 R20, R72.reuse, R84, R20 ;  /* 0x000000544814723c */ /* 0x048fe80000041814 */
[----:B------:R-:W-:Y:S04]  /*eab0*/  FADD.FTZ R0, R92, R0 ;  /* 0x000000005c007221 */ /* 0x000fe80000010000 */
[C---:B------:R-:W-:Y:S01]  /*eac0*/  HMMA.16816.F32.BF16 R24, R72.reuse, R86, R24 ;  /* 0x000000564818723c */ /* 0x040fe20000041818 */
[----:B------:R-:W1:Y:S03]  /*ead0*/  LDSM.16.MT88.4 R84, [R204+0x5000] ;  /* 0x00500000cc54783b */ /* 0x000e660000004200 */
[----:B------:R-:W-:Y:S04]  /*eae0*/  FADD.FTZ R0, R70, R0 ;  /* 0x0000000046007221 */ /* 0x000fe80000010000 */
[C---:B------:R-:W-:Y:S08]  /*eaf0*/  HMMA.16816.F32.BF16 R28, R72.reuse, R76, R28 ;  /* 0x0000004c481c723c */ /* 0x040ff0000004181c */
[C---:B------:R-:W-:Y:S01]  /*eb00*/  HMMA.16816.F32.BF16 R32, R72.reuse, R78, R32 ;  /* 0x0000004e4820723c */ /* 0x040fe20000041820 */
[----:B------:R-:W3:Y:S07]  /*eb10*/  LDSM.16.MT88.4 R76, [R203+0x5000] ;  /* 0x00500000cb4c783b */ /* 0x000eee0000004200 */
[C---:B--2---:R-:W-:Y:S08]  /*eb20*/  HMMA.16816.F32.BF16 R36, R72.reuse, R80, R36 ;  /* 0x000000504824723c */ /* 0x044ff00000041824 */
[C---:B------:R-:W-:Y:S01]  /*eb30*/  HMMA.16816.F32.BF16 R40, R72.reuse, R82, R40 ;  /* 0x000000524828723c */ /* 0x040fe20000041828 */
[----:B------:R-:W2:Y:S07]  /*eb40*/  LDSM.16.MT88.4 R80, [R205+0x5000] ;  /* 0x00500000cd50783b */ /* 0x000eae0000004200 */
[C---:B-1----:R-:W-:Y:S08]  /*eb50*/  HMMA.16816.F32.BF16 R44, R72.reuse, R84, R44 ;  /* 0x00000054482c723c */ /* 0x042ff0000004182c */
[C---:B------:R-:W-:Y:S01]  /*eb60*/  HMMA.16816.F32.BF16 R48, R72.reuse, R86, R48 ;  /* 0x000000564830723c */ /* 0x040fe20000041830 */
[----:B------:R-:W1:Y:S02]  /*eb70*/  LDSM.16.MT88.4 R84, [R202+0x1800] ;  /* 0x00180000ca54783b */ /* 0x000e640000004200 */
[----:B-----5:R-:W-:Y:S05]  /*eb80*/  ISETP.GT.AND P0, PT, R232, R159, PT ;  /* 0x0000009fe800720c */ /* 0x020fea0003f04270 */
[C---:B---3--:R-:W-:Y:S07]  /*eb90*/  HMMA.16816.F32.BF16 R52, R72.reuse, R76, R52 ;  /* 0x0000004c4834723c */ /* 0x048fee0000041834 */
[----:B------:R-:W-:Y:S01]  /*eba0*/  F2FP.BF16.PACK_AB R76, R2, R69 ;  /* 0x00000045024c723e */ /* 0x000fe200000010ff */
[C---:B------:R-:W-:Y:S01]  /*ebb0*/  HMMA.16816.F32.BF16 R56, R72.reuse, R78, R56 ;  /* 0x0000004e4838723c */ /* 0x040fe20000041838 */
[----:B------:R-:W3:Y:S03]  /*ebc0*/  MUFU.EX2 R69, R235 ;  /* 0x000000eb00457308 */ /* 0x000ee60000000800 */
[----:B------:R-:W-:Y:S03]  /*ebd0*/  F2FP.BF16.PACK_AB R77, R157, R158 ;  /* 0x0000009e9d4d723e */ /* 0x000fe600000010ff */
[----:B------:R-:W-:Y:S01]  /*ebe0*/  F2FP.BF16.PACK_AB R78, R70, R92 ;  /* 0x0000005c464e723e */ /* 0x000fe200000010ff */
[C---:B--2---:R-:W-:Y:S01]  /*ebf0*/  HMMA.16816.F32.BF16 R60, R72.reuse, R80, R60 ;  /* 0x00000050483c723c */ /* 0x044fe2000004183c */
[----:B------:R-:W-:Y:S02]  /*ec00*/  LDSM.16.MT88.4 R92, [R204+0x2000] ;  /* 0x00200000cc5c783b */ /* 0x000fe40000004200 */
[----:B------:R-:W2:Y:S01]  /*ec10*/  MUFU.EX2 R2, R234 ;  /* 0x000000ea00027308 */ /* 0x000ea20000000800 */
[----:B------:R-:W-:Y:S04]  /*ec20*/  F2FP.BF16.PACK_AB R79, R155, R156 ;  /* 0x0000009c9b4f723e */ /* 0x000fe800000010ff */
[----:B------:R-:W-:Y:S01]  /*ec30*/  HMMA.16816.F32.BF16 R64, R72, R82, R64 ;  /* 0x000000524840723c */ /* 0x000fe20000041840 */
[----:B------:R-:W4:Y:S04]  /*ec40*/  LDSM.16.MT88.4 R72, [R203+0x1800] ;  /* 0x00180000cb48783b */ /* 0x000f280000004200 */
[----:B------:R-:W5:Y:S03]  /*ec50*/  MUFU.EX2 R70, R230 ;  /* 0x000000e600467308 */ /* 0x000f660000000800 */
[C---:B-1----:R-:W-:Y:S01]  /*ec60*/  HMMA.16816.F32.BF16 R4, R76.reuse, R84, R4 ;  /* 0x000000544c04723c */ /* 0x042fe20000041804 */
[----:B------:R-:W1:Y:S04]  /*ec70*/  LDSM.16.MT88.4 R80, [R205+0x1800] ;  /* 0x00180000cd50783b */ /* 0x000e680000004200 */
[----:B---3--:R-:W-:Y:S03]  /*ec80*/  FADD.FTZ R0, R69, R0 ;  /* 0x0000000045007221 */ /* 0x008fe60000010000 */
[C---:B------:R-:W-:Y:S01]  /*ec90*/  HMMA.16816.F32.BF16 R8, R76.reuse, R86, R8 ;  /* 0x000000564c08723c */ /* 0x040fe20000041808 */
[----:B------:R-:W3:Y:S03]  /*eca0*/  LDSM.16.MT88.4 R84, [R202+0x5800] ;  /* 0x00580000ca54783b */ /* 0x000ee60000004200 */
[----:B--2---:R-:W-:Y:S04]  /*ecb0*/  FADD.FTZ R0, R2, R0 ;  /* 0x0000000002007221 */ /* 0x004fe80000010000 */
[C---:B------:R-:W-:Y:S04]  /*ecc0*/  HMMA.16816.F32.BF16 R12, R76.reuse, R88, R12 ;  /* 0x000000584c0c723c */ /* 0x040fe8000004180c */
[----:B------:R-:W-:Y:S04]  /*ecd0*/  FADD.FTZ R0, R96, R0 ;  /* 0x0000000060007221 */ /* 0x000fe80000010000 */
[C---:B------:R-:W-:Y:S01]  /*ece0*/  HMMA.16816.F32.BF16 R16, R76.reuse, R90, R16 ;  /* 0x0000005a4c10723c */ /* 0x040fe20000041810 */
[----:B------:R-:W-:Y:S03]  /*ecf0*/  LDSM.16.MT88.4 R88, [R203+0x5800] ;  /* 0x00580000cb58783b */ /* 0x000fe60000004200 */
[----:B-----5:R-:W-:Y:S04]  /*ed00*/  FADD.FTZ R0, R70, R0 ;  /* 0x0000000046007221 */ /* 0x020fe80000010000 */
[C---:B----4-:R-:W-:Y:S08]  /*ed10*/  HMMA.16816.F32.BF16 R20, R76.reuse, R72, R20 ;  /* 0x000000484c14723c */ /* 0x050ff00000041814 */
        /* <DEDUP_REMOVED lines=8> */
[C---:B--2---:R-:W-:Y:S07]  /*eda0*/  HMMA.16816.F32.BF16 R44, R76.reuse, R72, R44 ;  /* 0x000000484c2c723c */ /* 0x044fee000004182c */
[----:B------:R-:W-:Y:S01]  /*edb0*/  F2FP.BF16.PACK_AB R72, R2, R69 ;  /* 0x000000450248723e */ /* 0x000fe200000010ff */
[C---:B------:R-:W-:Y:S01]  /*edc0*/  HMMA.16816.F32.BF16 R48, R76.reuse, R74, R48 ;  /* 0x0000004a4c30723c */ /* 0x040fe20000041830 */
[----:B------:R-:W-:Y:S03]  /*edd0*/  MUFU.EX2 R69, R244 ;  /* 0x000000f400457308 */ /* 0x000fe60000000800 */
[----:B------:R-:W-:Y:S03]  /*ede0*/  F2FP.BF16.PACK_AB R73, R171, R170 ;  /* 0x000000aaab49723e */ /* 0x000fe600000010ff */
[----:B------:R-:W-:Y:S01]  /*edf0*/  F2FP.BF16.PACK_AB R74, R70, R96 ;  /* 0x00000060464a723e */ /* 0x000fe200000010ff */
[C---:B------:R-:W-:Y:S03]  /*ee00*/  HMMA.16816.F32.BF16 R52, R76.reuse, R88, R52 ;  /* 0x000000584c34723c */ /* 0x040fe60000041834 */
[----:B------:R-:W2:Y:S01]  /*ee10*/  MUFU.EX2 R96, R243 ;  /* 0x000000f300607308 */ /* 0x000ea20000000800 */
[----:B------:R-:W-:Y:S04]  /*ee20*/  F2FP.BF16.PACK_AB R75, R228, R175 ;  /* 0x000000afe44b723e */ /* 0x000fe800000010ff */
[C---:B------:R-:W-:Y:S01]  /*ee30*/  HMMA.16816.F32.BF16 R56, R76.reuse, R90, R56 ;  /* 0x0000005a4c38723c */ /* 0x040fe20000041838 */
[----:B------:R-:W4:Y:S04]  /*ee40*/  LDSM.16.MT88.4 R88, [R203+0x2000] ;  /* 0x00200000cb58783b */ /* 0x000f280000004200 */
[----:B------:R-:W5:Y:S03]  /*ee50*/  MUFU.EX2 R70, R240 ;  /* 0x000000f000467308 */ /* 0x000f660000000800 */
[C---:B-1----:R-:W-:Y:S07]  /*ee60*/  HMMA.16816.F32.BF16 R60, R76.reuse, R80, R60 ;  /* 0x000000504c3c723c */ /* 0x042fee000004183c */
[----:B------:R-:W1:Y:S01]  /*ee70*/  MUFU.EX2 R2, R245 ;  /* 0x000000f500027308 */ /* 0x000e620000000800 */
[----:B------:R-:W-:Y:S01]  /*ee80*/  HMMA.16816.F32.BF16 R64, R76, R82, R64 ;  /* 0x000000524c40723c */ /* 0x000fe20000041840 */
[----:B------:R-:W4:Y:S03]  /*ee90*/  LDSM.16.MT88.4 R76, [R205+0x2000] ;  /* 0x00200000cd4c783b */ /* 0x000f260000004200 */
[----:B--2---:R-:W-:Y:S04]  /*eea0*/  FADD.FTZ R0, R96, R0 ;  /* 0x0000000060007221 */ /* 0x004fe80000010000 */
[C---:B---3--:R-:W-:Y:S01]  /*eeb0*/  HMMA.16816.F32.BF16 R4, R72.reuse, R84, R4 ;  /* 0x000000544804723c */ /* 0x048fe20000041804 */
[----:B------:R-:W2:Y:S04]  /*eec0*/  LDSM.16.MT88.4 R80, [R202+0x6000] ;  /* 0x00600000ca50783b */ /* 0x000ea80000004200 */
[----:B-----5:R-:W-:Y:S03]  /*eed0*/  FADD.FTZ R0, R70, R0 ;  /* 0x0000000046007221 */ /* 0x020fe60000010000 */
[C---:B------:R-:W-:Y:S01]  /*eee0*/  HMMA.16816.F32.BF16 R8, R72.reuse, R86, R8 ;  /* 0x000000564808723c */ /* 0x040fe20000041808 */
[----:B------:R-:W3:Y:S03]  /*eef0*/  LDSM.16.MT88.4 R84, [R204+0x6000] ;  /* 0x00600000cc54783b */ /* 0x000ee60000004200 */
[----:B------:R-:W-:Y:S04]  /*ef00*/  FADD.FTZ R0, R69, R0 ;  /* 0x0000000045007221 */ /* 0x000fe80000010000 */
[C---:B------:R-:W-:Y:S04]  /*ef10*/  HMMA.16816.F32.BF16 R12, R72.reuse, R92, R12 ;  /* 0x0000005c480c723c */ /* 0x040fe8000004180c */
[----:B-1----:R-:W-:Y:S04]  /*ef20*/  FADD.FTZ R0, R2, R0 ;  /* 0x0000000002007221 */ /* 0x002fe80000010000 */
[C---:B------:R-:W-:Y:S01]  /*ef30*/  HMMA.16816.F32.BF16 R16, R72.reuse, R94, R16 ;  /* 0x0000005e4810723c */ /* 0x040fe20000041810 */
[----:B------:R-:W1:Y:S07]  /*ef40*/  LDSM.16.MT88.4 R92, [R203+0x6000] ;  /* 0x00600000cb5c783b */ /* 0x000e6e0000004200 */
        /* <DEDUP_REMOVED lines=10> */
[C---:B--2---:R-:W-:Y:S04]  /*eff0*/  HMMA.16816.F32.BF16 R36, R72.reuse, R80, R36 ;  /* 0x000000504824723c */ /* 0x044fe80000041824 */
[----:B------:R-:W-:Y:S01]  /*f000*/  F2FP.BF16.PACK_AB R79, R237, R236 ;  /* 0x000000eced4f723e */ /* 0x000fe200000010ff */
[----:B------:R-:W2:Y:S03]  /*f010*/  MUFU.EX2 R69, R249 ;  /* 0x000000f900457308 */ /* 0x000ea60000000800 */
[C---:B------:R-:W-:Y:S01]  /*f020*/  HMMA.16816.F32.BF16 R40, R72.reuse, R82, R40 ;  /* 0x000000524828723c */ /* 0x040fe20000041828 */
[----:B------:R-:W4:Y:S06]  /*f030*/  LDSM.16.MT88.4 R80, [R202+0x2800] ;  /* 0x00280000ca50783b */ /* 0x000f2c0000004200 */
[----:B------:R-:W4:Y:S01]  /*f040*/  MUFU.EX2 R2, R116 ;  /* 0x0000007400027308 */ /* 0x000f220000000800 */
[C---:B---3--:R-:W-:Y:S04]  /*f050*/  HMMA.16816.F32.BF16 R44, R72.reuse, R84, R44 ;  /* 0x00000054482c723c */ /* 0x048fe8000004182c */
[----:B-----5:R-:W-:Y:S04]  /*f060*/  FADD.FTZ R0, R70, R0 ;  /* 0x0000000046007221 */ /* 0x020fe80000010000 */
[C---:B------:R-:W-:Y:S01]  /*f070*/  HMMA.16816.F32.BF16 R48, R72.reuse, R86, R48 ;  /* 0x000000564830723c */ /* 0x040fe20000041830 */
[----:B------:R-:W3:Y:S03]  /*f080*/  LDSM.16.MT88.4 R84, [R204+0x2800] ;  /* 0x00280000cc54783b */ /* 0x000ee60000004200 */
[C---:B--2---:R-:W-:Y:S04]  /*f090*/  FADD.FTZ R0, R69.reuse, R0 ;  /* 0x0000000045007221 */ /* 0x044fe80000010000 */
[C---:B-1----:R-:W-:Y:S04]  /*f0a0*/  HMMA.16816.F32.BF16 R52, R72.reuse, R92, R52 ;  /* 0x0000005c4834723c */ /* 0x042fe80000041834 */
[----:B------:R-:W-:Y:S04]  /*f0b0*/  FADD.FTZ R0, R104, R0 ;  /* 0x0000000068007221 */ /* 0x000fe80000010000 */
[C---:B------:R-:W-:Y:S01]  /*f0c0*/  HMMA.16816.F32.BF16 R56, R72.reuse, R94, R56 ;  /* 0x0000005e4838723c */ /* 0x040fe20000041838 */
[----:B------:R-:W1:Y:S03]  /*f0d0*/  LDSM.16.MT88.4 R92, [R203+0x2800] ;  /* 0x00280000cb5c783b */ /* 0x000e660000004200 */
[C---:B----4-:R-:W-:Y:S04]  /*f0e0*/  FADD.FTZ R0, R2.reuse, R0 ;  /* 0x0000000002007221 */ /* 0x050fe80000010000 */
[C---:B------:R-:W-:Y:S08]  /*f0f0*/  HMMA.16816.F32.BF16 R60, R72.reuse, R88, R60 ;  /* 0x00000058483c723c */ /* 0x040ff0000004183c */
        /* <DEDUP_REMOVED lines=15> */
[----:B------:R-:W1:Y:S03]  /*f1f0*/  MUFU.EX2 R70, R132 ;  /* 0x0000008400467308 */ /* 0x000e660000000800 */
        /* <DEDUP_REMOVED lines=8> */
[C---:B------:R-:W-:Y:S04]  /*f280*/  HMMA.16816.F32.BF16 R44, R76.reuse, R96, R44 ;  /* 0x000000604c2c723c */ /* 0x040fe8000004182c */
[----:B-1----:R-:W-:Y:S04]  /*f290*/  F2FP.BF16.PACK_AB R147, R70, R148 ;  /* 0x000000944693723e */ /* 0x002fe800000010ff */
[C---:B------:R-:W-:Y:S01]  /*f2a0*/  HMMA.16816.F32.BF16 R48, R76.reuse, R98, R48 ;  /* 0x000000624c30723c */ /* 0x040fe20000041830 */
[----:B------:R-:W-:Y:S03]  /*f2b0*/  LDSM.16.MT88.4 R96, [R205+0x3000] ;  /* 0x00300000cd60783b */ /* 0x000fe60000004200 */
[----:B--2---:R-:W-:Y:S04]  /*f2c0*/  FADD.FTZ R0, R2, R0 ;  /* 0x0000000002007221 */ /* 0x004fe80000010000 */
[C---:B-----5:R-:W-:Y:S01]  /*f2d0*/  HMMA.16816.F32.BF16 R52, R76.reuse, R80, R52 ;  /* 0x000000504c34723c */ /* 0x060fe20000041834 */
[----:B------:R-:W-:Y:S03]  /*f2e0*/  LDSM.16.MT88.4 R120, [R204+0x3800] ;  /* 0x00380000cc78783b */ /* 0x000fe60000004200 */
[C---:B------:R-:W-:Y:S01]  /*f2f0*/  FADD.FTZ R0, R144.reuse, R0 ;  /* 0x0000000090007221 */ /* 0x040fe20000010000 */
[----:B------:R-:W-:Y:S01]  /*f300*/  F2FP.BF16.PACK_AB R144, R144, R2 ;  /* 0x000000029090723e */ /* 0x000fe200000010ff */
[----:B------:R-:W-:Y:S02]  /*f310*/  FADD.FTZ R2, R106, R105 ;  /* 0x000000696a027221 */ /* 0x000fe40000010000 */
[C---:B------:R-:W-:Y:S01]  /*f320*/  HMMA.16816.F32.BF16 R56, R76.reuse, R82, R56 ;  /* 0x000000524c38723c */ /* 0x040fe20000041838 */
[----:B------:R-:W1:Y:S03]  /*f330*/  LDSM.16.MT88.4 R80, [R203+0x3000] ;  /* 0x00300000cb50783b */ /* 0x000e660000004200 */
[----:B---3--:R-:W-:Y:S04]  /*f340*/  FADD.FTZ R0, R69, R0 ;  /* 0x0000000045007221 */ /* 0x008fe80000010000 */
        /* <DEDUP_REMOVED lines=67> */
[----:B------:R-:W-:Y:S01]  /*f780*/  FADD.FTZ R2, R148, R0 ;  /* 0x0000000094027221 */ /* 0x000fe20000010000 */
[----:B------:R-:W-:Y:S03]  /*f790*/  IADD3 R0, R232, -0x1, RZ ;  /* 0xffffffffe8007810 */ /* 0x000fe60007ffe0ff */
[C---:B------:R-:W-:Y:S04]  /*f7a0*/  HMMA.16816.F32.BF16 R92, R144.reuse, R88, R44 ;  /* 0x00000058905c723c */ /* 0x040fe8000004182c */
[----:B------:R-:W-:Y:S01]  /*f7b0*/  FADD.FTZ R2, R70, R2 ;  /* 0x0000000246027221 */ /* 0x000fe20000010000 */
[----:B------:R-:W-:Y:S02]  /*f7c0*/  MOV R232, R0 ;  /* 0x0000000000e87202 */ /* 0x000fe40000000f00 */
[----:B------:R-:W-:Y:S01]  /*f7d0*/  MOV R70, R3 ;  /* 0x0000000300467202 */ /* 0x000fe20000000f00 */
[C---:B------:R-:W-:Y:S01]  /*f7e0*/  HMMA.16816.F32.BF16 R88, R144.reuse, R90, R48 ;  /* 0x0000005a9058723c */ /* 0x040fe20000041830 */
[----:B------:R3:W-:Y:S07]  /*f7f0*/  STL [R1], R2 ;  /* 0x0000000201007387 */ /* 0x0007ee0000100800 */
[C---:B-1----:R-:W-:Y:S08]  /*f800*/  HMMA.16816.F32.BF16 R84, R144.reuse, R80, R52 ;  /* 0x000000509054723c */ /* 0x042ff00000041834 */
[C---:B------:R-:W-:Y:S08]  /*f810*/  HMMA.16816.F32.BF16 R80, R144.reuse, R82, R56 ;  /* 0x000000529050723c */ /* 0x040ff00000041838 */
[C---:B--2---:R-:W-:Y:S08]  /*f820*/  HMMA.16816.F32.BF16 R76, R144.reuse, R72, R60 ;  /* 0x00000048904c723c */ /* 0x044ff0000004183c */
[----:B------:R-:W-:Y:S01]  /*f830*/  HMMA.16816.F32.BF16 R72, R144, R74, R64 ;  /* 0x0000004a9048723c */ /* 0x000fe20000041840 */
[----:B------:R-:W-:Y:S07]  /*f840*/  @!UPT UIADD3 URZ, URZ, URZ, URZ ;  /* 0x0000003f3f3ff290 */ /* 0x000fee000fffe03f */
[----:B---3--:R-:W-:-:S11]  /*f850*/  @P0 BRA `(.L_x_100) ;  /* 0xffffbd4000000947 */ /* 0x008fd6000383ffff */
.L_x_93:
[----:B------:R-:W-:Y:S05]  /*f860*/  BRA.DIV ~URZ, `(.L_x_101) ;  /* 0x000047927f007947 */ /* 0x000fea000b800000 */
[----:B------:R1:W2:Y:S02]  /*f870*/  SHFL.BFLY PT, R5, R246, 0x2, 0x1f ;  /* 0x0c401f00f6057f89 */ /* 0x0002a400000e0000 */
.L_x_129:
[----:B--2---:R-:W-:Y:S01]  /*f880*/  FADD.FTZ R5, R5, R246 ;  /* 0x000000f605057221 */ /* 0x004fe20000010000 */
[----:B------:R-:W-:Y:S05]  /*f890*/  BRA.DIV ~URZ, `(.L_x_102) ;  /* 0x000047c27f007947 */ /* 0x000fea000b800000 */
[----:B------:R-:W2:Y:S04]  /*f8a0*/  LDL.LU R2, [R1] ;  /* 0x0000000001027983 */ /* 0x000ea80000300800 */
[----:B------:R-:W3:Y:S02]  /*f8b0*/  SHFL.BFLY PT, R0, R5, 0x1, 0x1f ;  /* 0x0c201f0005007f89 */ /* 0x000ee400000e0000 */
[----:B---3--:R-:W-:-:S02]  /*f8c0*/  FADD.FTZ R5, R5, R0 ;  /* 0x0000000005057221 */ /* 0x008fc40000010000 */
[----:B--2---:R-:W2:Y:S02]  /*f8d0*/  SHFL.BFLY PT, R4, R2, 0x2, 0x1f ;  /* 0x0c401f0002047f89 */ /* 0x004ea400000e0000 */
[----:B--2---:R-:W-:-:S05]  /*f8e0*/  FADD.FTZ R4, R4, R2 ;  /* 0x0000000204047221 */ /* 0x004fca0000010000 */
[----:B------:R2:W3:Y:S02]  /*f8f0*/  SHFL.BFLY PT, R3, R4, 0x1, 0x1f ;  /* 0x0c201f0004037f89 */ /* 0x0004e400000e0000 */
.L_x_130:
[----:B------:R-:W-:Y:S01]  /*f900*/  FSETP.NE.FTZ.AND P1, PT, R5, RZ, PT ;  /* 0x000000ff0500720b */ /* 0x000fe20003f35000 */
[----:B---3--:R-:W-:Y:S01]  /*f910*/  FADD.FTZ R3, R3, R4 ;  /* 0x0000000403037221 */ /* 0x008fe20000010000 */
[----:B------:R-:W-:Y:S02]  /*f920*/  MOV R2, RZ ;  /* 0x000000ff00027202 */ /* 0x000fe40000000f00 */
[----:B------:R-:W-:Y:S02]  /*f930*/  MOV R0, RZ ;  /* 0x000000ff00007202 */ /* 0x000fe40000000f00 */
[----:B------:R-:W-:Y:S02]  /*f940*/  FSETP.NE.FTZ.AND P0, PT, R3, RZ, PT ;  /* 0x000000ff0300720b */ /* 0x000fe40003f15000 */
[----:B------:R-:W-:Y:S02]  /*f950*/  MOV R17, 0xff800000 ;  /* 0xff80000000117802 */ /* 0x000fe40000000f00 */
[----:B------:R-:W-:-:S03]  /*f960*/  MOV R16, 0xff800000 ;  /* 0xff80000000107802 */ /* 0x000fc60000000f00 */
[----:B------:R-:W3:Y:S01]  /*f970*/  @P1 MUFU.RCP R2, R5 ;  /* 0x0000000500021308 */ /* 0x000ee20000001000 */
[----:B--2---:R-:W-:-:S05]  /*f980*/  @P1 MOV R4, 0x3f317218 ;  /* 0x3f31721800041802 */ /* 0x004fca0000000f00 */
[----:B------:R-:W-:Y:S02]  /*f990*/  @P1 FMUL.FTZ R4, R4, c[0x0][0x2d0] ;  /* 0x0000b40004041a20 */ /* 0x000fe40000410000 */
[----:B------:R-:W2:Y:S01]  /*f9a0*/  @P1 MUFU.LG2 R6, R5 ;  /* 0x0000000500061308 */ /* 0x000ea20000000c00 */
[----:B---3--:R-:W-:-:S07]  /*f9b0*/  FMUL.FTZ R132, R2, R132 ;  /* 0x0000008402847220 */ /* 0x008fce0000410000 */
[----:B------:R-:W3:Y:S01]  /*f9c0*/  @P0 MUFU.RCP R0, R3 ;  /* 0x0000000300000308 */ /* 0x000ee20000001000 */
        /* <DEDUP_REMOVED lines=31> */
[----:B------:R4:W5:Y:S01]  /*fbc0*/  @P0 MUFU.LG2 R2, R3 ;  /* 0x0000000300020308 */ /* 0x0009620000000c00 */
[----:B--2---:R-:W-:Y:S02]  /*fbd0*/  @P1 FMUL.FTZ R6, R6, 0.69314718246459960938 ;  /* 0x3f31721806061820 */ /* 0x004fe40000410000 */
[----:B---3--:R-:W-:Y:S02]  /*fbe0*/  FMUL.FTZ R134, R0, R134 ;  /* 0x0000008600867220 */ /* 0x008fe40000410000 */
[----:B------:R-:W-:Y:S01]  /*fbf0*/  @P1 FFMA.FTZ R17, R4, R68, R6 ;  /* 0x0000004404111223 */ /* 0x000fe20000010006 */
[----:B------:R-:W-:Y:S01]  /*fc00*/  MOV R4, 0x1 ;  /* 0x0000000100047802 */ /* 0x000fe20000000f00 */
[C---:B------:R-:W-:Y:S02]  /*fc10*/  FMUL.FTZ R135, R0.reuse, R135 ;  /* 0x0000008700877220 */ /* 0x040fe40000410000 */
[----:B------:R-:W-:-:S02]  /*fc20*/  FMUL.FTZ R130, R0, R130 ;  /* 0x0000008200827220 */ /* 0x000fc40000410000 */
[C---:B------:R-:W-:Y:S02]  /*fc30*/  FMUL.FTZ R131, R0.reuse, R131 ;  /* 0x0000008300837220 */ /* 0x040fe40000410000 */
[C---:B------:R-:W-:Y:S02]  /*fc40*/  FMUL.FTZ R126, R0.reuse, R126 ;  /* 0x0000007e007e7220 */ /* 0x040fe40000410000 */
[----:B------:R-:W-:Y:S01]  /*fc50*/  FMUL.FTZ R127, R0, R127 ;  /* 0x0000007f007f7220 */ /* 0x000fe20000410000 */
[----:B----4-:R-:W-:Y:S01]  /*fc60*/  @P0 MOV R3, 0x3f317218 ;  /* 0x3f31721800030802 */ /* 0x010fe20000000f00 */
[----:B-----5:R-:W-:Y:S02]  /*fc70*/  @P0 FMUL.FTZ R2, R2, 0.69314718246459960938 ;  /* 0x3f31721802020820 */ /* 0x020fe40000410000 */
[----:B------:R-:W-:Y:S02]  /*fc80*/  FMUL.FTZ R122, R0, R122 ;  /* 0x0000007a007a7220 */ /* 0x000fe40000410000 */
[----:B------:R-:W-:-:S02]  /*fc90*/  @P0 FMUL.FTZ R3, R3, c[0x0][0x2d0] ;  /* 0x0000b40003030a20 */ /* 0x000fc40000410000 */
        /* <DEDUP_REMOVED lines=24> */
[----:B------:R-:W-:Y:S01]  /*fe20*/  FMUL.FTZ R75, R0, R75 ;  /* 0x0000004b004b7220 */ /* 0x000fe20000410000 */
[----:B------:R-:W-:Y:S01]  /*fe30*/  PRMT R0, R4, 0x7610, R0 ;  /* 0x0000761004007816 */ /* 0x000fe20000000000 */
[----:B------:R-:W-:Y:S02]  /*fe40*/  @P0 FFMA.FTZ R16, R3, R12, R2 ;  /* 0x0000000c03100223 */ /* 0x000fe40000010002 */
.L_x_74:
[----:B--2---:R2:W5:Y:S01]  /*fe50*/  LDL R7, [R1+0x50] ;  /* 0x0000500001077983 */ /* 0x0045620000100800 */
[----:B------:R-:W-:Y:S03]  /*fe60*/  BSSY B0, `(.L_x_103) ;  /* 0x0000012000007945 */ /* 0x000fe60003800000 */
[----:B------:R-:W3:Y:S02]  /*fe70*/  S2R R6, SR_TID.X ;  /* 0x0000000000067919 */ /* 0x000ee40000002100 */
[----:B---3--:R-:W-:-:S13]  /*fe80*/  LOP3.LUT P6, RZ, R6, 0xff, RZ, 0xc0, !PT ;  /* 0x000000ff06ff7812 */ /* 0x008fda00078cc0ff */
[----:B------:R-:W-:Y:S05]  /*fe90*/  @P6 BRA `(.L_x_104) ;  /* 0x000000e000006947 */ /* 0x000fea0003800000 */
[----:B--2---:R-:W2:Y:S01]  /*fea0*/  S2R R4, SR_LANEID ;  /* 0x0000000000047919 */ /* 0x004ea20000000000 */
[----:B------:R-:W-:Y:S01]  /*feb0*/  VOTEU.ANY UR4, UPT, PT ;  /* 0x0000000000047886 */ /* 0x000fe200038e0100 */
[----:B------:R-:W-:Y:S01]  /*fec0*/  IMAD.MOV.U32 R5, RZ, RZ, c[0x0][0x584] ;  /* 0x00016100ff057624 */ /* 0x000fe200078e00ff */
[----:B------:R-:W2:Y:S08]  /*fed0*/  FLO.U32 R3, UR4 ;  /* 0x0000000400037d00 */ /* 0x000eb000080e0000 */
[----:B------:R-:W3:Y:S01]  /*fee0*/  POPC R2, UR4 ;  /* 0x0000000400027d09 */ /* 0x000ee20008000000 */
[----:B--2---:R-:W-:Y:S01]  /*fef0*/  ISETP.EQ.U32.AND P0, PT, R3, R4, PT ;  /* 0x000000040300720c */ /* 0x004fe20003f02070 */
[----:B------:R-:W-:-:S12]  /*ff00*/  IMAD.MOV.U32 R4, RZ, RZ, c[0x0][0x580] ;  /* 0x00016000ff047624 */ /* 0x000fd800078e00ff */
[----:B---3--:R2:W3:Y:S04]  /*ff10*/  @P0 ATOMG.E.ADD.STRONG.GPU PT, R2, [R4.64], R2 ;  /* 0x00000002040209a8 */ /* 0x0084e800081ee1c6 */
[----:B--2---:R-:W2:Y:S04]  /*ff20*/  S2R R4, SR_LTMASK ;  /* 0x0000000000047919 */ /* 0x004ea80000003900 */
[----:B---3--:R2:W3:Y:S02]  /*ff30*/  SHFL.IDX PT, R3, R2, R3, 0x1f ;  /* 0x00001f0302037589 */ /* 0x0084e400000e0000 */
[----:B--2---:R-:W-:-:S06]  /*ff40*/  LOP3.LUT R2, R4, UR4, RZ, 0xc0, !PT ;  /* 0x0000000404027c12 */ /* 0x004fcc000f8ec0ff */
[----:B------:R-:W3:Y:S02]  /*ff50*/  POPC R2, R2 ;  /* 0x0000000200027309 */ /* 0x000ee40000000000 */
[----:B---3-5:R-:W-:-:S05]  /*ff60*/  IADD3 R7, R3, c[0x0][0xc], R2 ;  /* 0x0000030003077a10 */ /* 0x028fca0007ffe002 */
[----:B------:R2:W-:Y:S02]  /*ff70*/  STL [R1+0x50], R7 ;  /* 0x0000500701007387 */ /* 0x0005e40000100800 */
.L_x_104:
[----:B--2---:R-:W-:Y:S05]  /*ff80*/  BSYNC B0 ;  /* 0x0000000000007941 */ /* 0x004fea0003800000 */
.L_x_103:
[----:B------:R-:W-:Y:S01]  /*ff90*/  PRMT R0, R0, 0x9910, RZ ;  /* 0x0000991000007816 */ /* 0x000fe200000000ff */
[----:B------:R-:W-:Y:S01]  /*ffa0*/  BSSY B1, `(.L_x_105) ;  /* 0x000013b000017945 */ /* 0x000fe20003800000 */
[----:B-----5:R-:W-:Y:S02]  /*ffb0*/  IMAD.MOV.U32 R18, RZ, RZ, R7 ;  /* 0x000000ffff127224 */ /* 0x020fe400078e0007 */
[----:B------:R-:W-:-:S13]  /*ffc0*/  ISETP.NE.AND P0, PT, R0, RZ, PT ;  /* 0x000000ff0000720c */ /* 0x000fda0003f05270 */
[----:B------:R-:W-:Y:S05]  /*ffd0*/  @!P0 BRA `(.L_x_106) ;  /* 0x000010b000008947 */ /* 0x000fea0003800000 */
[----:B------:R-:W-:Y:S01]  /*ffe0*/  WARPSYNC 0xffffffff ;  /* 0xffffffff00007948 */ /* 0x000fe20003800000 */
[----:B------:R-:W-:Y:S06]  /*fff0*/  BAR.SYNC.DEFER_BLOCKING 0x1, 0x100 ;  /* 0x0044000000007b1d */ /* 0x000fec0000010000 */
[----:B------:R-:W-:Y:S05]  /*10000*/  BRA.CONV ~URZ, `(.L_x_107) ;  /* 0x000000837f007947 */ /* 0x000fea000b800000 */
[----:B------:R-:W-:Y:S01]  /*10010*/  SHF.R.S32.HI R2, RZ, 0x1f, R6 ;  /* 0x0000001fff027819 */ /* 0x000fe20000011406 */
[----:B------:R-:W-:Y:S02]  /*10020*/  IMAD.MOV.U32 R52, RZ, RZ, RZ ;  /* 0x000000ffff347224 */ /* 0x000fe400078e00ff */
[----:B------:R-:W-:Y:S01]  /*10030*/  IMAD.MOV.U32 R3, RZ, RZ, 0x1f ;  /* 0x0000001fff037424 */ /* 0x000fe200078e00ff */
[----:B------:R-:W-:-:S04]  /*10040*/  LEA.HI R2, R2, R6, RZ, 0x7 ;  /* 0x0000000602027211 */ /* 0x000fc800078f38ff */
[----:B------:R-:W-:-:S05]  /*10050*/  SHF.R.S32.HI R2, RZ, 0x7, R2 ;  /* 0x00000007ff027819 */ /* 0x000fca0000011402 */
[----:B------:R-:W-:Y:S01]  /*10060*/  IMAD.MOV.U32 R36, RZ, RZ, R2 ;  /* 0x000000ffff247224 */ /* 0x000fe200078e0002 */
[----:B------:R-:W-:Y:S02]  /*10070*/  MOV R2, 0x10090 ;  /* 0x0001009000027802 */ /* 0x000fe40000000f00 */
[----:B-1----:R-:W-:Y:S05]  /*10080*/  CALL.REL.NOINC `($__internal_1_$__cuda_sm70_shflsync_idx_p) ;  /* 0x000041a000007944 */ /* 0x002fea0003c00000 */
.L_x_107:
[----:B------:R-:W2:Y:S04]  /*10090*/  LDL R8, [R1+0xcc] ;  /* 0x0000cc0001087983 */ /* 0x000ea80000100800 */
[----:B------:R-:W3:Y:S04]  /*100a0*/  LDL.LU R6, [R1+0x44] ;  /* 0x0000440001067983 */ /* 0x000ee80000300800 */
[----:B-1----:R-:W4:Y:S04]  /*100b0*/  LDL.LU R11, [R1+0x40] ;  /* 0x00004000010b7983 */ /* 0x002f280000300800 */
[----:B------:R-:W2:Y:S04]  /*100c0*/  LDL.LU R19, [R1+0x48] ;  /* 0x0000480001137983 */ /* 0x000ea80000300800 */
[----:B------:R-:W2:Y:S01]  /*100d0*/  LDL.LU R21, [R1+0x4c] ;  /* 0x00004c0001157983 */ /* 0x000ea20000300800 */
[----:B------:R-:W-:-:S03]  /*100e0*/  MOV R3, 0x1 ;  /* 0x0000000100037802 */ /* 0x000fc60000000f00 */
[----:B------:R-:W2:Y:S01]  /*100f0*/  LDL R20, [R1+0xd4] ;  /* 0x0000d40001147983 */ /* 0x000ea20000100800 */
[----:B------:R-:W-:-:S03]  /*10100*/  ISETP.NE.AND P1, PT, R3, c[0x0][0x4e8], PT ;  /* 0x00013a0003007a0c */ /* 0x000fc60003f25270 */
[----:B------:R-:W1:Y:S04]  /*10110*/  S2R R22, SR_TID.X ;  /* 0x0000000000167919 */ /* 0x000e680000002100 */
[----:B------:R1:W5:Y:S04]  /*10120*/  LDL R45, [R1+0x3c] ;  /* 0x00003c00012d7983 */ /* 0x0003680000100800 */
        /* <DEDUP_REMOVED lines=21> */
[----:B------:R1:W5:Y:S01]  /*10280*/  LDL R23, [R1+0x64] ;  /* 0x0000640001177983 */ /* 0x0003620000100800 */
[----:B---3--:R-:W-:Y:S01]  /*10290*/  SHF.R.S32.HI R0, RZ, 0x1f, R6 ;  /* 0x0000001fff007819 */ /* 0x008fe20000011406 */
[----:B------:R-:W-:Y:S01]  /*102a0*/  IMAD.WIDE.U32 R4, R6, c[0x0][0x4d0], RZ ;  /* 0x0001340006047a25 */ /* 0x000fe200078e00ff */
[----:B----4-:R-:W-:-:S03]  /*102b0*/  SHF.R.S32.HI R7, RZ, 0x1f, R11 ;  /* 0x0000001fff077819 */ /* 0x010fc6000001140b */
[C---:B------:R-:W-:Y:S02]  /*102c0*/  IMAD R2, R0.reuse, c[0x0][0x4d0], RZ ;  /* 0x0001340000027a24 */ /* 0x040fe400078e02ff */
[----:B------:R-:W-:Y:S02]  /*102d0*/  IMAD R3, R0, c[0x0][0x438], RZ ;  /* 0x00010e0000037a24 */ /* 0x000fe400078e02ff */
[----:B------:R-:W-:Y:S02]  /*102e0*/  IMAD R2, R6, c[0x0][0x4d4], R2 ;  /* 0x0001350006027a24 */ /* 0x000fe400078e0202 */
[----:B------:R-:W-:Y:S02]  /*102f0*/  IMAD R9, R7, c[0x0][0x4d8], RZ ;  /* 0x0001360007097a24 */ /* 0x000fe400078e02ff */
[----:B--2---:R-:W-:Y:S01]  /*10300*/  IMAD.IADD R0, R8, 0x1, R21 ;  /* 0x0000000108007824 */ /* 0x004fe200078e0215 */
[----:B------:R-:W-:Y:S01]  /*10310*/  IADD3 R5, R5, R2, RZ ;  /* 0x0000000205057210 */ /* 0x000fe20007ffe0ff */
[----:B------:R-:W-:-:S02]  /*10320*/  IMAD R8, R6, c[0x0][0x43c], R3 ;  /* 0x00010f0006087a24 */ /* 0x000fc400078e0203 */
[----:B------:R-:W-:Y:S01]  /*10330*/  IMAD.WIDE.U32 R2, R6, c[0x0][0x438], RZ ;  /* 0x00010e0006027a25 */ /* 0x000fe200078e00ff */
[----:B------:R-:W-:-:S03]  /*10340*/  MOV R6, R0 ;  /* 0x0000000000067202 */ /* 0x000fc60000000f00 */
[----:B------:R-:W-:Y:S01]  /*10350*/  @P1 IMAD.HI.U32 R10, R0, c[0x0][0x4ec], RZ ;  /* 0x00013b00000a1a27 */ /* 0x000fe200078e00ff */
[----:B------:R-:W-:-:S03]  /*10360*/  IADD3 R3, R3, R8, RZ ;  /* 0x0000000803037210 */ /* 0x000fc60007ffe0ff */
[----:B------:R-:W-:Y:S01]  /*10370*/  IMAD R8, R7, c[0x0][0x440], RZ ;  /* 0x0001100007087a24 */ /* 0x000fe200078e02ff */
[----:B------:R-:W-:Y:S01]  /*10380*/  @P1 SHF.R.U32.HI R6, RZ, c[0x0][0x4f0], R10 ;  /* 0x00013c00ff061a19 */ /* 0x000fe2000001160a */
[C---:B------:R-:W-:Y:S01]  /*10390*/  IMAD R9, R11.reuse, c[0x0][0x4dc], R9 ;  /* 0x000137000b097a24 */ /* 0x040fe200078e0209 */
[----:B------:R-:W-:Y:S01]  /*103a0*/  SHF.R.S32.HI R7, RZ, 0x1f, R19 ;  /* 0x0000001fff077819 */ /* 0x000fe20000011413 */
[----:B------:R-:W-:-:S04]  /*103b0*/  IMAD.WIDE.U32 R4, R11, c[0x0][0x4d8], R4 ;  /* 0x000136000b047a25 */ /* 0x000fc800078e0004 */
[----:B------:R-:W-:Y:S01]  /*103c0*/  IMAD R15, R11, c[0x0][0x444], R8 ;  /* 0x000111000b0f7a24 */ /* 0x000fe200078e0208 */
[----:B------:R-:W-:Y:S01]  /*103d0*/  IADD3 R8, -R6, RZ, RZ ;  /* 0x000000ff06087210 */ /* 0x000fe20007ffe1ff */
[----:B------:R-:W-:Y:S02]  /*103e0*/  IMAD.IADD R5, R5, 0x1, R9 ;  /* 0x0000000105057824 */ /* 0x000fe400078e0209 */
[----:B------:R-:W-:-:S04]  /*103f0*/  IMAD.WIDE.U32 R10, R11, c[0x0][0x440], R2 ;  /* 0x000110000b0a7a25 */ /* 0x000fc800078e0002 */
[----:B------:R-:W-:Y:S02]  /*10400*/  IMAD R3, R8, c[0x0][0x4e8], R0 ;  /* 0x00013a0008037a24 */ /* 0x000fe400078e0200 */
[----:B------:R-:W-:Y:S02]  /*10410*/  IMAD R12, R7, c[0x0][0x4e0], RZ ;  /* 0x00013800070c7a24 */ /* 0x000fe400078e02ff */
[----:B------:R-:W-:Y:S01]  /*10420*/  IMAD.WIDE.U32 R8, R19, c[0x0][0x4e0], R4 ;  /* 0x0001380013087a25 */ /* 0x000fe200078e0004 */
[----:B------:R-:W-:-:S03]  /*10430*/  SHF.R.S32.HI R13, RZ, 0x1f, R6 ;  /* 0x0000001fff0d7819 */ /* 0x000fc60000011406 */
[----:B------:R-:W-:Y:S01]  /*10440*/  @P1 IMAD.HI.U32 R4, R0, c[0x0][0x4ec], RZ ;  /* 0x00013b0000041a27 */ /* 0x000fe200078e00ff */
[----:B------:R-:W-:Y:S02]  /*10450*/  MOV R2, R0 ;  /* 0x0000000000027202 */ /* 0x000fe40000000f00 */
[----:B------:R-:W-:Y:S01]  /*10460*/  SHF.R.S32.HI R14, RZ, 0x1f, R3 ;  /* 0x0000001fff0e7819 */ /* 0x000fe20000011403 */
[----:B------:R-:W-:Y:S01]  /*10470*/  IMAD R12, R19, c[0x0][0x4e4], R12 ;  /* 0x00013900130c7a24 */ /* 0x000fe200078e020c */
[----:B------:R-:W-:Y:S02]  /*10480*/  IADD3 R6, P0, R6, R8, RZ ;  /* 0x0000000806067210 */ /* 0x000fe40007f1e0ff */
[----:B------:R-:W-:Y:S01]  /*10490*/  @P1 SHF.R.U32.HI R2, RZ, c[0x0][0x4f0], R4 ;  /* 0x00013c00ff021a19 */ /* 0x000fe20000011604 */
[----:B------:R-:W-:Y:S01]  /*104a0*/  IMAD.IADD R5, R11, 0x1, R15 ;  /* 0x000000010b057824 */ /* 0x000fe200078e020f */
[----:B------:R-:W-:Y:S01]  /*104b0*/  MOV R4, R10 ;  /* 0x0000000a00047202 */ /* 0x000fe20000000f00 */
[----:B------:R-:W-:Y:S01]  /*104c0*/  IMAD R8, R7, c[0x0][0x448], RZ ;  /* 0x0001120007087a24 */ /* 0x000fe200078e02ff */
[----:B------:R-:W-:Y:S01]  /*104d0*/  IADD3.X R7, R13, R9, R12, P0, !PT ;  /* 0x000000090d077210 */ /* 0x000fe200007fe40c */
[----:B------:R-:W-:Y:S01]  /*104e0*/  IMAD R9, R14, c[0x0][0x4c8], RZ ;  /* 0x000132000e097a24 */ /* 0x000fe200078e02ff */
[----:B------:R2:W5:Y:S01]  /*104f0*/  LDL R15, [R1+0x94] ;  /* 0x00009400010f7983 */ /* 0x0005620000100800 */
[----:B------:R-:W-:-:S02]  /*10500*/  IMAD R10, R19, c[0x0][0x44c], R8 ;  /* 0x00011300130a7a24 */ /* 0x000fc400078e0208 */
[----:B------:R-:W-:Y:S01]  /*10510*/  IMAD.WIDE.U32 R4, R19, c[0x0][0x448], R4 ;  /* 0x0001120013047a25 */ /* 0x000fe200078e0004 */
[----:B-1----:R-:W-:Y:S01]  /*10520*/  SHF.R.S32.HI R19, RZ, 0x1f, R22 ;  /* 0x0000001fff137819 */ /* 0x002fe20000011416 */
[----:B------:R2:W5:Y:S01]  /*10530*/  LDL R14, [R1+0x58] ;  /* 0x00005800010e7983 */ /* 0x0005620000100800 */
[----:B------:R-:W-:Y:S01]  /*10540*/  IADD3 R8, -R2, RZ, RZ ;  /* 0x000000ff02087210 */ /* 0x000fe20007ffe1ff */
[C---:B------:R-:W-:Y:S02]  /*10550*/  IMAD R9, R3.reuse, c[0x0][0x4cc], R9 ;  /* 0x0001330003097a24 */ /* 0x040fe400078e0209 */
[----:B------:R-:W-:Y:S01]  /*10560*/  IMAD.WIDE.U32 R6, R3, c[0x0][0x4c8], R6 ;  /* 0x0001320003067a25 */ /* 0x000fe200078e0006 */
[----:B------:R-:W-:Y:S01]  /*10570*/  SHF.R.S32.HI R3, RZ, 0x1f, R2 ;  /* 0x0000001fff037819 */ /* 0x000fe20000011402 */
[----:B------:R2:W5:Y:S01]  /*10580*/  LDL R13, [R1+0x90] ;  /* 0x00009000010d7983 */ /* 0x0005620000100800 */
[----:B------:R-:W-:Y:S01]  /*10590*/  LEA.HI R19, R19, R22, RZ, 0x5 ;  /* 0x0000001613137211 */ /* 0x000fe200078f28ff */
[----:B------:R-:W-:-:S02]  /*105a0*/  IMAD R8, R8, c[0x0][0x4e8], R0 ;  /* 0x00013a0008087a24 */ /* 0x000fc400078e0200 */
[----:B------:R-:W-:Y:S01]  /*105b0*/  IMAD R0, R3, c[0x0][0x430], RZ ;  /* 0x00010c0003007a24 */ /* 0x000fe200078e02ff */
[----:B------:R-:W-:Y:S01]  /*105c0*/  LOP3.LUT R19, R19, 0xffffffe0, RZ, 0xc0, !PT ;  /* 0xffffffe013137812 */ /* 0x000fe200078ec0ff */
[----:B------:R-:W-:Y:S01]  /*105d0*/  IMAD.IADD R5, R5, 0x1, R10 ;  /* 0x0000000105057824 */ /* 0x000fe200078e020a */
[----:B------:R2:W5:Y:S01]  /*105e0*/  LDL R12, [R1+0x54] ;  /* 0x00005400010c7983 */ /* 0x0005620000100800 */
[C---:B------:R-:W-:Y:S01]  /*105f0*/  IMAD R0, R2.reuse, c[0x0][0x434], R0 ;  /* 0x00010d0002007a24 */ /* 0x040fe200078e0200 */
[----:B------:R-:W-:Y:S01]  /*10600*/  IADD3 R19, -R19, R22, RZ ;  /* 0x0000001613137210 */ /* 0x000fe20007ffe1ff */
[----:B------:R-:W-:Y:S01]  /*10610*/  IMAD.WIDE.U32 R2, R2, c[0x0][0x430], R4 ;  /* 0x00010c0002027a25 */ /* 0x000fe200078e0004 */
[----:B------:R2:W5:Y:S02]  /*10620*/  LDL R22, [R1+0x9c] ;  /* 0x00009c0001167983 */ /* 0x0005640000100800 */
[----:B------:R-:W-:Y:S01]  /*10630*/  LOP3.LUT P1, RZ, R19, 0x3, RZ, 0xc0, !PT ;  /* 0x0000000313ff7812 */ /* 0x000fe2000782c0ff */
[----:B------:R-:W-:Y:S01]  /*10640*/  IMAD.IADD R3, R3, 0x1, R0 ;  /* 0x0000000103037824 */ /* 0x000fe200078e0200 */
[----:B------:R-:W-:Y:S01]  /*10650*/  IADD3 R0, R20, R21, RZ ;  /* 0x0000001514007210 */ /* 0x000fe20007ffe0ff */
[----:B------:R2:W5:Y:S04]  /*10660*/  LDL R19, [R1+0x5c] ;  /* 0x00005c0001137983 */ /* 0x0005680000100800 */
[----:B------:R2:W5:Y:S04]  /*10670*/  LDL R21, [R1+0x60] ;  /* 0x0000600001157983 */ /* 0x0005680000100800 */
[----:B------:R2:W5:Y:S01]  /*10680*/  LDL R20, [R1+0x98] ;  /* 0x0000980001147983 */ /* 0x0005620000100800 */
[----:B------:R-:W-:-:S02]  /*10690*/  IADD3 R7, R7, R9, RZ ;  /* 0x0000000907077210 */ /* 0x000fc40007ffe0ff */
[----:B------:R-:W-:-:S04]  /*106a0*/  LEA R9, P0, R6, c[0x0][0x4a8], 0x2 ;  /* 0x00012a0006097a11 */ /* 0x000fc800078010ff */
[----:B------:R-:W-:Y:S01]  /*106b0*/  LEA.HI.X R7, R6, c[0x0][0x4ac], R7, 0x2, P0 ;  /* 0x00012b0006077a11 */ /* 0x000fe200000f1407 */
[----:B------:R-:W-:Y:S01]  /*106c0*/  SHFL.IDX PT, R4, R9, RZ, 0x1c1f ;  /* 0x001c1fff09047589 */ /* 0x000fe200000e0000 */
[----:B------:R-:W-:-:S03]  /*106d0*/  ULDC UR5, c[0x0][0x4e8] ;  /* 0x00013a0000057ab9 */ /* 0x000fc60000000800 */
[----:B------:R-:W1:Y:S01]  /*106e0*/  SHFL.IDX PT, R5, R7, RZ, 0x1c1f ;  /* 0x001c1fff07057589 */ /* 0x000e6200000e0000 */
[----:B------:R-:W-:-:S03]  /*106f0*/  ULDC UR4, c[0x0][0x388] ;  /* 0x0000e20000047ab9 */ /* 0x000fc60000000800 */
[----:B------:R3:W-:Y:S04]  /*10700*/  SHFL.IDX PT, R6, R9, 0x1, 0x1c1f ;  /* 0x003c1f0009067f89 */ /* 0x0007e800000e0000 */
[----:B------:R-:W4:Y:S01]  /*10710*/  SHFL.IDX PT, R7, R7, 0x1, 0x1c1f ;  /* 0x003c1f0007077f89 */ /* 0x000f2200000e0000 */
[----:B------:R-:W-:-:S06]  /*10720*/  UIMAD UR4, UR5, UR4, URZ ;  /* 0x00000004050472a4 */ /* 0x000fcc000f8e023f */
[----:B------:R-:W-:Y:S02]  /*10730*/  ISETP.GE.OR P2, PT, R0, UR4, P1 ;  /* 0x0000000400007c0c */ /* 0x000fe40008f46670 */
[----:B---3--:R-:W-:-:S05]  /*10740*/  SHF.R.S32.HI R9, RZ, 0x1f, R8 ;  /* 0x0000001fff097819 */ /* 0x008fca0000011408 */
[----:B------:R-:W-:Y:S01]  /*10750*/  IMAD R10, R9, c[0x0][0x428], RZ ;  /* 0x00010a00090a7a24 */ /* 0x000fe200078e02ff */
[----:B------:R-:W-:-:S04]  /*10760*/  IADD3 R9, R0, 0x8, RZ ;  /* 0x0000000800097810 */ /* 0x000fc80007ffe0ff */
[----:B------:R-:W-:Y:S01]  /*10770*/  ISETP.GE.OR P1, PT, R9, UR4, P1 ;  /* 0x0000000409007c0c */ /* 0x000fe20008f26670 */
[C---:B------:R-:W-:Y:S01]  /*10780*/  IMAD R10, R8.reuse, c[0x0][0x42c], R10 ;  /* 0x00010b00080a7a24 */ /* 0x040fe200078e020a */
[----:B-1----:R2:W-:Y:S01]  /*10790*/  @!P2 ST.E [R4.64], R17 ;  /* 0x000000110400a985 */ /* 0x0025e2000c101906 */
[----:B------:R-:W-:-:S05]  /*107a0*/  IMAD.WIDE.U32 R2, R8, c[0x0][0x428], R2 ;  /* 0x00010a0008027a25 */ /* 0x000fca00078e0002 */
[----:B------:R-:W-:-:S05]  /*107b0*/  IADD3 R3, R3, R10, RZ ;  /* 0x0000000a03037210 */ /* 0x000fca0007ffe0ff */
[----:B----4-:R2:W-:Y:S01]  /*107c0*/  @!P1 ST.E [R6.64], R16 ;  /* 0x0000001006009985 */ /* 0x0105e2000c101906 */
[----:B------:R-:W-:Y:S02]  /*107d0*/  ISETP.GE.AND P1, PT, R0, UR4, PT ;  /* 0x0000000400007c0c */ /* 0x000fe4000bf26270 */
[----:B------:R-:W-:-:S04]  /*107e0*/  LEA R11, P0, R2, c[0x0][0x400], 0x2 ;  /* 0x00010000020b7a11 */ /* 0x000fc800078010ff */
[----:B------:R-:W-:Y:S01]  /*107f0*/  LEA.HI.X R10, R2, c[0x0][0x404], R3, 0x2, P0 ;  /* 0x00010100020a7a11 */ /* 0x000fe200000f1403 */
[----:B------:R-:W-:Y:S01]  /*10800*/  BSSY B0, `(.L_x_108) ;  /* 0x0000044000007945 */ /* 0x000fe20003800000 */
[----:B------:R2:W1:Y:S01]  /*10810*/  SHFL.IDX PT, R2, R11, RZ, 0x1c1f ;  /* 0x001c1fff0b027589 */ /* 0x00046200000e0000 */
[----:B------:R-:W-:-:S03]  /*10820*/  ISETP.GE.AND P0, PT, R9, UR4, PT ;  /* 0x0000000409007c0c */ /* 0x000fc6000bf06270 */
[----:B------:R2:W3:Y:S01]  /*10830*/  SHFL.IDX PT, R3, R10, RZ, 0x1c1f ;  /* 0x001c1fff0a037589 */ /* 0x0004e200000e0000 */
[----:B------:R-:W-:Y:S05]  /*10840*/  @P1 BRA `(.L_x_109) ;  /* 0x000003f000001947 */ /* 0x000fea0003800000 */
[----:B-----5:R-:W-:Y:S02]  /*10850*/  ISETP.GE.AND P5, PT, R45, c[0x0][0x3c8], PT ;  /* 0x0000f2002d007a0c */ /* 0x020fe40003fa6270 */
[----:B------:R-:W-:Y:S02]  /*10860*/  ISETP.GE.AND P1, PT, R43, c[0x0][0x3c8], PT ;  /* 0x0000f2002b007a0c */ /* 0x000fe40003f26270 */
[----:B------:R-:W-:Y:S02]  /*10870*/  ISETP.GE.AND P4, PT, R41, c[0x0][0x3c8], PT ;  /* 0x0000f20029007a0c */ /* 0x000fe40003f86270 */
[----:B------:R-:W-:-:S07]  /*10880*/  ISETP.GE.AND P2, PT, R39, c[0x0][0x3c8], PT ;  /* 0x0000f20027007a0c */ /* 0x000fce0003f46270 */
[----:B-123--:R-:W-:Y:S02]  /*10890*/  @!P5 IMAD.WIDE R6, R45, 0x4, R2 ;  /* 0x000000042d06d825 */ /* 0x00efe400078e0202 */
[----:B------:R-:W-:-:S03]  /*108a0*/  @!P1 LEA R4, P3, R43, R2, 0x2 ;  /* 0x000000022b049211 */ /* 0x000fc600078610ff */
[----:B------:R1:W-:Y:S01]  /*108b0*/  @!P5 ST.E.64 [R6.64], R132 ;  /* 0x000000840600d985 */ /* 0x0003e2000c101b06 */
[----:B------:R-:W-:Y:S02]  /*108c0*/  @!P1 LEA.HI.X R5, R43, R3, R44, 0x2, P3 ;  /* 0x000000032b059211 */ /* 0x000fe400018f142c */
[----:B------:R-:W-:-:S03]  /*108d0*/  ISETP.GE.AND P5, PT, R37, c[0x0][0x3c8], PT ;  /* 0x0000f20025007a0c */ /* 0x000fc60003fa6270 */
[----:B------:R2:W-:Y:S01]  /*108e0*/  @!P1 ST.E.64 [R4.64], R128 ;  /* 0x0000008004009985 */ /* 0x0005e2000c101b06 */
[----:B------:R-:W-:Y:S02]  /*108f0*/  ISETP.GE.AND P1, PT, R35, c[0x0][0x3c8], PT ;  /* 0x0000f20023007a0c */ /* 0x000fe40003f26270 */
[----:B-1----:R-:W-:-:S04]  /*10900*/  @!P4 LEA R6, P3, R41, R2, 0x2 ;  /* 0x000000022906c211 */ /* 0x002fc800078610ff */
[----:B------:R-:W-:Y:S02]  /*10910*/  @!P4 LEA.HI.X R7, R41, R3, R42, 0x2, P3 ;  /* 0x000000032907c211 */ /* 0x000fe400018f142a */
[----:B--2---:R-:W-:-:S03]  /*10920*/  @!P2 LEA R4, P3, R39, R2, 0x2 ;  /* 0x000000022704a211 */ /* 0x004fc600078610ff */
        /* <DEDUP_REMOVED lines=28> */
[----:B-1----:R-:W-:-:S04]  /*10af0*/  @!P3 LEA R6, P4, R25, R2, 0x2 ;  /* 0x000000021906b211 */ /* 0x002fc800078810ff */
[-C--:B------:R-:W-:Y:S02]  /*10b00*/  @!P3 LEA.HI.X R7, R25, R3.reuse, R26, 0x2, P4 ;  /* 0x000000031907b211 */ /* 0x080fe400020f141a */
[-C--:B--2---:R-:W-:Y:S02]  /*10b10*/  @!P2 LEA R4, P1, R23, R2.reuse, 0x2 ;  /* 0x000000021704a211 */ /* 0x084fe400078210ff */
[----:B------:R-:W-:Y:S01]  /*10b20*/  ISETP.GE.AND P4, PT, R19, c[0x0][0x3c8], PT ;  /* 0x0000f20013007a0c */ /* 0x000fe20003f86270 */
[----:B------:R1:W-:Y:S01]  /*10b30*/  @!P3 ST.E.64 [R6.64], R92 ;  /* 0x0000005c0600b985 */ /* 0x0003e2000c101b06 */
[----:B------:R-:W-:Y:S02]  /*10b40*/  @!P2 LEA.HI.X R5, R23, R3, R24, 0x2, P1 ;  /* 0x000000031705a211 */ /* 0x000fe400008f1418 */
[----:B------:R-:W-:Y:S02]  /*10b50*/  ISETP.GE.AND P3, PT, R14, c[0x0][0x3c8], PT ;  /* 0x0000f2000e007a0c */ /* 0x000fe40003f66270 */
[----:B------:R-:W-:Y:S01]  /*10b60*/  @!P5 LEA R8, P1, R21, R2, 0x2 ;  /* 0x000000021508d211 */ /* 0x000fe200078210ff */
[----:B------:R2:W-:Y:S01]  /*10b70*/  @!P2 ST.E.64 [R4.64], R88 ;  /* 0x000000580400a985 */ /* 0x0005e2000c101b06 */
[----:B------:R-:W-:-:S02]  /*10b80*/  ISETP.GE.AND P2, PT, R12, c[0x0][0x3c8], PT ;  /* 0x0000f2000c007a0c */ /* 0x000fc40003f46270 */
[----:B------:R-:W-:-:S05]  /*10b90*/  @!P5 LEA.HI.X R9, R21, R3, R22, 0x2, P1 ;  /* 0x000000031509d211 */ /* 0x000fca00008f1416 */
[----:B------:R3:W-:Y:S01]  /*10ba0*/  @!P5 ST.E.64 [R8.64], R84 ;  /* 0x000000540800d985 */ /* 0x0007e2000c101b06 */
[----:B-1----:R-:W-:-:S04]  /*10bb0*/  @!P4 LEA R6, P1, R19, R2, 0x2 ;  /* 0x000000021306c211 */ /* 0x002fc800078210ff */
[----:B------:R-:W-:Y:S02]  /*10bc0*/  @!P4 LEA.HI.X R7, R19, R3, R20, 0x2, P1 ;  /* 0x000000031307c211 */ /* 0x000fe400008f1414 */
[----:B--2---:R-:W-:-:S03]  /*10bd0*/  @!P3 LEA R4, P1, R14, R2, 0x2 ;  /* 0x000000020e04b211 */ /* 0x004fc600078210ff */
[----:B------:R3:W-:Y:S01]  /*10be0*/  @!P4 ST.E.64 [R6.64], R80 ;  /* 0x000000500600c985 */ /* 0x0007e2000c101b06 */
[----:B------:R-:W-:Y:S02]  /*10bf0*/  @!P3 LEA.HI.X R5, R14, R3, R15, 0x2, P1 ;  /* 0x000000030e05b211 */ /* 0x000fe400008f140f */
[----:B------:R-:W-:-:S03]  /*10c00*/  @!P2 LEA R2, P1, R12, R2, 0x2 ;  /* 0x000000020c02a211 */ /* 0x000fc600078210ff */
[----:B------:R3:W-:Y:S01]  /*10c10*/  @!P3 ST.E.64 [R4.64], R76 ;  /* 0x0000004c0400b985 */ /* 0x0007e2000c101b06 */
[----:B------:R-:W-:-:S05]  /*10c20*/  @!P2 LEA.HI.X R3, R12, R3, R13, 0x2, P1 ;  /* 0x000000030c03a211 */ /* 0x000fca00008f140d */
[----:B------:R3:W-:Y:S04]  /*10c30*/  @!P2 ST.E.64 [R2.64], R72 ;  /* 0x000000480200a985 */ /* 0x0007e8000c101b06 */
.L_x_109:
[----:B------:R-:W-:Y:S05]  /*10c40*/  BSYNC B0 ;  /* 0x0000000000007941 */ /* 0x000fea0003800000 */
.L_x_108:
[----:B---3--:R3:W4:Y:S04]  /*10c50*/  SHFL.IDX PT, R3, R10, 0x1, 0x1c1f ;  /* 0x003c1f000a037f89 */ /* 0x00872800000e0000 */
[----:B-1----:R3:W1:Y:S01]  /*10c60*/  SHFL.IDX PT, R2, R11, 0x1, 0x1c1f ;  /* 0x003c1f000b027f89 */ /* 0x00266200000e0000 */
[----:B------:R-:W-:Y:S05]  /*10c70*/  @P0 BRA `(.L_x_110) ;  /* 0x000006d000000947 */ /* 0x000fea0003800000 */
[----:B-----5:R-:W-:Y:S02]  /*10c80*/  ISETP.GE.AND P1, PT, R45, c[0x0][0x3c8], PT ;  /* 0x0000f2002d007a0c */ /* 0x020fe40003f26270 */
[----:B------:R-:W-:Y:S02]  /*10c90*/  ISETP.GE.AND P2, PT, R43, c[0x0][0x3c8], PT ;  /* 0x0000f2002b007a0c */ /* 0x000fe40003f46270 */
[----:B------:R-:W-:Y:S02]  /*10ca0*/  ISETP.GE.AND P3, PT, R41, c[0x0][0x3c8], PT ;  /* 0x0000f20029007a0c */ /* 0x000fe40003f66270 */
[----:B------:R-:W-:-:S07]  /*10cb0*/  ISETP.GE.AND P0, PT, R39, c[0x0][0x3c8], PT ;  /* 0x0000f20027007a0c */ /* 0x000fce0003f06270 */
[----:B-12-4-:R-:W-:Y:S02]  /*10cc0*/  @!P1 IMAD.WIDE R6, R45, 0x4, R2 ;  /* 0x000000042d069825 */ /* 0x016fe400078e0202 */
[----:B------:R-:W-:-:S03]  /*10cd0*/  @!P2 LEA R4, P5, R43, R2, 0x2 ;  /* 0x000000022b04a211 */ /* 0x000fc600078a10ff */
[----:B------:R1:W-:Y:S01]  /*10ce0*/  @!P1 ST.E.64 [R6.64], R134 ;  /* 0x0000008606009985 */ /* 0x0003e2000c101b06 */
[----:B------:R-:W-:Y:S02]  /*10cf0*/  ISETP.GE.AND P1, PT, R37, c[0x0][0x3c8], PT ;  /* 0x0000f20025007a0c */ /* 0x000fe40003f26270 */
[----:B------:R-:W-:-:S05]  /*10d00*/  @!P2 LEA.HI.X R5, R43, R3, R44, 0x2, P5 ;  /* 0x000000032b05a211 */ /* 0x000fca00028f142c */
[----:B------:R2:W-:Y:S01]  /*10d10*/  @!P2 ST.E.64 [R4.64], R130 ;  /* 0x000000820400a985 */ /* 0x0005e2000c101b06 */
[----:B------:R-:W-:Y:S02]  /*10d20*/  ISETP.GE.AND P2, PT, R35, c[0x0][0x3c8], PT ;  /* 0x0000f20023007a0c */ /* 0x000fe40003f46270 */
[----:B-1----:R-:W-:-:S04]  /*10d30*/  @!P3 LEA R6, P4, R41, R2, 0x2 ;  /* 0x000000022906b211 */ /* 0x002fc800078810ff */
[-C--:B------:R-:W-:Y:S02]  /*10d40*/  @!P3 LEA.HI.X R7, R41, R3.reuse, R42, 0x2, P4 ;  /* 0x000000032907b211 */ /* 0x080fe400020f142a */
[----:B------:R-:W-:Y:S02]  /*10d50*/  ISETP.GE.AND P4, PT, R33, c[0x0][0x3c8], PT ;  /* 0x0000f20021007a0c */ /* 0x000fe40003f86270 */
[-C--:B--2---:R-:W-:Y:S01]  /*10d60*/  @!P0 LEA R4, P5, R39, R2.reuse, 0x2 ;  /* 0x0000000227048211 */ /* 0x084fe200078a10ff */
[----:B------:R1:W-:Y:S01]  /*10d70*/  @!P3 ST.E.64 [R6.64], R126 ;  /* 0x0000007e0600b985 */ /* 0x0003e2000c101b06 */
[----:B------:R-:W-:Y:S02]  /*10d80*/  @!P1 LEA R8, P3, R37, R2, 0x2 ;  /* 0x0000000225089211 */ /* 0x000fe400078610ff */
[-C--:B------:R-:W-:Y:S02]  /*10d90*/  @!P0 LEA.HI.X R5, R39, R3.reuse, R40, 0x2, P5 ;  /* 0x0000000327058211 */ /* 0x080fe400028f1428 */
[----:B------:R-:W-:-:S02]  /*10da0*/  @!P1 LEA.HI.X R9, R37, R3, R38, 0x2, P3 ;  /* 0x0000000325099211 */ /* 0x000fc400018f1426 */
[----:B------:R-:W-:Y:S01]  /*10db0*/  ISETP.GE.AND P3, PT, R31, c[0x0][0x3c8], PT ;  /* 0x0000f2001f007a0c */ /* 0x000fe20003f66270 */
[----:B------:R2:W-:Y:S04]  /*10dc0*/  @!P0 ST.E.64 [R4.64], R122 ;  /* 0x0000007a04008985 */ /* 0x0005e8000c101b06 */
[----:B------:R4:W-:Y:S01]  /*10dd0*/  @!P1 ST.E.64 [R8.64], R118 ;  /* 0x0000007608009985 */ /* 0x0009e2000c101b06 */
[----:B------:R-:W-:Y:S02]  /*10de0*/  ISETP.GE.AND P1, PT, R29, c[0x0][0x3c8], PT ;  /* 0x0000f2001d007a0c */ /* 0x000fe40003f26270 */
[----:B-1----:R-:W-:-:S04]  /*10df0*/  @!P2 LEA R6, P0, R35, R2, 0x2 ;  /* 0x000000022306a211 */ /* 0x002fc800078010ff */
[-C--:B------:R-:W-:Y:S02]  /*10e00*/  @!P2 LEA.HI.X R7, R35, R3.reuse, R36, 0x2, P0 ;  /* 0x000000032307a211 */ /* 0x080fe400000f1424 */
[----:B------:R-:W-:Y:S02]  /*10e10*/  ISETP.GE.AND P0, PT, R27, c[0x0][0x3c8], PT ;  /* 0x0000f2001b007a0c */ /* 0x000fe40003f06270 */
[CC--:B--2---:R-:W-:Y:S01]  /*10e20*/  @!P4 LEA R4, P5, R33.reuse, R2.reuse, 0x2 ;  /* 0x000000022104c211 */ /* 0x0c4fe200078a10ff */
[----:B------:R1:W-:Y:S03]  /*10e30*/  @!P2 ST.E.64 [R6.64], R114 ;  /* 0x000000720600a985 */ /* 0x0003e6000c101b06 */
[----:B------:R-:W-:Y:S02]  /*10e40*/  @!P4 LEA.HI.X R5, R33, R3, R34, 0x2, P5 ;  /* 0x000000032105c211 */ /* 0x000fe400028f1422 */
[----:B----4-:R-:W-:-:S03]  /*10e50*/  @!P3 LEA R8, P2, R31, R2, 0x2 ;  /* 0x000000021f08b211 */ /* 0x010fc600078410ff */
[----:B------:R2:W-:Y:S01]  /*10e60*/  @!P4 ST.E.64 [R4.64], R110 ;  /* 0x0000006e0400c985 */ /* 0x0005e2000c101b06 */
[----:B------:R-:W-:Y:S02]  /*10e70*/  ISETP.GE.AND P4, PT, R25, c[0x0][0x3c8], PT ;  /* 0x0000f20019007a0c */ /* 0x000fe40003f86270 */
[----:B------:R-:W-:-:S05]  /*10e80*/  @!P3 LEA.HI.X R9, R31, R3, R32, 0x2, P2 ;  /* 0x000000031f09b211 */ /* 0x000fca00010f1420 */
[----:B------:R-:W-:Y:S01]  /*10e90*/  @!P3 ST.E.64 [R8.64], R106 ;  /* 0x0000006a0800b985 */ /* 0x000fe2000c101b06 */
[----:B------:R-:W-:Y:S02]  /*10ea0*/  ISETP.GE.AND P3, PT, R23, c[0x0][0x3c8], PT ;  /* 0x0000f20017007a0c */ /* 0x000fe40003f66270 */
[----:B-1----:R-:W-:-:S04]  /*10eb0*/  @!P0 LEA R6, P2, R27, R2, 0x2 ;  /* 0x000000021b068211 */ /* 0x002fc800078410ff */
[----:B------:R-:W-:Y:S02]  /*10ec0*/  @!P0 LEA.HI.X R7, R27, R3, R28, 0x2, P2 ;  /* 0x000000031b078211 */ /* 0x000fe400010f141c */
[----:B------:R-:W-:Y:S02]  /*10ed0*/  ISETP.GE.AND P2, PT, R21, c[0x0][0x3c8], PT ;  /* 0x0000f20015007a0c */ /* 0x000fe40003f46270 */
[----:B--2---:R-:W-:-:S04]  /*10ee0*/  @!P1 LEA R4, P5, R29, R2, 0x2 ;  /* 0x000000021d049211 */ /* 0x004fc800078a10ff */
[----:B------:R-:W-:-:S05]  /*10ef0*/  @!P1 LEA.HI.X R5, R29, R3, R30, 0x2, P5 ;  /* 0x000000031d059211 */ /* 0x000fca00028f141e */
[----:B------:R1:W-:Y:S01]  /*10f00*/  @!P1 ST.E.64 [R4.64], R102 ;  /* 0x0000006604009985 */ /* 0x0003e2000c101b06 */
[----:B------:R-:W-:-:S03]  /*10f10*/  ISETP.GE.AND P1, PT, R19, c[0x0][0x3c8], PT ;  /* 0x0000f20013007a0c */ /* 0x000fc60003f26270 */
[----:B------:R2:W-:Y:S01]  /*10f20*/  @!P0 ST.E.64 [R6.64], R98 ;  /* 0x0000006206008985 */ /* 0x0005e2000c101b06 */
[----:B------:R-:W-:Y:S02]  /*10f30*/  ISETP.GE.AND P0, PT, R14, c[0x0][0x3c8], PT ;  /* 0x0000f2000e007a0c */ /* 0x000fe40003f06270 */
[----:B-1----:R-:W-:-:S04]  /*10f40*/  @!P4 LEA R4, P5, R25, R2, 0x2 ;  /* 0x000000021904c211 */ /* 0x002fc800078a10ff */
[----:B------:R-:W-:Y:S02]  /*10f50*/  @!P4 LEA.HI.X R5, R25, R3, R26, 0x2, P5 ;  /* 0x000000031905c211 */ /* 0x000fe400028f141a */
[----:B---3--:R-:W-:-:S03]  /*10f60*/  @!P3 LEA R10, P5, R23, R2, 0x2 ;  /* 0x00000002170ab211 */ /* 0x008fc600078a10ff */
[----:B------:R1:W-:Y:S01]  /*10f70*/  @!P4 ST.E.64 [R4.64], R94 ;  /* 0x0000005e0400c985 */ /* 0x0003e2000c101b06 */
[-C--:B------:R-:W-:Y:S02]  /*10f80*/  @!P2 LEA R8, P4, R21, R2.reuse, 0x2 ;  /* 0x000000021508a211 */ /* 0x080fe400078810ff */
[-C--:B------:R-:W-:Y:S02]  /*10f90*/  @!P3 LEA.HI.X R11, R23, R3.reuse, R24, 0x2, P5 ;  /* 0x00000003170bb211 */ /* 0x080fe400028f1418 */
[----:B--2---:R-:W-:Y:S02]  /*10fa0*/  @!P1 LEA R6, P5, R19, R2, 0x2 ;  /* 0x0000000213069211 */ /* 0x004fe400078a10ff */
[-C--:B------:R-:W-:Y:S01]  /*10fb0*/  @!P2 LEA.HI.X R9, R21, R3.reuse, R22, 0x2, P4 ;  /* 0x000000031509a211 */ /* 0x080fe200020f1416 */
[----:B------:R2:W-:Y:S01]  /*10fc0*/  @!P3 ST.E.64 [R10.64], R90 ;  /* 0x0000005a0a00b985 */ /* 0x0005e2000c101b06 */
[----:B------:R-:W-:-:S03]  /*10fd0*/  @!P1 LEA.HI.X R7, R19, R3, R20, 0x2, P5 ;  /* 0x0000000313079211 */ /* 0x000fc600028f1414 */
[----:B------:R2:W-:Y:S04]  /*10fe0*/  @!P2 ST.E.64 [R8.64], R86 ;  /* 0x000000560800a985 */ /* 0x0005e8000c101b06 */
[----:B------:R2:W-:Y:S01]  /*10ff0*/  @!P1 ST.E.64 [R6.64], R82 ;  /* 0x0000005206009985 */ /* 0x0005e2000c101b06 */
[----:B-1----:R-:W-:-:S04]  /*11000*/  @!P0 LEA R4, P4, R14, R2, 0x2 ;  /* 0x000000020e048211 */ /* 0x002fc800078810ff */
[----:B------:R-:W-:-:S05]  /*11010*/  @!P0 LEA.HI.X R5, R14, R3, R15, 0x2, P4 ;  /* 0x000000030e058211 */ /* 0x000fca00020f140f */
[----:B------:R2:W-:Y:S01]  /*11020*/  @!P0 ST.E.64 [R4.64], R78 ;  /* 0x0000004e04008985 */ /* 0x0005e2000c101b06 */
[----:B------:R-:W-:-:S13]  /*11030*/  ISETP.GE.AND P0, PT, R12, c[0x0][0x3c8], PT ;  /* 0x0000f2000c007a0c */ /* 0x000fda0003f06270 */
[----:B------:R-:W-:Y:S05]  /*11040*/  @P0 BRA `(.L_x_110) ;  /* 0x0000030000000947 */ /* 0x000fea0003800000 */
[----:B------:R-:W-:-:S04]  /*11050*/  LEA R2, P0, R12, R2, 0x2 ;  /* 0x000000020c027211 */ /* 0x000fc800078010ff */
[----:B------:R-:W-:-:S05]  /*11060*/  LEA.HI.X R3, R12, R3, R13, 0x2, P0 ;  /* 0x000000030c037211 */ /* 0x000fca00000f140d */
[----:B------:R1:W-:Y:S01]  /*11070*/  ST.E.64 [R2.64], R74 ;  /* 0x0000004a02007985 */ /* 0x0003e2000c101b06 */
[----:B------:R-:W-:Y:S05]  /*11080*/  BRA `(.L_x_110) ;  /* 0x000002c000007947 */ /* 0x000fea0003800000 */
.L_x_106:
[----:B------:R-:W2:Y:S02]  /*11090*/  S2R R4, SR_TID.X ;  /* 0x0000000000047919 */ /* 0x000ea40000002100 */
[----:B--2---:R-:W-:-:S13]  /*110a0*/  ISETP.GT.AND P0, PT, R4, 0x7f, PT ;  /* 0x0000007f0400780c */ /* 0x004fda0003f04270 */
[----:B------:R-:W-:Y:S05]  /*110b0*/  @P0 BRA `(.L_x_110) ;  /* 0x0000029000000947 */ /* 0x000fea0003800000 */
[----:B------:R-:W2:Y:S01]  /*110c0*/  LDL.LU R3, [R1+0x4c] ;  /* 0x00004c0001037983 */ /* 0x000ea20000300800 */
[----:B------:R-:W-:-:S05]  /*110d0*/  MOV R2, c[0x0][0x4e8] ;  /* 0x00013a0000027a02 */ /* 0x000fca0000000f00 */
[----:B------:R-:W-:Y:S01]  /*110e0*/  IMAD R0, R2, c[0x0][0x388], RZ ;  /* 0x0000e20002007a24 */ /* 0x000fe200078e02ff */
[----:B--2---:R-:W-:-:S04]  /*110f0*/  IADD3 R6, R3, R4, RZ ;  /* 0x0000000403067210 */ /* 0x004fc80007ffe0ff */
[----:B------:R-:W-:-:S13]  /*11100*/  ISETP.GE.AND P0, PT, R6, R0, PT ;  /* 0x000000000600720c */ /* 0x000fda0003f06270 */
[----:B------:R-:W-:Y:S05]  /*11110*/  @P0 BRA `(.L_x_110) ;  /* 0x0000023000000947 */ /* 0x000fea0003800000 */
[----:B------:R-:W2:Y:S04]  /*11120*/  LDL.LU R3, [R1+0x44] ;  /* 0x0000440001037983 */ /* 0x000ea80000300800 */
[----:B------:R-:W3:Y:S04]  /*11130*/  LDL.LU R9, [R1+0x40] ;  /* 0x0000400001097983 */ /* 0x000ee80000300800 */
[----:B------:R-:W4:Y:S01]  /*11140*/  LDL.LU R8, [R1+0x48] ;  /* 0x0000480001087983 */ /* 0x000f220000300800 */
[----:B------:R-:W-:-:S13]  /*11150*/  ISETP.NE.AND P0, PT, R2, 0x1, PT ;  /* 0x000000010200780c */ /* 0x000fda0003f05270 */
[----:B------:R-:W-:Y:S01]  /*11160*/  @P0 IMAD.HI.U32 R7, R6, c[0x0][0x4ec], RZ ;  /* 0x00013b0006070a27 */ /* 0x000fe200078e00ff */
[----:B--2---:R-:W-:Y:S02]  /*11170*/  SHF.R.S32.HI R0, RZ, 0x1f, R3 ;  /* 0x0000001fff007819 */ /* 0x004fe40000011403 */
[----:B---3--:R-:W-:-:S03]  /*11180*/  SHF.R.S32.HI R5, RZ, 0x1f, R9 ;  /* 0x0000001fff057819 */ /* 0x008fc60000011409 */
[----:B------:R-:W-:-:S04]  /*11190*/  IMAD R0, R0, c[0x0][0x4d0], RZ ;  /* 0x0001340000007a24 */ /* 0x000fc800078e02ff */
[C---:B------:R-:W-:Y:S01]  /*111a0*/  IMAD R4, R3.reuse, c[0x0][0x4d4], R0 ;  /* 0x0001350003047a24 */ /* 0x040fe200078e0200 */
[----:B------:R-:W-:Y:S01]  /*111b0*/  MOV R0, R6 ;  /* 0x0000000600007202 */ /* 0x000fe20000000f00 */
[----:B------:R-:W-:Y:S01]  /*111c0*/  IMAD.WIDE.U32 R2, R3, c[0x0][0x4d0], RZ ;  /* 0x0001340003027a25 */ /* 0x000fe200078e00ff */
[----:B------:R-:W-:-:S03]  /*111d0*/  @P0 SHF.R.U32.HI R0, RZ, c[0x0][0x4f0], R7 ;  /* 0x00013c00ff000a19 */ /* 0x000fc60000011607 */
[----:B------:R-:W-:Y:S01]  /*111e0*/  IMAD R5, R5, c[0x0][0x4d8], RZ ;  /* 0x0001360005057a24 */ /* 0x000fe200078e02ff */
[----:B------:R-:W-:Y:S02]  /*111f0*/  IADD3 R3, R3, R4, RZ ;  /* 0x0000000403037210 */ /* 0x000fe40007ffe0ff */
[----:B----4-:R-:W-:Y:S01]  /*11200*/  SHF.R.S32.HI R4, RZ, 0x1f, R8 ;  /* 0x0000001fff047819 */ /* 0x010fe20000011408 */
[C---:B------:R-:W-:Y:S01]  /*11210*/  IMAD R7, R9.reuse, c[0x0][0x4dc], R5 ;  /* 0x0001370009077a24 */ /* 0x040fe200078e0205 */
[----:B------:R-:W-:Y:S01]  /*11220*/  IADD3 R5, -R0, RZ, RZ ;  /* 0x000000ff00057210 */ /* 0x000fe20007ffe1ff */
[----:B------:R-:W-:-:S05]  /*11230*/  IMAD.WIDE.U32 R2, R9, c[0x0][0x4d8], R2 ;  /* 0x0001360009027a25 */ /* 0x000fca00078e0002 */
[----:B------:R-:W-:Y:S01]  /*11240*/  IADD3 R3, R3, R7, RZ ;  /* 0x0000000703037210 */ /* 0x000fe20007ffe0ff */
[----:B------:R-:W-:Y:S02]  /*11250*/  IMAD R7, R4, c[0x0][0x4e0], RZ ;  /* 0x0001380004077a24 */ /* 0x000fe400078e02ff */
[----:B------:R-:W-:Y:S02]  /*11260*/  IMAD R4, R5, c[0x0][0x4e8], R6 ;  /* 0x00013a0005047a24 */ /* 0x000fe400078e0206 */
[----:B------:R-:W-:-:S03]  /*11270*/  IMAD.WIDE.U32 R2, R8, c[0x0][0x4e0], R2 ;  /* 0x0001380008027a25 */ /* 0x000fc600078e0002 */
[----:B------:R-:W-:Y:S01]  /*11280*/  SHF.R.S32.HI R5, RZ, 0x1f, R4 ;  /* 0x0000001fff057819 */ /* 0x000fe20000011404 */
[----:B------:R-:W-:Y:S01]  /*11290*/  IMAD R6, R8, c[0x0][0x4e4], R7 ;  /* 0x0001390008067a24 */ /* 0x000fe200078e0207 */
[----:B------:R-:W-:Y:S02]  /*112a0*/  SHF.R.S32.HI R7, RZ, 0x1f, R0 ;  /* 0x0000001fff077819 */ /* 0x000fe40000011400 */
[----:B------:R-:W-:Y:S01]  /*112b0*/  IADD3 R2, P0, R0, R2, RZ ;  /* 0x0000000200027210 */ /* 0x000fe20007f1e0ff */
[----:B------:R-:W-:-:S03]  /*112c0*/  IMAD R0, R5, c[0x0][0x4c8], RZ ;  /* 0x0001320005007a24 */ /* 0x000fc600078e02ff */
[----:B------:R-:W-:Y:S01]  /*112d0*/  IADD3.X R3, R7, R3, R6, P0, !PT ;  /* 0x0000000307037210 */ /* 0x000fe200007fe406 */
[----:B------:R-:W-:-:S04]  /*112e0*/  IMAD R0, R4, c[0x0][0x4cc], R0 ;  /* 0x0001330004007a24 */ /* 0x000fc800078e0200 */
[----:B------:R-:W-:-:S05]  /*112f0*/  IMAD.WIDE.U32 R2, R4, c[0x0][0x4c8], R2 ;  /* 0x0001320004027a25 */ /* 0x000fca00078e0002 */
[----:B------:R-:W-:Y:S02]  /*11300*/  IADD3 R0, R3, R0, RZ ;  /* 0x0000000003007210 */ /* 0x000fe40007ffe0ff */
[----:B------:R-:W-:-:S04]  /*11310*/  LEA R4, P0, R2, c[0x0][0x4a8], 0x2 ;  /* 0x00012a0002047a11 */ /* 0x000fc800078010ff */
[----:B------:R-:W-:Y:S02]  /*11320*/  LEA.HI.X R5, R2, c[0x0][0x4ac], R0, 0x2, P0 ;  /* 0x00012b0002057a11 */ /* 0x000fe400000f1400 */
[----:B------:R-:W-:-:S05]  /*11330*/  MOV R0, 0xff800000 ;  /* 0xff80000000007802 */ /* 0x000fca0000000f00 */
[----:B------:R2:W-:Y:S02]  /*11340*/  STG.E [R4.64], R0 ;  /* 0x0000000004007986 */ /* 0x0005e4000c101906 */
.L_x_110:
[----:B------:R-:W-:Y:S05]  /*11350*/  BSYNC B1 ;  /* 0x0000000000017941 */ /* 0x000fea0003800000 */
.L_x_105:
[----:B--2---:R-:W2:Y:S02]  /*11360*/  LDL R0, [R1+0xd0] ;  /* 0x0000d00001007983 */ /* 0x004ea40000100800 */
[----:B--2---:R-:W-:-:S13]  /*11370*/  ISETP.NE.AND P0, PT, R0, RZ, PT ;  /* 0x000000ff0000720c */ /* 0x004fda0003f05270 */
[----:B------:R-:W-:Y:S01]  /*11380*/  @P0 WARPSYNC 0xffffffff ;  /* 0xffffffff00000948 */ /* 0x000fe20003800000 */
[----:B------:R-:W-:Y:S06]  /*11390*/  @P0 BAR.SYNC.DEFER_BLOCKING 0x5, 0x100 ;  /* 0x0144000000000b1d */ /* 0x000fec0000010000 */
[----:B------:R-:W2:Y:S04]  /*113a0*/  @P0 LDS R0, [0x10100] ;  /* 0x01010000ff000984 */ /* 0x000ea80000000800 */
[----:B--2---:R2:W-:Y:S04]  /*113b0*/  @P0 STL [R1+0x50], R0 ;  /* 0x0000500001000387 */ /* 0x0045e80000100800 */
[----:B------:R-:W-:Y:S06]  /*113c0*/  @P0 BAR.ARV 0x4, 0x100 ;  /* 0x0104000000000b1d */ /* 0x000fec0000002000 */
[----:B------:R-:W-:Y:S05]  /*113d0*/  @P0 BRA `(.L_x_111) ;  /* 0x0000007000000947 */ /* 0x000fea0003800000 */
[----:B------:R-:W-:Y:S05]  /*113e0*/  BRA.DIV ~URZ, `(.L_x_112) ;  /* 0x00002d727f007947 */ /* 0x000fea000b800000 */
[----:B--2---:R2:W3:Y:S02]  /*113f0*/  SHFL.IDX PT, R0, R18, RZ, 0x1f ;  /* 0x00001fff12007589 */ /* 0x0044e400000e0000 */
.L_x_131:
[----:B------:R-:W-:Y:S01]  /*11400*/  WARPSYNC 0xffffffff ;  /* 0xffffffff00007948 */ /* 0x000fe20003800000 */
[----:B------:R-:W-:Y:S06]  /*11410*/  BAR.SYNC.DEFER_BLOCKING 0x4, 0x100 ;  /* 0x0104000000007b1d */ /* 0x000fec0000010000 */
[----:B---3--:R3:W-:Y:S04]  /*11420*/  STL [R1+0x50], R0 ;  /* 0x0000500001007387 */ /* 0x0087e80000100800 */
[----:B------:R3:W-:Y:S04]  /*11430*/  @!P6 STS [0x10100], R18 ;  /* 0x01010012ff00e388 */ /* 0x0007e80000000800 */
[----:B------:R-:W-:Y:S06]  /*11440*/  BAR.ARV 0x5, 0x100 ;  /* 0x0144000000007b1d */ /* 0x000fec0000002000 */
.L_x_111:
[----:B--23--:R-:W2:Y:S02]  /*11450*/  LDL R0, [R1+0x50] ;  /* 0x0000500001007983 */ /* 0x00cea40000100800 */
[----:B--2---:R-:W-:-:S13]  /*11460*/  ISETP.GE.AND P0, PT, R0, c[0x0][0x538], PT ;  /* 0x00014e0000007a0c */ /* 0x004fda0003f06270 */
[----:B-1--45:R-:W-:Y:S01]  /*11470*/  @P0 CALL.REL.NOINC `(.L_x_113) ;  /* 0x0000001000000944 */ /* 0x032fe20003c00000 */
[----:B------:R-:W-:Y:S05]  /*11480*/  BRA `(.L_x_114) ;  /* 0xfffef59000007947 */ /* 0x000fea000383ffff */
.L_x_113:
[----:B------:R-:W-:Y:S05]  /*11490*/  EXIT ;  /* 0x000000000000794d */ /* 0x000fea0003800000 */
.L_x_77:
[----:B------:R-:W-:Y:S01]  /*114a0*/  IMAD.MOV.U32 R36, RZ, RZ, R0 ;  /* 0x000000ffff247224 */ /* 0x000fe200078e0000 */
[----:B------:R-:W-:Y:S01]  /*114b0*/  MOV R52, RZ ;  /* 0x000000ff00347202 */ /* 0x000fe20000000f00 */
[----:B------:R-:W-:Y:S01]  /*114c0*/  IMAD.MOV.U32 R3, RZ, RZ, 0x181f ;  /* 0x0000181fff037424 */ /* 0x000fe200078e00ff */
[----:B------:R-:W-:Y:S02]  /*114d0*/  MOV R2, 0x114f0 ;  /* 0x000114f000027802 */ /* 0x000fe40000000f00 */
[----:B------:R-:W-:Y:S05]  /*114e0*/  CALL.REL.NOINC `($__internal_1_$__cuda_sm70_shflsync_idx_p) ;  /* 0x00002d4000007944 */ /* 0x000fea0003c00000 */
[----:B------:R-:W-:Y:S01]  /*114f0*/  MOV R5, R52 ;  /* 0x0000003400057202 */ /* 0x000fe20000000f00 */
[----:B------:R-:W-:Y:S05]  /*11500*/  BRA `(.L_x_115) ;  /* 0xffff268000007947 */ /* 0x000fea000383ffff */
.L_x_78:
[----:B------:R-:W-:Y:S01]  /*11510*/  IMAD.MOV.U32 R36, RZ, RZ, R4 ;  /* 0x000000ffff247224 */ /* 0x000fe200078e0004 */
[----:B------:R-:W-:Y:S01]  /*11520*/  MOV R52, RZ ;  /* 0x000000ff00347202 */ /* 0x000fe20000000f00 */
[----:B------:R-:W-:Y:S01]  /*11530*/  IMAD.MOV.U32 R3, RZ, RZ, 0x181f ;  /* 0x0000181fff037424 */ /* 0x000fe200078e00ff */
[----:B------:R-:W-:Y:S02]  /*11540*/  MOV R2, 0x11560 ;  /* 0x0001156000027802 */ /* 0x000fe40000000f00 */
[----:B-12---:R-:W-:Y:S05]  /*11550*/  CALL.REL.NOINC `($__internal_1_$__cuda_sm70_shflsync_idx_p) ;  /* 0x00002cd000007944 */ /* 0x006fea0003c00000 */
[----:B------:R-:W-:Y:S01]  /*11560*/  ISETP.GE.AND P2, PT, R241, c[0x0][0x1d4], PT ;  /* 0x00007500f1007a0c */ /* 0x000fe20003f46270 */
[----:B------:R-:W-:Y:S01]  /*11570*/  IMAD.MOV.U32 R36, RZ, RZ, R0 ;  /* 0x000000ffff247224 */ /* 0x000fe200078e0000 */
[----:B------:R-:W-:Y:S02]  /*11580*/  IADD3 R2, P0, R52, R158, RZ ;  /* 0x0000009e34027210 */ /* 0x000fe40007f1e0ff */
[----:B------:R-:W-:-:S03]  /*11590*/  SEL R6, RZ, 0x10, P2 ;  /* 0x00000010ff067807 */ /* 0x000fc60001000000 */
[----:B------:R-:W-:Y:S01]  /*115a0*/  IMAD.X R3, R5, 0x1, R68, P0 ;  /* 0x0000000105037824 */ /* 0x000fe200000e0644 */
[----:B------:R-:W-:-:S05]  /*115b0*/  ISETP.GE.AND P0, PT, R242, c[0x0][0x1d4], PT ;  /* 0x00007500f2007a0c */ /* 0x000fca0003f06270 */
[----:B------:R-:W-:Y:S01]  /*115c0*/  @!PT LDS RZ, [RZ] ;  /* 0x00000000fffff984 */ /* 0x000fe20000000800 */
[----:B------:R-:W-:Y:S01]  /*115d0*/  @!PT LDS RZ, [RZ] ;  /* 0x00000000fffff984 */ /* 0x000fe20000000800 */
[----:B------:R-:W-:Y:S01]  /*115e0*/  @!PT LDS RZ, [RZ] ;  /* 0x00000000fffff984 */ /* 0x000fe20000000800 */
[----:B------:R1:W-:Y:S02]  /*115f0*/  LDGSTS.E.BYPASS.LTC128B.128 [R227+0x8100], [R2.64], !P2 ;  /* 0x0810000002e37fae */ /* 0x0003e4000d101d46 */
[----:B-1----:R-:W-:Y:S01]  /*11600*/  IADD3 R2, P5, R52, R159, RZ ;  /* 0x0000009f34027210 */ /* 0x002fe20007fbe0ff */
[----:B------:R-:W-:-:S04]  /*11610*/  IMAD.MOV.U32 R52, RZ, RZ, 0x1 ;  /* 0x00000001ff347424 */ /* 0x000fc800078e00ff */
[----:B------:R-:W-:Y:S01]  /*11620*/  IMAD.X R3, R5, 0x1, R69, P5 ;  /* 0x0000000105037824 */ /* 0x000fe200028e0645 */
[----:B------:R-:W-:-:S04]  /*11630*/  SEL R5, RZ, 0x10, P0 ;  /* 0x00000010ff057807 */ /* 0x000fc80000000000 */
[----:B------:R1:W-:Y:S02]  /*11640*/  LDGSTS.E.BYPASS.LTC128B.128 [R227+0xc100], [R2.64], !P0 ;  /* 0x0c10000002e37fae */ /* 0x0003e4000c101d46 */
[----:B-1----:R-:W-:Y:S01]  /*11650*/  IMAD.MOV.U32 R3, RZ, RZ, 0x181f ;  /* 0x0000181fff037424 */ /* 0x002fe200078e00ff */
[----:B------:R-:W-:Y:S02]  /*11660*/  MOV R2, 0x11680 ;  /* 0x0001168000027802 */ /* 0x000fe40000000f00 */
[----:B------:R-:W-:Y:S05]  /*11670*/  CALL.REL.NOINC `($__internal_1_$__cuda_sm70_shflsync_idx_p) ;  /* 0x00002bb000007944 */ /* 0x000fea0003c00000 */
[----:B------:R-:W-:Y:S01]  /*11680*/  IMAD.MOV.U32 R7, RZ, RZ, R52 ;  /* 0x000000ffff077224 */ /* 0x000fe200078e0034 */
[----:B------:R-:W-:Y:S01]  /*11690*/  MOV R52, 0x1 ;  /* 0x0000000100347802 */ /* 0x000fe20000000f00 */
[----:B------:R-:W-:Y:S01]  /*116a0*/  IMAD.MOV.U32 R36, RZ, RZ, R4 ;  /* 0x000000ffff247224 */ /* 0x000fe200078e0004 */
[----:B------:R-:W-:Y:S02]  /*116b0*/  MOV R3, 0x181f ;  /* 0x0000181f00037802 */ /* 0x000fe40000000f00 */
[----:B------:R-:W-:Y:S02]  /*116c0*/  MOV R2, 0x116e0 ;  /* 0x000116e000027802 */ /* 0x000fe40000000f00 */
[----:B------:R-:W-:Y:S05]  /*116d0*/  CALL.REL.NOINC `($__internal_1_$__cuda_sm70_shflsync_idx_p) ;  /* 0x00002b5000007944 */ /* 0x000fea0003c00000 */
[----:B------:R-:W-:Y:S01]  /*116e0*/  IADD3 R8, -R6, 0x10, RZ ;  /* 0x0000001006087810 */ /* 0x000fe20007ffe1ff */
[----:B------:R-:W-:Y:S01]  /*116f0*/  IMAD.MOV.U32 R36, RZ, RZ, R0 ;  /* 0x000000ffff247224 */ /* 0x000fe200078e0000 */
[----:B------:R-:W-:-:S02]  /*11700*/  IADD3 R2, -R5, 0x10, RZ ;  /* 0x0000001005027810 */ /* 0x000fc40007ffe1ff */
[----:B------:R-:W-:Y:S02]  /*11710*/  LOP3.LUT R8, R8, 0xf, RZ, 0xc0, !PT ;  /* 0x0000000f08087812 */ /* 0x000fe400078ec0ff */
[----:B------:R-:W-:Y:S02]  /*11720*/  ISETP.NE.U32.AND P6, PT, R6, RZ, PT ;  /* 0x000000ff0600720c */ /* 0x000fe40003fc5070 */
[----:B------:R-:W-:Y:S02]  /*11730*/  IADD3 R8, P2, P0, R8, R52, R158 ;  /* 0x0000003408087210 */ /* 0x000fe4000785e09e */
[----:B------:R-:W-:Y:S02]  /*11740*/  ISETP.NE.U32.AND P5, PT, R5, RZ, PT ;  /* 0x000000ff0500720c */ /* 0x000fe40003fa5070 */
[----:B------:R-:W-:Y:S02]  /*11750*/  LOP3.LUT R2, R2, 0xf, RZ, 0xc0, !PT ;  /* 0x0000000f02027812 */ /* 0x000fe400078ec0ff */
[----:B------:R-:W-:-:S02]  /*11760*/  IADD3.X R9, RZ, R7, R68, P2, P0 ;  /* 0x00000007ff097210 */ /* 0x000fc400017e0444 */
[----:B------:R-:W-:Y:S01]  /*11770*/  IADD3 R2, P2, P0, R2, R52, R159 ;  /* 0x0000003402027210 */ /* 0x000fe2000785e09f */
[----:B------:R-:W-:Y:S02]  /*11780*/  IMAD.MOV.U32 R52, RZ, RZ, 0x2 ;  /* 0x00000002ff347424 */ /* 0x000fe400078e00ff */
[----:B------:R-:W-:Y:S01]  /*11790*/  @!PT LDS RZ, [RZ] ;  /* 0x00000000fffff984 */ /* 0x000fe20000000800 */
[----:B------:R-:W-:Y:S01]  /*117a0*/  @!PT LDS RZ, [RZ] ;  /* 0x00000000fffff984 */ /* 0x000fe20000000800 */
[----:B------:R-:W-:Y:S01]  /*117b0*/  @!PT LDS RZ, [RZ] ;  /* 0x00000000fffff984 */ /* 0x000fe20000000800 */
[----:B------:R1:W-:Y:S01]  /*117c0*/  LDGSTS.E.BYPASS.LTC128B.128.ZFILL [R227+0x9100], [R8.64], P6 ;  /* 0x0910000008e37fae */ /* 0x0003e2000b141d46 */
[----:B------:R-:W-:-:S05]  /*117d0*/  IADD3.X R3, RZ, R7, R69, P2, P0 ;  /* 0x00000007ff037210 */ /* 0x000fca00017e0445 */
[----:B------:R2:W-:Y:S02]  /*117e0*/  LDGSTS.E.BYPASS.LTC128B.128.ZFILL [R227+0xd100], [R2.64], P5 ;  /* 0x0d10000002e37fae */ /* 0x0005e4000a941d46 */
[----:B--2---:R-:W-:Y:S01]  /*117f0*/  IMAD.MOV.U32 R3, RZ, RZ, 0x181f ;  /* 0x0000181fff037424 */ /* 0x004fe200078e00ff */
[----:B------:R-:W-:Y:S02]  /*11800*/  MOV R2, 0x11820 ;  /* 0x0001182000027802 */ /* 0x000fe40000000f00 */
[----:B-1----:R-:W-:Y:S05]  /*11810*/  CALL.REL.NOINC `($__internal_1_$__cuda_sm70_shflsync_idx_p) ;  /* 0x00002a1000007944 */ /* 0x002fea0003c00000 */
        /* <DEDUP_REMOVED lines=32> */
[----:B------:R-:W-:Y:S01]  /*11a20*/  MOV R4, R52 ;  /* 0x0000003400047202 */ /* 0x000fe20000000f00 */
[----:B------:R-:W-:Y:S05]  /*11a30*/  BRA `(.L_x_116) ;  /* 0xffff233000007947 */ /* 0x000fea000383ffff */
.L_x_79:
[----:B------:R-:W-:Y:S01]  /*11a40*/  IMAD.MOV.U32 R36, RZ, RZ, R4 ;  /* 0x000000ffff247224 */ /* 0x000fe200078e0004 */
[----:B------:R-:W-:Y:S01]  /*11a50*/  MOV R52, RZ ;  /* 0x000000ff00347202 */ /* 0x000fe20000000f00 */
[----:B------:R-:W-:Y:S01]  /*11a60*/  IMAD.MOV.U32 R3, RZ, RZ, 0x1c1f ;  /* 0x00001c1fff037424 */ /* 0x000fe200078e00ff */
[----:B------:R-:W-:-:S02]  /*11a70*/  MOV R2, 0x11a90 ;  /* 0x00011a9000027802 */ /* 0x000fc40000000f00 */
[----:B------:R-:W-:Y:S05]  /*11a80*/  CALL.REL.NOINC `($__internal_1_$__cuda_sm70_shflsync_idx_p) ;  /* 0x000027a000007944 */ /* 0x000fea0003c00000 */
[----:B------:R-:W-:Y:S05]  /*11a90*/  BRA `(.L_x_117) ;  /* 0xffff24d000007947 */ /* 0x000fea000383ffff */
.L_x_80:
[----:B------:R-:W-:Y:S01]  /*11aa0*/  IMAD.MOV.U32 R36, RZ, RZ, R4 ;  /* 0x000000ffff247224 */ /* 0x000fe200078e0004 */
[----:B------:R-:W-:Y:S01]  /*11ab0*/  MOV R52, 0x1 ;  /* 0x0000000100347802 */ /* 0x000fe20000000f00 */
[----:B------:R-:W-:Y:S01]  /*11ac0*/  IMAD.MOV.U32 R3, RZ, RZ, 0x1c1f ;  /* 0x00001c1fff037424 */ /* 0x000fe200078e00ff */
[----:B------:R-:W-:-:S02]  /*11ad0*/  MOV R2, 0x11af0 ;  /* 0x00011af000027802 */ /* 0x000fc40000000f00 */
[----:B-1----:R-:W-:Y:S05]  /*11ae0*/  CALL.REL.NOINC `($__internal_1_$__cuda_sm70_shflsync_idx_p) ;  /* 0x0000274000007944 */ /* 0x002fea0003c00000 */
[----:B------:R-:W-:Y:S01]  /*11af0*/  IMAD.IADD R5, R5, 0x1, R52 ;  /* 0x0000000105057824 */ /* 0x000fe200078e0234 */
[----:B------:R-:W-:-:S04]  /*11b00*/  FMNMX.FTZ R0, R7, R9, !PT ;  /* 0x0000000907007209 */ /* 0x000fc80007810000 */
[----:B------:R-:W-:Y:S02]  /*11b10*/  IMNMX R6, R6, R5, PT ;  /* 0x0000000506067217 */ /* 0x000fe40003800200 */
[----:B------:R-:W-:Y:S02]  /*11b20*/  FMNMX.FTZ R0, R11, R0, !PT ;  /* 0x000000000b007209 */ /* 0x000fe40007810000 */
[C---:B------:R-:W-:Y:S02]  /*11b30*/  ISETP.GT.AND P5, PT, R6.reuse, RZ, PT ;  /* 0x000000ff0600720c */ /* 0x040fe40003fa4270 */
[C---:B------:R-:W-:Y:S02]  /*11b40*/  ISETP.GT.AND P2, PT, R6.reuse, 0x1, PT ;  /* 0x000000010600780c */ /* 0x040fe40003f44270 */
[----:B------:R-:W-:Y:S02]  /*11b50*/  ISETP.GT.AND P0, PT, R6, 0x8, PT ;  /* 0x000000080600780c */ /* 0x000fe40003f04270 */
[----:B------:R-:W-:-:S02]  /*11b60*/  FSEL R5, R129, -INF , P5 ;  /* 0xff80000081057808 */ /* 0x000fc40002800000 */
[----:B------:R-:W-:Y:S02]  /*11b70*/  FSEL R8, R128, -INF , P2 ;  /* 0xff80000080087808 */ /* 0x000fe40001000000 */
[----:B------:R-:W-:Y:S02]  /*11b80*/  ISETP.GT.AND P2, PT, R6, 0x9, PT ;  /* 0x000000090600780c */ /* 0x000fe40003f44270 */
[----:B------:R-:W-:Y:S02]  /*11b90*/  FSEL R10, R126, -INF , P0 ;  /* 0xff8000007e0a7808 */ /* 0x000fe40000000000 */
[----:B------:R-:W-:Y:S02]  /*11ba0*/  FMNMX.FTZ R2, R5, R8, !PT ;  /* 0x0000000805027209 */ /* 0x000fe40007810000 */
[----:B------:R-:W-:Y:S02]  /*11bb0*/  FMNMX.FTZ R68, R13, R0, !PT ;  /* 0x000000000d447209 */ /* 0x000fe40007810000 */
[----:B------:R-:W-:-:S02]  /*11bc0*/  ISETP.GT.AND P0, PT, R6, 0x10, PT ;  /* 0x000000100600780c */ /* 0x000fc40003f04270 */
[----:B------:R-:W-:Y:S02]  /*11bd0*/  FSEL R15, R127, -INF , P2 ;  /* 0xff8000007f0f7808 */ /* 0x000fe40001000000 */
[----:B------:R-:W-:Y:S02]  /*11be0*/  FMNMX.FTZ R0, R10, R2, !PT ;  /* 0x000000020a007209 */ /* 0x000fe40007810000 */
[----:B------:R-:W-:Y:S02]  /*11bf0*/  FMNMX.FTZ R68, R16, R68, !PT ;  /* 0x0000004410447209 */ /* 0x000fe40007810000 */
[----:B------:R-:W-:Y:S02]  /*11c00*/  ISETP.GT.AND P2, PT, R6, 0x11, PT ;  /* 0x000000110600780c */ /* 0x000fe40003f44270 */
[----:B------:R-:W-:Y:S02]  /*11c10*/  FSEL R14, R94, -INF , P0 ;  /* 0xff8000005e0e7808 */ /* 0x000fe40000000000 */
[----:B------:R-:W-:-:S02]  /*11c20*/  FMNMX.FTZ R0, R15, R0, !PT ;  /* 0x000000000f007209 */ /* 0x000fc40007810000 */
[----:B------:R-:W-:Y:S02]  /*11c30*/  FMNMX.FTZ R68, R17, R68, !PT ;  /* 0x0000004411447209 */ /* 0x000fe40007810000 */
[----:B------:R-:W-:Y:S02]  /*11c40*/  ISETP.GT.AND P0, PT, R6, 0x18, PT ;  /* 0x000000180600780c */ /* 0x000fe40003f04270 */
[----:B------:R-:W-:Y:S02]  /*11c50*/  FSEL R19, R93, -INF , P2 ;  /* 0xff8000005d137808 */ /* 0x000fe40001000000 */
[----:B------:R-:W-:Y:S01]  /*11c60*/  FMNMX.FTZ R12, R14, R0, !PT ;  /* 0x000000000e0c7209 */ /* 0x000fe20007810000 */
[----:B------:R-:W-:Y:S01]  /*11c70*/  IMAD.MOV.U32 R0, RZ, RZ, 0x2 ;  /* 0x00000002ff007424 */ /* 0x000fe200078e00ff */
        /* <DEDUP_REMOVED lines=101> */
[----:B------:R-:W-:Y:S02]  /*122d0*/  FSEL R171, R26, -INF , P2 ;  /* 0xff8000001aab7808 */ /* 0x000fe40001000000 */
[----:B------:R-:W-:Y:S01]  /*122e0*/  FMNMX.FTZ R12, R166, R12, !PT ;  /* 0x0000000ca60c7209 */ /* 0x000fe20007810000 */
[----:B------:R-:W-:Y:S01]  /*122f0*/  IMAD.MOV.U32 R4, RZ, RZ, R68 ;  /* 0x000000ffff047224 */ /* 0x000fe200078e0044 */
[----:B------:R-:W-:-:S02]  /*12300*/  MOV R2, 0x12330 ;  /* 0x0001233000027802 */ /* 0x000fc40000000f00 */
[----:B------:R-:W-:Y:S02]  /*12310*/  FMNMX.FTZ R12, R171, R12, !PT ;  /* 0x0000000cab0c7209 */ /* 0x000fe40007810000 */
[----:B------:R-:W-:Y:S05]  /*12320*/  CALL.REL.NOINC `($__internal_0_$__cuda_sm70_shflsync_bfly_p) ;  /* 0x00001ea000007944 */ /* 0x000fea0003c00000 */
[----:B------:R-:W-:Y:S01]  /*12330*/  FMNMX.FTZ R68, R68, R0, !PT ;  /* 0x0000000044447209 */ /* 0x000fe20007810000 */
[----:B------:R-:W-:Y:S01]  /*12340*/  IMAD.MOV.U32 R0, RZ, RZ, 0x1 ;  /* 0x00000001ff007424 */ /* 0x000fe200078e00ff */
[----:B------:R-:W-:-:S03]  /*12350*/  MOV R2, 0x12380 ;  /* 0x0001238000027802 */ /* 0x000fc60000000f00 */
[----:B------:R-:W-:Y:S02]  /*12360*/  IMAD.MOV.U32 R4, RZ, RZ, R68 ;  /* 0x000000ffff047224 */ /* 0x000fe400078e0044 */
[----:B------:R-:W-:Y:S05]  /*12370*/  CALL.REL.NOINC `($__internal_0_$__cuda_sm70_shflsync_bfly_p) ;  /* 0x00001e5000007944 */ /* 0x000fea0003c00000 */
[----:B------:R-:W-:Y:S01]  /*12380*/  FMNMX.FTZ R68, R68, R0, !PT ;  /* 0x0000000044447209 */ /* 0x000fe20007810000 */
[----:B------:R-:W-:Y:S01]  /*12390*/  IMAD.MOV.U32 R4, RZ, RZ, R12 ;  /* 0x000000ffff047224 */ /* 0x000fe200078e000c */
[----:B------:R-:W-:Y:S01]  /*123a0*/  MOV R2, 0x123d0 ;  /* 0x000123d000027802 */ /* 0x000fe20000000f00 */
[----:B------:R-:W-:Y:S02]  /*123b0*/  IMAD.MOV.U32 R0, RZ, RZ, 0x2 ;  /* 0x00000002ff007424 */ /* 0x000fe400078e00ff */
[----:B------:R-:W-:Y:S05]  /*123c0*/  CALL.REL.NOINC `($__internal_0_$__cuda_sm70_shflsync_bfly_p) ;  /* 0x00001e0000007944 */ /* 0x000fea0003c00000 */
[----:B------:R-:W-:Y:S01]  /*123d0*/  FMNMX.FTZ R12, R12, R0, !PT ;  /* 0x000000000c0c7209 */ /* 0x000fe20007810000 */
[----:B------:R-:W-:Y:S01]  /*123e0*/  IMAD.MOV.U32 R0, RZ, RZ, 0x1 ;  /* 0x00000001ff007424 */ /* 0x000fe200078e00ff */
[----:B------:R-:W-:-:S03]  /*123f0*/  MOV R2, 0x12420 ;  /* 0x0001242000027802 */ /* 0x000fc60000000f00 */
[----:B------:R-:W-:Y:S02]  /*12400*/  IMAD.MOV.U32 R4, RZ, RZ, R12 ;  /* 0x000000ffff047224 */ /* 0x000fe400078e000c */
[----:B------:R-:W-:Y:S05]  /*12410*/  CALL.REL.NOINC `($__internal_0_$__cuda_sm70_shflsync_bfly_p) ;  /* 0x00001db000007944 */ /* 0x000fea0003c00000 */
[----:B------:R-:W-:Y:S01]  /*12420*/  MOV R3, R0 ;  /* 0x0000000000037202 */ /* 0x000fe20000000f00 */
[----:B------:R-:W-:Y:S05]  /*12430*/  BRA `(.L_x_118) ;  /* 0xffff27e000007947 */ /* 0x000fea000383ffff */
.L_x_84:
[----:B------:R-:W-:Y:S01]  /*12440*/  MOV R52, RZ ;  /* 0x000000ff00347202 */ /* 0x000fe20000000f00 */
[----:B------:R-:W-:Y:S01]  /*12450*/  IMAD.MOV.U32 R36, RZ, RZ, R0 ;  /* 0x000000ffff247224 */ /* 0x000fe200078e0000 */
[----:B------:R-:W-:Y:S01]  /*12460*/  MOV R2, 0x12490 ;  /* 0x0001249000027802 */ /* 0x000fe20000000f00 */
[----:B------:R-:W-:Y:S02]  /*12470*/  IMAD.MOV.U32 R3, RZ, RZ, 0x181f ;  /* 0x0000181fff037424 */ /* 0x000fe400078e00ff */
[----:B------:R-:W-:Y:S05]  /*12480*/  CALL.REL.NOINC `($__internal_1_$__cuda_sm70_shflsync_idx_p) ;  /* 0x00001da000007944 */ /* 0x000fea0003c00000 */
[----:B------:R-:W-:Y:S01]  /*12490*/  MOV R7, R52 ;  /* 0x0000003400077202 */ /* 0x000fe20000000f00 */
[----:B------:R-:W-:-:S05]  /*124a0*/  BRA `(.L_x_119) ;  /* 0xffff467000007947 */ /* 0x000fca000383ffff */
.L_x_85:
[----:B------:R-:W-:Y:S01]  /*124b0*/  MOV R52, RZ ;  /* 0x000000ff00347202 */ /* 0x000fe20000000f00 */
[----:B------:R-:W-:Y:S01]  /*124c0*/  IMAD.MOV.U32 R36, RZ, RZ, R4 ;  /* 0x000000ffff247224 */ /* 0x000fe200078e0004 */
[----:B------:R-:W-:Y:S01]  /*124d0*/  MOV R2, 0x12500 ;  /* 0x0001250000027802 */ /* 0x000fe20000000f00 */
[----:B------:R-:W-:Y:S02]  /*124e0*/  IMAD.MOV.U32 R3, RZ, RZ, 0x181f ;  /* 0x0000181fff037424 */ /* 0x000fe400078e00ff */
[----:B-12---:R-:W-:Y:S05]  /*124f0*/  CALL.REL.NOINC `($__internal_1_$__cuda_sm70_shflsync_idx_p) ;  /* 0x00001d3000007944 */ /* 0x006fea0003c00000 */
[----:B------:R-:W-:Y:S01]  /*12500*/  ISETP.GE.AND P5, PT, R241, c[0x0][0x1d4], PT ;  /* 0x00007500f1007a0c */ /* 0x000fe20003fa6270 */
[----:B------:R-:W-:Y:S01]  /*12510*/  IMAD.MOV.U32 R36, RZ, RZ, R0 ;  /* 0x000000ffff247224 */ /* 0x000fe200078e0000 */
[----:B------:R-:W-:Y:S02]  /*12520*/  IADD3 R12, P2, R52, R20, RZ ;  /* 0x00000014340c7210 */ /* 0x000fe40007f5e0ff */
[----:B------:R-:W-:Y:S03]  /*12530*/  ISETP.GE.AND P0, PT, R242, c[0x0][0x1d4], PT ;  /* 0x00007500f2007a0c */ /* 0x000fe60003f06270 */
[C---:B------:R-:W-:Y:S01]  /*12540*/  IMAD.X R13, R7.reuse, 0x1, R5, P2 ;  /* 0x00000001070d7824 */ /* 0x040fe200010e0605 */
[----:B------:R-:W-:Y:S01]  /*12550*/  IADD3 R2, P2, R52, R21, RZ ;  /* 0x0000001534027210 */ /* 0x000fe20007f5e0ff */
[----:B------:R-:W-:Y:S04]  /*12560*/  IMAD.MOV.U32 R52, RZ, RZ, 0x1 ;  /* 0x00000001ff347424 */ /* 0x000fe800078e00ff */
[----:B------:R-:W-:Y:S01]  /*12570*/  @!PT LDS RZ, [RZ] ;  /* 0x00000000fffff984 */ /* 0x000fe20000000800 */
[----:B------:R-:W-:Y:S01]  /*12580*/  @!PT LDS RZ, [RZ] ;  /* 0x00000000fffff984 */ /* 0x000fe20000000800 */
[----:B------:R-:W-:Y:S01]  /*12590*/  @!PT LDS RZ, [RZ] ;  /* 0x00000000fffff984 */ /* 0x000fe20000000800 */
[----:B------:R1:W-:Y:S01]  /*125a0*/  LDGSTS.E.BYPASS.LTC128B.128 [R227+0x100], [R12.64], !P5 ;  /* 0x001000000ce37fae */ /* 0x0003e2000e901d46 */
[----:B------:R-:W-:Y:S01]  /*125b0*/  IMAD.X R3, R7, 0x1, R6, P2 ;  /* 0x0000000107037824 */ /* 0x000fe200010e0606 */
[----:B------:R-:W-:Y:S04]  /*125c0*/  SEL R7, RZ, 0x10, P5 ;  /* 0x00000010ff077807 */ /* 0x000fe80002800000 */
[----:B------:R2:W-:Y:S01]  /*125d0*/  LDGSTS.E.BYPASS.LTC128B.128 [R227+0x4100], [R2.64], !P0 ;  /* 0x0410000002e37fae */ /* 0x0005e2000c101d46 */
[----:B-1----:R-:W-:Y:S02]  /*125e0*/  SEL R12, RZ, 0x10, P0 ;  /* 0x00000010ff0c7807 */ /* 0x002fe40000000000 */
[----:B--2---:R-:W-:Y:S01]  /*125f0*/  MOV R2, 0x12620 ;  /* 0x0001262000027802 */ /* 0x004fe20000000f00 */
[----:B------:R-:W-:Y:S02]  /*12600*/  IMAD.MOV.U32 R3, RZ, RZ, 0x181f ;  /* 0x0000181fff037424 */ /* 0x000fe400078e00ff */
[----:B------:R-:W-:Y:S05]  /*12610*/  CALL.REL.NOINC `($__internal_1_$__cuda_sm70_shflsync_idx_p) ;  /* 0x00001c1000007944 */ /* 0x000fea0003c00000 */
[----:B------:R-:W-:Y:S01]  /*12620*/  MOV R3, 0x181f ;  /* 0x0000181f00037802 */ /* 0x000fe20000000f00 */
[----:B------:R-:W-:Y:S01]  /*12630*/  IMAD.MOV.U32 R13, RZ, RZ, R52 ;  /* 0x000000ffff0d7224 */ /* 0x000fe200078e0034 */
[----:B------:R-:W-:Y:S01]  /*12640*/  MOV R52, 0x1 ;  /* 0x0000000100347802 */ /* 0x000fe20000000f00 */
[----:B------:R-:W-:Y:S01]  /*12650*/  IMAD.MOV.U32 R36, RZ, RZ, R4 ;  /* 0x000000ffff247224 */ /* 0x000fe200078e0004 */
[----:B------:R-:W-:Y:S02]  /*12660*/  MOV R2, 0x12680 ;  /* 0x0001268000027802 */ /* 0x000fe40000000f00 */
[----:B------:R-:W-:Y:S05]  /*12670*/  CALL.REL.NOINC `($__internal_1_$__cuda_sm70_shflsync_idx_p) ;  /* 0x00001bb000007944 */ /* 0x000fea0003c00000 */
[C---:B------:R-:W-:Y:S01]  /*12680*/  IADD3 R2, -R7.reuse, 0x10, RZ ;  /* 0x0000001007027810 */ /* 0x040fe20007ffe1ff */
[----:B------:R-:W-:Y:S01]  /*12690*/  IMAD.MOV.U32 R36, RZ, RZ, R0 ;  /* 0x000000ffff247224 */ /* 0x000fe200078e0000 */
[----:B------:R-:W-:Y:S02]  /*126a0*/  ISETP.NE.U32.AND P5, PT, R7, RZ, PT ;  /* 0x000000ff0700720c */ /* 0x000fe40003fa5070 */
[----:B------:R-:W-:Y:S04]  /*126b0*/  LOP3.LUT R2, R2, 0xf, RZ, 0xc0, !PT ;  /* 0x0000000f02027812 */ /* 0x000fe800078ec0ff */
[-C--:B------:R-:W-:Y:S04]  /*126c0*/  IADD3 R2, P2, P0, R2, R52.reuse, R20 ;  /* 0x0000003402027210 */ /* 0x080fe8000785e014 */
[-C--:B------:R-:W-:Y:S05]  /*126d0*/  IADD3.X R3, RZ, R13.reuse, R5, P2, P0 ;  /* 0x0000000dff037210 */ /* 0x080fea00017e0405 */
[----:B------:R-:W-:Y:S01]  /*126e0*/  @!PT LDS RZ, [RZ] ;  /* 0x00000000fffff984 */ /* 0x000fe20000000800 */
[----:B------:R-:W-:Y:S01]  /*126f0*/  @!PT LDS RZ, [RZ] ;  /* 0x00000000fffff984 */ /* 0x000fe20000000800 */
[----:B------:R-:W-:Y:S01]  /*12700*/  @!PT LDS RZ, [RZ] ;  /* 0x00000000fffff984 */ /* 0x000fe20000000800 */
[----:B------:R1:W-:Y:S01]  /*12710*/  LDGSTS.E.BYPASS.LTC128B.128.ZFILL [R227+0x1100], [R2.64], P5 ;  /* 0x0110000002e37fae */ /* 0x0003e2000a941d46 */
[C---:B------:R-:W-:Y:S02]  /*12720*/  ISETP.NE.U32.AND P5, PT, R12.reuse, RZ, PT ;  /* 0x000000ff0c00720c */ /* 0x040fe40003fa5070 */
[----:B-1----:R-:W-:Y:S04]  /*12730*/  IADD3 R2, -R12, 0x10, RZ ;  /* 0x000000100c027810 */ /* 0x002fe80007ffe1ff */
[----:B------:R-:W-:Y:S04]  /*12740*/  LOP3.LUT R2, R2, 0xf, RZ, 0xc0, !PT ;  /* 0x0000000f02027812 */ /* 0x000fe800078ec0ff */
[----:B------:R-:W-:Y:S01]  /*12750*/  IADD3 R2, P2, P0, R2, R52, R21 ;  /* 0x0000003402027210 */ /* 0x000fe2000785e015 */
[----:B------:R-:W-:Y:S03]  /*12760*/  IMAD.MOV.U32 R52, RZ, RZ, 0x2 ;  /* 0x00000002ff347424 */ /* 0x000fe600078e00ff */
[----:B------:R-:W-:Y:S05]  /*12770*/  IADD3.X R3, RZ, R13, R6, P2, P0 ;  /* 0x0000000dff037210 */ /* 0x000fea00017e0406 */
[----:B------:R1:W-:Y:S02]  /*12780*/  LDGSTS.E.BYPASS.LTC128B.128.ZFILL [R227+0x5100], [R2.64], P5 ;  /* 0x0510000002e37fae */ /* 0x0003e4000a941d46 */
[----:B-1----:R-:W-:Y:S01]  /*12790*/  MOV R2, 0x127c0 ;  /* 0x000127c000027802 */ /* 0x002fe20000000f00 */
[----:B------:R-:W-:Y:S03]  /*127a0*/  IMAD.MOV.U32 R3, RZ, RZ, 0x181f ;  /* 0x0000181fff037424 */ /* 0x000fe600078e00ff */
        /* <DEDUP_REMOVED lines=33> */
[----:B------:R-:W-:Y:S01]  /*129c0*/  MOV R4, R52 ;  /* 0x0000003400047202 */ /* 0x000fe20000000f00 */
[----:B------:R-:W-:-:S05]  /*129d0*/  BRA `(.L_x_120) ;  /* 0xffff433000007947 */ /* 0x000fca000383ffff */
.L_x_88:
[----:B------:R-:W-:Y:S01]  /*129e0*/  MOV R52, RZ ;  /* 0x000000ff00347202 */ /* 0x000fe20000000f00 */
[----:B------:R-:W-:Y:S01]  /*129f0*/  IMAD.MOV.U32 R36, RZ, RZ, R0 ;  /* 0x000000ffff247224 */ /* 0x000fe200078e0000 */
[----:B------:R-:W-:Y:S01]  /*12a00*/  MOV R2, 0x12a30 ;  /* 0x00012a3000027802 */ /* 0x000fe20000000f00 */
[----:B------:R-:W-:Y:S02]  /*12a10*/  IMAD.MOV.U32 R3, RZ, RZ, 0x181f ;  /* 0x0000181fff037424 */ /* 0x000fe400078e00ff */
[----:B------:R-:W-:Y:S05]  /*12a20*/  CALL.REL.NOINC `($__internal_1_$__cuda_sm70_shflsync_idx_p) ;  /* 0x0000180000007944 */ /* 0x000fea0003c00000 */
[----:B------:R-:W-:Y:S01]  /*12a30*/  MOV R7, R52 ;  /* 0x0000003400077202 */ /* 0x000fe20000000f00 */
[----:B------:R-:W-:-:S05]  /*12a40*/  BRA `(.L_x_121) ;  /* 0xffff5a4000007947 */ /* 0x000fca000383ffff */
.L_x_89:
        /* <DEDUP_REMOVED lines=83> */
.L_x_90:
[----:B--2---:R-:W-:Y:S01]  /*12f80*/  MOV R52, RZ ;  /* 0x000000ff00347202 */ /* 0x004fe20000000f00 */
[----:B------:R-:W-:Y:S01]  /*12f90*/  IMAD.MOV.U32 R36, RZ, RZ, R4 ;  /* 0x000000ffff247224 */ /* 0x000fe200078e0004 */
[----:B------:R-:W-:Y:S01]  /*12fa0*/  MOV R2, 0x12fd0 ;  /* 0x00012fd000027802 */ /* 0x000fe20000000f00 */
[----:B------:R-:W-:Y:S02]  /*12fb0*/  IMAD.MOV.U32 R3, RZ, RZ, 0x1c1f ;  /* 0x00001c1fff037424 */ /* 0x000fe400078e00ff */
[----:B------:R-:W-:Y:S05]  /*12fc0*/  CALL.REL.NOINC `($__internal_1_$__cuda_sm70_shflsync_idx_p) ;  /* 0x0000126000007944 */ /* 0x000fea0003c00000 */
[----:B------:R-:W-:Y:S01]  /*12fd0*/  MOV R0, R52 ;  /* 0x0000003400007202 */ /* 0x000fe20000000f00 */
[----:B------:R-:W-:-:S05]  /*12fe0*/  BRA `(.L_x_123) ;  /* 0xffff587000007947 */ /* 0x000fca000383ffff */
.L_x_91:
[----:B------:R-:W-:Y:S01]  /*12ff0*/  MOV R52, 0x1 ;  /* 0x0000000100347802 */ /* 0x000fe20000000f00 */
[----:B------:R-:W-:Y:S01]  /*13000*/  IMAD.MOV.U32 R36, RZ, RZ, R4 ;  /* 0x000000ffff247224 */ /* 0x000fe200078e0004 */
[----:B------:R-:W-:Y:S01]  /*13010*/  MOV R2, 0x13040 ;  /* 0x0001304000027802 */ /* 0x000fe20000000f00 */
[----:B------:R-:W-:Y:S02]  /*13020*/  IMAD.MOV.U32 R3, RZ, RZ, 0x1c1f ;  /* 0x00001c1fff037424 */ /* 0x000fe400078e00ff */
[----:B-1----:R-:W-:Y:S05]  /*13030*/  CALL.REL.NOINC `($__internal_1_$__cuda_sm70_shflsync_idx_p) ;  /* 0x000011f000007944 */ /* 0x002fea0003c00000 */
[----:B------:R-:W-:Y:S05]  /*13040*/  IMAD.IADD R0, R5, 0x1, R52 ;  /* 0x0000000105007824 */ /* 0x000fea00078e0234 */
        /* <DEDUP_REMOVED lines=115> */
[----:B------:R-:W-:Y:S02]  /*13780*/  FSEL R10, R154, -INF , P6 ;  /* 0xff8000009a0a7808 */ /* 0x000fe40003000000 */
[----:B------:R-:W-:Y:S02]  /*13790*/  FMNMX.FTZ R144, R36, R2, !PT ;  /* 0x0000000224907209 */ /* 0x000fe40007810000 */
[----:B------:R-:W-:Y:S01]  /*137a0*/  FMNMX.FTZ R4, R14, R0, !PT ;  /* 0x000000000e047209 */ /* 0x000fe20007810000 */
[----:B------:R-:W-:Y:S01]  /*137b0*/  IMAD.MOV.U32 R0, RZ, RZ, 0x2 ;  /* 0x00000002ff007424 */ /* 0x000fe200078e00ff */
[----:B------:R-:W-:Y:S02]  /*137c0*/  FSEL R9, R153, -INF , P5 ;  /* 0xff80000099097808 */ /* 0x000fe40002800000 */
[----:B------:R-:W-:Y:S02]  /*137d0*/  FMNMX.FTZ R144, R10, R144, !PT ;  /* 0x000000900a907209 */ /* 0x000fe40007810000 */
[----:B------:R-:W-:Y:S02]  /*137e0*/  FMNMX.FTZ R4, R13, R4, !PT ;  /* 0x000000040d047209 */ /* 0x000fe40007810000 */
[----:B------:R-:W-:Y:S02]  /*137f0*/  FSEL R8, R150, -INF , P2 ;  /* 0xff80000096087808 */ /* 0x000fe40001000000 */
[----:B------:R-:W-:Y:S02]  /*13800*/  FMNMX.FTZ R144, R9, R144, !PT ;  /* 0x0000009009907209 */ /* 0x000fe40007810000 */
[----:B------:R-:W-:Y:S02]  /*13810*/  FMNMX.FTZ R4, R12, R4, !PT ;  /* 0x000000040c047209 */ /* 0x000fe40007810000 */
[----:B------:R-:W-:Y:S02]  /*13820*/  FSEL R7, R149, -INF , P0 ;  /* 0xff80000095077808 */ /* 0x000fe40000000000 */
[----:B------:R-:W-:Y:S02]  /*13830*/  FMNMX.FTZ R144, R8, R144, !PT ;  /* 0x0000009008907209 */ /* 0x000fe40007810000 */
[----:B------:R-:W-:Y:S02]  /*13840*/  FMNMX.FTZ R4, R11, R4, !PT ;  /* 0x000000040b047209 */ /* 0x000fe40007810000 */
[----:B------:R-:W-:Y:S02]  /*13850*/  FMNMX.FTZ R144, R7, R144, !PT ;  /* 0x0000009007907209 */ /* 0x000fe40007810000 */
[----:B------:R-:W-:Y:S02]  /*13860*/  MOV R2, 0x13880 ;  /* 0x0001388000027802 */ /* 0x000fe40000000f00 */
[----:B------:R-:W-:Y:S05]  /*13870*/  CALL.REL.NOINC `($__internal_0_$__cuda_sm70_shflsync_bfly_p) ;  /* 0x0000095000007944 */ /* 0x000fea0003c00000 */
[----:B------:R-:W-:Y:S01]  /*13880*/  FMNMX.FTZ R4, R4, R0, !PT ;  /* 0x0000000004047209 */ /* 0x000fe20007810000 */
[----:B------:R-:W-:Y:S01]  /*13890*/  IMAD.MOV.U32 R0, RZ, RZ, 0x1 ;  /* 0x00000001ff007424 */ /* 0x000fe200078e00ff */
[----:B------:R-:W-:Y:S02]  /*138a0*/  MOV R2, 0x138c0 ;  /* 0x000138c000027802 */ /* 0x000fe40000000f00 */
        /* <DEDUP_REMOVED lines=8> */
[----:B------:R-:W-:Y:S02]  /*13930*/  MOV R2, 0x13950 ;  /* 0x0001395000027802 */ /* 0x000fe40000000f00 */
[----:B------:R-:W-:Y:S05]  /*13940*/  CALL.REL.NOINC `($__internal_0_$__cuda_sm70_shflsync_bfly_p) ;  /* 0x0000088000007944 */ /* 0x000fea0003c00000 */
[----:B------:R-:W-:-:S05]  /*13950*/  BRA `(.L_x_124) ;  /* 0xffff5bb000007947 */ /* 0x000fca000383ffff */
.L_x_94:
[----:B-1--4-:R-:W-:Y:S01]  /*13960*/  MOV R3, 0x181f ;  /* 0x0000181f00037802 */ /* 0x012fe20000000f00 */
[----:B------:R-:W-:Y:S01]  /*13970*/  IMAD.MOV.U32 R52, RZ, RZ, RZ ;  /* 0x000000ffff347224 */ /* 0x000fe200078e00ff */
[----:B------:R-:W-:Y:S02]  /*13980*/  MOV R2, 0x139a0 ;  /* 0x000139a000027802 */ /* 0x000fe40000000f00 */
[----:B------:R-:W-:Y:S05]  /*13990*/  CALL.REL.NOINC `($__internal_1_$__cuda_sm70_shflsync_idx_p) ;  /* 0x0000089000007944 */ /* 0x000fea0003c00000 */
[----:B------:R-:W-:Y:S01]  /*139a0*/  MOV R28, R52 ;  /* 0x00000034001c7202 */ /* 0x000fe20000000f00 */
[----:B------:R-:W-:-:S05]  /*139b0*/  BRA `(.L_x_125) ;  /* 0xffff7e8000007947 */ /* 0x000fca000383ffff */
.L_x_97:
[----:B------:R-:W-:Y:S01]  /*139c0*/  MOV R52, RZ ;  /* 0x000000ff00347202 */ /* 0x000fe20000000f00 */
[----:B------:R-:W-:Y:S01]  /*139d0*/  IMAD.MOV.U32 R36, RZ, RZ, R0 ;  /* 0x000000ffff247224 */ /* 0x000fe200078e0000 */
[----:B------:R-:W-:Y:S01]  /*139e0*/  MOV R2, 0x13a10 ;  /* 0x00013a1000027802 */ /* 0x000fe20000000f00 */
[----:B------:R-:W-:Y:S02]  /*139f0*/  IMAD.MOV.U32 R3, RZ, RZ, 0x181f ;  /* 0x0000181fff037424 */ /* 0x000fe400078e00ff */
[----:B-1----:R-:W-:Y:S05]  /*13a00*/  CALL.REL.NOINC `($__internal_1_$__cuda_sm70_shflsync_idx_p) ;  /* 0x0000082000007944 */ /* 0x002fea0003c00000 */
[----:B------:R-:W-:Y:S01]  /*13a10*/  MOV R7, R52 ;  /* 0x0000003400077202 */ /* 0x000fe20000000f00 */
[----:B------:R-:W-:-:S05]  /*13a20*/  BRA `(.L_x_126) ;  /* 0xffff971000007947 */ /* 0x000fca000383ffff */
.L_x_98:
[----:B------:R-:W-:Y:S01]  /*13a30*/  MOV R52, RZ ;  /* 0x000000ff00347202 */ /* 0x000fe20000000f00 */
[----:B------:R-:W-:Y:S01]  /*13a40*/  IMAD.MOV.U32 R36, RZ, RZ, R4 ;  /* 0x000000ffff247224 */ /* 0x000fe200078e0004 */
[----:B------:R-:W-:Y:S01]  /*13a50*/  MOV R2, 0x13a80 ;  /* 0x00013a8000027802 */ /* 0x000fe20000000f00 */
[----:B------:R-:W-:Y:S02]  /*13a60*/  IMAD.MOV.U32 R3, RZ, RZ, 0x181f ;  /* 0x0000181fff037424 */ /* 0x000fe400078e00ff */
[----:B-123--:R-:W-:Y:S05]  /*13a70*/  CALL.REL.NOINC `($__internal_1_$__cuda_sm70_shflsync_idx_p) ;  /* 0x000007b000007944 */ /* 0x00efea0003c00000 */
[C---:B------:R-:W-:Y:S01]  /*13a80*/  IADD3 R8, -R68.reuse, 0x10, RZ ;  /* 0x0000001044087810 */ /* 0x040fe20007ffe1ff */
[----:B------:R-:W-:Y:S01]  /*13a90*/  IMAD.MOV.U32 R36, RZ, RZ, R0 ;  /* 0x000000ffff247224 */ /* 0x000fe200078e0000 */
[----:B------:R-:W-:Y:S02]  /*13aa0*/  ISETP.NE.U32.AND P2, PT, R68, RZ, PT ;  /* 0x000000ff4400720c */ /* 0x000fe40003f45070 */
[----:B------:R-:W-:Y:S04]  /*13ab0*/  LOP3.LUT R8, R8, 0xf, RZ, 0xc0, !PT ;  /* 0x0000000f08087812 */ /* 0x000fe800078ec0ff */
[----:B------:R-:W-:Y:S04]  /*13ac0*/  IADD3 R8, P5, P4, R8, R52, R41 ;  /* 0x0000003408087210 */ /* 0x000fe80007cbe029 */
[----:B------:R-:W-:Y:S02]  /*13ad0*/  IADD3.X R9, RZ, R7, R5, P5, P4 ;  /* 0x00000007ff097210 */ /* 0x000fe40002fe8405 */
[----:B------:R-:W-:Y:S01]  /*13ae0*/  IADD3 R2, P4, R52, R42, RZ ;  /* 0x0000002a34027210 */ /* 0x000fe20007f9e0ff */
[----:B------:R-:W-:Y:S02]  /*13af0*/  IMAD.MOV.U32 R52, RZ, RZ, 0x1 ;  /* 0x00000001ff347424 */ /* 0x000fe400078e00ff */
[----:B------:R-:W-:Y:S01]  /*13b00*/  @!PT LDS RZ, [RZ] ;  /* 0x00000000fffff984 */ /* 0x000fe20000000800 */
[----:B------:R-:W-:Y:S01]  /*13b10*/  @!PT LDS RZ, [RZ] ;  /* 0x00000000fffff984 */ /* 0x000fe20000000800 */
[----:B------:R-:W-:Y:S01]  /*13b20*/  @!PT LDS RZ, [RZ] ;  /* 0x00000000fffff984 */ /* 0x000fe20000000800 */
[----:B------:R1:W-:Y:S02]  /*13b30*/  LDGSTS.E.BYPASS.LTC128B.128.ZFILL [R227+0x8100], [R8.64], P2 ;  /* 0x0810000008e37fae */ /* 0x0003e40009141d46 */
[----:B------:R-:W-:Y:S05]  /*13b40*/  IMAD.X R3, R7, 0x1, R6, P4 ;  /* 0x0000000107037824 */ /* 0x000fea00020e0606 */
[----:B------:R2:W-:Y:S02]  /*13b50*/  LDGSTS.E.BYPASS.LTC128B.128 [R227+0xc100], [R2.64], !P0 ;  /* 0x0c10000002e37fae */ /* 0x0005e4000c101d46 */
[----:B--2---:R-:W-:Y:S01]  /*13b60*/  MOV R2, 0x13b90 ;  /* 0x00013b9000027802 */ /* 0x004fe20000000f00 */
[----:B------:R-:W-:Y:S02]  /*13b70*/  IMAD.MOV.U32 R3, RZ, RZ, 0x181f ;  /* 0x0000181fff037424 */ /* 0x000fe400078e00ff */
[----:B-1----:R-:W-:Y:S05]  /*13b80*/  CALL.REL.NOINC `($__internal_1_$__cuda_sm70_shflsync_idx_p) ;  /* 0x000006a000007944 */ /* 0x002fea0003c00000 */
        /* <DEDUP_REMOVED lines=54> */
.L_x_99:
[----:B------:R-:W-:Y:S02]  /*13ef0*/  MOV R0, 0x2 ;  /* 0x0000000200007802 */ /* 0x000fe40000000f00 */
        /* <DEDUP_REMOVED lines=16> */
.L_x_101:
[----:B------:R-:W-:Y:S01]  /*14000*/  IMAD.MOV.U32 R4, RZ, RZ, R246 ;  /* 0x000000ffff047224 */ /* 0x000fe200078e00f6 */
[----:B------:R-:W-:-:S02]  /*14010*/  MOV R0, 0x2 ;  /* 0x0000000200007802 */ /* 0x000fc40000000f00 */
[----:B------:R-:W-:Y:S02]  /*14020*/  MOV R2, 0x14040 ;  /* 0x0001404000027802 */ /* 0x000fe40000000f00 */
[----:B------:R-:W-:Y:S05]  /*14030*/  CALL.REL.NOINC `($__internal_0_$__cuda_sm70_shflsync_bfly_p) ;  /* 0x0000019000007944 */ /* 0x000fea0003c00000 */
[----:B------:R-:W-:Y:S01]  /*14040*/  MOV R5, R0 ;  /* 0x0000000000057202 */ /* 0x000fe20000000f00 */
[----:B------:R-:W-:Y:S05]  /*14050*/  BRA `(.L_x_129) ;  /* 0xffffb82000007947 */ /* 0x000fea000383ffff */
.L_x_102:
[----:B------:R-:W-:Y:S01]  /*14060*/  IMAD.MOV.U32 R4, RZ, RZ, R5 ;  /* 0x000000ffff047224 */ /* 0x000fe200078e0005 */
[----:B------:R-:W-:Y:S02]  /*14070*/  MOV R0, 0x1 ;  /* 0x0000000100007802 */ /* 0x000fe40000000f00 */
[----:B------:R-:W-:Y:S02]  /*14080*/  MOV R2, 0x140a0 ;  /* 0x000140a000027802 */ /* 0x000fe40000000f00 */
[----:B-1----:R-:W-:Y:S05]  /*14090*/  CALL.REL.NOINC `($__internal_0_$__cuda_sm70_shflsync_bfly_p) ;  /* 0x0000013000007944 */ /* 0x002fea0003c00000 */
[----:B------:R1:W5:Y:S01]  /*140a0*/  LDL R4, [R1] ;  /* 0x0000000001047983 */ /* 0x0003620000100800 */
[----:B------:R-:W-:Y:S01]  /*140b0*/  FADD.FTZ R5, R5, R0 ;  /* 0x0000000005057221 */ /* 0x000fe20000010000 */
[----:B------:R-:W-:Y:S02]  /*140c0*/  MOV R0, 0x2 ;  /* 0x0000000200007802 */ /* 0x000fe40000000f00 */
[----:B------:R-:W-:Y:S02]  /*140d0*/  MOV R2, 0x140f0 ;  /* 0x000140f000027802 */ /* 0x000fe40000000f00 */
[----:B-1---5:R-:W-:Y:S05]  /*140e0*/  CALL.REL.NOINC `($__internal_0_$__cuda_sm70_shflsync_bfly_p) ;  /* 0x000000e000007944 */ /* 0x022fea0003c00000 */
[----:B------:R-:W2:Y:S02]  /*140f0*/  LDL.LU R2, [R1] ;  /* 0x0000000001027983 */ /* 0x000ea40000300800 */
[----:B--2---:R-:W-:Y:S01]  /*14100*/  FADD.FTZ R4, R2, R0 ;  /* 0x0000000002047221 */ /* 0x004fe20000010000 */
[----:B------:R-:W-:-:S02]  /*14110*/  MOV R0, 0x1 ;  /* 0x0000000100007802 */ /* 0x000fc40000000f00 */
[----:B------:R-:W-:Y:S02]  /*14120*/  MOV R2, 0x14140 ;  /* 0x0001414000027802 */ /* 0x000fe40000000f00 */
[----:B------:R-:W-:Y:S05]  /*14130*/  CALL.REL.NOINC `($__internal_0_$__cuda_sm70_shflsync_bfly_p) ;  /* 0x0000009000007944 */ /* 0x000fea0003c00000 */
[----:B------:R-:W-:Y:S01]  /*14140*/  MOV R3, R0 ;  /* 0x0000000000037202 */ /* 0x000fe20000000f00 */
[----:B------:R-:W-:Y:S05]  /*14150*/  BRA `(.L_x_130) ;  /* 0xffffb7a000007947 */ /* 0x000fea000383ffff */
.L_x_112:
[----:B-----5:R-:W-:Y:S01]  /*14160*/  IMAD.MOV.U32 R36, RZ, RZ, R18 ;  /* 0x000000ffff247224 */ /* 0x020fe200078e0012 */
[----:B------:R-:W-:Y:S01]  /*14170*/  MOV R52, RZ ;  /* 0x000000ff00347202 */ /* 0x000fe20000000f00 */
[----:B-1--4-:R-:W-:Y:S01]  /*14180*/  IMAD.MOV.U32 R3, RZ, RZ, 0x1f ;  /* 0x0000001fff037424 */ /* 0x012fe200078e00ff */
[----:B------:R-:W-:Y:S02]  /*14190*/  MOV R2, 0x141b0 ;  /* 0x000141b000027802 */ /* 0x000fe40000000f00 */
[----:B--23--:R-:W-:Y:S05]  /*141a0*/  CALL.REL.NOINC `($__internal_1_$__cuda_sm70_shflsync_idx_p) ;  /* 0x0000008000007944 */ /* 0x00cfea0003c00000 */
[----:B------:R-:W-:Y:S01]  /*141b0*/  MOV R0, R52 ;  /* 0x0000003400007202 */ /* 0x000fe20000000f00 */
[----:B------:R-:W-:Y:S05]  /*141c0*/  BRA `(.L_x_131) ;  /* 0xffffd23000007947 */ /* 0x000fea000383ffff */
        .weak           $__internal_0_$__cuda_sm70_shflsync_bfly_p
        .type           $__internal_0_$__cuda_sm70_shflsync_bfly_p,@function
        .size           $__internal_0_$__cuda_sm70_shflsync_bfly_p,($__internal_1_$__cuda_sm70_shflsync_idx_p - $__internal_0_$__cuda_sm70_shflsync_bfly_p)
$__internal_0_$__cuda_sm70_shflsync_bfly_p:
[----:B------:R-:W-:Y:S02]  /*141d0*/  MOV R234, 0xffffffff ;  /* 0xffffffff00ea7802 */ /* 0x000fe40000000f00 */
[----:B------:R-:W-:Y:S02]  /*141e0*/  MOV R3, 0x1f ;  /* 0x0000001f00037802 */ /* 0x000fe40000000f00 */
[----:B------:R-:W-:Y:S04]  /*141f0*/  WARPSYNC R234 ;  /* 0x000000ea00007348 */ /* 0x000fe80003800000 */
[----:B------:R1:W2:Y:S02]  /*14200*/  SHFL.BFLY PT, R0, R4, R0, R3 ;  /* 0x0c00000004007389 */ /* 0x0002a400000e0003 */
[----:B-1----:R-:W-:-:S04]  /*14210*/  MOV R3, 0x0 ;  /* 0x0000000000037802 */ /* 0x002fc80000000f00 */
[----:B--2---:R-:W-:Y:S05]  /*14220*/  RET.REL.NODEC R2 `(_ZN7cutlass13device_kernelIN5flash19enable_sm80_to_sm89INS1_16FlashAttnFwdSm80INS1_25CollectiveMainloopFwdSm80ILi8ELi1ELb1EN4cute5tupleIJNS5_1CILi128EEES8_S8_EEELi128ENS_10bfloat16_tEfNS_4arch4Sm80ELb1ELb0ELb1ELb0ELb1ELb0ELb1ELb1EEENS1_21CollectiveEpilogueFwdIS9_NS6_IJNS7_ILi1EEESF_SF_EEESA_SC_Li256ELb0ELb1ELb1ELb0EEENS1_30DynamicPersistentTileSchedulerILi256ELi256ELb1ELb1ELb0EEEEEEEEEvNT_6ParamsE) ;  /* 0xfffebdd002007950 */ /* 0x004fea0003c3ffff */
        .weak           $__internal_1_$__cuda_sm70_shflsync_idx_p
        .type           $__internal_1_$__cuda_sm70_shflsync_idx_p,@function
        .size           $__internal_1_$__cuda_sm70_shflsync_idx_p,(.L_x_1786 - $__internal_1_$__cuda_sm70_shflsync_idx_p)
$__internal_1_$__cuda_sm70_shflsync_idx_p:
[----:B------:R-:W-:-:S04]  /*14230*/  MOV R62, 0xffffffff ;  /* 0xffffffff003e7802 */ /* 0x000fc80000000f00 */
[----:B------:R-:W-:Y:S04]  /*14240*/  WARPSYNC R62 ;  /* 0x0000003e00007348 */ /* 0x000fe80003800000 */
[----:B------:R1:W2:Y:S02]  /*14250*/  SHFL.IDX PT, R52, R36, R52, R3 ;  /* 0x0000003424347389 */ /* 0x0002a400000e0003 */
[----:B-1----:R-:W-:-:S04]  /*14260*/  MOV R3, 0x0 ;  /* 0x0000000000037802 */ /* 0x002fc80000000f00 */
[----:B--2---:R-:W-:Y:S05]  /*14270*/  RET.REL.NODEC R2 `(_ZN7cutlass13device_kernelIN5flash19enable_sm80_to_sm89INS1_16FlashAttnFwdSm80INS1_25CollectiveMainloopFwdSm80ILi8ELi1ELb1EN4cute5tupleIJNS5_1CILi128EEES8_S8_EEELi128ENS_10bfloat16_tEfNS_4arch4Sm80ELb1ELb0ELb1ELb0ELb1ELb0ELb1ELb1EEENS1_21CollectiveEpilogueFwdIS9_NS6_IJNS7_ILi1EEESF_SF_EEESA_SC_Li256ELb0ELb1ELb1ELb0EEENS1_30DynamicPersistentTileSchedulerILi256ELi256ELb1ELb1ELb0EEEEEEEEEvNT_6ParamsE) ;  /* 0xfffebd8002007950 */ /* 0x004fea0003c3ffff */
.L_x_132:
        /* <DEDUP_REMOVED lines=16> */
.L_x_1786:


//--------------------- .text._ZN7cutlass13device_kernelIN5flash19enable_sm80_to_sm89INS1_16FlashAttnFwdSm80INS1_25CollectiveMainloopFwdSm80ILi4ELi1ELb0EN4cute5tupleIJNS5_1CILi128EEENS7_ILi64EEES8_EEELi128ENS_10bfloat16_tEfNS_4arch4Sm80ELb0ELb0ELb1ELb0ELb1ELb0ELb1ELb1EEENS1_21CollectiveEpilogueFwdINS6_IJS8_S8_S9_EEENS6_IJNS7_ILi1EEESH_SH_EEESB_SD_Li128ELb0ELb1ELb1ELb0EEENS1_19SingleTileSchedulerILb0ELb1ELb1ELi128EEEEEEEEEvNT_6ParamsE --------------------------
	.section	.text._ZN7cutlass13device_kernelIN5flash19enable_sm80_to_sm89INS1_16FlashAttnFwdSm80INS1_25CollectiveMainloopFwdSm80ILi4ELi1ELb0EN4cute5tupleIJNS5_1CILi128EEENS7_ILi64EEES8_EEELi128ENS_10bfloat16_tEfNS_4arch4Sm80ELb0ELb0ELb1ELb0ELb1ELb0ELb1ELb1EEENS1_21CollectiveEpilogueFwdINS6_IJS8_S8_S9_EEENS6_IJNS7_ILi1EEESH_SH_EEESB_SD_Li128ELb0ELb1ELb1ELb0EEENS1_19SingleTileSchedulerILb0ELb1ELb1ELi128EEEEEEEEEvNT_6ParamsE,"ax",@progbits
	.sectioninfo	@"SHI_REGISTERS=255"
	.align	128
.text._ZN7cutlass13device_kernelIN5flash19enable_sm80_to_sm89INS1_16FlashAttnFwdSm80INS1_25CollectiveMainloopFwdSm80ILi4ELi1ELb0EN4cute5tupleIJNS5_1CILi128EEENS7_ILi64EEES8_EEELi128ENS_10bfloat16_tEfNS_4arch4Sm80ELb0ELb0ELb1ELb0ELb1ELb0ELb1ELb1EEENS1_21CollectiveEpilogueFwdINS6_IJS8_S8_S9_EEENS6_IJNS7_ILi1EEESH_SH_EEESB_SD_Li128ELb0ELb1ELb1ELb0EEENS1_19SingleTileSchedulerILb0ELb1ELb1ELi128EEEEEEEEEvNT_6ParamsE:
        .type           _ZN7cutlass13device_kernelIN5flash19enable_sm80_to_sm89INS1_16FlashAttnFwdSm80INS1_25CollectiveMainloopFwdSm80ILi4ELi1ELb0EN4cute5tupleIJNS5_1CILi128EEENS7_ILi64EEES8_EEELi128ENS_10bfloat16_tEfNS_4arch4Sm80ELb0ELb0ELb1ELb0ELb1ELb0ELb1ELb1EEENS1_21CollectiveEpilogueFwdINS6_IJS8_S8_S9_EEENS6_IJNS7_ILi1EEESH_SH_EEESB_SD_Li128ELb0ELb1ELb1ELb0EEENS1_19SingleTileSchedulerILb0ELb1ELb1ELi128EEEEEEEEEvNT_6ParamsE,@function
        .size           _ZN7cutlass13device_kernelIN5flash19enable_sm80_to_sm89INS1_16FlashAttnFwdSm80INS1_25CollectiveMainloopFwdSm80ILi4ELi1ELb0EN4cute5tupleIJNS5_1CILi128EEENS7_ILi64EEES8_EEELi128ENS_10bfloat16_tEfNS_4arch4Sm80ELb0ELb0ELb1ELb0ELb1ELb0ELb1ELb1EEENS1_21CollectiveEpilogueFwdINS6_IJS8_S8_S9_EEENS6_IJNS7_ILi1EEESH_SH_EEESB_SD_Li128ELb0ELb1ELb1ELb0EEENS1_19SingleTileSchedulerILb0ELb1ELb1ELi128EEEEEEEEEvNT_6ParamsE,(.L_x_1789 - _ZN7cutlass13device_kernelIN5flash19enable_sm80_to_sm89INS1_16FlashAttnFwdSm80INS1_25CollectiveMainloopFwdSm80ILi4ELi1ELb0EN4cute5tupleIJNS5_1CILi128EEENS7_ILi64EEES8_EEELi128ENS_10bfloat16_tEfNS_4arch4Sm80ELb0ELb0ELb1ELb0ELb1ELb0ELb1ELb1EEENS1_21CollectiveEpilogueFwdINS6_IJS8_S8_S9_EEENS6_IJNS7_ILi1EEESH_SH_EEESB_SD_Li128ELb0ELb1ELb1ELb0EEENS1_19SingleTileSchedulerILb0ELb1ELb1ELi128EEEEEEEEEvNT_6ParamsE)
        .other          _ZN7cutlass13device_kernelIN5flash19enable_sm80_to_sm89INS1_16FlashAttnFwdSm80INS1_25CollectiveMainloopFwdSm80ILi4ELi1ELb0EN4cute5tupleIJNS5_1CILi128EEENS7_ILi64EEES8_EEELi128ENS_10bfloat16_tEfNS_4arch4Sm80ELb0ELb0ELb1ELb0ELb1ELb0ELb1ELb1EEENS1_21CollectiveEpilogueFwdINS6_IJS8_S8_S9_EEENS6_IJNS7_ILi1EEESH_SH_EEESB_SD_Li128ELb0ELb1ELb1ELb0EEENS1_19SingleTileSchedulerILb0ELb1ELb1ELi128EEEEEEEEEvNT_6ParamsE,@"STO_CUDA_ENTRY STV_DEFAULT"
_ZN7cutlass13device_kernelIN5flash19enable_sm80_to_sm89INS1_16FlashAttnFwdSm80INS1_25CollectiveMainloopFwdSm80ILi4ELi1ELb0EN4cute5tupleIJNS5_1CILi128EEENS7_ILi64EEES8_EEELi128ENS_10bfloat16_tEfNS_4arch4Sm80ELb0ELb0ELb1ELb0ELb1ELb0ELb1ELb1EEENS1_21CollectiveEpilogueFwdINS6_IJS8_S8_S9_EEENS6_IJNS7_ILi1EEESH_SH_EEESB_SD_Li128ELb0ELb1ELb1ELb0EEENS1_19SingleTileSchedulerILb0ELb1ELb1ELi128EEEEEEEEEvNT_6ParamsE:
        /* <DEDUP_REMOVED lines=18> */
.L_x_133:
[----:B------:R-:W-:Y:S02]  /*0120*/  ULDC.64 UR4, c[0x0][0x550] ;  /* 0x0001540000047ab9 */ /* 0x000fe40000000a00 */
[----:B------:R-:W-:Y:S02]  /*0130*/  UISETP.NE.AND UP0, UPT, UR4, 0x1, UPT ;  /* 0x000000010400788c */ /* 0x000fe4000bf05270 */
[----:B------:R-:W-:-:S02]  /*0140*/  UIMAD.WIDE.U32 UR8, UR6, UR5, URZ ;  /* 0x00000005060872a5 */ /* 0x000fc4000f8e003f */
[----:B------:R-:W-:Y:S02]  /*0150*/  ULDC UR4, c[0x0][0x558] ;  /* 0x0001560000047ab9 */ /* 0x000fe40000000800 */
[----:B------:R-:W-:-:S05]  /*0160*/  UMOV UR10, UR6 ;  /* 0x00000006000a7c82 */ /* 0x000fca0008000000 */
[----:B------:R-:W-:-:S03]  /*0170*/  @UP0 USHF.R.U32.HI UR10, URZ, UR4, UR9 ;  /* 0x000000043f0a0299 */ /* 0x000fc60008011609 */
.L_x_134:
        /* <DEDUP_REMOVED lines=28> */
[----:B------:R-:W-:Y:S05]  /*0340*/  @!P0 BRA `(.L_x_135) ;  /* 0x0000023000008947 */ /* 0x000fea0003800000 */
[----:B------:R-:W-:Y:S02]  /*0350*/  USHF.R.U32.HI UR4, URZ, 0x10, UR7 ;  /* 0x000000103f047899 */ /* 0x000fe40008011607 */
[----:B------:R-:W-:Y:S02]  /*0360*/  ULDC UR5, c[0x0][0x338] ;  /* 0x0000ce0000057ab9 */ /* 0x000fe40000000800 */
[----:B------:R-:W-:Y:S02]  /*0370*/  UISETP.NE.AND UP0, UPT, UR4, URZ, UPT ;  /* 0x0000003f0400728c */ /* 0x000fe4000bf05270 */
[----:B------:R-:W-:Y:S02]  /*0380*/  UMOV UR18, URZ ;  /* 0x0000003f00127c82 */ /* 0x000fe40008000000 */
[----:B------:R-:W-:-:S04]  /*0390*/  USEL UR5, UR4, UR5, UP0 ;  /* 0x0000000504057287 */ /* 0x000fc80008000000 */
[----:B------:R-:W-:Y:S02]  /*03a0*/  UIADD3 UR17, UR6, -0x1, UR5 ;  /* 0xffffffff06117890 */ /* 0x000fe4000fffe005 */
[----:B------:R-:W-:-:S05]  /*03b0*/  IMAD.U32 R3, RZ, RZ, UR5 ;  /* 0x00000005ff037e24 */ /* 0x000fca000f8e00ff */
[----:B------:R-:W-:-:S04]  /*03c0*/  IABS R0, R3 ;  /* 0x0000000300007213 */ /* 0x000fc80000000000 */
[----:B------:R-:W3:Y:S02]  /*03d0*/  R2UR UR16, R0 ;  /* 0x00000000001073c2 */ /* 0x000ee400000e0000 */
[----:B---3--:R-:W3:Y:S08]  /*03e0*/  I2F.RP R0, UR16 ;  /* 0x0000001000007d06 */ /* 0x008ef00008209400 */
[----:B---3--:R-:W3:Y:S02]  /*03f0*/  MUFU.RCP R0, R0 ;  /* 0x0000000000007308 */ /* 0x008ee40000001000 */
[----:B---3--:R-:W-:-:S06]  /*0400*/  IADD3 R0, R0, 0xffffffe, RZ ;  /* 0x0ffffffe00007810 */ /* 0x008fcc0007ffe0ff */
[----:B------:R-:W3:Y:S02]  /*0410*/  F2I.FTZ.U32.TRUNC.NTZ R0, R0 ;  /* 0x0000000000007305 */ /* 0x000ee4000021f000 */
[----:B---3--:R3:W4:Y:S02]  /*0420*/  R2UR UR19, R0 ;  /* 0x00000000001373c2 */ /* 0x00872400000e0000 */
[----:B---3--:R-:W-:Y:S01]  /*0430*/  IMAD.U32 R0, RZ, RZ, UR17 ;  /* 0x00000011ff007e24 */ /* 0x008fe2000f8e00ff */
[----:B----4-:R-:W-:Y:S02]  /*0440*/  UIADD3 UR4, URZ, -UR19, URZ ;  /* 0x800000133f047290 */ /* 0x010fe4000fffe03f */
[----:B------:R-:W-:Y:S02]  /*0450*/  ULOP3.LUT UR17, UR17, UR5, URZ, 0x3c, !UPT ;  /* 0x0000000511117292 */ /* 0x000fe4000f8e3c3f */
[----:B-1----:R-:W-:Y:S01]  /*0460*/  IABS R2, R0 ;  /* 0x0000000000027213 */ /* 0x002fe20000000000 */
[----:B------:R-:W-:Y:S01]  /*0470*/  UIMAD UR4, UR4, UR16, URZ ;  /* 0x00000010040472a4 */ /* 0x000fe2000f8e023f */
[----:B------:R-:W-:-:S02]  /*0480*/  IABS R0, R3 ;  /* 0x0000000300007213 */ /* 0x000fc40000000000 */
[----:B------:R-:W1:Y:S01]  /*0490*/  R2UR UR15, R2 ;  /* 0x00000000020f73c2 */ /* 0x000e6200000e0000 */
[----:B------:R-:W-:Y:S02]  /*04a0*/  UIMAD.WIDE.U32 UR18, UR19, UR4, UR18 ;  /* 0x00000004131272a5 */ /* 0x000fe4000f8e0012 */
[----:B------:R-:W-:-:S05]  /*04b0*/  IMAD.MOV R0, RZ, RZ, -R0 ;  /* 0x000000ffff007224 */ /* 0x000fca00078e0a00 */
[----:B------:R-:W3:Y:S01]  /*04c0*/  R2UR UR14, R0 ;  /* 0x00000000000e73c2 */ /* 0x000ee200000e0000 */
[----:B-1----:R-:W-:-:S04]  /*04d0*/  UIMAD.WIDE.U32 UR18, UR19, UR15, URZ ;  /* 0x0000000f131272a5 */ /* 0x002fc8000f8e003f */
[----:B---3--:R-:W-:-:S04]  /*04e0*/  UIMAD UR14, UR19, UR14, UR15 ;  /* 0x0000000e130e72a4 */ /* 0x008fc8000f8e020f */
        /* <DEDUP_REMOVED lines=9> */
.L_x_135:
[----:B------:R-:W-:Y:S01]  /*0580*/  ULOP3.LUT UR7, UR7, 0xffff, URZ, 0xc0, !UPT ;  /* 0x0000ffff07077892 */ /* 0x000fe2000f8ec03f */
[----:B------:R-:W-:Y:S01]  /*0590*/  PLOP3.LUT P4, PT, PT, PT, PT, 0x80, 0x0 ;  /* 0x000000000000781c */ /* 0x000fe20003f8f070 */
[----:B------:R-:W-:Y:S01]  /*05a0*/  CS2R R20, SRZ ;  /* 0x0000000000147805 */ /* 0x000fe2000001ff00 */
[----:B------:R-:W-:Y:S01]  /*05b0*/  CS2R R18, SRZ ;  /* 0x0000000000127805 */ /* 0x000fe2000001ff00 */
[----:B------:R-:W-:Y:S01]  /*05c0*/  UIMAD UR7, UR7, UR19, URZ ;  /* 0x00000013070772a4 */ /* 0x000fe2000f8e023f */
[----:B------:R-:W-:Y:S01]  /*05d0*/  CS2R R126, SRZ ;  /* 0x00000000007e7805 */ /* 0x000fe2000001ff00 */
        /* <DEDUP_REMOVED lines=76> */
[----:B-1----:R-:W-:Y:S02]  /*0aa0*/  IMAD.U32 R2, RZ, RZ, UR4 ;  /* 0x00000004ff027e24 */ /* 0x002fe4000f8e00ff */
[----:B------:R-:W-:Y:S01]  /*0ab0*/  IMAD.U32 R3, RZ, RZ, UR5 ;  /* 0x00000005ff037e24 */ /* 0x000fe2000f8e00ff */
[----:B------:R-:W1:Y:S01]  /*0ac0*/  S2R R12, SR_CTAID.X ;  /* 0x00000000000c7919 */ /* 0x000e620000002500 */
[----:B------:R-:W-:Y:S01]  /*0ad0*/  SHF.R.S32.HI R23, RZ, 0x1f, R208 ;  /* 0x0000001fff177819 */ /* 0x000fe200000114d0 */
[----:B------:R-:W-:Y:S02]  /*0ae0*/  USHF.R.S32.HI UR14, URZ, 0x1f, UR10 ;  /* 0x0000001f3f0e7899 */ /* 0x000fe4000801140a */
[----:B------:R3:W4:Y:S01]  /*0af0*/  @P0 LDG.E R7, [R2.64] ;  /* 0x0000000c02070981 */ /* 0x000722000c1e1900 */
[----:B------:R-:W-:Y:S01]  /*0b00*/  ULDC.64 UR4, c[0x0][0x1b8] ;  /* 0x00006e0000047ab9 */ /* 0x000fe20000000a00 */
[----:B------:R-:W-:Y:S01]  /*0b10*/  LEA.HI R13, R23, R208, RZ, 0x4 ;  /* 0x000000d0170d7211 */ /* 0x000fe200078f20ff */
[----:B------:R-:W-:Y:S01]  /*0b20*/  UIMAD UR14, UR14, UR4, URZ ;  /* 0x000000040e0e72a4 */ /* 0x000fe2000f8e023f */
[----:B------:R-:W-:Y:S01]  /*0b30*/  BSSY B0, `(.L_x_137) ;  /* 0x0000051000007945 */ /* 0x000fe20003800000 */
[----:B------:R-:W-:-:S02]  /*0b40*/  UIMAD.WIDE.U32 UR16, UR10, UR4, URZ ;  /* 0x000000040a1072a5 */ /* 0x000fc4000f8e003f */
[----:B------:R-:W-:Y:S02]  /*0b50*/  UIMAD UR14, UR10, UR5, UR14 ;  /* 0x000000050a0e72a4 */ /* 0x000fe4000f8e020e */
[----:B------:R-:W-:Y:S02]  /*0b60*/  USHF.R.S32.HI UR15, URZ, 0x1f, UR11 ;  /* 0x0000001f3f0f7899 */ /* 0x000fe4000801140b */
[----:B------:R-:W-:Y:S02]  /*0b70*/  ULDC.64 UR4, c[0x0][0x1c0] ;  /* 0x0000700000047ab9 */ /* 0x000fe40000000a00 */
[----:B------:R-:W-:Y:S02]  /*0b80*/  UIADD3 UR17, UR17, UR14, URZ ;  /* 0x0000000e11117290 */ /* 0x000fe4000fffe03f */
[----:B------:R-:W-:Y:S02]  /*0b90*/  UIMAD UR15, UR15, UR4, URZ ;  /* 0x000000040f0f72a4 */ /* 0x000fe4000f8e023f */
[----:B------:R-:W-:-:S02]  /*0ba0*/  UIMAD.WIDE.U32 UR16, UR11, UR4, UR16 ;  /* 0x000000040b1072a5 */ /* 0x000fc4000f8e0010 */
[----:B------:R-:W-:Y:S02]  /*0bb0*/  UIMAD UR5, UR11, UR5, UR15 ;  /* 0x000000050b0572a4 */ /* 0x000fe4000f8e020f */
[----:B------:R-:W-:Y:S02]  /*0bc0*/  ULDC UR4, c[0x0][0x2c4] ;  /* 0x0000b10000047ab9 */ /* 0x000fe40000000800 */
[----:B------:R-:W-:Y:S01]  /*0bd0*/  UIADD3 UR5, UR17, UR5, URZ ;  /* 0x0000000511057290 */ /* 0x000fe2000fffe03f */
[----:B---3--:R-:W-:Y:S01]  /*0be0*/  LEA.HI R2, R23, R208, RZ, 0x3 ;  /* 0x000000d017027211 */ /* 0x008fe200078f18ff */
[----:B------:R-:W-:Y:S01]  /*0bf0*/  IMAD.MOV.U32 R3, RZ, RZ, c[0x0][0x2c4] ;  /* 0x0000b100ff037624 */ /* 0x000fe200078e00ff */
[----:B------:R-:W-:Y:S02]  /*0c00*/  ULDC UR14, c[0x0][0x168] ;  /* 0x00005a00000e7ab9 */ /* 0x000fe40000000800 */
[----:B------:R-:W-:Y:S01]  /*0c10*/  LOP3.LUT R0, R2, 0xfffffff8, RZ, 0xc0, !PT ;  /* 0xfffffff802007812 */ /* 0x000fe200078ec0ff */
[----:B------:R-:W-:Y:S01]  /*0c20*/  UIMAD UR14, UR4, UR14, URZ ;  /* 0x0000000e040e72a4 */ /* 0x000fe2000f8e023f */
[----:B------:R-:W-:Y:S01]  /*0c30*/  ISETP.NE.AND P1, PT, R3, 0x1, PT ;  /* 0x000000010300780c */ /* 0x000fe20003f25270 */
[----:B------:R-:W-:Y:S01]  /*0c40*/  IMAD.U32 R3, RZ, RZ, UR17 ;  /* 0x00000011ff037e24 */ /* 0x000fe2000f8e00ff */
[----:B------:R-:W-:Y:S01]  /*0c50*/  SHF.R.S32.HI R17, RZ, 0x3, R2 ;  /* 0x00000003ff117819 */ /* 0x000fe20000011402 */
[----:B------:R-:W-:-:S02]  /*0c60*/  IMAD.IADD R34, R208, 0x1, -R0 ;  /* 0x00000001d0227824 */ /* 0x000fc400078e0a00 */
[----:B------:R-:W-:Y:S02]  /*0c70*/  IMAD.U32 R2, RZ, RZ, UR16 ;  /* 0x00000010ff027e24 */ /* 0x000fe4000f8e00ff */
[----:B------:R-:W-:Y:S02]  /*0c80*/  IMAD R158, R34, 0x10, R17 ;  /* 0x00000010229e7824 */ /* 0x000fe400078e0211 */
[----:B------:R-:W-:Y:S02]  /*0c90*/  IMAD.U32 R3, RZ, RZ, UR5 ;  /* 0x00000005ff037e24 */ /* 0x000fe4000f8e00ff */
[----:B-1----:R-:W-:Y:S01]  /*0ca0*/  IMAD R5, R12, 0x80, R158 ;  /* 0x000000800c057824 */ /* 0x002fe200078e029e */
[----:B------:R1:W-:Y:S01]  /*0cb0*/  STL [R1+0x48], R158 ;  /* 0x0000489e01007387 */ /* 0x0003e20000100800 */
[----:B------:R-:W-:Y:S02]  /*0cc0*/  IMAD.SHL.U32 R132, R34, 0x8, RZ ;  /* 0x0000000822847824 */ /* 0x000fe400078e00ff */
[----:B------:R-:W-:-:S03]  /*0cd0*/  @P1 IMAD.HI.U32 R0, R5, c[0x0][0x2c8], RZ ;  /* 0x0000b20005001a27 */ /* 0x000fc600078e00ff */
[----:B------:R-:W-:Y:S01]  /*0ce0*/  IADD3 R22, R132, 0x40, RZ ;  /* 0x0000004084167810 */ /* 0x000fe20007ffe0ff */
[----:B------:R-:W-:Y:S01]  /*0cf0*/  IMAD.MOV.U32 R4, RZ, RZ, R5 ;  /* 0x000000ffff047224 */ /* 0x000fe200078e0005 */
[----:B------:R-:W-:Y:S01]  /*0d00*/  @P1 SHF.R.U32.HI R4, RZ, c[0x0][0x2cc], R0 ;  /* 0x0000b300ff041a19 */ /* 0x000fe20000011600 */
[----:B------:R-:W-:Y:S01]  /*0d10*/  IMAD R12, R12, 0x80, R17 ;  /* 0x000000800c0c7824 */ /* 0x000fe200078e0211 */
[----:B------:R-:W-:Y:S02]  /*0d20*/  ISETP.GE.AND P3, PT, R132, c[0x0][0x198], PT ;  /* 0x0000660084007a0c */ /* 0x000fe40003f66270 */
[--C-:B------:R-:W-:Y:S01]  /*0d30*/  SHF.R.S32.HI R6, RZ, 0x1f, R4.reuse ;  /* 0x0000001fff067819 */ /* 0x100fe20000011404 */
[----:B------:R-:W-:Y:S01]  /*0d40*/  IMAD.MOV R0, RZ, RZ, -R4 ;  /* 0x000000ffff007224 */ /* 0x000fe200078e0a04 */
[----:B------:R-:W-:Y:S01]  /*0d50*/  ISETP.GE.AND P4, PT, R12, UR14, PT ;  /* 0x0000000e0c007c0c */ /* 0x000fe2000bf86270 */
[----:B------:R-:W-:-:S04]  /*0d60*/  IMAD.WIDE.U32 R2, R4, c[0x0][0x1b0], R2 ;  /* 0x00006c0004027a25 */ /* 0x000fc800078e0002 */
[----:B------:R-:W-:Y:S02]  /*0d70*/  IMAD R5, R0, c[0x0][0x2c4], R5 ;  /* 0x0000b10000057a24 */ /* 0x000fe400078e0205 */
[----:B------:R-:W-:-:S03]  /*0d80*/  IMAD R6, R6, c[0x0][0x1b0], RZ ;  /* 0x00006c0006067a24 */ /* 0x000fc600078e02ff */
[----:B------:R-:W-:Y:S01]  /*0d90*/  SHF.R.S32.HI R0, RZ, 0x1f, R5 ;  /* 0x0000001fff007819 */ /* 0x000fe20000011405 */
[----:B------:R-:W-:-:S04]  /*0da0*/  IMAD R4, R4, c[0x0][0x1b4], R6 ;  /* 0x00006d0004047a24 */ /* 0x000fc800078e0206 */
[----:B------:R-:W-:Y:S02]  /*0db0*/  IMAD.IADD R3, R3, 0x1, R4 ;  /* 0x0000000103037824 */ /* 0x000fe400078e0204 */
[----:B------:R-:W-:Y:S02]  /*0dc0*/  IMAD R0, R0, c[0x0][0x1a8], RZ ;  /* 0x00006a0000007a24 */ /* 0x000fe400078e02ff */
[----:B------:R-:W-:-:S04]  /*0dd0*/  IMAD.WIDE.U32 R2, R5, c[0x0][0x1a8], R2 ;  /* 0x00006a0005027a25 */ /* 0x000fc800078e0002 */
[----:B------:R-:W-:Y:S01]  /*0de0*/  IMAD R0, R5, c[0x0][0x1ac], R0 ;  /* 0x00006b0005007a24 */ /* 0x000fe200078e0200 */
[----:B------:R-:W-:Y:S01]  /*0df0*/  LEA R11, P1, R2, c[0x0][0x160], 0x1 ;  /* 0x00005800020b7a11 */ /* 0x000fe200078208ff */
[----:B------:R-:W-:Y:S02]  /*0e00*/  IMAD.SHL.U32 R4, R17, 0x40, RZ ;  /* 0x0000004011047824 */ /* 0x000fe400078e00ff */
[----:B------:R-:W-:Y:S01]  /*0e10*/  IMAD.IADD R0, R3, 0x1, R0 ;  /* 0x0000000103007824 */ /* 0x000fe200078e0200 */
[----:B------:R-:W-:-:S04]  /*0e20*/  LOP3.LUT R3, R13, 0xfffffff0, RZ, 0xc0, !PT ;  /* 0xfffffff00d037812 */ /* 0x000fc800078ec0ff */
[----:B------:R-:W-:Y:S01]  /*0e30*/  LEA.HI.X R10, R2, c[0x0][0x164], R0, 0x1, P1 ;  /* 0x00005900020a7a11 */ /* 0x000fe200008f0c00 */
[----:B------:R-:W-:Y:S01]  /*0e40*/  IMAD.IADD R0, R208, 0x1, -R3 ;  /* 0x00000001d0007824 */ /* 0x000fe200078e0a03 */
[----:B------:R-:W-:Y:S02]  /*0e50*/  LOP3.LUT R2, R4, 0x1c0, RZ, 0xc0, !PT ;  /* 0x000001c004027812 */ /* 0x000fe400078ec0ff */
[----:B------:R1:W3:Y:S02]  /*0e60*/  SHFL.IDX PT, R4, R11, RZ, 0x181f ;  /* 0x00181fff0b047589 */ /* 0x0002e400000e0000 */
[----:B------:R-:W-:Y:S02]  /*0e70*/  SHF.R.S32.HI R6, RZ, 0x1f, R0 ;  /* 0x0000001fff067819 */ /* 0x000fe40000011400 */
[----:B------:R-:W-:Y:S01]  /*0e80*/  SHF.R.U32.HI R3, RZ, 0x3, R2 ;  /* 0x00000003ff037819 */ /* 0x000fe20000011602 */
[----:B------:R1:W2:Y:S01]  /*0e90*/  SHFL.IDX PT, R5, R10, RZ, 0x181f ;  /* 0x00181fff0a057589 */ /* 0x0002a200000e0000 */
[----:B------:R-:W-:-:S02]  /*0ea0*/  LOP3.LUT R2, R2, 0x38, R132, 0xf8, !PT ;  /* 0x0000003802027812 */ /* 0x000fc400078ef884 */
[----:B------:R-:W-:Y:S02]  /*0eb0*/  LEA.HI R19, R6, R0, RZ, 0x3 ;  /* 0x0000000006137211 */ /* 0x000fe400078f18ff */
[----:B------:R-:W-:Y:S02]  /*0ec0*/  LOP3.LUT R3, R2, R3, RZ, 0x3c, !PT ;  /* 0x0000000302037212 */ /* 0x000fe400078e3cff */
[----:B------:R-:W-:Y:S02]  /*0ed0*/  LOP3.LUT R2, R19, 0xfffffff8, RZ, 0xc0, !PT ;  /* 0xfffffff813027812 */ /* 0x000fe400078ec0ff */
[----:B------:R-:W-:-:S03]  /*0ee0*/  LEA.HI R6, R23, R208, RZ, 0x6 ;  /* 0x000000d017067211 */ /* 0x000fc600078f30ff */
[----:B------:R-:W-:Y:S02]  /*0ef0*/  IMAD.IADD R18, R0, 0x1, -R2 ;  /* 0x0000000100127824 */ /* 0x000fe400078e0a02 */
[----:B------:R-:W-:Y:S02]  /*0f00*/  IMAD.SHL.U32 R0, R6, 0x8, RZ ;  /* 0x0000000806007824 */ /* 0x000fe400078e00ff */
[----:B------:R-:W-:Y:S02]  /*0f10*/  IMAD.MOV.U32 R2, RZ, RZ, 0x10 ;  /* 0x00000010ff027424 */ /* 0x000fe400078e00ff */
[----:B------:R-:W-:Y:S01]  /*0f20*/  IMAD.MOV.U32 R6, RZ, RZ, 0x20 ;  /* 0x00000020ff067424 */ /* 0x000fe200078e00ff */
[----:B------:R-:W-:Y:S01]  /*0f30*/  LOP3.LUT R9, R3, 0xfffffe00, R0, 0xf8, !PT ;  /* 0xfffffe0003097812 */ /* 0x000fe200078ef800 */
[----:B----4-:R1:W4:Y:S01]  /*0f40*/  @P0 R2UR UR15, R7 ;  /* 0x00000000070f03c2 */ /* 0x01032200000e0000 */
[----:B------:R-:W-:Y:S01]  /*0f50*/  ISETP.GE.AND P0, PT, R22, c[0x0][0x198], PT ;  /* 0x0000660016007a0c */ /* 0x000fe20003f06270 */
[----:B----4-:R-:W-:-:S03]  /*0f60*/  @!UP0 UMOV UR15, UR11 ;  /* 0x0000000b000f8c82 */ /* 0x010fc60008000000 */
[----:B------:R-:W-:-:S05]  /*0f70*/  R2P PR, R18, 0x6 ;  /* 0x0000000612007804 */ /* 0x000fca0000000000 */
[----:B------:R-:W-:Y:S02]  /*0f80*/  SEL R3, R2, 0xfffffff0, !P1 ;  /* 0xfffffff002037807 */ /* 0x000fe40004800000 */
[----:B------:R-:W-:Y:S01]  /*0f90*/  SEL R0, R6, 0xffffffe0, !P2 ;  /* 0xffffffe006007807 */ /* 0x000fe20005000000 */
[----:B------:R-:W-:Y:S05]  /*0fa0*/  @P4 BRA `(.L_x_138) ;  /* 0x0000009000004947 */ /* 0x000fea0003800000 */
[----:B--23--:R-:W-:Y:S01]  /*0fb0*/  SHF.R.S32.HI R2, RZ, 0x1f, R22 ;  /* 0x0000001fff027819 */ /* 0x00cfe20000011416 */
[----:B-1----:R-:W-:-:S03]  /*0fc0*/  IMAD.WIDE R6, R132, 0x2, R4 ;  /* 0x0000000284067825 */ /* 0x002fc600078e0204 */
[----:B------:R-:W-:-:S04]  /*0fd0*/  LEA.HI R2, R2, R22, RZ, 0x3 ;  /* 0x0000001602027211 */ /* 0x000fc800078f18ff */
[----:B------:R-:W-:Y:S02]  /*0fe0*/  LOP3.LUT R8, R2, 0xfffffff8, RZ, 0xc0, !PT ;  /* 0xfffffff802087812 */ /* 0x000fe400078ec0ff */
[----:B------:R-:W-:-:S03]  /*0ff0*/  SHF.L.U32 R2, R9, 0x1, RZ ;  /* 0x0000000109027819 */ /* 0x000fc600000006ff */
[----:B------:R-:W-:Y:S02]  /*1000*/  IMAD.WIDE R4, R8, 0x2, R4 ;  /* 0x0000000208047825 */ /* 0x000fe400078e0204 */
[----:B------:R-:W-:Y:S01]  /*1010*/  @!PT LDS RZ, [RZ] ;  /* 0x00000000fffff984 */ /* 0x000fe20000000800 */
[----:B------:R1:W-:Y:S04]  /*1020*/  LDGSTS.E.BYPASS.LTC128B.128 [R2+0x8100], [R6.64], !P3 ;  /* 0x0810000006027fae */ /* 0x0003e8000d901d4c */
[----:B------:R1:W-:Y:S02]  /*1030*/  LDGSTS.E.BYPASS.LTC128B.128 [R2+0xc100], [R4.64], !P0 ;  /* 0x0c10000004027fae */ /* 0x0003e4000c101d4c */
.L_x_138:
[----:B--23--:R-:W-:Y:S05]  /*1040*/  BSYNC B0 ;  /* 0x0000000000007941 */ /* 0x00cfea0003800000 */
.L_x_137:
[----:B-1----:R-:W-:Y:S01]  /*1050*/  IADD3 R2, R12, 0x10, RZ ;  /* 0x000000100c027810 */ /* 0x002fe20007ffe0ff */
[----:B------:R1:W2:Y:S01]  /*1060*/  SHFL.IDX PT, R5, R10, 0x1, 0x181f ;  /* 0x00381f000a057f89 */ /* 0x0002a200000e0000 */
[----:B------:R-:W-:Y:S02]  /*1070*/  BSSY B0, `(.L_x_139) ;  /* 0x000000d000007945 */ /* 0x000fe40003800000 */
[----:B------:R-:W-:Y:S01]  /*1080*/  ISETP.GE.AND P1, PT, R2, UR14, PT ;  /* 0x0000000e02007c0c */ /* 0x000fe2000bf26270 */
[----:B------:R1:W3:-:S12]  /*1090*/  SHFL.IDX PT, R4, R11, 0x1, 0x181f ;  /* 0x00381f000b047f89 */ /* 0x0002d800000e0000 */
[----:B------:R-:W-:Y:S05]  /*10a0*/  @P1 BRA `(.L_x_140) ;  /* 0x0000009000001947 */ /* 0x000fea0003800000 */
[----:B------:R-:W-:Y:S01]  /*10b0*/  SHF.R.S32.HI R2, RZ, 0x1f, R22 ;  /* 0x0000001fff027819 */ /* 0x000fe20000011416 */
[----:B--23--:R-:W-:-:S03]  /*10c0*/  IMAD.WIDE R6, R132, 0x2, R4 ;  /* 0x0000000284067825 */ /* 0x00cfc600078e0204 */
[----:B------:R-:W-:-:S04]  /*10d0*/  LEA.HI R2, R2, R22, RZ, 0x3 ;  /* 0x0000001602027211 */ /* 0x000fc800078f18ff */
[----:B------:R-:W-:Y:S02]  /*10e0*/  LOP3.LUT R8, R2, 0xfffffff8, RZ, 0xc0, !PT ;  /* 0xfffffff802087812 */ /* 0x000fe400078ec0ff */
[----:B------:R-:W-:-:S03]  /*10f0*/  SHF.L.U32 R2, R9, 0x1, RZ ;  /* 0x0000000109027819 */ /* 0x000fc600000006ff */
[----:B------:R-:W-:Y:S02]  /*1100*/  IMAD.WIDE R4, R8, 0x2, R4 ;  /* 0x0000000208047825 */ /* 0x000fe400078e0204 */
[----:B------:R-:W-:Y:S01]  /*1110*/  @!PT LDS RZ, [RZ] ;  /* 0x00000000fffff984 */ /* 0x000fe20000000800 */
[----:B------:R2:W-:Y:S04]  /*1120*/  LDGSTS.E.BYPASS.LTC128B.128 [R2+0x8900], [R6.64], !P3 ;  /* 0x0890000006027fae */ /* 0x0005e8000d901d4c */
[----:B------:R2:W-:Y:S02]  /*1130*/  LDGSTS.E.BYPASS.LTC128B.128 [R2+0xc900], [R4.64], !P0 ;  /* 0x0c90000004027fae */ /* 0x0005e4000c101d4c */
.L_x_140:
[----:B------:R-:W-:Y:S05]  /*1140*/  BSYNC B0 ;  /* 0x0000000000007941 */ /* 0x000fea0003800000 */
.L_x_139:
[----:B--2---:R-:W-:Y:S01]  /*1150*/  IADD3 R2, R12, 0x20, RZ ;  /* 0x000000200c027810 */ /* 0x004fe20007ffe0ff */
[----:B------:R2:W4:Y:S01]  /*1160*/  SHFL.IDX PT, R5, R10, 0x2, 0x181f ;  /* 0x00581f000a057f89 */ /* 0x00052200000e0000 */
[----:B------:R-:W-:Y:S02]  /*1170*/  BSSY B0, `(.L_x_141) ;  /* 0x000000d000007945 */ /* 0x000fe40003800000 */
[----:B------:R-:W-:Y:S01]  /*1180*/  ISETP.GE.AND P1, PT, R2, UR14, PT ;  /* 0x0000000e02007c0c */ /* 0x000fe2000bf26270 */
[----:B---3--:R2:W3:-:S12]  /*1190*/  SHFL.IDX PT, R4, R11, 0x2, 0x181f ;  /* 0x00581f000b047f89 */ /* 0x0084d800000e0000 */
[----:B------:R-:W-:Y:S05]  /*11a0*/  @P1 BRA `(.L_x_142) ;  /* 0x0000009000001947 */ /* 0x000fea0003800000 */
[----:B------:R-:W-:Y:S01]  /*11b0*/  SHF.R.S32.HI R2, RZ, 0x1f, R22 ;  /* 0x0000001fff027819 */ /* 0x000fe20000011416 */
[----:B---34-:R-:W-:-:S03]  /*11c0*/  IMAD.WIDE R6, R132, 0x2, R4 ;  /* 0x0000000284067825 */ /* 0x018fc600078e0204 */
[----:B------:R-:W-:-:S04]  /*11d0*/  LEA.HI R2, R2, R22, RZ, 0x3 ;  /* 0x0000001602027211 */ /* 0x000fc800078f18ff */
[----:B------:R-:W-:Y:S02]  /*11e0*/  LOP3.LUT R8, R2, 0xfffffff8, RZ, 0xc0, !PT ;  /* 0xfffffff802087812 */ /* 0x000fe400078ec0ff */
[----:B------:R-:W-:-:S03]  /*11f0*/  SHF.L.U32 R2, R9, 0x1, RZ ;  /* 0x0000000109027819 */ /* 0x000fc600000006ff */
[----:B------:R-:W-:Y:S02]  /*1200*/  IMAD.WIDE R4, R8, 0x2, R4 ;  /* 0x0000000208047825 */ /* 0x000fe400078e0204 */
[----:B------:R-:W-:Y:S01]  /*1210*/  @!PT LDS RZ, [RZ] ;  /* 0x00000000fffff984 */ /* 0x000fe20000000800 */
[----:B------:R3:W-:Y:S04]  /*1220*/  LDGSTS.E.BYPASS.LTC128B.128 [R2+0x9100], [R6.64], !P3 ;  /* 0x0910000006027fae */ /* 0x0007e8000d901d4c */
[----:B------:R3:W-:Y:S02]  /*1230*/  LDGSTS.E.BYPASS.LTC128B.128 [R2+0xd100], [R4.64], !P0 ;  /* 0x0d10000004027fae */ /* 0x0007e4000c101d4c */
.L_x_142:
[----:B------:R-:W-:Y:S05]  /*1240*/  BSYNC B0 ;  /* 0x0000000000007941 */ /* 0x000fea0003800000 */
.L_x_141:
[----:B---3--:R-:W-:Y:S01]  /*1250*/  IADD3 R2, R12, 0x30, RZ ;  /* 0x000000300c027810 */ /* 0x008fe20007ffe0ff */
[----:B----4-:R3:W4:Y:S01]  /*1260*/  SHFL.IDX PT, R5, R10, 0x3, 0x181f ;  /* 0x00781f000a057f89 */ /* 0x01072200000e0000 */
[----:B------:R-:W-:Y:S02]  /*1270*/  BSSY B0, `(.L_x_143) ;  /* 0x000000d000007945 */ /* 0x000fe40003800000 */
[----:B------:R-:W-:Y:S01]  /*1280*/  ISETP.GE.AND P1, PT, R2, UR14, PT ;  /* 0x0000000e02007c0c */ /* 0x000fe2000bf26270 */
[----:B------:R3:W1:-:S12]  /*1290*/  SHFL.IDX PT, R4, R11, 0x3, 0x181f ;  /* 0x00781f000b047f89 */ /* 0x00065800000e0000 */
[----:B------:R-:W-:Y:S05]  /*12a0*/  @P1 BRA `(.L_x_144) ;  /* 0x0000009000001947 */ /* 0x000fea0003800000 */
[----:B------:R-:W-:Y:S01]  /*12b0*/  SHF.R.S32.HI R2, RZ, 0x1f, R22 ;  /* 0x0000001fff027819 */ /* 0x000fe20000011416 */
[----:B-1--4-:R-:W-:-:S03]  /*12c0*/  IMAD.WIDE R6, R132, 0x2, R4 ;  /* 0x0000000284067825 */ /* 0x012fc600078e0204 */
[----:B------:R-:W-:-:S04]  /*12d0*/  LEA.HI R2, R2, R22, RZ, 0x3 ;  /* 0x0000001602027211 */ /* 0x000fc800078f18ff */
[----:B------:R-:W-:Y:S02]  /*12e0*/  LOP3.LUT R8, R2, 0xfffffff8, RZ, 0xc0, !PT ;  /* 0xfffffff802087812 */ /* 0x000fe400078ec0ff */
[----:B------:R-:W-:-:S03]  /*12f0*/  SHF.L.U32 R2, R9, 0x1, RZ ;  /* 0x0000000109027819 */ /* 0x000fc600000006ff */
[----:B------:R-:W-:Y:S02]  /*1300*/  IMAD.WIDE R4, R8, 0x2, R4 ;  /* 0x0000000208047825 */ /* 0x000fe400078e0204 */
[----:B------:R-:W-:Y:S01]  /*1310*/  @!PT LDS RZ, [RZ] ;  /* 0x00000000fffff984 */ /* 0x000fe20000000800 */
[----:B------:R1:W-:Y:S04]  /*1320*/  LDGSTS.E.BYPASS.LTC128B.128 [R2+0x9900], [R6.64], !P3 ;  /* 0x0990000006027fae */ /* 0x0003e8000d901d4c */
[----:B------:R1:W-:Y:S02]  /*1330*/  LDGSTS.E.BYPASS.LTC128B.128 [R2+0xd900], [R4.64], !P0 ;  /* 0x0d90000004027fae */ /* 0x0003e4000c101d4c */
.L_x_144:
[----:B------:R-:W-:Y:S05]  /*1340*/  BSYNC B0 ;  /* 0x0000000000007941 */ /* 0x000fea0003800000 */
.L_x_143:
[----:B-1----:R-:W-:Y:S01]  /*1350*/  IADD3 R2, R12, 0x40, RZ ;  /* 0x000000400c027810 */ /* 0x002fe20007ffe0ff */
[----:B----4-:R1:W4:Y:S01]  /*1360*/  SHFL.IDX PT, R5, R10, 0x4, 0x181f ;  /* 0x00981f000a057f89 */ /* 0x01032200000e0000 */
[----:B------:R-:W-:Y:S02]  /*1370*/  BSSY B0, `(.L_x_145) ;  /* 0x000000d000007945 */ /* 0x000fe40003800000 */
[----:B------:R-:W-:Y:S01]  /*1380*/  ISETP.GE.AND P1, PT, R2, UR14, PT ;  /* 0x0000000e02007c0c */ /* 0x000fe2000bf26270 */
[----:B------:R1:W2:-:S12]  /*1390*/  SHFL.IDX PT, R4, R11, 0x4, 0x181f ;  /* 0x00981f000b047f89 */ /* 0x00029800000e0000 */
[----:B------:R-:W-:Y:S05]  /*13a0*/  @P1 BRA `(.L_x_146) ;  /* 0x0000009000001947 */ /* 0x000fea0003800000 */
[----:B------:R-:W-:Y:S01]  /*13b0*/  SHF.R.S32.HI R2, RZ, 0x1f, R22 ;  /* 0x0000001fff027819 */ /* 0x000fe20000011416 */
[----:B--2-4-:R-:W-:-:S03]  /*13c0*/  IMAD.WIDE R6, R132, 0x2, R4 ;  /* 0x0000000284067825 */ /* 0x014fc600078e0204 */
[----:B------:R-:W-:-:S04]  /*13d0*/  LEA.HI R2, R2, R22, RZ, 0x3 ;  /* 0x0000001602027211 */ /* 0x000fc800078f18ff */
[----:B------:R-:W-:Y:S02]  /*13e0*/  LOP3.LUT R8, R2, 0xfffffff8, RZ, 0xc0, !PT ;  /* 0xfffffff802087812 */ /* 0x000fe400078ec0ff */
[----:B------:R-:W-:-:S03]  /*13f0*/  SHF.L.U32 R2, R9, 0x1, RZ ;  /* 0x0000000109027819 */ /* 0x000fc600000006ff */
[----:B------:R-:W-:Y:S02]  /*1400*/  IMAD.WIDE R4, R8, 0x2, R4 ;  /* 0x0000000208047825 */ /* 0x000fe400078e0204 */
[----:B------:R-:W-:Y:S01]  /*1410*/  @!PT LDS RZ, [RZ] ;  /* 0x00000000fffff984 */ /* 0x000fe20000000800 */
[----:B------:R2:W-:Y:S04]  /*1420*/  LDGSTS.E.BYPASS.LTC128B.128 [R2+0xa100], [R6.64], !P3 ;  /* 0x0a10000006027fae */ /* 0x0005e8000d901d4c */
[----:B------:R2:W-:Y:S02]  /*1430*/  LDGSTS.E.BYPASS.LTC128B.128 [R2+0xe100], [R4.64], !P0 ;  /* 0x0e10000004027fae */ /* 0x0005e4000c101d4c */
.L_x_146:
[----:B------:R-:W-:Y:S05]  /*1440*/  BSYNC B0 ;  /* 0x0000000000007941 */ /* 0x000fea0003800000 */
.L_x_145:
[----:B--2---:R-:W-:Y:S01]  /*1450*/  IADD3 R2, R12, 0x50, RZ ;  /* 0x000000500c027810 */ /* 0x004fe20007ffe0ff */
        /* <DEDUP_REMOVED lines=14> */
.L_x_148:
[----:B------:R-:W-:Y:S05]  /*1540*/  BSYNC B0 ;  /* 0x0000000000007941 */ /* 0x000fea0003800000 */
.L_x_147:
        /* <DEDUP_REMOVED lines=15> */
.L_x_150:
[----:B------:R-:W-:Y:S05]  /*1640*/  BSYNC B0 ;  /* 0x0000000000007941 */ /* 0x000fea0003800000 */
.L_x_149:
[----:B------:R-:W-:Y:S01]  /*1650*/  UIADD3 UR11, UR6, -0x1, URZ ;  /* 0xffffffff060b7890 */ /* 0x000fe2000fffe03f */
[----:B--2-4-:R-:W-:Y:S01]  /*1660*/  MOV R5, c[0x0][0x2b8] ;  /* 0x0000ae0000057a02 */ /* 0x014fe20000000f00 */
[----:B------:R-:W-:Y:S01]  /*1670*/  SHFL.IDX PT, R4, R11, 0x7, 0x181f ;  /* 0x00f81f000b047f89 */ /* 0x000fe200000e0000 */
[----:B------:R-:W-:Y:S01]  /*1680*/  IADD3 R6, R12, 0x70, RZ ;  /* 0x000000700c067810 */ /* 0x000fe20007ffe0ff */
[----:B------:R-:W-:Y:S01]  /*1690*/  USHF.R.S32.HI UR18, URZ, 0x1f, UR15 ;  /* 0x0000001f3f127899 */ /* 0x000fe2000801140f */
[----:B------:R-:W-:Y:S01]  /*16a0*/  ISETP.NE.AND P1, PT, R5, 0x1, PT ;  /* 0x000000010500780c */ /* 0x000fe20003f25270 */
[----:B------:R-:W-:Y:S01]  /*16b0*/  IMAD.U32 R2, RZ, RZ, UR11 ;  /* 0x0000000bff027e24 */ /* 0x000fe2000f8e00ff */
[----:B------:R-:W2:Y:S01]  /*16c0*/  SHFL.IDX PT, R5, R10, 0x7, 0x181f ;  /* 0x00f81f000a057f89 */ /* 0x000ea200000e0000 */
[----:B------:R-:W-:Y:S01]  /*16d0*/  ISETP.GE.AND P4, PT, R6, UR14, PT ;  /* 0x0000000e06007c0c */ /* 0x000fe2000bf86270 */
[----:B------:R-:W-:Y:S01]  /*16e0*/  ULDC.64 UR4, c[0x0][0x2b0] ;  /* 0x0000ac0000047ab9 */ /* 0x000fe20000000a00 */
[----:B------:R-:W-:Y:S01]  /*16f0*/  SHF.R.S32.HI R7, RZ, 0x1f, R22 ;  /* 0x0000001fff077819 */ /* 0x000fe20000011416 */
[----:B------:R-:W-:Y:S01]  /*1700*/  UIMAD UR18, UR18, UR4, URZ ;  /* 0x00000004121272a4 */ /* 0x000fe2000f8e023f */
[----:B------:R-:W-:Y:S01]  /*1710*/  LEA R2, R2, R158, 0x6 ;  /* 0x0000009e02027211 */ /* 0x000fe200078e30ff */
[----:B------:R-:W-:Y:S01]  /*1720*/  UIMAD.WIDE.U32 UR16, UR15, UR4, URZ ;  /* 0x000000040f1072a5 */ /* 0x000fe2000f8e003f */
[----:B------:R-:W-:Y:S01]  /*1730*/  SHF.L.U32 R156, R9, 0x1, RZ ;  /* 0x00000001099c7819 */ /* 0x000fe200000006ff */
[----:B------:R-:W-:Y:S01]  /*1740*/  UIMAD UR15, UR15, UR5, UR18 ;  /* 0x000000050f0f72a4 */ /* 0x000fe2000f8e0212 */
[C---:B------:R-:W-:Y:S01]  /*1750*/  IADD3 R8, R2.reuse, UR8, RZ ;  /* 0x0000000802087c10 */ /* 0x040fe2000fffe0ff */
[----:B------:R-:W-:Y:S01]  /*1760*/  IMAD.MOV.U32 R24, RZ, RZ, RZ ;  /* 0x000000ffff187224 */ /* 0x000fe200078e00ff */
[----:B------:R-:W-:Y:S01]  /*1770*/  ISETP.GE.AND P5, PT, R2, UR9, PT ;  /* 0x0000000902007c0c */ /* 0x000fe2000bfa6270 */
[----:B------:R-:W-:Y:S01]  /*1780*/  UIADD3 UR15, UR17, UR15, URZ ;  /* 0x0000000f110f7290 */ /* 0x000fe2000fffe03f */
[----:B------:R-:W-:Y:S01]  /*1790*/  SHF.R.S32.HI R16, RZ, 0x4, R13 ;  /* 0x00000004ff107819 */ /* 0x000fe2000001140d */
[----:B------:R-:W-:Y:S01]  /*17a0*/  @P1 IMAD.HI.U32 R6, R8, c[0x0][0x2bc], RZ ;  /* 0x0000af0008061a27 */ /* 0x000fe200078e00ff */
[----:B------:R-:W-:Y:S01]  /*17b0*/  ISETP.GT.OR P5, PT, R158, 0x3f, P5 ;  /* 0x0000003f9e00780c */ /* 0x000fe20002fa4670 */
[----:B------:R-:W-:Y:S01]  /*17c0*/  USHF.R.S32.HI UR14, URZ, 0x1f, UR10 ;  /* 0x0000001f3f0e7899 */ /* 0x000fe2000801140a */
[----:B------:R-:W-:Y:S01]  /*17d0*/  LEA.HI R155, R23, R208, RZ, 0x5 ;  /* 0x000000d0179b7211 */ /* 0x000fe200078f28ff */
[----:B------:R-:W-:Y:S01]  /*17e0*/  IMAD.MOV.U32 R2, RZ, RZ, R8 ;  /* 0x000000ffff027224 */ /* 0x000fe200078e0008 */
[----:B------:R-:W-:Y:S01]  /*17f0*/  @P1 SHF.R.U32.HI R2, RZ, c[0x0][0x2c0], R6 ;  /* 0x0000b000ff021a19 */ /* 0x000fe20000011606 */
[----:B------:R-:W-:Y:S01]  /*1800*/  ULDC.64 UR4, c[0x0][0x1e8] ;  /* 0x00007a0000047ab9 */ /* 0x000fe20000000a00 */
[----:B------:R-:W-:Y:S01]  /*1810*/  LEA.HI R6, R7, R22, RZ, 0x3 ;  /* 0x0000001607067211 */ /* 0x000fe200078f18ff */
[----:B------:R-:W-:Y:S01]  /*1820*/  STL [R1+0x4], R156 ;  /* 0x0000049c01007387 */ /* 0x000fe20000100800 */
[----:B-123--:R-:W-:-:S02]  /*1830*/  @!P4 IMAD.WIDE R10, R132, 0x2, R4 ;  /* 0x00000002840ac825 */ /* 0x00efc400078e0204 */
[----:B------:R-:W-:-:S03]  /*1840*/  LOP3.LUT R134, R6, 0xfffffff8, RZ, 0xc0, !PT ;  /* 0xfffffff806867812 */ /* 0x000fc600078ec0ff */
[----:B------:R-:W-:Y:S01]  /*1850*/  @!P5 IADD3 R7, P2, R2, UR16, RZ ;  /* 0x000000100207dc10 */ /* 0x000fe2000ff5e0ff */
[----:B------:R-:W-:Y:S01]  /*1860*/  @!PT LDS RZ, [RZ] ;  /* 0x00000000fffff984 */ /* 0x000fe20000000800 */
[----:B------:R1:W-:Y:S01]  /*1870*/  @!P4 LDGSTS.E.BYPASS.LTC128B.128 [R156+0xb900], [R10.64], !P3 ;  /* 0x0b9000000a9ccfae */ /* 0x0003e2000d901d4c */
[----:B------:R-:W-:Y:S02]  /*1880*/  @!P4 IMAD.WIDE R4, R134, 0x2, R4 ;  /* 0x000000028604c825 */ /* 0x000fe400078e0204 */
[C---:B------:R-:W-:Y:S02]  /*1890*/  @!P5 LEA.HI.X.SX32 R9, R2.reuse, UR15, 0x1, P2 ;  /* 0x0000000f0209dc11 */ /* 0x040fe400090f0eff */
[C---:B------:R-:W-:Y:S01]  /*18a0*/  @!P5 LEA R6, P2, R7.reuse, c[0x0][0x2a0], 0x2 ;  /* 0x0000a8000706da11 */ /* 0x040fe200078410ff */
[----:B------:R2:W-:Y:S03]  /*18b0*/  @!P4 LDGSTS.E.BYPASS.LTC128B.128 [R156+0xf900], [R4.64], !P0 ;  /* 0x0f900000049ccfae */ /* 0x0005e6000c101d4c */
[----:B------:R-:W-:Y:S01]  /*18c0*/  @!P5 LEA.HI.X R7, R7, c[0x0][0x2a4], R9, 0x2, P2 ;  /* 0x0000a9000707da11 */ /* 0x000fe200010f1409 */
[----:B------:R-:W0:Y:S04]  /*18d0*/  LDGDEPBAR ;  /* 0x00000000000079af */ /* 0x000e280000000000 */
[----:B------:R-:W-:Y:S06]  /*18e0*/  BAR.SYNC.DEFER_BLOCKING 0x0 ;  /* 0x0000000000007b1d */ /* 0x000fec0000010000 */
[----:B------:R-:W3:Y:S01]  /*18f0*/  @!P5 LDG.E R24, [R6.64] ;  /* 0x0000000c0618d981 */ /* 0x000ee2000c1e1900 */
[----:B------:R-:W-:Y:S01]  /*1900*/  IADD3 R2, -R2, RZ, RZ ;  /* 0x000000ff02027210 */ /* 0x000fe20007ffe1ff */
[----:B------:R-:W-:Y:S01]  /*1910*/  UIMAD UR18, UR14, UR4, URZ ;  /* 0x000000040e1272a4 */ /* 0x000fe2000f8e023f */
[----:B------:R-:W-:Y:S01]  /*1920*/  ISETP.GE.AND P4, PT, R132, c[0x0][0x1d4], PT ;  /* 0x0000750084007a0c */ /* 0x000fe20003f86270 */
[----:B------:R-:W-:Y:S01]  /*1930*/  UIMAD.WIDE.U32 UR20, UR10, UR4, URZ ;  /* 0x000000040a1472a5 */ /* 0x000fe2000f8e003f */
[----:B------:R-:W-:Y:S01]  /*1940*/  ISETP.GE.AND P3, PT, R22, c[0x0][0x1d4], PT ;  /* 0x0000750016007a0c */ /* 0x000fe20003f66270 */
[----:B------:R-:W-:Y:S01]  /*1950*/  IMAD R25, R2, c[0x0][0x2b8], R8 ;  /* 0x0000ae0002197a24 */ /* 0x000fe200078e0208 */
[----:B------:R-:W-:Y:S01]  /*1960*/  UIMAD UR18, UR10, UR5, UR18 ;  /* 0x000000050a1272a4 */ /* 0x000fe2000f8e0212 */
[----:B------:R-:W-:Y:S01]  /*1970*/  SHF.R.S32.HI R157, RZ, 0x1f, R132 ;  /* 0x0000001fff9d7819 */ /* 0x000fe20000011484 */
[----:B------:R-:W-:Y:S01]  /*1980*/  UIMAD UR9, UR11, -0x40, UR9 ;  /* 0xffffffc00b0978a4 */ /* 0x000fe2000f8e0209 */
[----:B--2---:R-:W-:Y:S01]  /*1990*/  IMAD.WIDE.U32 R4, R25, c[0x0][0x1e0], RZ ;  /* 0x0000780019047a25 */ /* 0x004fe200078e00ff */
[----:B------:R-:W-:Y:S01]  /*19a0*/  SHF.R.S32.HI R20, RZ, 0x1f, R25 ;  /* 0x0000001fff147819 */ /* 0x000fe20000011419 */
[----:B------:R-:W-:Y:S01]  /*19b0*/  UIADD3 UR18, UR21, UR18, URZ ;  /* 0x0000001215127290 */ /* 0x000fe2000fffe03f */
[----:B------:R-:W-:Y:S01]  /*19c0*/  STL [R1+0x34], R25 ;  /* 0x0000341901007387 */ /* 0x000fe20000100800 */
[----:B------:R-:W-:Y:S01]  /*19d0*/  ULDC.64 UR4, c[0x0][0x210] ;  /* 0x0000840000047ab9 */ /* 0x000fe20000000a00 */
[----:B------:R-:W-:Y:S01]  /*19e0*/  IADD3 R33, -R17, UR9, RZ ;  /* 0x0000000911217c10 */ /* 0x000fe2000fffe1ff */
[----:B------:R-:W-:Y:S01]  /*19f0*/  IMAD R2, R20, c[0x0][0x1e0], RZ ;  /* 0x0000780014027a24 */ /* 0x000fe200078e02ff */
[----:B------:R-:W-:-:S02]  /*1a00*/  UIMAD UR14, UR14, UR4, URZ ;  /* 0x000000040e0e72a4 */ /* 0x000fc4000f8e023f */
[----:B------:R-:W-:Y:S01]  /*1a10*/  ISETP.GE.AND P6, PT, R33, 0x1, PT ;  /* 0x000000012100780c */ /* 0x000fe20003fc6270 */
[----:B------:R-:W-:Y:S01]  /*1a20*/  IMAD R2, R25, c[0x0][0x1e4], R2 ;  /* 0x0000790019027a24 */ /* 0x000fe200078e0202 */
[C---:B------:R-:W-:Y:S01]  /*1a30*/  ISETP.GE.AND P5, PT, R33.reuse, 0x11, PT ;  /* 0x000000112100780c */ /* 0x040fe20003fa6270 */
[----:B------:R-:W-:Y:S01]  /*1a40*/  UIMAD.WIDE.U32 UR22, UR10, UR4, URZ ;  /* 0x000000040a1672a5 */ /* 0x000fe2000f8e003f */
[----:B------:R-:W-:Y:S01]  /*1a50*/  ISETP.GE.AND P2, PT, R33, 0x21, PT ;  /* 0x000000212100780c */ /* 0x000fe20003f46270 */
[----:B------:R-:W-:Y:S01]  /*1a60*/  IMAD.IADD R5, R5, 0x1, R2 ;  /* 0x0000000105057824 */ /* 0x000fe200078e0202 */
[----:B------:R-:W-:Y:S02]  /*1a70*/  UIMAD UR4, UR10, UR5, UR14 ;  /* 0x000000050a0472a4 */ /* 0x000fe4000f8e020e */
[----:B------:R-:W-:Y:S02]  /*1a80*/  UISETP.GT.AND UP0, UPT, UR11, UR7, UPT ;  /* 0x000000070b00728c */ /* 0x000fe4000bf04270 */
[----:B------:R-:W-:Y:S01]  /*1a90*/  UIADD3 UR4, UR23, UR4, URZ ;  /* 0x0000000417047290 */ /* 0x000fe2000fffe03f */
[----:B---3--:R-:W-:Y:S01]  /*1aa0*/  SHF.R.S32.HI R21, RZ, 0x1f, R24 ;  /* 0x0000001fff157819 */ /* 0x008fe20000011418 */
[----:B------:R-:W-:Y:S01]  /*1ab0*/  IMAD.WIDE.U32 R4, R24, c[0x0][0x1f0], R4 ;  /* 0x00007c0018047a25 */ /* 0x000fe200078e0004 */
[----:B------:R-:W-:Y:S03]  /*1ac0*/  STL [R1+0x2c], R24 ;  /* 0x00002c1801007387 */ /* 0x000fe60000100800 */
[----:B------:R-:W-:Y:S01]  /*1ad0*/  IMAD R6, R21, c[0x0][0x1f0], RZ ;  /* 0x00007c0015067a24 */ /* 0x000fe200078e02ff */
[----:B------:R-:W-:-:S03]  /*1ae0*/  IADD3 R2, P0, R4, UR20, RZ ;  /* 0x0000001404027c10 */ /* 0x000fc6000ff1e0ff */
[----:B------:R-:W-:-:S05]  /*1af0*/  IMAD R6, R24, c[0x0][0x1f4], R6 ;  /* 0x00007d0018067a24 */ /* 0x000fca00078e0206 */
[----:B------:R-:W-:Y:S02]  /*1b00*/  IADD3.X R4, R5, UR18, R6, P0, !PT ;  /* 0x0000001205047c10 */ /* 0x000fe400087fe406 */
[----:B------:R-:W-:-:S04]  /*1b10*/  LEA R6, P0, R2, c[0x0][0x1c8], 0x1 ;  /* 0x0000720002067a11 */ /* 0x000fc800078008ff */
[----:B------:R-:W-:Y:S01]  /*1b20*/  LEA.HI.X R2, R2, c[0x0][0x1cc], R4, 0x1, P0 ;  /* 0x0000730002027a11 */ /* 0x000fe200000f0c04 */
[----:B-1----:R-:W-:Y:S01]  /*1b30*/  SHFL.IDX PT, R10, R6, RZ, 0x181f ;  /* 0x00181fff060a7589 */ /* 0x002fe200000e0000 */
[----:B------:R-:W-:-:S03]  /*1b40*/  ISETP.GT.AND P0, PT, R33, 0x30, PT ;  /* 0x000000302100780c */ /* 0x000fc60003f04270 */
[----:B------:R-:W1:Y:S04]  /*1b50*/  SHFL.IDX PT, R11, R2, RZ, 0x181f ;  /* 0x00181fff020b7589 */ /* 0x000e6800000e0000 */
[----:B------:R-:W-:Y:S04]  /*1b60*/  SHFL.IDX PT, R4, R6, 0x1, 0x181f ;  /* 0x00381f0006047f89 */ /* 0x000fe800000e0000 */
[----:B------:R-:W2:Y:S04]  /*1b70*/  SHFL.IDX PT, R5, R2, 0x1, 0x181f ;  /* 0x00381f0002057f89 */ /* 0x000ea800000e0000 */
[----:B------:R-:W-:Y:S04]  /*1b80*/  SHFL.IDX PT, R8, R6, 0x2, 0x181f ;  /* 0x00581f0006087f89 */ /* 0x000fe800000e0000 */
[----:B------:R-:W3:Y:S04]  /*1b90*/  SHFL.IDX PT, R9, R2, 0x2, 0x181f ;  /* 0x00581f0002097f89 */ /* 0x000ee800000e0000 */
[----:B------:R-:W-:Y:S04]  /*1ba0*/  SHFL.IDX PT, R6, R6, 0x3, 0x181f ;  /* 0x00781f0006067f89 */ /* 0x000fe800000e0000 */
[----:B------:R4:W5:Y:S01]  /*1bb0*/  SHFL.IDX PT, R7, R2, 0x3, 0x181f ;  /* 0x00781f0002077f89 */ /* 0x00096200000e0000 */
[----:B-1----:R-:W-:-:S05]  /*1bc0*/  @P6 IMAD.WIDE R14, R132, 0x2, R10 ;  /* 0x00000002840e6825 */ /* 0x002fca00078e020a */
[----:B------:R1:W-:Y:S01]  /*1bd0*/  @P6 LDGSTS.E.BYPASS.LTC128B.128 [R156+0x4100], [R14.64], !P4 ;  /* 0x041000000e9c6fae */ /* 0x0003e2000e101d4c */
[----:B----4-:R-:W-:Y:S01]  /*1be0*/  LEA.HI R2, R13, R16, RZ, 0x1 ;  /* 0x000000100d027211 */ /* 0x010fe200078f08ff */
[----:B------:R-:W-:-:S03]  /*1bf0*/  @P6 IMAD.WIDE R12, R134, 0x2, R10 ;  /* 0x00000002860c6825 */ /* 0x000fc600078e020a */
[----:B------:R-:W-:Y:S01]  /*1c00*/  LOP3.LUT R2, R2, 0xfffffffe, RZ, 0xc0, !PT ;  /* 0xfffffffe02027812 */ /* 0x000fe200078ec0ff */
[----:B--2---:R-:W-:Y:S01]  /*1c10*/  @P5 IMAD.WIDE R10, R132, 0x2, R4 ;  /* 0x00000002840a5825 */ /* 0x004fe200078e0204 */
[----:B------:R2:W-:Y:S02]  /*1c20*/  @P6 LDGSTS.E.BYPASS.LTC128B.128 [R156+0x6100], [R12.64], !P3 ;  /* 0x061000000c9c6fae */ /* 0x0005e4000d901d4c */
[----:B------:R-:W-:Y:S02]  /*1c30*/  IADD3 R16, R16, -R2, RZ ;  /* 0x8000000210107210 */ /* 0x000fe40007ffe0ff */
[----:B------:R3:W-:Y:S01]  /*1c40*/  @P5 LDGSTS.E.BYPASS.LTC128B.128 [R156+0x4900], [R10.64], !P4 ;  /* 0x049000000a9c5fae */ /* 0x0007e2000e101d4c */
[----:B------:R-:W-:-:S04]  /*1c50*/  SHF.L.U32 R2, R34, 0x6, RZ ;  /* 0x0000000622027819 */ /* 0x000fc800000006ff */
[----:B------:R-:W-:Y:S01]  /*1c60*/  LOP3.LUT R2, R2, 0x1c0, RZ, 0xc0, !PT ;  /* 0x000001c002027812 */ /* 0x000fe200078ec0ff */
[----:B--2---:R-:W-:-:S04]  /*1c70*/  @P5 IMAD.WIDE R12, R134, 0x2, R4 ;  /* 0x00000002860c5825 */ /* 0x004fc800078e0204 */
[--C-:B---3--:R-:W-:Y:S01]  /*1c80*/  @P2 IMAD.WIDE R10, R132, 0x2, R8.reuse ;  /* 0x00000002840a2825 */ /* 0x108fe200078e0208 */
[----:B------:R2:W-:Y:S01]  /*1c90*/  @P5 LDGSTS.E.BYPASS.LTC128B.128 [R156+0x6900], [R12.64], !P3 ;  /* 0x069000000c9c5fae */ /* 0x0005e2000d901d4c */
[----:B------:R-:W-:Y:S02]  /*1ca0*/  ISETP.GE.AND P5, PT, R22, c[0x0][0x1d4], PT ;  /* 0x0000750016007a0c */ /* 0x000fe40003fa6270 */
[----:B------:R-:W-:Y:S01]  /*1cb0*/  @P2 IMAD.WIDE R8, R134, 0x2, R8 ;  /* 0x0000000286082825 */ /* 0x000fe200078e0208 */
[----:B------:R3:W-:Y:S03]  /*1cc0*/  @P2 LDGSTS.E.BYPASS.LTC128B.128 [R156+0x5100], [R10.64], !P4 ;  /* 0x051000000a9c2fae */ /* 0x0007e6000e101d4c */
[--C-:B-----5:R-:W-:Y:S01]  /*1cd0*/  @P0 IMAD.WIDE R4, R132, 0x2, R6.reuse ;  /* 0x0000000284040825 */ /* 0x120fe200078e0206 */
[----:B------:R4:W-:Y:S03]  /*1ce0*/  @P2 LDGSTS.E.BYPASS.LTC128B.128 [R156+0x7100], [R8.64], !P3 ;  /* 0x07100000089c2fae */ /* 0x0009e6000d901d4c */
[----:B------:R-:W-:Y:S01]  /*1cf0*/  @P0 IMAD.WIDE R6, R134, 0x2, R6 ;  /* 0x0000000286060825 */ /* 0x000fe200078e0206 */
[----:B------:R5:W-:Y:S04]  /*1d00*/  @P0 LDGSTS.E.BYPASS.LTC128B.128 [R156+0x5900], [R4.64], !P4 ;  /* 0x05900000049c0fae */ /* 0x000be8000e101d4c */
[----:B------:R1:W-:Y:S04]  /*1d10*/  @P0 LDGSTS.E.BYPASS.LTC128B.128 [R156+0x7900], [R6.64], !P3 ;  /* 0x07900000069c0fae */ /* 0x0003e8000d901d4c */
[----:B------:R-:W0:Y:S01]  /*1d20*/  LDGDEPBAR ;  /* 0x00000000000079af */ /* 0x000e220000000000 */
[----:B--2---:R-:W-:-:S04]  /*1d30*/  IMAD.WIDE.U32 R12, R25, c[0x0][0x208], RZ ;  /* 0x00008200190c7a25 */ /* 0x004fc800078e00ff */
[----:B----4-:R-:W-:Y:S02]  /*1d40*/  IMAD.SHL.U32 R8, R17, 0x8, RZ ;  /* 0x0000000811087824 */ /* 0x010fe400078e00ff */
[----:B-----5:R-:W-:Y:S01]  /*1d50*/  IMAD.SHL.U32 R4, R18, 0x40, RZ ;  /* 0x0000004012047824 */ /* 0x020fe200078e00ff */
[----:B------:R-:W-:Y:S02]  /*1d60*/  SHF.L.U32 R5, R16, 0x3, RZ ;  /* 0x0000000310057819 */ /* 0x000fe400000006ff */
[----:B------:R-:W-:Y:S01]  /*1d70*/  LOP3.LUT R8, R2, 0x8, R8, 0xf8, !PT ;  /* 0x0000000802087812 */ /* 0x000fe200078ef808 */
[----:B------:R-:W-:-:S04]  /*1d80*/  DEPBAR.LE SB0, 0x1 ;  /* 0x000080400000791a */ /* 0x000fc80000000000 */
[----:B------:R-:W-:-:S04]  /*1d90*/  DEPBAR.LE SB0, 0x0 ;  /* 0x000080000000791a */ /* 0x000fc80000000000 */
[----:B------:R-:W-:Y:S02]  /*1da0*/  LOP3.LUT R4, R4, 0x1c0, RZ, 0xc0, !PT ;  /* 0x000001c004047812 */ /* 0x000fe400078ec0ff */
[----:B-1----:R-:W-:Y:S02]  /*1db0*/  SHF.R.U32.HI R6, RZ, 0x3, R2 ;  /* 0x00000003ff067819 */ /* 0x002fe40000011602 */
[----:B------:R-:W-:Y:S01]  /*1dc0*/  LOP3.LUT R7, R4, 0x8, R5, 0xf8, !PT ;  /* 0x0000000804077812 */ /* 0x000fe200078ef805 */
[----:B------:R-:W-:Y:S01]  /*1dd0*/  IMAD.SHL.U32 R5, R19, 0x40, RZ ;  /* 0x0000004013057824 */ /* 0x000fe200078e00ff */
[----:B------:R-:W-:Y:S02]  /*1de0*/  SHF.R.U32.HI R4, RZ, 0x3, R4 ;  /* 0x00000003ff047819 */ /* 0x000fe40000011604 */
[----:B------:R-:W-:Y:S02]  /*1df0*/  SHF.L.U32 R2, R155, 0x5, RZ ;  /* 0x000000059b027819 */ /* 0x000fe400000006ff */
[----:B------:R-:W-:-:S02]  /*1e00*/  LOP3.LUT R6, R8, R6, RZ, 0x3c, !PT ;  /* 0x0000000608067212 */ /* 0x000fc400078e3cff */
[----:B------:R-:W-:Y:S02]  /*1e10*/  LOP3.LUT R154, R7, R4, RZ, 0x3c, !PT ;  /* 0x00000004079a7212 */ /* 0x000fe400078e3cff */
[----:B------:R-:W-:Y:S02]  /*1e20*/  LOP3.LUT R153, R5, 0xfffffe00, RZ, 0xc0, !PT ;  /* 0xfffffe0005997812 */ /* 0x000fe400078ec0ff */
[----:B------:R-:W-:Y:S02]  /*1e30*/  LOP3.LUT R4, R2, 0x7ffffc00, RZ, 0xc0, !PT ;  /* 0x7ffffc0002047812 */ /* 0x000fe400078ec0ff */
[----:B------:R-:W-:Y:S02]  /*1e40*/  LEA R2, R16, R6, 0x9 ;  /* 0x0000000610027211 */ /* 0x000fe400078e48ff */
[----:B------:R-:W-:-:S03]  /*1e50*/  IADD3 R4, R154, R153, R4 ;  /* 0x000000999a047210 */ /* 0x000fc60007ffe004 */
[----:B------:R-:W-:Y:S01]  /*1e60*/  IMAD.SHL.U32 R232, R2, 0x2, RZ ;  /* 0x0000000202e87824 */ /* 0x000fe200078e00ff */
[----:B------:R-:W-:Y:S01]  /*1e70*/  BAR.SYNC.DEFER_BLOCKING 0x0 ;  /* 0x0000000000007b1d */ /* 0x000fe20000010000 */
[----:B------:R-:W-:Y:S01]  /*1e80*/  SHF.L.U32 R239, R4, 0x1, RZ ;  /* 0x0000000104ef7819 */ /* 0x000fe200000006ff */
[----:B------:R-:W-:Y:S02]  /*1e90*/  IMAD R2, R20, c[0x0][0x208], RZ ;  /* 0x0000820014027a24 */ /* 0x000fe400078e02ff */
[----:B------:R-:W-:Y:S02]  /*1ea0*/  IADD3 R243, R232, 0x4120, RZ ;  /* 0x00004120e8f37810 */ /* 0x000fe40007ffe0ff */
[----:B------:R-:W-:Y:S01]  /*1eb0*/  IMAD R2, R25, c[0x0][0x20c], R2 ;  /* 0x0000830019027a24 */ /* 0x000fe200078e0202 */
[----:B------:R-:W-:Y:S01]  /*1ec0*/  LEA R240, R0, R239, 0x1 ;  /* 0x000000ef00f07211 */ /* 0x000fe200078e08ff */
[----:B------:R-:W-:-:S03]  /*1ed0*/  IMAD R241, R3, 0x2, R239 ;  /* 0x0000000203f17824 */ /* 0x000fc600078e02ef */
[----:B------:R-:W-:Y:S01]  /*1ee0*/  IADD3 R13, R13, R2, RZ ;  /* 0x000000020d0d7210 */ /* 0x000fe20007ffe0ff */
[----:B------:R-:W-:Y:S01]  /*1ef0*/  IMAD R2, R21, c[0x0][0x218], RZ ;  /* 0x0000860015027a24 */ /* 0x000fe200078e02ff */
[----:B------:R-:W-:Y:S02]  /*1f00*/  LEA R242, R0, R241, 0x1 ;  /* 0x000000f100f27211 */ /* 0x000fe400078e08ff */
[----:B------:R-:W-:Y:S01]  /*1f10*/  LEA R244, R3, R240, 0x1 ;  /* 0x000000f003f47211 */ /* 0x000fe200078e08ff */
[----:B------:R-:W-:-:S04]  /*1f20*/  IMAD.WIDE.U32 R12, R24, c[0x0][0x218], R12 ;  /* 0x00008600180c7a25 */ /* 0x000fc800078e000c */
[----:B------:R-:W-:Y:S01]  /*1f30*/  IMAD R2, R24, c[0x0][0x21c], R2 ;  /* 0x0000870018027a24 */ /* 0x000fe200078e0202 */
[----:B------:R-:W-:Y:S01]  /*1f40*/  IADD3 R14, P2, R12, UR22, RZ ;  /* 0x000000160c0e7c10 */ /* 0x000fe2000ff5e0ff */
[----:B------:R-:W-:Y:S01]  /*1f50*/  IMAD.WIDE R24, R132, 0x2, RZ ;  /* 0x0000000284187825 */ /* 0x000fe200078e02ff */
[----:B------:R-:W-:Y:S02]  /*1f60*/  LDSM.16.M88.4 R4, [R239+0xa100] ;  /* 0x00a10000ef04783b */ /* 0x000fe40000000200 */
[C---:B------:R-:W-:Y:S02]  /*1f70*/  LEA R12, P0, R14.reuse, c[0x0][0x1f8], 0x1 ;  /* 0x00007e000e0c7a11 */ /* 0x040fe400078008ff */
[----:B------:R-:W-:Y:S01]  /*1f80*/  IADD3.X R2, R13, UR4, R2, P2, !PT ;  /* 0x000000040d027c10 */ /* 0x000fe200097fe402 */
[----:B------:R-:W1:Y:S03]  /*1f90*/  LDSM.16.M88.4 R16, [R232+0x4100] ;  /* 0x00410000e810783b */ /* 0x000e660000000200 */
[----:B------:R-:W-:Y:S01]  /*1fa0*/  LEA.HI.X R2, R14, c[0x0][0x1fc], R2, 0x1, P0 ;  /* 0x00007f000e027a11 */ /* 0x000fe200000f0c02 */
[----:B------:R-:W-:Y:S01]  /*1fb0*/  LDSM.16.M88.4 R36, [R232+0x4900] ;  /* 0x00490000e824783b */ /* 0x000fe20000000200 */
[----:B------:R-:W-:-:S03]  /*1fc0*/  LOP3.LUT P0, RZ, R34, 0x2, RZ, 0xc0, !PT ;  /* 0x0000000222ff7812 */ /* 0x000fc6000780c0ff */
[----:B------:R-:W-:Y:S04]  /*1fd0*/  LDSM.16.M88.4 R40, [R232+0x5100] ;  /* 0x00510000e828783b */ /* 0x000fe80000000200 */
[----:B------:R-:W-:Y:S04]  /*1fe0*/  LDSM.16.M88.4 R48, [R232+0x5900] ;  /* 0x00590000e830783b */ /* 0x000fe80000000200 */
[----:B------:R-:W-:Y:S04]  /*1ff0*/  SHFL.IDX PT, R20, R12, RZ, 0x181f ;  /* 0x00181fff0c147589 */ /* 0x000fe800000e0000 */
[----:B------:R-:W2:Y:S04]  /*2000*/  SHFL.IDX PT, R13, R12, 0x2, 0x181f ;  /* 0x00581f000c0d7f89 */ /* 0x000ea800000e0000 */
[----:B------:R-:W-:Y:S04]  /*2010*/  SHFL.IDX PT, R21, R2, RZ, 0x181f ;  /* 0x00181fff02157589 */ /* 0x000fe800000e0000 */
[----:B------:R-:W-:Y:S04]  /*2020*/  SHFL.IDX PT, R30, R12, 0x3, 0x181f ;  /* 0x00781f000c1e7f89 */ /* 0x000fe800000e0000 */
[----:B------:R-:W4:Y:S04]  /*2030*/  SHFL.IDX PT, R31, R2, 0x2, 0x181f ;  /* 0x00581f00021f7f89 */ /* 0x000f2800000e0000 */
[----:B------:R-:W-:Y:S01]  /*2040*/  SHFL.IDX PT, R32, R2, 0x1, 0x181f ;  /* 0x00381f0002207f89 */ /* 0x000fe200000e0000 */
[----:B-1----:R-:W-:Y:S03]  /*2050*/  HMMA.16816.F32.BF16 R64, R4, R16, RZ ;  /* 0x000000100440723c */ /* 0x002fe600000418ff */
[----:B---3--:R-:W1:Y:S01]  /*2060*/  LDSM.16.M88.4 R8, [R239+0x8100] ;  /* 0x00810000ef08783b */ /* 0x008e620000000200 */
[----:B--2---:R-:W-:-:S04]  /*2070*/  IADD3 R14, P2, R24, R13, RZ ;  /* 0x0000000d180e7210 */ /* 0x004fc80007f5e0ff */
[C---:B------:R-:W-:Y:S08]  /*2080*/  HMMA.16816.F32.BF16 R68, R4.reuse, R36, RZ ;  /* 0x000000240444723c */ /* 0x040ff000000418ff */
[----:B------:R-:W-:Y:S01]  /*2090*/  HMMA.16816.F32.BF16 R72, R4, R40, RZ ;  /* 0x000000280448723c */ /* 0x000fe200000418ff */
[----:B----4-:R-:W-:-:S07]  /*20a0*/  IMAD.X R15, R25, 0x1, R31, P2 ;  /* 0x00000001190f7824 */ /* 0x010fce00010e061f */
[C---:B------:R-:W-:Y:S08]  /*20b0*/  HMMA.16816.F32.BF16 R76, R4.reuse, R48, RZ ;  /* 0x00000030044c723c */ /* 0x040ff000000418ff */
[C---:B------:R-:W-:Y:S08]  /*20c0*/  HMMA.16816.F32.BF16 R84, R4.reuse, R18, RZ ;  /* 0x000000120454723c */ /* 0x040ff000000418ff */
[C---:B------:R-:W-:Y:S08]  /*20d0*/  HMMA.16816.F32.BF16 R92, R4.reuse, R38, RZ ;  /* 0x00000026045c723c */ /* 0x040ff000000418ff */
[C---:B------:R-:W-:Y:S08]  /*20e0*/  HMMA.16816.F32.BF16 R100, R4.reuse, R42, RZ ;  /* 0x0000002a0464723c */ /* 0x040ff000000418ff */
[----:B------:R-:W-:Y:S01]  /*20f0*/  HMMA.16816.F32.BF16 R96, R4, R50, RZ ;  /* 0x000000320460723c */ /* 0x000fe200000418ff */
[----:B------:R-:W2:Y:S04]  /*2100*/  SHFL.IDX PT, R6, R12, 0x1, 0x181f ;  /* 0x00381f000c067f89 */ /* 0x000ea800000e0000 */
[----:B------:R3:W4:Y:S02]  /*2110*/  SHFL.IDX PT, R7, R2, 0x3, 0x181f ;  /* 0x00781f0002077f89 */ /* 0x00072400000e0000 */
[----:B------:R-:W-:Y:S01]  /*2120*/  IMAD.WIDE R4, R134, 0x2, RZ ;  /* 0x0000000286047825 */ /* 0x000fe200078e02ff */
[C---:B-1----:R-:W-:Y:S08]  /*2130*/  HMMA.16816.F32.BF16 R108, R8.reuse, R16, RZ ;  /* 0x00000010086c723c */ /* 0x042ff000000418ff */
[C---:B------:R-:W-:Y:S01]  /*2140*/  HMMA.16816.F32.BF16 R140, R8.reuse, R18, RZ ;  /* 0x00000012088c723c */ /* 0x040fe200000418ff */
[----:B------:R-:W-:Y:S07]  /*2150*/  LDSM.16.M88.4 R16, [R241+0xa100] ;  /* 0x00a10000f110783b */ /* 0x000fee0000000200 */
[----:B------:R-:W-:Y:S01]  /*2160*/  HMMA.16816.F32.BF16 R104, R8, R36, RZ ;  /* 0x000000240868723c */ /* 0x000fe200000418ff */
[----:B--2---:R-:W-:-:S02]  /*2170*/  IADD3 R22, P6, R24, R6, RZ ;  /* 0x0000000618167210 */ /* 0x004fc40007fde0ff */
[----:B---3--:R-:W-:Y:S02]  /*2180*/  IADD3 R2, R232, 0x4100, RZ ;  /* 0x00004100e8027810 */ /* 0x008fe40007ffe0ff */
[----:B------:R-:W-:Y:S02]  /*2190*/  IADD3.X R23, R25, R32, RZ, P6, !PT ;  /* 0x0000002019177210 */ /* 0x000fe400037fe4ff */
[----:B------:R-:W-:Y:S01]  /*21a0*/  @P0 IADD3 R243, R2, -0x20, RZ ;  /* 0xffffffe002f30810 */ /* 0x000fe20007ffe0ff */
[----:B------:R-:W-:Y:S01]  /*21b0*/  HMMA.16816.F32.BF16 R112, R8, R38, RZ ;  /* 0x000000260870723c */ /* 0x000fe200000418ff */
[----:B------:R-:W-:Y:S01]  /*21c0*/  IADD3 R26, P0, R20, R24, RZ ;  /* 0x00000018141a7210 */ /* 0x000fe20007f1e0ff */
[----:B------:R-:W-:Y:S01]  /*21d0*/  IMAD.MOV.U32 R2, RZ, RZ, 0x40 ;  /* 0x00000040ff027424 */ /* 0x000fe200078e00ff */
[----:B------:R-:W-:Y:S01]  /*21e0*/  ISETP.GE.AND P6, PT, R132, c[0x0][0x1d4], PT ;  /* 0x0000750084007a0c */ /* 0x000fe20003fc6270 */
[----:B------:R-:W1:Y:S01]  /*21f0*/  LDSM.16.M88.4 R56, [R243] ;  /* 0x00000000f338783b */ /* 0x000e620000000200 */
[----:B------:R-:W-:-:S02]  /*2200*/  IADD3.X R27, R21, R25, RZ, P0, !PT ;  /* 0x00000019151b7210 */ /* 0x000fc400007fe4ff */
[----:B------:R-:W-:Y:S01]  /*2210*/  IADD3 R28, P0, R24, R30, RZ ;  /* 0x0000001e181c7210 */ /* 0x000fe20007f1e0ff */
[----:B------:R-:W2:Y:S01]  /*2220*/  LDSM.16.M88.4 R52, [R243+0x800] ;  /* 0x00080000f334783b */ /* 0x000ea20000000200 */
[----:B------:R-:W-:Y:S01]  /*2230*/  IADD3 R24, P2, R20, R4, RZ ;  /* 0x0000000414187210 */ /* 0x000fe20007f5e0ff */
[C---:B------:R-:W-:Y:S01]  /*2240*/  HMMA.16816.F32.BF16 R60, R8.reuse, R48, RZ ;  /* 0x00000030083c723c */ /* 0x040fe200000418ff */
[----:B----4-:R-:W-:Y:S01]  /*2250*/  IADD3.X R29, R25, R7, RZ, P0, !PT ;  /* 0x00000007191d7210 */ /* 0x010fe200007fe4ff */
[----:B------:R-:W-:Y:S01]  /*2260*/  LDSM.16.M88.4 R44, [R243+0x1000] ;  /* 0x00100000f32c783b */ /* 0x000fe20000000200 */
[----:B------:R-:W-:Y:S02]  /*2270*/  IADD3.X R25, R21, R5, RZ, P2, !PT ;  /* 0x0000000515197210 */ /* 0x000fe400017fe4ff */
[C---:B------:R-:W-:Y:S01]  /*2280*/  IADD3 R12, P2, R4.reuse, R13, RZ ;  /* 0x0000000d040c7210 */ /* 0x040fe20007f5e0ff */
[----:B------:R-:W3:Y:S01]  /*2290*/  LDSM.16.M88.4 R36, [R243+0x1800] ;  /* 0x00180000f324783b */ /* 0x000ee20000000200 */
[----:B------:R-:W-:Y:S01]  /*22a0*/  IADD3 R20, P0, R4, R6, RZ ;  /* 0x0000000604147210 */ /* 0x000fe20007f1e0ff */
[----:B------:R-:W-:Y:S01]  /*22b0*/  HMMA.16816.F32.BF16 R88, R8, R40, RZ ;  /* 0x000000280858723c */ /* 0x000fe200000418ff */
[----:B------:R-:W-:-:S02]  /*22c0*/  IADD3.X R13, R5, R31, RZ, P2, !PT ;  /* 0x0000001f050d7210 */ /* 0x000fc400017fe4ff */
[----:B------:R-:W-:Y:S01]  /*22d0*/  ISETP.LT.OR P2, PT, R33, 0x1, P6 ;  /* 0x000000012100780c */ /* 0x000fe20003741670 */
[----:B------:R-:W-:Y:S01]  /*22e0*/  IMAD.X R21, R5, 0x1, R32, P0 ;  /* 0x0000000105157824 */ /* 0x000fe200000e0620 */
[----:B------:R-:W-:Y:S02]  /*22f0*/  IADD3 R30, P0, R4, R30, RZ ;  /* 0x0000001e041e7210 */ /* 0x000fe40007f1e0ff */
[----:B------:R-:W-:Y:S01]  /*2300*/  IADD3 R251, R243, 0x800, RZ ;  /* 0x00000800f3fb7810 */ /* 0x000fe20007ffe0ff */
[----:B------:R-:W-:Y:S01]  /*2310*/  HMMA.16816.F32.BF16 R80, R8, R42, RZ ;  /* 0x0000002a0850723c */ /* 0x000fe200000418ff */
[----:B------:R-:W-:Y:S02]  /*2320*/  IADD3.X R31, R5, R7, RZ, P0, !PT ;  /* 0x00000007051f7210 */ /* 0x000fe400007fe4ff */
[----:B------:R-:W-:Y:S01]  /*2330*/  ISETP.LT.OR P0, PT, R33, 0x1, P5 ;  /* 0x000000012100780c */ /* 0x000fe20002f01670 */
[----:B------:R-:W4:Y:S01]  /*2340*/  LDSM.16.M88.4 R4, [R241+0x8100] ;  /* 0x00810000f104783b */ /* 0x000f220000000200 */
[----:B------:R-:W-:-:S02]  /*2350*/  IADD3 R250, R243, 0x1000, RZ ;  /* 0x00001000f3fa7810 */ /* 0x000fc40007ffe0ff */
[----:B------:R-:W-:Y:S01]  /*2360*/  IADD3 R249, R243, 0x1800, RZ ;  /* 0x00001800f3f97810 */ /* 0x000fe20007ffe0ff */
[----:B------:R-:W-:Y:S01]  /*2370*/  @!PT LDS RZ, [RZ] ;  /* 0x00000000fffff984 */ /* 0x000fe20000000800 */
[----:B------:R-:W-:Y:S01]  /*2380*/  @!PT LDS RZ, [RZ] ;  /* 0x00000000fffff984 */ /* 0x000fe20000000800 */
[----:B------:R-:W-:Y:S01]  /*2390*/  @!PT LDS RZ, [RZ] ;  /* 0x00000000fffff984 */ /* 0x000fe20000000800 */
[----:B------:R5:W-:Y:S01]  /*23a0*/  LDGSTS.E.BYPASS.LTC128B.128 [R156+0x100], [R26.64], !P2 ;  /* 0x001000001a9c7fae */ /* 0x000be2000d101d4c */
[----:B------:R-:W-:Y:S01]  /*23b0*/  ISETP.LT.OR P2, PT, R33, 0x11, P6 ;  /* 0x000000112100780c */ /* 0x000fe20003741670 */
[----:B------:R-:W-:Y:S01]  /*23c0*/  HMMA.16816.F32.BF16 R48, R8, R50, RZ ;  /* 0x000000320830723c */ /* 0x000fe200000418ff */
[C---:B------:R-:W-:Y:S02]  /*23d0*/  IADD3 R248, R243.reuse, 0x2000, RZ ;  /* 0x00002000f3f87810 */ /* 0x040fe40007ffe0ff */
[C---:B------:R-:W-:Y:S02]  /*23e0*/  IADD3 R247, R243.reuse, 0x2800, RZ ;  /* 0x00002800f3f77810 */ /* 0x040fe40007ffe0ff */
[----:B------:R-:W-:Y:S01]  /*23f0*/  IADD3 R246, R243, 0x3000, RZ ;  /* 0x00003000f3f67810 */ /* 0x000fe20007ffe0ff */
[----:B------:R5:W-:Y:S01]  /*2400*/  LDGSTS.E.BYPASS.LTC128B.128 [R156+0x2100], [R24.64], !P0 ;  /* 0x02100000189c7fae */ /* 0x000be2000c101d4c */
[----:B------:R-:W-:Y:S01]  /*2410*/  ISETP.LT.OR P0, PT, R33, 0x11, P5 ;  /* 0x000000112100780c */ /* 0x000fe20002f01670 */
[----:B-1----:R-:W-:Y:S01]  /*2420*/  HMMA.16816.F32.BF16 R40, R16, R56, R64 ;  /* 0x000000381028723c */ /* 0x002fe20000041840 */
[----:B------:R-:W-:-:S03]  /*2430*/  IADD3 R245, R243, 0x3800, RZ ;  /* 0x00003800f3f57810 */ /* 0x000fc60007ffe0ff */
[----:B------:R1:W-:Y:S01]  /*2440*/  LDGSTS.E.BYPASS.LTC128B.128 [R156+0x900], [R22.64], !P2 ;  /* 0x00900000169c7fae */ /* 0x0003e2000d101d4c */
[C---:B------:R-:W-:Y:S02]  /*2450*/  ISETP.LT.OR P2, PT, R33.reuse, 0x21, P6 ;  /* 0x000000212100780c */ /* 0x040fe40003741670 */
[C---:B------:R-:W-:Y:S01]  /*2460*/  ISETP.LT.OR P6, PT, R33.reuse, 0x31, P6 ;  /* 0x000000312100780c */ /* 0x040fe200037c1670 */
[C---:B--2---:R-:W-:Y:S04]  /*2470*/  HMMA.16816.F32.BF16 R128, R16.reuse, R52, R68 ;  /* 0x000000341080723c */ /* 0x044fe80000041844 */
[----:B------:R1:W-:Y:S01]  /*2480*/  LDGSTS.E.BYPASS.LTC128B.128 [R156+0x2900], [R20.64], !P0 ;  /* 0x02900000149c7fae */ /* 0x0003e2000c101d4c */
[C---:B------:R-:W-:Y:S02]  /*2490*/  ISETP.LT.OR P0, PT, R33.reuse, 0x21, P5 ;  /* 0x000000212100780c */ /* 0x040fe40002f01670 */
[----:B------:R-:W-:Y:S01]  /*24a0*/  ISETP.LT.OR P5, PT, R33, 0x31, P5 ;  /* 0x000000312100780c */ /* 0x000fe20002fa1670 */
[----:B---3--:R-:W-:Y:S02]  /*24b0*/  HMMA.16816.F32.BF16 R68, R16, R36, R76 ;  /* 0x000000241044723c */ /* 0x008fe4000004184c */
[----:B------:R2:W-:Y:S01]  /*24c0*/  LDGSTS.E.BYPASS.LTC128B.128 [R156+0x1100], [R14.64], !P2 ;  /* 0x011000000e9c7fae */ /* 0x0005e2000d101d4c */
[----:B------:R-:W-:-:S04]  /*24d0*/  LOP3.LUT P2, RZ, R34, 0x4, RZ, 0xc0, !PT ;  /* 0x0000000422ff7812 */ /* 0x000fc8000784c0ff */
[----:B------:R-:W-:Y:S01]  /*24e0*/  SEL R2, R2, 0xffffffc0, !P2 ;  /* 0xffffffc002027807 */ /* 0x000fe20005000000 */
[----:B------:R-:W-:Y:S01]  /*24f0*/  HMMA.16816.F32.BF16 R72, R16, R44, R72 ;  /* 0x0000002c1048723c */ /* 0x000fe20000041848 */
[----:B------:R-:W-:Y:S01]  /*2500*/  PLOP3.LUT P2, PT, PT, PT, UP0, 0x80, 0x0 ;  /* 0x000000000000781c */ /* 0x000fe20003f4f008 */
[----:B------:R2:W-:Y:S01]  /*2510*/  LDGSTS.E.BYPASS.LTC128B.128 [R156+0x3100], [R12.64], !P0 ;  /* 0x031000000c9c7fae */ /* 0x0005e2000c101d4c */
[----:B------:R-:W-:Y:S01]  /*2520*/  IADD3 R238, R232, R2, RZ ;  /* 0x00000002e8ee7210 */ /* 0x000fe20007ffe0ff */
[----:B------:R-:W-:Y:S01]  /*2530*/  IMAD.IADD R237, R2, 0x1, R243 ;  /* 0x0000000102ed7824 */ /* 0x000fe200078e02f3 */
[----:B------:R-:W-:Y:S01]  /*2540*/  ISETP.GT.AND P0, PT, R158, 0x3f, PT ;  /* 0x0000003f9e00780c */ /* 0x000fe20003f04270 */
[----:B------:R3:W-:Y:S02]  /*2550*/  LDGSTS.E.BYPASS.LTC128B.128 [R156+0x1900], [R28.64], !P6 ;  /* 0x019000001c9c7fae */ /* 0x0007e4000f101d4c */
[----:B----4-:R-:W-:Y:S02]  /*2560*/  HMMA.16816.F32.BF16 R32, R4, R56, R108 ;  /* 0x000000380420723c */ /* 0x010fe4000004186c */
[----:B------:R3:W-:Y:S04]  /*2570*/  LDGSTS.E.BYPASS.LTC128B.128 [R156+0x3900], [R30.64], !P5 ;  /* 0x039000001e9c7fae */ /* 0x0007e8000e901d4c */
[----:B------:R-:W-:Y:S02]  /*2580*/  LDSM.16.M88.4 R8, [R240+0xa100] ;  /* 0x00a10000f008783b */ /* 0x000fe40000000200 */
[C---:B------:R-:W-:Y:S02]  /*2590*/  HMMA.16816.F32.BF16 R64, R16.reuse, R58, R84 ;  /* 0x0000003a1040723c */ /* 0x040fe40000041854 */
[----:B-1----:R-:W-:Y:S04]  /*25a0*/  LDSM.16.M88.4 R20, [R238+0x5100] ;  /* 0x00510000ee14783b */ /* 0x002fe80000000200 */
[----:B-----5:R-:W-:Y:S02]  /*25b0*/  LDSM.16.M88.4 R24, [R238+0x4900] ;  /* 0x00490000ee18783b */ /* 0x020fe40000000200 */
[C---:B------:R-:W-:Y:S02]  /*25c0*/  HMMA.16816.F32.BF16 R76, R16.reuse, R54, R92 ;  /* 0x00000036104c723c */ /* 0x040fe4000004185c */
[----:B------:R-:W-:Y:S04]  /*25d0*/  LDSM.16.M88.4 R84, [R237+0x1000] ;  /* 0x00100000ed54783b */ /* 0x000fe80000000200 */
[----:B--2---:R-:W-:Y:S02]  /*25e0*/  LDSM.16.M88.4 R12, [R240+0x8100] ;  /* 0x00810000f00c783b */ /* 0x004fe40000000200 */
[C---:B------:R-:W-:Y:S02]  /*25f0*/  HMMA.16816.F32.BF16 R144, R16.reuse, R46, R100 ;  /* 0x0000002e1090723c */ /* 0x040fe40000041864 */
[----:B------:R-:W-:Y:S04]  /*2600*/  LDSM.16.M88.4 R100, [R237+0x1800] ;  /* 0x00180000ed64783b */ /* 0x000fe80000000200 */
[----:B---3--:R-:W1:Y:S02]  /*2610*/  LDSM.16.M88.4 R28, [R238+0x4100] ;  /* 0x00410000ee1c783b */ /* 0x008e640000000200 */
[----:B------:R-:W-:Y:S02]  /*2620*/  HMMA.16816.F32.BF16 R136, R16, R38, R96 ;  /* 0x000000261088723c */ /* 0x000fe40000041860 */
[----:B------:R-:W2:Y:S04]  /*2630*/  LDSM.16.M88.4 R16, [R238+0x5900] ;  /* 0x00590000ee10783b */ /* 0x000ea80000000200 */
[----:B------:R-:W0:Y:S02]  /*2640*/  LDGDEPBAR ;  /* 0x00000000000079af */ /* 0x000e240000000000 */
[C---:B------:R-:W-:Y:S08]  /*2650*/  HMMA.16816.F32.BF16 R92, R4.reuse, R58, R140 ;  /* 0x0000003a045c723c */ /* 0x040ff0000004188c */
[C---:B------:R-:W-:Y:S01]  /*2660*/  HMMA.16816.F32.BF16 R116, R4.reuse, R36, R60 ;  /* 0x000000240474723c */ /* 0x040fe2000004183c */
[----:B------:R-:W-:Y:S07]  /*2670*/  LDSM.16.M88.4 R60, [R232+0x6100] ;  /* 0x00610000e83c783b */ /* 0x000fee0000000200 */
[C---:B------:R-:W-:Y:S01]  /*2680*/  HMMA.16816.F32.BF16 R48, R4.reuse, R38, R48 ;  /* 0x000000260430723c */ /* 0x040fe20000041830 */
[----:B------:R-:W-:Y:S07]  /*2690*/  LDSM.16.M88.4 R36, [R242+0x8100] ;  /* 0x00810000f224783b */ /* 0x000fee0000000200 */
[----:B------:R-:W-:Y:S08]  /*26a0*/  HMMA.16816.F32.BF16 R120, R4, R52, R104 ;  /* 0x000000340478723c */ /* 0x000ff00000041868 */
[----:B-1----:R-:W-:Y:S01]  /*26b0*/  HMMA.16816.F32.BF16 R56, R8, R28, R40 ;  /* 0x0000001c0838723c */ /* 0x002fe20000041828 */
[----:B------:R-:W1:Y:S07]  /*26c0*/  LDSM.16.M88.4 R40, [R237] ;  /* 0x00000000ed28783b */ /* 0x000e6e0000000200 */
[C---:B------:R-:W-:Y:S08]  /*26d0*/  HMMA.16816.F32.BF16 R124, R4.reuse, R44, R88 ;  /* 0x0000002c047c723c */ /* 0x040ff00000041858 */
[C---:B------:R-:W-:Y:S01]  /*26e0*/  HMMA.16816.F32.BF16 R112, R4.reuse, R54, R112 ;  /* 0x000000360470723c */ /* 0x040fe20000041870 */
[----:B------:R-:W-:Y:S07]  /*26f0*/  LDSM.16.M88.4 R52, [R237+0x800] ;  /* 0x00080000ed34783b */ /* 0x000fee0000000200 */
[----:B------:R-:W-:Y:S01]  /*2700*/  HMMA.16816.F32.BF16 R108, R4, R46, R80 ;  /* 0x0000002e046c723c */ /* 0x000fe20000041850 */
[----:B------:R-:W3:Y:S07]  /*2710*/  LDSM.16.M88.4 R4, [R242+0xa100] ;  /* 0x00a10000f204783b */ /* 0x000eee0000000200 */
[----:B------:R-:W-:Y:S01]  /*2720*/  HMMA.16816.F32.BF16 R44, R12, R28, R32 ;  /* 0x0000001c0c2c723c */ /* 0x000fe20000041820 */
[----:B------:R-:W4:Y:S07]  /*2730*/  LDSM.16.M88.4 R32, [R239+0xc100] ;  /* 0x00c10000ef20783b */ /* 0x000f2e0000000200 */
[C---:B------:R-:W-:Y:S08]  /*2740*/  HMMA.16816.F32.BF16 R96, R8.reuse, R20, R72 ;  /* 0x000000140860723c */ /* 0x040ff00000041848 */
[C---:B--2---:R-:W-:Y:S08]  /*2750*/  HMMA.16816.F32.BF16 R88, R8.reuse, R16, R68 ;  /* 0x000000100858723c */ /* 0x044ff00000041844 */
[C---:B------:R-:W-:Y:S08]  /*2760*/  HMMA.16816.F32.BF16 R104, R8.reuse, R24, R128 ;  /* 0x000000180868723c */ /* 0x040ff00000041880 */
[C---:B------:R-:W-:Y:S08]  /*2770*/  HMMA.16816.F32.BF16 R80, R8.reuse, R30, R64 ;  /* 0x0000001e0850723c */ /* 0x040ff00000041840 */
[C---:B------:R-:W-:Y:S08]  /*2780*/  HMMA.16816.F32.BF16 R76, R8.reuse, R26, R76 ;  /* 0x0000001a084c723c */ /* 0x040ff0000004184c */
[C---:B------:R-:W-:Y:S08]  /*2790*/  HMMA.16816.F32.BF16 R72, R8.reuse, R22, R144 ;  /* 0x000000160848723c */ /* 0x040ff00000041890 */
[----:B------:R-:W-:Y:S08]  /*27a0*/  HMMA.16816.F32.BF16 R68, R8, R18, R136 ;  /* 0x000000120844723c */ /* 0x000ff00000041888 */
[----:B-1----:R-:W-:Y:S08]  /*27b0*/  HMMA.16816.F32.BF16 R8, R36, R40, R44 ;  /* 0x000000282408723c */ /* 0x002ff0000004182c */
[C---:B------:R-:W-:Y:S01]  /*27c0*/  HMMA.16816.F32.BF16 R64, R12.reuse, R30, R92 ;  /* 0x0000001e0c40723c */ /* 0x040fe2000004185c */
[----:B------:R-:W1:Y:S07]  /*27d0*/  LDSM.16.M88.4 R28, [R239+0xe100] ;  /* 0x00e10000ef1c783b */ /* 0x000e6e0000000200 */
[C---:B------:R-:W-:Y:S08]  /*27e0*/  HMMA.16816.F32.BF16 R92, R12.reuse, R24, R120 ;  /* 0x000000180c5c723c */ /* 0x040ff00000041878 */
[C---:B------:R-:W-:Y:S08]  /*27f0*/  HMMA.16816.F32.BF16 R120, R12.reuse, R16, R116 ;  /* 0x000000100c78723c */ /* 0x040ff00000041874 */
[C---:B------:R-:W-:Y:S01]  /*2800*/  HMMA.16816.F32.BF16 R112, R12.reuse, R26, R112 ;  /* 0x0000001a0c70723c */ /* 0x040fe20000041870 */
[----:B------:R-:W-:Y:S07]  /*2810*/  LDSM.16.M88.4 R24, [R241+0xc100] ;  /* 0x00c10000f118783b */ /* 0x000fee0000000200 */
[C---:B------:R-:W-:Y:S08]  /*2820*/  HMMA.16816.F32.BF16 R124, R12.reuse, R20, R124 ;  /* 0x000000140c7c723c */ /* 0x040ff0000004187c */
[C---:B------:R-:W-:Y:S01]  /*2830*/  HMMA.16816.F32.BF16 R108, R12.reuse, R22, R108 ;  /* 0x000000160c6c723c */ /* 0x040fe2000004186c */
[----:B------:R-:W-:Y:S07]  /*2840*/  LDSM.16.M88.4 R20, [R241+0xe100] ;  /* 0x00e10000f114783b */ /* 0x000fee0000000200 */
[----:B------:R-:W-:Y:S01]  /*2850*/  HMMA.16816.F32.BF16 R116, R12, R18, R48 ;  /* 0x000000120c74723c */ /* 0x000fe20000041830 */
[----:B------:R-:W-:Y:S04]  /*2860*/  LDSM.16.M88.4 R48, [R238+0x6100] ;  /* 0x00610000ee30783b */ /* 0x000fe80000000200 */
[----:B------:R-:W-:Y:S03]  /*2870*/  LDSM.16.M88.4 R16, [R240+0xc100] ;  /* 0x00c10000f010783b */ /* 0x000fe60000000200 */
[----:B---3--:R-:W-:Y:S01]  /*2880*/  HMMA.16816.F32.BF16 R12, R4, R40, R56 ;  /* 0x00000028040c723c */ /* 0x008fe20000041838 */
[----:B------:R-:W2:Y:S07]  /*2890*/  LDSM.16.M88.4 R56, [R243+0x2000] ;  /* 0x00200000f338783b */ /* 0x000eae0000000200 */
[----:B----4-:R-:W-:Y:S08]  /*28a0*/  HMMA.16816.F32.BF16 R8, R32, R60, R8 ;  /* 0x0000003c2008723c */ /* 0x010ff00000041808 */
[C---:B------:R-:W-:Y:S08]  /*28b0*/  HMMA.16816.F32.BF16 R80, R4.reuse, R42, R80 ;  /* 0x0000002a0450723c */ /* 0x040ff00000041850 */
[C---:B------:R-:W-:Y:S08]  /*28c0*/  HMMA.16816.F32.BF16 R104, R4.reuse, R52, R104 ;  /* 0x000000340468723c */ /* 0x040ff00000041868 */
[C---:B------:R-:W-:Y:S08]  /*28d0*/  HMMA.16816.F32.BF16 R128, R4.reuse, R54, R76 ;  /* 0x000000360480723c */ /* 0x040ff0000004184c */
[C---:B------:R-:W-:Y:S08]  /*28e0*/  HMMA.16816.F32.BF16 R96, R4.reuse, R84, R96 ;  /* 0x000000540460723c */ /* 0x040ff00000041860 */
[C---:B------:R-:W-:Y:S08]  /*28f0*/  HMMA.16816.F32.BF16 R136, R4.reuse, R86, R72 ;  /* 0x000000560488723c */ /* 0x040ff00000041848 */
[C---:B------:R-:W-:Y:S08]  /*2900*/  HMMA.16816.F32.BF16 R140, R4.reuse, R100, R88 ;  /* 0x00000064048c723c */ /* 0x040ff00000041858 */
[----:B------:R-:W-:Y:S08]  /*2910*/  HMMA.16816.F32.BF16 R144, R4, R102, R68 ;  /* 0x000000660490723c */ /* 0x000ff00000041844 */
[----:B-1----:R-:W-:Y:S01]  /*2920*/  HMMA.16816.F32.BF16 R4, R28, R60, R12 ;  /* 0x0000003c1c04723c */ /* 0x002fe2000004180c */
[----:B------:R-:W1:Y:S07]  /*2930*/  LDSM.16.M88.4 R12, [R240+0xe100] ;  /* 0x00e10000f00c783b */ /* 0x000e6e0000000200 */
[----:B--2---:R-:W-:Y:S01]  /*2940*/  HMMA.16816.F32.BF16 R44, R24, R56, R8 ;  /* 0x00000038182c723c */ /* 0x004fe20000041808 */
[----:B------:R-:W-:Y:S07]  /*2950*/  LDSM.16.M88.4 R8, [R242+0xc100] ;  /* 0x00c10000f208783b */ /* 0x000fee0000000200 */
[C---:B------:R-:W-:Y:S01]  /*2960*/  HMMA.16816.F32.BF16 R64, R36.reuse, R42, R64 ;  /* 0x0000002a2440723c */ /* 0x040fe20000041840 */
[----:B------:R-:W2:Y:S07]  /*2970*/  LDSM.16.M88.4 R40, [R237+0x2000] ;  /* 0x00200000ed28783b */ /* 0x000eae0000000200 */
[C---:B------:R-:W-:Y:S08]  /*2980*/  HMMA.16816.F32.BF16 R92, R36.reuse, R52, R92 ;  /* 0x00000034245c723c */ /* 0x040ff0000004185c */
[----:B------:R-:W-:Y:S08]  /*2990*/  HMMA.16816.F32.BF16 R112, R36, R54, R112 ;  /* 0x000000362470723c */ /* 0x000ff00000041870 */
[----:B------:R-:W-:Y:S01]  /*29a0*/  HMMA.16816.F32.BF16 R52, R20, R56, R4 ;  /* 0x000000381434723c */ /* 0x000fe20000041804 */
[----:B------:R-:W-:Y:S07]  /*29b0*/  LDSM.16.M88.4 R4, [R244+0xe100] ;  /* 0x00e10000f404783b */ /* 0x000fee0000000200 */
[----:B------:R-:W-:Y:S01]  /*29c0*/  HMMA.16816.F32.BF16 R68, R16, R48, R44 ;  /* 0x000000301044723c */ /* 0x000fe2000004182c */
[----:B------:R-:W3:Y:S07]  /*29d0*/  LDSM.16.M88.4 R44, [R232+0x6900] ;  /* 0x00690000e82c783b */ /* 0x000eee0000000200 */
[-C--:B------:R-:W-:Y:S08]  /*29e0*/  HMMA.16816.F32.BF16 R64, R32, R62.reuse, R64 ;  /* 0x0000003e2040723c */ /* 0x080ff00000041840 */
[----:B------:R-:W-:Y:S08]  /*29f0*/  HMMA.16816.F32.BF16 R72, R28, R62, R80 ;  /* 0x0000003e1c48723c */ /* 0x000ff00000041850 */
[----:B-1----:R-:W-:Y:S01]  /*2a00*/  HMMA.16816.F32.BF16 R60, R12, R48, R52 ;  /* 0x000000300c3c723c */ /* 0x002fe20000041834 */
[----:B------:R-:W1:Y:S07]  /*2a10*/  LDSM.16.M88.4 R52, [R243+0x2800] ;  /* 0x00280000f334783b */ /* 0x000e6e0000000200 */
[----:B------:R-:W-:Y:S08]  /*2a20*/  HMMA.16816.F32.BF16 R64, R24, R58, R64 ;  /* 0x0000003a1840723c */ /* 0x000ff00000041840 */
[----:B--2---:R-:W-:Y:S08]  /*2a30*/  HMMA.16816.F32.BF16 R76, R8, R40, R68 ;  /* 0x00000028084c723c */ /* 0x004ff00000041844 */
[----:B------:R-:W-:Y:S08]  /*2a40*/  HMMA.16816.F32.BF16 R72, R20, R58, R72 ;  /* 0x0000003a1448723c */ /* 0x000ff00000041848 */
[----:B---3--:R-:W-:Y:S08]  /*2a50*/  HMMA.16816.F32.BF16 R68, R32, R44, R92 ;  /* 0x0000002c2044723c */ /* 0x008ff0000004185c */
[----:B------:R-:W-:Y:S01]  /*2a60*/  HMMA.16816.F32.BF16 R124, R36, R84, R124 ;  /* 0x00000054247c723c */ /* 0x000fe2000004187c */
[----:B------:R-:W-:-:S04]  /*2a70*/  FMUL.FTZ R2, R76, c[0x0][0x320] ;  /* 0x0000c8004c027a20 */ /* 0x000fc80000410000 */
[----:B------:R2:W3:Y:S03]  /*2a80*/  MUFU.TANH R152, R2 ;  /* 0x0000000200987308 */ /* 0x0004e60000002400 */
[C---:B------:R-:W-:Y:S08]  /*2a90*/  HMMA.16816.F32.BF16 R108, R36.reuse, R86, R108 ;  /* 0x00000056246c723c */ /* 0x040ff0000004186c */
[----:B------:R-:W-:Y:S01]  /*2aa0*/  HMMA.16816.F32.BF16 R120, R36, R100, R120 ;  /* 0x000000642478723c */ /* 0x000fe20000041878 */
[----:B--2---:R-:W-:-:S07]  /*2ab0*/  FMUL.FTZ R2, R77, c[0x0][0x320] ;  /* 0x0000c8004d027a20 */ /* 0x004fce0000410000 */
[----:B------:R-:W-:Y:S01]  /*2ac0*/  HMMA.16816.F32.BF16 R116, R36, R102, R116 ;  /* 0x000000662474723c */ /* 0x000fe20000041874 */
[----:B------:R-:W2:Y:S01]  /*2ad0*/  LDSM.16.M88.4 R36, [R238+0x6900] ;  /* 0x00690000ee24783b */ /* 0x000ea20000000200 */
[----:B------:R4:W1:Y:S06]  /*2ae0*/  MUFU.TANH R151, R2 ;  /* 0x0000000200977308 */ /* 0x00086c0000002400 */
[----:B------:R-:W-:Y:S08]  /*2af0*/  HMMA.16816.F32.BF16 R80, R4, R40, R60 ;  /* 0x000000280450723c */ /* 0x000ff0000004183c */
[----:B------:R-:W-:Y:S01]  /*2b00*/  HMMA.16816.F32.BF16 R60, R16, R50, R64 ;  /* 0x00000032103c723c */ /* 0x000fe20000041840 */
[----:B----4-:R-:W-:-:S04]  /*2b10*/  FMUL.FTZ R2, R78, c[0x0][0x320] ;  /* 0x0000c8004e027a20 */ /* 0x010fc80000410000 */
[----:B------:R4:W1:Y:S03]  /*2b20*/  MUFU.TANH R150, R2 ;  /* 0x0000000200967308 */ /* 0x0008660000002400 */
[----:B------:R-:W-:Y:S08]  /*2b30*/  HMMA.16816.F32.BF16 R56, R28, R44, R104 ;  /* 0x0000002c1c38723c */ /* 0x000ff00000041868 */
[----:B------:R-:W-:Y:S01]  /*2b40*/  HMMA.16816.F32.BF16 R64, R12, R50, R72 ;  /* 0x000000320c40723c */ /* 0x000fe20000041848 */
[----:B------:R-:W5:Y:S01]  /*2b50*/  LDSM.16.M88.4 R48, [R237+0x2800] ;  /* 0x00280000ed30783b */ /* 0x000f620000000200 */
[----:B----4-:R-:W-:-:S06]  /*2b60*/  FMUL.FTZ R2, R79, c[0x0][0x320] ;  /* 0x0000c8004f027a20 */ /* 0x010fcc0000410000 */
[----:B-1----:R-:W-:Y:S01]  /*2b70*/  HMMA.16816.F32.BF16 R68, R24, R52, R68 ;  /* 0x000000341844723c */ /* 0x002fe20000041844 */
[----:B------:R1:W4:Y:S07]  /*2b80*/  MUFU.TANH R149, R2 ;  /* 0x0000000200957308 */ /* 0x00032e0000002400 */
[----:B------:R-:W-:Y:S08]  /*2b90*/  HMMA.16816.F32.BF16 R72, R8, R42, R60 ;  /* 0x0000002a0848723c */ /* 0x000ff0000004183c */
[----:B------:R-:W-:Y:S01]  /*2ba0*/  HMMA.16816.F32.BF16 R60, R20, R52, R56 ;  /* 0x00000034143c723c */ /* 0x000fe20000041838 */
[----:B------:R-:W3:Y:S01]  /*2bb0*/  LDSM.16.M88.4 R56, [R232+0x7100] ;  /* 0x00710000e838783b */ /* 0x000ee20000000200 */
[----:B-1----:R-:W-:-:S04]  /*2bc0*/  FMUL.FTZ R2, R80, c[0x0][0x320] ;  /* 0x0000c80050027a20 */ /* 0x002fc80000410000 */
[----:B------:R1:W1:Y:S02]  /*2bd0*/  MUFU.TANH R148, R2 ;  /* 0x0000000200947308 */ /* 0x0002640000002400 */
[----:B------:R-:W-:Y:S08]  /*2be0*/  HMMA.16816.F32.BF16 R84, R4, R42, R64 ;  /* 0x0000002a0454723c */ /* 0x000ff00000041840 */
[----:B------:R-:W-:Y:S01]  /*2bf0*/  HMMA.16816.F32.BF16 R40, R32, R46, R112 ;  /* 0x0000002e2028723c */ /* 0x000fe20000041870 */
[----:B-1----:R-:W-:-:S07]  /*2c00*/  FMUL.FTZ R2, R81, c[0x0][0x320] ;  /* 0x0000c80051027a20 */ /* 0x002fce0000410000 */
[----:B--2---:R-:W-:Y:S01]  /*2c10*/  HMMA.16816.F32.BF16 R64, R16, R36, R68 ;  /* 0x000000241040723c */ /* 0x004fe20000041844 */
[----:B------:R1:W2:Y:S07]  /*2c20*/  MUFU.TANH R135, R2 ;  /* 0x0000000200877308 */ /* 0x0002ae0000002400 */
[----:B------:R-:W-:Y:S08]  /*2c30*/  HMMA.16816.F32.BF16 R68, R28, R46, R128 ;  /* 0x0000002e1c44723c */ /* 0x000ff00000041880 */
[----:B------:R-:W-:Y:S01]  /*2c40*/  HMMA.16816.F32.BF16 R44, R12, R36, R60 ;  /* 0x000000240c2c723c */ /* 0x000fe2000004183c */
[----:B-1----:R-:W-:-:S04]  /*2c50*/  FMUL.FTZ R2, R82, c[0x0][0x320] ;  /* 0x0000c80052027a20 */ /* 0x002fc80000410000 */
[----:B------:R1:W1:Y:S03]  /*2c60*/  MUFU.TANH R133, R2 ;  /* 0x0000000200857308 */ /* 0x0002660000002400 */
[----:B------:R-:W-:Y:S01]  /*2c70*/  HMMA.16816.F32.BF16 R60, R24, R54, R40 ;  /* 0x00000036183c723c */ /* 0x000fe20000041828 */
[----:B------:R-:W2:Y:S01]  /*2c80*/  LDSM.16.M88.4 R40, [R243+0x3000] ;  /* 0x00300000f328783b */ /* 0x000ea20000000200 */
[----:B-1----:R-:W-:Y:S11]  /*2c90*/  FMUL.FTZ R2, R83, c[0x0][0x320] ;  /* 0x0000c80053027a20 */ /* 0x002ff60000410000 */
[----:B------:R-:W-:Y:S03]  /*2ca0*/  @!UPT UIADD3 URZ, URZ, URZ, URZ ;  /* 0x0000003f3f3ff290 */ /* 0x000fe6000fffe03f */
[----:B-----5:R-:W-:Y:S01]  /*2cb0*/  HMMA.16816.F32.BF16 R76, R4, R48, R44 ;  /* 0x00000030044c723c */ /* 0x020fe2000004182c */
[----:B------:R1:W1:Y:S07]  /*2cc0*/  MUFU.TANH R114, R2 ;  /* 0x0000000200727308 */ /* 0x00026e0000002400 */
[----:B------:R-:W-:Y:S08]  /*2cd0*/  HMMA.16816.F32.BF16 R60, R16, R38, R60 ;  /* 0x00000026103c723c */ /* 0x000ff0000004183c */
[----:B---3--:R-:W-:Y:S01]  /*2ce0*/  HMMA.16816.F32.BF16 R44, R28, R56, R96 ;  /* 0x000000381c2c723c */ /* 0x008fe20000041860 */
[----:B-1----:R-:W-:-:S04]  /*2cf0*/  FMUL.FTZ R2, R72, c[0x0][0x320] ;  /* 0x0000c80048027a20 */ /* 0x002fc80000410000 */
[----:B------:R1:W3:Y:S02]  /*2d00*/  MUFU.TANH R115, R2 ;  /* 0x0000000200737308 */ /* 0x0002e40000002400 */
[----:B-1----:R-:W-:-:S06]  /*2d10*/  FMUL.FTZ R2, R73, c[0x0][0x320] ;  /* 0x0000c80049027a20 */ /* 0x002fcc0000410000 */
[----:B------:R1:W1:Y:S02]  /*2d20*/  MUFU.TANH R113, R2 ;  /* 0x0000000200717308 */ /* 0x0002640000002400 */
[----:B-1----:R-:W-:-:S06]  /*2d30*/  FMUL.FTZ R2, R74, c[0x0][0x320] ;  /* 0x0000c8004a027a20 */ /* 0x002fcc0000410000 */
[----:B------:R1:W1:Y:S02]  /*2d40*/  MUFU.TANH R112, R2 ;  /* 0x0000000200707308 */ /* 0x0002640000002400 */
[----:B-1----:R-:W-:Y:S02]  /*2d50*/  FMUL.FTZ R2, R75, c[0x0][0x320] ;  /* 0x0000c8004b027a20 */ /* 0x002fe40000410000 */
[----:B------:R-:W-:Y:S04]  /*2d60*/  HMMA.16816.F32.BF16 R72, R8, R48, R64 ;  /* 0x000000300848723c */ /* 0x000fe80000041840 */
[----:B------:R1:W1:Y:S04]  /*2d70*/  MUFU.TANH R107, R2 ;  /* 0x00000002006b7308 */ /* 0x0002680000002400 */
[----:B------:R-:W-:Y:S01]  /*2d80*/  HMMA.16816.F32.BF16 R64, R20, R54, R68 ;  /* 0x000000361440723c */ /* 0x000fe20000041844 */
[----:B------:R-:W5:Y:S07]  /*2d90*/  LDSM.16.M88.4 R52, [R238+0x7100] ;  /* 0x00710000ee34783b */ /* 0x000f6e0000000200 */
[----:B------:R-:W-:Y:S01]  /*2da0*/  HMMA.16816.F32.BF16 R68, R32, R56, R124 ;  /* 0x000000382044723c */ /* 0x000fe2000004187c */
[----:B-1----:R-:W-:-:S04]  /*2db0*/  FMUL.FTZ R2, R84, c[0x0][0x320] ;  /* 0x0000c80054027a20 */ /* 0x002fc80000410000 */
[----:B------:R1:W1:Y:S11]  /*2dc0*/  MUFU.TANH R106, R2 ;  /* 0x00000002006a7308 */ /* 0x0002760000002400 */
[----:B------:R-:W-:Y:S01]  /*2dd0*/  HMMA.16816.F32.BF16 R64, R12, R38, R64 ;  /* 0x000000260c40723c */ /* 0x000fe20000041840 */
[----:B------:R-:W3:Y:S01]  /*2de0*/  LDSM.16.M88.4 R36, [R237+0x3000] ;  /* 0x00300000ed24783b */ /* 0x000ee20000000200 */
[----:B-1----:R-:W-:-:S06]  /*2df0*/  FMUL.FTZ R2, R85, c[0x0][0x320] ;  /* 0x0000c80055027a20 */ /* 0x002fcc0000410000 */
[----:B--2---:R-:W-:Y:S01]  /*2e00*/  HMMA.16816.F32.BF16 R68, R24, R40, R68 ;  /* 0x000000281844723c */ /* 0x004fe20000041844 */
[----:B------:R1:W2:Y:S11]  /*2e10*/  MUFU.TANH R105, R2 ;  /* 0x0000000200697308 */ /* 0x0002b60000002400 */
[----:B------:R-:W-:Y:S04]  /*2e20*/  @!UPT UIADD3 URZ, URZ, URZ, URZ ;  /* 0x0000003f3f3ff290 */ /* 0x000fe8000fffe03f */
[----:B------:R-:W-:Y:S01]  /*2e30*/  HMMA.16816.F32.BF16 R80, R4, R50, R64 ;  /* 0x000000320450723c */ /* 0x000fe20000041840 */
[----:B-1----:R-:W-:-:S04]  /*2e40*/  FMUL.FTZ R2, R86, c[0x0][0x320] ;  /* 0x0000c80056027a20 */ /* 0x002fc80000410000 */
[----:B------:R1:W1:Y:S03]  /*2e50*/  MUFU.TANH R104, R2 ;  /* 0x0000000200687308 */ /* 0x0002660000002400 */
[----:B-----5:R-:W-:Y:S08]  /*2e60*/  HMMA.16816.F32.BF16 R64, R16, R52, R68 ;  /* 0x000000341040723c */ /* 0x020ff00000041844 */
[----:B------:R-:W-:Y:S01]  /*2e70*/  HMMA.16816.F32.BF16 R68, R28, R58, R136 ;  /* 0x0000003a1c44723c */ /* 0x000fe20000041888 */
[----:B-1----:R-:W-:-:S04]  /*2e80*/  FMUL.FTZ R2, R87, c[0x0][0x320] ;  /* 0x0000c80057027a20 */ /* 0x002fc80000410000 */
[----:B------:R1:W1:Y:S11]  /*2e90*/  MUFU.TANH R102, R2 ;  /* 0x0000000200667308 */ /* 0x0002760000002400 */
[----:B------:R-:W-:Y:S08]  /*2ea0*/  @!UPT UIADD3 URZ, URZ, URZ, URZ ;  /* 0x0000003f3f3ff290 */ /* 0x000ff0000fffe03f */
[----:B------:R-:W-:Y:S01]  /*2eb0*/  HMMA.16816.F32.BF16 R68, R20, R42, R68 ;  /* 0x0000002a1444723c */ /* 0x000fe20000041844 */
[----:B-1----:R-:W-:-:S04]  /*2ec0*/  FMUL.FTZ R2, R72, c[0x0][0x320] ;  /* 0x0000c80048027a20 */ /* 0x002fc80000410000 */
[----:B------:R1:W1:Y:S02]  /*2ed0*/  MUFU.TANH R103, R2 ;  /* 0x0000000200677308 */ /* 0x0002640000002400 */
[----:B-1----:R-:W-:Y:S11]  /*2ee0*/  FMUL.FTZ R2, R73, c[0x0][0x320] ;  /* 0x0000c80049027a20 */ /* 0x002ff60000410000 */
[----:B------:R-:W-:Y:S06]  /*2ef0*/  @!UPT UIADD3 URZ, URZ, URZ, URZ ;  /* 0x0000003f3f3ff290 */ /* 0x000fec000fffe03f */
[----:B------:R-:W-:Y:S01]  /*2f00*/  HMMA.16816.F32.BF16 R68, R12, R54, R68 ;  /* 0x000000360c44723c */ /* 0x000fe20000041844 */
[----:B------:R1:W1:Y:S02]  /*2f10*/  MUFU.TANH R101, R2 ;  /* 0x0000000200657308 */ /* 0x0002640000002400 */
[----:B-1----:R-:W-:-:S06]  /*2f20*/  FMUL.FTZ R2, R74, c[0x0][0x320] ;  /* 0x0000c8004a027a20 */ /* 0x002fcc0000410000 */
[----:B------:R1:W1:Y:S11]  /*2f30*/  MUFU.TANH R100, R2 ;  /* 0x0000000200647308 */ /* 0x0002760000002400 */
[----:B------:R-:W-:Y:S04]  /*2f40*/  @!UPT UIADD3 URZ, URZ, URZ, URZ ;  /* 0x0000003f3f3ff290 */ /* 0x000fe8000fffe03f */
[----:B---3--:R-:W-:Y:S01]  /*2f50*/  HMMA.16816.F32.BF16 R68, R4, R38, R68 ;  /* 0x000000260444723c */ /* 0x008fe20000041844 */
[----:B-1----:R-:W-:-:S07]  /*2f60*/  FMUL.FTZ R2, R75, c[0x0][0x320] ;  /* 0x0000c8004b027a20 */ /* 0x002fce0000410000 */
[----:B------:R-:W-:Y:S01]  /*2f70*/  HMMA.16816.F32.BF16 R72, R8, R50, R60 ;  /* 0x000000320848723c */ /* 0x000fe2000004183c */
[----:B------:R1:W3:Y:S07]  /*2f80*/  MUFU.TANH R95, R2 ;  /* 0x00000002005f7308 */ /* 0x0002ee0000002400 */
[----:B------:R-:W-:Y:S01]  /*2f90*/  HMMA.16816.F32.BF16 R60, R20, R40, R44 ;  /* 0x00000028143c723c */ /* 0x000fe2000004182c */
[----:B------:R-:W5:Y:S07]  /*2fa0*/  LDSM.16.M88.4 R44, [R232+0x7900] ;  /* 0x00790000e82c783b */ /* 0x000f6e0000000200 */
[----:B------:R-:W-:-:S02]  /*2fb0*/  FMUL.FTZ R68, R68, c[0x0][0x320] ;  /* 0x0000c80044447a20 */ /* 0x000fc40000410000 */
[----:B------:R-:W-:Y:S02]  /*2fc0*/  FMUL.FTZ R69, R69, c[0x0][0x320] ;  /* 0x0000c80045457a20 */ /* 0x000fe40000410000 */
[----:B------:R-:W-:Y:S01]  /*2fd0*/  FMUL.FTZ R70, R70, c[0x0][0x320] ;  /* 0x0000c80046467a20 */ /* 0x000fe20000410000 */
[----:B------:R-:W-:Y:S01]  /*2fe0*/  HMMA.16816.F32.BF16 R48, R32, R58, R108 ;  /* 0x0000003a2030723c */ /* 0x000fe2000004186c */
[----:B------:R-:W2:Y:S01]  /*2ff0*/  MUFU.TANH R68, R68 ;  /* 0x0000004400447308 */ /* 0x000ea20000002400 */
[----:B-1----:R-:W-:-:S07]  /*3000*/  FMUL.FTZ R2, R76, c[0x0][0x320] ;  /* 0x0000c8004c027a20 */ /* 0x002fce0000410000 */
[----:B------:R1:W1:Y:S02]  /*3010*/  MUFU.TANH R94, R2 ;  /* 0x00000002005e7308 */ /* 0x0002640000002400 */
[----:B------:R-:W-:Y:S06]  /*3020*/  HMMA.16816.F32.BF16 R56, R12, R52, R60 ;  /* 0x000000340c38723c */ /* 0x000fec000004183c */
[----:B------:R-:W2:Y:S07]  /*3030*/  MUFU.TANH R69, R69 ;  /* 0x0000004500457308 */ /* 0x000eae0000002400 */
[----:B------:R-:W-:Y:S01]  /*3040*/  HMMA.16816.F32.BF16 R60, R24, R42, R48 ;  /* 0x0000002a183c723c */ /* 0x000fe20000041830 */
[----:B-1----:R-:W-:Y:S01]  /*3050*/  FMUL.FTZ R2, R77, c[0x0][0x320] ;  /* 0x0000c8004d027a20 */ /* 0x002fe20000410000 */
[----:B------:R-:W1:Y:S01]  /*3060*/  LDSM.16.M88.4 R48, [R243+0x3800] ;  /* 0x00380000f330783b */ /* 0x000e620000000200 */
[----:B------:R-:W1:Y:S03]  /*3070*/  MUFU.TANH R70, R70 ;  /* 0x0000004600467308 */ /* 0x000e660000002400 */
[----:B------:R-:W1:Y:S05]  /*3080*/  LDSM.16.M88.4 R40, [R238+0x7900] ;  /* 0x00790000ee28783b */ /* 0x000e6a0000000200 */
[----:B------:R2:W1:Y:S02]  /*3090*/  MUFU.TANH R93, R2 ;  /* 0x00000002005d7308 */ /* 0x0004640000002400 */
[----:B--2---:R-:W-:-:S06]  /*30a0*/  FMUL.FTZ R2, R78, c[0x0][0x320] ;  /* 0x0000c8004e027a20 */ /* 0x004fcc0000410000 */
[----:B------:R2:W1:Y:S02]  /*30b0*/  MUFU.TANH R92, R2 ;  /* 0x00000002005c7308 */ /* 0x0004640000002400 */
[----:B--2---:R-:W-:Y:S02]  /*30c0*/  FMUL.FTZ R2, R79, c[0x0][0x320] ;  /* 0x0000c8004f027a20 */ /* 0x004fe40000410000 */
[----:B------:R-:W-:Y:S04]  /*30d0*/  HMMA.16816.F32.BF16 R76, R4, R36, R56 ;  /* 0x00000024044c723c */ /* 0x000fe80000041838 */
[----:B------:R2:W1:Y:S04]  /*30e0*/  MUFU.TANH R89, R2 ;  /* 0x0000000200597308 */ /* 0x0004680000002400 */
[----:B------:R-:W-:Y:S08]  /*30f0*/  HMMA.16816.F32.BF16 R56, R16, R54, R60 ;  /* 0x000000361038723c */ /* 0x000ff0000004183c */
[----:B-----5:R-:W-:Y:S01]  /*3100*/  HMMA.16816.F32.BF16 R60, R28, R44, R140 ;  /* 0x0000002c1c3c723c */ /* 0x020fe2000004188c */
[----:B--2---:R-:W-:-:S04]  /*3110*/  FMUL.FTZ R2, R72, c[0x0][0x320] ;  /* 0x0000c80048027a20 */ /* 0x004fc80000410000 */
[----:B------:R2:W1:Y:S03]  /*3120*/  MUFU.TANH R91, R2 ;  /* 0x00000002005b7308 */ /* 0x0004660000002400 */
[----:B------:R-:W-:Y:S01]  /*3130*/  HMMA.16816.F32.BF16 R28, R28, R46, R144 ;  /* 0x0000002e1c1c723c */ /* 0x000fe20000041890 */
[----:B--2---:R-:W-:Y:S11]  /*3140*/  FMUL.FTZ R2, R73, c[0x0][0x320] ;  /* 0x0000c80049027a20 */ /* 0x004ff60000410000 */
[----:B------:R-:W-:Y:S04]  /*3150*/  @!UPT UIADD3 URZ, URZ, URZ, URZ ;  /* 0x0000003f3f3ff290 */ /* 0x000fe8000fffe03f */
[----:B-1----:R-:W-:Y:S01]  /*3160*/  HMMA.16816.F32.BF16 R60, R20, R48, R60 ;  /* 0x00000030143c723c */ /* 0x002fe2000004183c */
[----:B------:R1:W2:Y:S02]  /*3170*/  MUFU.TANH R90, R2 ;  /* 0x00000002005a7308 */ /* 0x0002a40000002400 */
[----:B-1----:R-:W-:-:S06]  /*3180*/  FMUL.FTZ R2, R74, c[0x0][0x320] ;  /* 0x0000c8004a027a20 */ /* 0x002fcc0000410000 */
[----:B------:R1:W1:Y:S02]  /*3190*/  MUFU.TANH R88, R2 ;  /* 0x0000000200587308 */ /* 0x0002640000002400 */
[----:B-1----:R-:W-:Y:S02]  /*31a0*/  FMUL.FTZ R2, R75, c[0x0][0x320] ;  /* 0x0000c8004b027a20 */ /* 0x002fe40000410000 */
[----:B------:R-:W-:Y:S04]  /*31b0*/  HMMA.16816.F32.BF16 R72, R8, R36, R64 ;  /* 0x000000240848723c */ /* 0x000fe80000041840 */
[----:B------:R1:W1:Y:S04]  /*31c0*/  MUFU.TANH R87, R2 ;  /* 0x0000000200577308 */ /* 0x0002680000002400 */
[----:B------:R-:W-:Y:S01]  /*31d0*/  HMMA.16816.F32.BF16 R64, R32, R44, R120 ;  /* 0x0000002c2040723c */ /* 0x000fe20000041878 */
[----:B-1----:R-:W-:-:S04]  /*31e0*/  FMUL.FTZ R2, R80, c[0x0][0x320] ;  /* 0x0000c80050027a20 */ /* 0x002fc80000410000 */
[----:B------:R1:W1:Y:S11]  /*31f0*/  MUFU.TANH R86, R2 ;  /* 0x0000000200567308 */ /* 0x0002760000002400 */
[----:B------:R-:W-:Y:S08]  /*3200*/  @!UPT UIADD3 URZ, URZ, URZ, URZ ;  /* 0x0000003f3f3ff290 */ /* 0x000ff0000fffe03f */
[----:B------:R-:W-:Y:S01]  /*3210*/  HMMA.16816.F32.BF16 R52, R24, R48, R64 ;  /* 0x000000301834723c */ /* 0x000fe20000041840 */
[----:B-1----:R-:W-:-:S07]  /*3220*/  FMUL.FTZ R2, R81, c[0x0][0x320] ;  /* 0x0000c80051027a20 */ /* 0x002fce0000410000 */
[----:B------:R-:W-:Y:S01]  /*3230*/  HMMA.16816.F32.BF16 R64, R8, R38, R56 ;  /* 0x000000260840723c */ /* 0x000fe20000041838 */
[----:B------:R1:W1:Y:S07]  /*3240*/  MUFU.TANH R85, R2 ;  /* 0x0000000200557308 */ /* 0x00026e0000002400 */
[----:B------:R-:W-:Y:S01]  /*3250*/  HMMA.16816.F32.BF16 R56, R32, R46, R116 ;  /* 0x0000002e2038723c */ /* 0x000fe20000041874 */
[----:B------:R-:W5:Y:S01]  /*3260*/  LDSM.16.M88.4 R32, [R237+0x3800] ;  /* 0x00380000ed20783b */ /* 0x000f620000000200 */
[----:B------:R-:W-:-:S06]  /*3270*/  DEPBAR.LE SB0, 0x0 ;  /* 0x000080000000791a */ /* 0x000fcc0000000000 */
[----:B------:R-:W-:Y:S01]  /*3280*/  HMMA.16816.F32.BF16 R52, R16, R40, R52 ;  /* 0x000000281034723c */ /* 0x000fe20000041834 */
[----:B-1----:R-:W-:-:S04]  /*3290*/  FMUL.FTZ R2, R82, c[0x0][0x320] ;  /* 0x0000c80052027a20 */ /* 0x002fc80000410000 */
[----:B------:R1:W1:Y:S03]  /*32a0*/  MUFU.TANH R82, R2 ;  /* 0x0000000200527308 */ /* 0x0002660000002400 */
[----:B------:R-:W-:Y:S01]  /*32b0*/  HMMA.16816.F32.BF16 R36, R12, R40, R60 ;  /* 0x000000280c24723c */ /* 0x000fe2000004183c */
[----:B------:R-:W-:Y:S02]  /*32c0*/  FMUL.FTZ R65, R65, c[0x0][0x320] ;  /* 0x0000c80041417a20 */ /* 0x000fe40000410000 */
[----:B------:R-:W-:Y:S02]  /*32d0*/  FMUL.FTZ R66, R66, c[0x0][0x320] ;  /* 0x0000c80042427a20 */ /* 0x000fe40000410000 */
[----:B------:R-:W-:Y:S02]  /*32e0*/  FMUL.FTZ R67, R67, c[0x0][0x320] ;  /* 0x0000c80043437a20 */ /* 0x000fe40000410000 */
[----:B------:R-:W2:Y:S01]  /*32f0*/  MUFU.TANH R65, R65 ;  /* 0x0000004100417308 */ /* 0x000ea20000002400 */
[----:B------:R-:W-:Y:S01]  /*3300*/  HMMA.16816.F32.BF16 R24, R24, R50, R56 ;  /* 0x000000321818723c */ /* 0x000fe20000041838 */
[----:B-1----:R-:W-:-:S06]  /*3310*/  FMUL.FTZ R2, R83, c[0x0][0x320] ;  /* 0x0000c80053027a20 */ /* 0x002fcc0000410000 */
[----:B------:R-:W1:Y:S01]  /*3320*/  MUFU.TANH R66, R66 ;  /* 0x0000004200427308 */ /* 0x000e620000002400 */
[----:B------:R-:W-:Y:S07]  /*3330*/  HMMA.16816.F32.BF16 R48, R20, R50, R28 ;  /* 0x000000321430723c */ /* 0x000fee000004181c */
[----:B------:R1:W1:Y:S01]  /*3340*/  MUFU.TANH R81, R2 ;  /* 0x0000000200517308 */ /* 0x0002620000002400 */
[----:B-----5:R-:W-:Y:S07]  /*3350*/  HMMA.16816.F32.BF16 R52, R8, R32, R52 ;  /* 0x000000200834723c */ /* 0x020fee0000041834 */
[----:B------:R-:W2:Y:S01]  /*3360*/  MUFU.TANH R67, R67 ;  /* 0x0000004300437308 */ /* 0x000ea20000002400 */
[----:B------:R-:W-:Y:S01]  /*3370*/  HMMA.16816.F32.BF16 R16, R16, R42, R24 ;  /* 0x0000002a1010723c */ /* 0x000fe20000041818 */
[----:B-1----:R-:W-:-:S07]  /*3380*/  FMUL.FTZ R2, R72, c[0x0][0x320] ;  /* 0x0000c80048027a20 */ /* 0x002fce0000410000 */
[----:B------:R-:W-:Y:S01]  /*3390*/  HMMA.16816.F32.BF16 R12, R12, R42, R48 ;  /* 0x0000002a0c0c723c */ /* 0x000fe20000041830 */
[----:B------:R1:W1:Y:S07]  /*33a0*/  MUFU.TANH R83, R2 ;  /* 0x0000000200537308 */ /* 0x00026e0000002400 */
[----:B------:R-:W-:Y:S01]  /*33b0*/  HMMA.16816.F32.BF16 R20, R4, R32, R36 ;  /* 0x000000200414723c */ /* 0x000fe20000041824 */
[----:B------:R-:W-:Y:S02]  /*33c0*/  FMUL.FTZ R52, R52, c[0x0][0x320] ;  /* 0x0000c80034347a20 */ /* 0x000fe40000410000 */
[----:B------:R-:W-:-:S02]  /*33d0*/  FMUL.FTZ R53, R53, c[0x0][0x320] ;  /* 0x0000c80035357a20 */ /* 0x000fc40000410000 */
[----:B------:R-:W-:Y:S02]  /*33e0*/  FMUL.FTZ R54, R54, c[0x0][0x320] ;  /* 0x0000c80036367a20 */ /* 0x000fe40000410000 */
[----:B------:R-:W2:Y:S01]  /*33f0*/  MUFU.TANH R52, R52 ;  /* 0x0000003400347308 */ /* 0x000ea20000002400 */
[----:B------:R-:W-:Y:S01]  /*3400*/  HMMA.16816.F32.BF16 R8, R8, R34, R16 ;  /* 0x000000220808723c */ /* 0x000fe20000041810 */
[----:B-1----:R-:W-:-:S06]  /*3410*/  FMUL.FTZ R2, R73, c[0x0][0x320] ;  /* 0x0000c80049027a20 */ /* 0x002fcc0000410000 */
[----:B------:R1:W1:Y:S01]  /*3420*/  MUFU.TANH R84, R2 ;  /* 0x0000000200547308 */ /* 0x0002620000002400 */
[----:B------:R-:W-:Y:S07]  /*3430*/  HMMA.16816.F32.BF16 R4, R4, R34, R12 ;  /* 0x000000220404723c */ /* 0x000fee000004180c */
[----:B------:R-:W2:Y:S01]  /*3440*/  MUFU.TANH R53, R53 ;  /* 0x0000003500357308 */ /* 0x000ea20000002400 */
[----:B------:R-:W-:Y:S01]  /*3450*/  FMUL.FTZ R20, R20, c[0x0][0x320] ;  /* 0x0000c80014147a20 */ /* 0x000fe20000410000 */
[----:B------:R-:W-:Y:S01]  /*3460*/  SHF.R.S32.HI R15, RZ, 0x1f, R134 ;  /* 0x0000001fff0f7819 */ /* 0x000fe20000011486 */
[----:B------:R-:W-:-:S02]  /*3470*/  FMUL.FTZ R21, R21, c[0x0][0x320] ;  /* 0x0000c80015157a20 */ /* 0x000fc40000410000 */
[----:B------:R-:W-:Y:S02]  /*3480*/  FMUL.FTZ R22, R22, c[0x0][0x320] ;  /* 0x0000c80016167a20 */ /* 0x000fe40000410000 */
[----:B------:R-:W-:Y:S01]  /*3490*/  FMUL.FTZ R23, R23, c[0x0][0x320] ;  /* 0x0000c80017177a20 */ /* 0x000fe20000410000 */
[----:B------:R-:W2:Y:S01]  /*34a0*/  MUFU.TANH R54, R54 ;  /* 0x0000003600367308 */ /* 0x000ea20000002400 */
[----:B-1----:R-:W-:Y:S02]  /*34b0*/  FMUL.FTZ R2, R74, c[0x0][0x320] ;  /* 0x0000c8004a027a20 */ /* 0x002fe40000410000 */
[----:B------:R-:W-:Y:S02]  /*34c0*/  FMUL.FTZ R8, R8, c[0x0][0x320] ;  /* 0x0000c80008087a20 */ /* 0x000fe40000410000 */
[----:B------:R-:W-:Y:S02]  /*34d0*/  FMUL.FTZ R9, R9, c[0x0][0x320] ;  /* 0x0000c80009097a20 */ /* 0x000fe40000410000 */
[----:B------:R-:W-:Y:S01]  /*34e0*/  FMUL.FTZ R10, R10, c[0x0][0x320] ;  /* 0x0000c8000a0a7a20 */ /* 0x000fe20000410000 */
[----:B------:R1:W1:Y:S01]  /*34f0*/  MUFU.TANH R80, R2 ;  /* 0x0000000200507308 */ /* 0x0002620000002400 */
[----:B------:R-:W-:-:S02]  /*3500*/  FMUL.FTZ R11, R11, c[0x0][0x320] ;  /* 0x0000c8000b0b7a20 */ /* 0x000fc40000410000 */
[----:B------:R-:W-:Y:S02]  /*3510*/  FMUL.FTZ R5, R5, c[0x0][0x320] ;  /* 0x0000c80005057a20 */ /* 0x000fe40000410000 */
[----:B------:R-:W-:Y:S02]  /*3520*/  FMUL.FTZ R6, R6, c[0x0][0x320] ;  /* 0x0000c80006067a20 */ /* 0x000fe40000410000 */
[----:B------:R-:W-:Y:S01]  /*3530*/  FMUL.FTZ R7, R7, c[0x0][0x320] ;  /* 0x0000c80007077a20 */ /* 0x000fe20000410000 */
[----:B------:R-:W2:Y:S01]  /*3540*/  MUFU.TANH R33, R20 ;  /* 0x0000001400217308 */ /* 0x000ea20000002400 */
[----:B------:R-:W-:Y:S02]  /*3550*/  FMUL.FTZ R4, R4, c[0x0][0x320] ;  /* 0x0000c80004047a20 */ /* 0x000fe40000410000 */
[----:B-1----:R-:W-:-:S05]  /*3560*/  FMUL.FTZ R2, R75, c[0x0][0x320] ;  /* 0x0000c8004b027a20 */ /* 0x002fca0000410000 */
[----:B------:R-:W1:Y:S08]  /*3570*/  MUFU.TANH R32, R21 ;  /* 0x0000001500207308 */ /* 0x000e700000002400 */
[----:B------:R5:W1:Y:S08]  /*3580*/  MUFU.TANH R75, R2 ;  /* 0x00000002004b7308 */ /* 0x000a700000002400 */
[----:B------:R-:W1:Y:S01]  /*3590*/  MUFU.TANH R31, R22 ;  /* 0x00000016001f7308 */ /* 0x000e620000002400 */
[----:B-----5:R-:W-:-:S07]  /*35a0*/  FMUL.FTZ R2, R76, c[0x0][0x320] ;  /* 0x0000c8004c027a20 */ /* 0x020fce0000410000 */
        /* <DEDUP_REMOVED lines=16> */
[----:B------:R5:W1:Y:S08]  /*36b0*/  MUFU.TANH R28, R4 ;  /* 0x00000004001c7308 */ /* 0x000a700000002400 */
[----:B------:R1:W1:Y:S01]  /*36c0*/  MUFU.TANH R44, R2 ;  /* 0x00000002002c7308 */ /* 0x0002620000002400 */
[----:B-----5:R-:W-:Y:S01]  /*36d0*/  LOP3.LUT R4, R154, R153, RZ, 0xfc, !PT ;  /* 0x000000999a047212 */ /* 0x020fe200078efcff */
[----:B-1----:R-:W-:-:S06]  /*36e0*/  FMUL.FTZ R2, R71, c[0x0][0x320] ;  /* 0x0000c80047027a20 */ /* 0x002fcc0000410000 */
[----:B------:R1:W1:Y:S02]  /*36f0*/  MUFU.TANH R40, R2 ;  /* 0x0000000200287308 */ /* 0x0002640000002400 */
[----:B-1----:R-:W-:-:S06]  /*3700*/  FMUL.FTZ R2, R55, c[0x0][0x320] ;  /* 0x0000c80037027a20 */ /* 0x002fcc0000410000 */
[----:B------:R1:W1:Y:S02]  /*3710*/  MUFU.TANH R190, R2 ;  /* 0x0000000200be7308 */ /* 0x0002640000002400 */
[----:B-1----:R-:W-:-:S05]  /*3720*/  IADD3 R2, R156, 0x100, RZ ;  /* 0x000001009c027810 */ /* 0x002fca0007ffe0ff */
[----:B------:R1:W-:Y:S04]  /*3730*/  STL [R1+0x30], R2 ;  /* 0x0000300201007387 */ /* 0x0003e80000100800 */
[----:B------:R-:W-:Y:S06]  /*3740*/  BAR.SYNC.DEFER_BLOCKING 0x0 ;  /* 0x0000000000007b1d */ /* 0x000fec0000010000 */
[----:B------:R-:W-:Y:S05]  /*3750*/  @!P2 BRA `(.L_x_151) ;  /* 0x000004900000a947 */ /* 0x000fea0003800000 */
[----:B--234-:R-:W-:Y:S01]  /*3760*/  ULEA UR11, UR11, UR8, 0x6 ;  /* 0x000000080b0b7291 */ /* 0x01cfe2000f8e303f */
[----:B------:R-:W-:-:S05]  /*3770*/  IMAD.MOV.U32 R9, RZ, RZ, RZ ;  /* 0x000000ffff097224 */ /* 0x000fca00078e00ff */
[----:B------:R-:W-:-:S05]  /*3780*/  IMAD.U32 R5, RZ, RZ, UR11 ;  /* 0x0000000bff057e24 */ /* 0x000fca000f8e00ff */
[----:B------:R-:W-:-:S05]  /*3790*/  IADD3 R5, R5, -0x40, R158 ;  /* 0xffffffc005057810 */ /* 0x000fca0007ffe09e */
[----:B------:R-:W-:-:S04]  /*37a0*/  @P1 IMAD.HI.U32 R6, R5, c[0x0][0x2bc], RZ ;  /* 0x0000af0005061a27 */ /* 0x000fc800078e00ff */
[----:B-1----:R-:W-:Y:S01]  /*37b0*/  IMAD.MOV.U32 R2, RZ, RZ, R5 ;  /* 0x000000ffff027224 */ /* 0x002fe200078e0005 */
[----:B------:R-:W-:-:S04]  /*37c0*/  @P1 SHF.R.U32.HI R2, RZ, c[0x0][0x2c0], R6 ;  /* 0x0000b000ff021a19 */ /* 0x000fc80000011606 */
[----:B------:R-:W-:-:S04]  /*37d0*/  @!P0 IADD3 R7, P2, R2, UR16, RZ ;  /* 0x0000001002078c10 */ /* 0x000fc8000ff5e0ff */
[----:B------:R-:W-:Y:S02]  /*37e0*/  @!P0 LEA.HI.X.SX32 R8, R2, UR15, 0x1, P2 ;  /* 0x0000000f02088c11 */ /* 0x000fe400090f0eff */
[----:B------:R-:W-:-:S04]  /*37f0*/  @!P0 LEA R6, P2, R7, c[0x0][0x2a0], 0x2 ;  /* 0x0000a80007068a11 */ /* 0x000fc800078410ff */
[----:B------:R-:W-:-:S05]  /*3800*/  @!P0 LEA.HI.X R7, R7, c[0x0][0x2a4], R8, 0x2, P2 ;  /* 0x0000a90007078a11 */ /* 0x000fca00010f1408 */
[----:B------:R1:W2:Y:S01]  /*3810*/  @!P0 LDG.E R9, [R6.64] ;  /* 0x0000000c06098981 */ /* 0x0002a2000c1e1900 */
[----:B------:R-:W-:Y:S01]  /*3820*/  IMAD.MOV R2, RZ, RZ, -R2 ;  /* 0x000000ffff027224 */ /* 0x000fe200078e0a02 */
[----:B------:R-:W-:Y:S01]  /*3830*/  SEL R26, RZ, 0x10, P4 ;  /* 0x00000010ff1a7807 */ /* 0x000fe20002000000 */
[----:B------:R-:W-:Y:S01]  /*3840*/  IMAD.SHL.U32 R12, R132, 0x2, RZ ;  /* 0x00000002840c7824 */ /* 0x000fe200078e00ff */
[----:B------:R-:W-:Y:S01]  /*3850*/  SEL R25, RZ, 0x10, P3 ;  /* 0x00000010ff197807 */ /* 0x000fe20001800000 */
[----:B------:R-:W-:Y:S01]  /*3860*/  IMAD R10, R2, c[0x0][0x2b8], R5 ;  /* 0x0000ae00020a7a24 */ /* 0x000fe200078e0205 */
[----:B------:R-:W-:Y:S02]  /*3870*/  IADD3 R22, -R26, 0x10, RZ ;  /* 0x000000101a167810 */ /* 0x000fe40007ffe1ff */
[----:B------:R-:W-:Y:S02]  /*3880*/  IADD3 R11, -R25, 0x10, RZ ;  /* 0x00000010190b7810 */ /* 0x000fe40007ffe1ff */
[----:B------:R-:W-:Y:S01]  /*3890*/  SHF.R.S32.HI R2, RZ, 0x1f, R10 ;  /* 0x0000001fff027819 */ /* 0x000fe2000001140a */
[----:B------:R-:W-:Y:S01]  /*38a0*/  STL [R1+0x34], R10 ;  /* 0x0000340a01007387 */ /* 0x000fe20000100800 */
[----:B------:R-:W-:-:S02]  /*38b0*/  LOP3.LUT R22, R22, 0xf, RZ, 0xc0, !PT ;  /* 0x0000000f16167812 */ /* 0x000fc400078ec0ff */
[----:B------:R-:W-:Y:S01]  /*38c0*/  LOP3.LUT R11, R11, 0xf, RZ, 0xc0, !PT ;  /* 0x0000000f0b0b7812 */ /* 0x000fe200078ec0ff */
[----:B------:R-:W-:-:S04]  /*38d0*/  IMAD R2, R2, c[0x0][0x1e0], RZ ;  /* 0x0000780002027a24 */ /* 0x000fc800078e02ff */
[C---:B------:R-:W-:Y:S02]  /*38e0*/  IMAD R2, R10.reuse, c[0x0][0x1e4], R2 ;  /* 0x000079000a027a24 */ /* 0x040fe400078e0202 */
[----:B-1----:R-:W-:-:S04]  /*38f0*/  IMAD.WIDE.U32 R6, R10, c[0x0][0x1e0], RZ ;  /* 0x000078000a067a25 */ /* 0x002fc800078e00ff */
[----:B------:R-:W-:Y:S01]  /*3900*/  IMAD.IADD R7, R7, 0x1, R2 ;  /* 0x0000000107077824 */ /* 0x000fe200078e0202 */
[----:B--2---:R-:W-:-:S03]  /*3910*/  SHF.R.S32.HI R2, RZ, 0x1f, R9 ;  /* 0x0000001fff027819 */ /* 0x004fc60000011409 */
[----:B------:R-:W-:Y:S01]  /*3920*/  IMAD.WIDE.U32 R6, R9, c[0x0][0x1f0], R6 ;  /* 0x00007c0009067a25 */ /* 0x000fe200078e0006 */
[----:B------:R-:W-:Y:S03]  /*3930*/  STL [R1+0x2c], R9 ;  /* 0x00002c0901007387 */ /* 0x000fe60000100800 */
[----:B------:R-:W-:-:S04]  /*3940*/  IMAD R2, R2, c[0x0][0x1f0], RZ ;  /* 0x00007c0002027a24 */ /* 0x000fc800078e02ff */
[----:B------:R-:W-:Y:S01]  /*3950*/  IMAD R5, R9, c[0x0][0x1f4], R2 ;  /* 0x00007d0009057a24 */ /* 0x000fe200078e0202 */
[----:B------:R-:W-:-:S04]  /*3960*/  IADD3 R2, P2, R6, UR20, RZ ;  /* 0x0000001406027c10 */ /* 0x000fc8000ff5e0ff */
[----:B------:R-:W-:Y:S02]  /*3970*/  IADD3.X R6, R7, UR18, R5, P2, !PT ;  /* 0x0000001207067c10 */ /* 0x000fe400097fe405 */
[----:B------:R-:W-:-:S04]  /*3980*/  LEA R5, P2, R2, c[0x0][0x1c8], 0x1 ;  /* 0x0000720002057a11 */ /* 0x000fc800078408ff */
[----:B------:R-:W-:Y:S01]  /*3990*/  LEA.HI.X R2, R2, c[0x0][0x1cc], R6, 0x1, P2 ;  /* 0x0000730002027a11 */ /* 0x000fe200010f0c06 */
[----:B------:R-:W1:Y:S01]  /*39a0*/  SHFL.IDX PT, R10, R5, 0x3, 0x181f ;  /* 0x00781f00050a7f89 */ /* 0x000e6200000e0000 */
[----:B------:R-:W-:-:S03]  /*39b0*/  SHF.L.U64.HI R6, R132, 0x1, R157 ;  /* 0x0000000184067819 */ /* 0x000fc6000001029d */
[----:B------:R-:W2:Y:S04]  /*39c0*/  SHFL.IDX PT, R7, R2, 0x3, 0x181f ;  /* 0x00781f0002077f89 */ /* 0x000ea800000e0000 */
[----:B------:R-:W3:Y:S04]  /*39d0*/  SHFL.IDX PT, R18, R5, RZ, 0x181f ;  /* 0x00181fff05127589 */ /* 0x000ee800000e0000 */
[----:B------:R-:W-:Y:S04]  /*39e0*/  SHFL.IDX PT, R14, R5, 0x1, 0x181f ;  /* 0x00381f00050e7f89 */ /* 0x000fe800000e0000 */
[----:B------:R-:W4:Y:S04]  /*39f0*/  SHFL.IDX PT, R8, R2, RZ, 0x181f ;  /* 0x00181fff02087589 */ /* 0x000f2800000e0000 */
[----:B------:R5:W5:Y:S04]  /*3a00*/  SHFL.IDX PT, R9, R5, 0x2, 0x181f ;  /* 0x00581f0005097f89 */ /* 0x000b6800000e0000 */
[----:B------:R-:W5:Y:S01]  /*3a10*/  SHFL.IDX PT, R13, R2, 0x1, 0x181f ;  /* 0x00381f00020d7f89 */ /* 0x000f6200000e0000 */
[----:B-1----:R-:W-:-:S03]  /*3a20*/  IADD3 R22, P5, P2, R22, R10, R12 ;  /* 0x0000000a16167210 */ /* 0x002fc60007abe00c */
[----:B------:R1:W1:Y:S01]  /*3a30*/  SHFL.IDX PT, R24, R2, 0x2, 0x181f ;  /* 0x00581f0002187f89 */ /* 0x00026200000e0000 */
[----:B--2---:R-:W-:Y:S02]  /*3a40*/  IADD3.X R23, RZ, R7, R6, P5, P2 ;  /* 0x00000007ff177210 */ /* 0x004fe40002fe4406 */
[----:B---3--:R-:W-:-:S05]  /*3a50*/  IADD3 R20, P6, R18, R12, RZ ;  /* 0x0000000c12147210 */ /* 0x008fca0007fde0ff */
[----:B----4-:R-:W-:Y:S01]  /*3a60*/  IMAD.X R21, R8, 0x1, R6, P6 ;  /* 0x0000000108157824 */ /* 0x010fe200030e0606 */
[----:B-----5:R-:W-:-:S04]  /*3a70*/  SHF.L.U64.HI R5, R134, 0x1, R15 ;  /* 0x0000000186057819 */ /* 0x020fc8000001020f */
[----:B------:R2:W-:Y:S01]  /*3a80*/  LDGSTS.E.BYPASS.LTC128B.128 [R156+0x4100], [R20.64], !P4 ;  /* 0x04100000149c7fae */ /* 0x0005e2000e101d4c */
[----:B-1----:R-:W-:-:S05]  /*3a90*/  IMAD.SHL.U32 R2, R134, 0x2, RZ ;  /* 0x0000000286027824 */ /* 0x002fca00078e00ff */
[----:B------:R-:W-:-:S04]  /*3aa0*/  IADD3 R10, P5, P2, R11, R10, R2 ;  /* 0x0000000a0b0a7210 */ /* 0x000fc80007abe002 */
[--C-:B------:R-:W-:Y:S02]  /*3ab0*/  IADD3.X R11, RZ, R7, R5.reuse, P5, P2 ;  /* 0x00000007ff0b7210 */ /* 0x100fe40002fe4405 */
[----:B------:R-:W-:Y:S02]  /*3ac0*/  IADD3 R18, P5, R18, R2, RZ ;  /* 0x0000000212127210 */ /* 0x000fe40007fbe0ff */
[C---:B------:R-:W-:Y:S02]  /*3ad0*/  IADD3 R16, P2, R14.reuse, R12, RZ ;  /* 0x0000000c0e107210 */ /* 0x040fe40007f5e0ff */
[----:B------:R-:W-:Y:S01]  /*3ae0*/  IADD3 R14, P6, R14, R2, RZ ;  /* 0x000000020e0e7210 */ /* 0x000fe20007fde0ff */
[--C-:B------:R-:W-:Y:S01]  /*3af0*/  IMAD.X R19, R8, 0x1, R5.reuse, P5 ;  /* 0x0000000108137824 */ /* 0x100fe200028e0605 */
[----:B------:R-:W-:Y:S01]  /*3b00*/  IADD3 R12, P5, R9, R12, RZ ;  /* 0x0000000c090c7210 */ /* 0x000fe20007fbe0ff */
[--C-:B------:R-:W-:Y:S01]  /*3b10*/  IMAD.X R17, R13, 0x1, R6.reuse, P2 ;  /* 0x000000010d117824 */ /* 0x100fe200010e0606 */
[----:B------:R-:W-:Y:S01]  /*3b20*/  IADD3 R8, P2, R9, R2, RZ ;  /* 0x0000000209087210 */ /* 0x000fe20007f5e0ff */
[--C-:B------:R-:W-:Y:S01]  /*3b30*/  IMAD.X R15, R13, 0x1, R5.reuse, P6 ;  /* 0x000000010d0f7824 */ /* 0x100fe200030e0605 */
[----:B------:R-:W-:Y:S01]  /*3b40*/  ISETP.NE.U32.AND P6, PT, R26, RZ, PT ;  /* 0x000000ff1a00720c */ /* 0x000fe20003fc5070 */
[C---:B------:R-:W-:Y:S01]  /*3b50*/  IMAD.X R13, R24.reuse, 0x1, R6, P5 ;  /* 0x00000001180d7824 */ /* 0x040fe200028e0606 */
        /* <DEDUP_REMOVED lines=9> */
.L_x_151:
[----:B-1234-:R-:W-:Y:S01]  /*3bf0*/  LOP3.LUT R2, R155, 0xffffffe0, RZ, 0xc0, !PT ;  /* 0xffffffe09b027812 */ /* 0x01efe200078ec0ff */
[----:B------:R-:W-:Y:S01]  /*3c00*/  IMAD.U32 R5, RZ, RZ, UR9 ;  /* 0x00000009ff057e24 */ /* 0x000fe2000f8e00ff */
[----:B------:R-:W-:Y:S01]  /*3c10*/  STL [R1+0x90], R251 ;  /* 0x000090fb01007387 */ /* 0x000fe20000100800 */
[----:B------:R-:W-:-:S02]  /*3c20*/  IMAD.SHL.U32 R233, R4, 0x2, RZ ;  /* 0x0000000204e97824 */ /* 0x000fc400078e00ff */
[----:B------:R-:W-:Y:S01]  /*3c30*/  IMAD.IADD R2, R208, 0x1, -R2 ;  /* 0x00000001d0027824 */ /* 0x000fe200078e0a02 */
[----:B------:R-:W-:Y:S01]  /*3c40*/  STL [R1+0x8c], R250 ;  /* 0x00008cfa01007387 */ /* 0x000fe20000100800 */
[----:B------:R-:W-:Y:S01]  /*3c50*/  IMAD R234, R3, 0x2, R233 ;  /* 0x0000000203ea7824 */ /* 0x000fe200078e02e9 */
[C---:B------:R-:W-:Y:S02]  /*3c60*/  LEA R236, R0.reuse, R233, 0x1 ;  /* 0x000000e900ec7211 */ /* 0x040fe400078e08ff */
[----:B------:R-:W-:Y:S01]  /*3c70*/  SHF.R.S32.HI R8, RZ, 0x1f, R2 ;  /* 0x0000001fff087819 */ /* 0x000fe20000011402 */
[----:B------:R-:W-:Y:S01]  /*3c80*/  STL [R1+0x88], R249 ;  /* 0x000088f901007387 */ /* 0x000fe20000100800 */
[----:B------:R-:W-:Y:S02]  /*3c90*/  IMAD R235, R0, 0x2, R234 ;  /* 0x0000000200eb7824 */ /* 0x000fe400078e02ea */
[----:B------:R-:W-:Y:S01]  /*3ca0*/  LEA.HI R8, R8, R2, RZ, 0x2 ;  /* 0x0000000208087211 */ /* 0x000fe200078f10ff */
[----:B------:R-:W-:Y:S03]  /*3cb0*/  STL [R1+0x84], R248 ;  /* 0x000084f801007387 */ /* 0x000fe60000100800 */
[----:B------:R-:W-:Y:S01]  /*3cc0*/  LOP3.LUT R8, R8, 0x7ffffffc, RZ, 0xc0, !PT ;  /* 0x7ffffffc08087812 */ /* 0x000fe200078ec0ff */
[----:B------:R-:W-:Y:S03]  /*3cd0*/  STL [R1+0x80], R247 ;  /* 0x000080f701007387 */ /* 0x000fe60000100800 */
[----:B------:R-:W-:Y:S01]  /*3ce0*/  IADD3 R8, R2, -R8, RZ ;  /* 0x8000000802087210 */ /* 0x000fe20007ffe0ff */
[----:B------:R-:W-:Y:S04]  /*3cf0*/  STL [R1+0x7c], R246 ;  /* 0x00007cf601007387 */ /* 0x000fe80000100800 */
[----:B------:R-:W-:Y:S01]  /*3d00*/  IMAD R8, R8, -0x2, R5 ;  /* 0xfffffffe08087824 */ /* 0x000fe200078e0205 */
[----:B------:R-:W-:Y:S04]  /*3d10*/  STL [R1+0x78], R245 ;  /* 0x000078f501007387 */ /* 0x000fe80000100800 */
[C---:B------:R-:W-:Y:S01]  /*3d20*/  ISETP.GT.AND P2, PT, R8.reuse, RZ, PT ;  /* 0x000000ff0800720c */ /* 0x040fe20003f44270 */
[----:B------:R-:W-:Y:S01]  /*3d30*/  STL [R1+0x74], R244 ;  /* 0x000074f401007387 */ /* 0x000fe20000100800 */
[----:B------:R-:W-:-:S02]  /*3d40*/  ISETP.GT.AND P6, PT, R8, 0x1, PT ;  /* 0x000000010800780c */ /* 0x000fc40003fc4270 */
[----:B------:R-:W-:Y:S01]  /*3d50*/  ISETP.GT.AND P5, PT, R8, 0x8, PT ;  /* 0x000000080800780c */ /* 0x000fe20003fa4270 */
[----:B------:R-:W-:Y:S01]  /*3d60*/  STL [R1+0x70], R243 ;  /* 0x000070f301007387 */ /* 0x000fe20000100800 */
[----:B------:R-:W-:Y:S02]  /*3d70*/  FSEL R6, R148, -INF , P2 ;  /* 0xff80000094067808 */ /* 0x000fe40001000000 */
[----:B------:R-:W-:Y:S01]  /*3d80*/  FSEL R7, R135, -INF , P6 ;  /* 0xff80000087077808 */ /* 0x000fe20003000000 */
[----:B------:R-:W-:Y:S01]  /*3d90*/  STL [R1+0x6c], R242 ;  /* 0x00006cf201007387 */ /* 0x000fe20000100800 */
[----:B------:R-:W-:Y:S02]  /*3da0*/  FSEL R11, R133, -INF , P2 ;  /* 0xff800000850b7808 */ /* 0x000fe40001000000 */
[----:B------:R-:W-:Y:S01]  /*3db0*/  FSEL R120, R150, -INF , P2 ;  /* 0xff80000096787808 */ /* 0x000fe20001000000 */
[----:B------:R-:W-:Y:S01]  /*3dc0*/  STL [R1+0x68], R241 ;  /* 0x000068f101007387 */ /* 0x000fe20000100800 */
[----:B------:R-:W-:-:S02]  /*3dd0*/  FSEL R96, R152, -INF , P2 ;  /* 0xff80000098607808 */ /* 0x000fc40001000000 */
[----:B------:R-:W-:Y:S01]  /*3de0*/  ISETP.GT.AND P2, PT, R8, 0x9, PT ;  /* 0x000000090800780c */ /* 0x000fe20003f44270 */
[----:B------:R-:W-:Y:S01]  /*3df0*/  STL [R1+0x64], R240 ;  /* 0x000064f001007387 */ /* 0x000fe20000100800 */
[----:B------:R-:W-:Y:S02]  /*3e00*/  FSEL R9, R106, -INF , P5 ;  /* 0xff8000006a097808 */ /* 0x000fe40002800000 */
[----:B------:R-:W-:Y:S01]  /*3e10*/  FMNMX.FTZ R2, R6, R7, !PT ;  /* 0x0000000706027209 */ /* 0x000fe20007810000 */
        /* <DEDUP_REMOVED lines=15> */
[----:B------:R1:W-:Y:S01]  /*3f10*/  STL [R1+0x4c], R132 ;  /* 0x00004c8401007387 */ /* 0x0003e20000100800 */
[----:B------:R-:W-:Y:S02]  /*3f20*/  FSEL R17, R94, -INF , P6 ;  /* 0xff8000005e117808 */ /* 0x000fe40003000000 */
[----:B------:R-:W-:Y:S01]  /*3f30*/  FMNMX.FTZ R2, R10, R2, !PT ;  /* 0x000000020a027209 */ /* 0x000fe20007810000 */
[----:B------:R-:W-:Y:S01]  /*3f40*/  LDSM.16.MT88.4 R60, [R235+0x900] ;  /* 0x00090000eb3c783b */ /* 0x000fe20000004200 */
[----:B------:R-:W-:Y:S02]  /*3f50*/  FSEL R16, R102, -INF , P2 ;  /* 0xff80000066107808 */ /* 0x000fe40001000000 */
[----:B------:R-:W-:Y:S01]  /*3f60*/  FSEL R123, R107, -INF , P2 ;  /* 0xff8000006b7b7808 */ /* 0x000fe20001000000 */
[----:B------:R-:W-:Y:S01]  /*3f70*/  LDSM.16.MT88.4 R56, [R233+0x900] ;  /* 0x00090000e938783b */ /* 0x000fe20000004200 */
[----:B------:R-:W-:-:S02]  /*3f80*/  FSEL R99, R113, -INF , P2 ;  /* 0xff80000071637808 */ /* 0x000fc40001000000 */
[----:B------:R-:W-:Y:S01]  /*3f90*/  ISETP.GT.AND P2, PT, R8, 0x18, PT ;  /* 0x000000180800780c */ /* 0x000fe20003f44270 */
[----:B------:R-:W-:Y:S01]  /*3fa0*/  LDSM.16.MT88.4 R104, [R236+0x2100] ;  /* 0x00210000ec68783b */ /* 0x000fe20000004200 */
        /* <DEDUP_REMOVED lines=11> */
[----:B------:R-:W0:Y:S01]  /*4060*/  LDGDEPBAR ;  /* 0x00000000000079af */ /* 0x000e220000000000 */
[----:B------:R-:W-:Y:S02]  /*4070*/  FSEL R22, R89, -INF , P5 ;  /* 0xff80000059167808 */ /* 0x000fe40002800000 */
[----:B------:R-:W-:Y:S02]  /*4080*/  FSEL R125, R95, -INF , P5 ;  /* 0xff8000005f7d7808 */ /* 0x000fe40002800000 */
[----:B------:R-:W-:Y:S01]  /*4090*/  FSEL R113, R101, -INF , P5 ;  /* 0xff80000065717808 */ /* 0x000fe20002800000 */
[----:B------:R-:W-:Y:S01]  /*40a0*/  LDSM.16.MT88.4 R92, [R233+0x2100] ;  /* 0x00210000e95c783b */ /* 0x000fe20000004200 */
[----:B------:R-:W-:-:S02]  /*40b0*/  ISETP.GT.AND P5, PT, R8, 0x20, PT ;  /* 0x000000200800780c */ /* 0x000fc40003fa4270 */
[----:B------:R-:W-:Y:S01]  /*40c0*/  FSEL R20, R85, -INF , P6 ;  /* 0xff80000055147808 */ /* 0x000fe20003000000 */
[----:B------:R-:W-:Y:S01]  /*40d0*/  LDSM.16.MT88.4 R100, [R234+0x2100] ;  /* 0x00210000ea64783b */ /* 0x000fe20000004200 */
[----:B------:R-:W-:Y:S02]  /*40e0*/  FMNMX.FTZ R2, R19, R2, !PT ;  /* 0x0000000213027209 */ /* 0x000fe40007810000 */
[----:B------:R-:W-:Y:S02]  /*40f0*/  FSEL R23, R82, -INF , P2 ;  /* 0xff80000052177808 */ /* 0x000fe40001000000 */
[----:B------:R-:W-:Y:S02]  /*4100*/  FSEL R126, R88, -INF , P2 ;  /* 0xff800000587e7808 */ /* 0x000fe40001000000 */
[----:B------:R-:W-:Y:S02]  /*4110*/  FSEL R115, R91, -INF , P2 ;  /* 0xff8000005b737808 */ /* 0x000fe40001000000 */
[----:B------:R-:W-:-:S02]  /*4120*/  ISETP.GT.AND P2, PT, R8, 0x21, PT ;  /* 0x000000210800780c */ /* 0x000fc40003f44270 */
[----:B------:R-:W-:Y:S02]  /*4130*/  FSEL R180, R74, -INF , P5 ;  /* 0xff8000004ab47808 */ /* 0x000fe40002800000 */
[----:B------:R-:W-:Y:S02]  /*4140*/  FMNMX.FTZ R2, R20, R2, !PT ;  /* 0x0000000214027209 */ /* 0x000fe40007810000 */
[----:B------:R-:W-:Y:S02]  /*4150*/  FSEL R24, R81, -INF , P6 ;  /* 0xff80000051187808 */ /* 0x000fe40003000000 */
[----:B------:R-:W-:Y:S02]  /*4160*/  FSEL R127, R87, -INF , P6 ;  /* 0xff800000577f7808 */ /* 0x000fe40003000000 */
[----:B------:R-:W-:Y:S02]  /*4170*/  FSEL R114, R90, -INF , P6 ;  /* 0xff8000005a727808 */ /* 0x000fe40003000000 */
[----:B------:R-:W-:Y:S01]  /*4180*/  ISETP.GT.AND P6, PT, R8, 0x28, PT ;  /* 0x000000280800780c */ /* 0x000fe20003fc4270 */
[----:B------:R-:W-:Y:S01]  /*4190*/  LDSM.16.MT88.4 R88, [R235+0x100] ;  /* 0x00010000eb58783b */ /* 0x000fe20000004200 */
[----:B------:R-:W-:-:S02]  /*41a0*/  FSEL R175, R73, -INF , P2 ;  /* 0xff80000049af7808 */ /* 0x000fc40001000000 */
[----:B------:R-:W-:Y:S02]  /*41b0*/  FMNMX.FTZ R2, R180, R2, !PT ;  /* 0x00000002b4027209 */ /* 0x000fe40007810000 */
[----:B------:R-:W-:Y:S02]  /*41c0*/  FSEL R184, R72, -INF , P5 ;  /* 0xff80000048b87808 */ /* 0x000fe40002800000 */
[----:B------:R-:W-:Y:S02]  /*41d0*/  FSEL R172, R80, -INF , P5 ;  /* 0xff80000050ac7808 */ /* 0x000fe40002800000 */
[----:B------:R-:W-:Y:S02]  /*41e0*/  FSEL R169, R83, -INF , P5 ;  /* 0xff80000053a97808 */ /* 0x000fe40002800000 */
[----:B------:R-:W-:Y:S02]  /*41f0*/  ISETP.GT.AND P5, PT, R8, 0x29, PT ;  /* 0x000000290800780c */ /* 0x000fe40003fa4270 */
[----:B------:R-:W-:-:S02]  /*4200*/  FSEL R174, R68, -INF , P6 ;  /* 0xff80000044ae7808 */ /* 0x000fc40003000000 */
[----:B------:R-:W-:Y:S02]  /*4210*/  FMNMX.FTZ R2, R175, R2, !PT ;  /* 0x00000002af027209 */ /* 0x000fe40007810000 */
[----:B------:R-:W-:Y:S02]  /*4220*/  FSEL R183, R45, -INF , P2 ;  /* 0xff8000002db77808 */ /* 0x000fe40001000000 */
[----:B------:R-:W-:Y:S02]  /*4230*/  FSEL R171, R75, -INF , P2 ;  /* 0xff8000004bab7808 */ /* 0x000fe40001000000 */
[----:B------:R-:W-:Y:S01]  /*4240*/  FSEL R168, R84, -INF , P2 ;  /* 0xff80000054a87808 */ /* 0x000fe20001000000 */
[----:B------:R-:W-:Y:S01]  /*4250*/  LDSM.16.MT88.4 R72, [R236+0x900] ;  /* 0x00090000ec48783b */ /* 0x000fe20000004200 */
[----:B------:R-:W-:Y:S02]  /*4260*/  ISETP.GT.AND P2, PT, R8, 0x30, PT ;  /* 0x000000300800780c */ /* 0x000fe40003f44270 */
[----:B------:R-:W-:Y:S01]  /*4270*/  FSEL R173, R69, -INF , P5 ;  /* 0xff80000045ad7808 */ /* 0x000fe20002800000 */
[----:B------:R-:W-:Y:S01]  /*4280*/  LDSM.16.MT88.4 R84, [R236+0x100] ;  /* 0x00010000ec54783b */ /* 0x000fe20000004200 */
[----:B------:R-:W-:-:S02]  /*4290*/  FMNMX.FTZ R2, R174, R2, !PT ;  /* 0x00000002ae027209 */ /* 0x000fc40007810000 */
[----:B------:R-:W-:Y:S02]  /*42a0*/  FSEL R181, R40, -INF , P5 ;  /* 0xff80000028b57808 */ /* 0x000fe40002800000 */
[----:B------:R-:W-:Y:S01]  /*42b0*/  FSEL R136, R67, -INF , P5 ;  /* 0xff80000043887808 */ /* 0x000fe20002800000 */
[----:B------:R-:W-:Y:S01]  /*42c0*/  LDSM.16.MT88.4 R40, [R233+0x100] ;  /* 0x00010000e928783b */ /* 0x000fe20000004200 */
[----:B------:R-:W-:Y:S02]  /*42d0*/  FSEL R133, R65, -INF , P5 ;  /* 0xff80000041857808 */ /* 0x000fe40002800000 */
[----:B------:R-:W-:Y:S02]  /*42e0*/  FSEL R205, R33, -INF , P2 ;  /* 0xff80000021cd7808 */ /* 0x000fe40001000000 */
[----:B------:R-:W-:Y:S02]  /*42f0*/  ISETP.GT.AND P5, PT, R8, 0x31, PT ;  /* 0x000000310800780c */ /* 0x000fe40003fa4270 */
[----:B------:R-:W-:-:S02]  /*4300*/  FMNMX.FTZ R2, R173, R2, !PT ;  /* 0x00000002ad027209 */ /* 0x000fc40007810000 */
[----:B------:R-:W-:Y:S02]  /*4310*/  FSEL R182, R70, -INF , P6 ;  /* 0xff80000046b67808 */ /* 0x000fe40003000000 */
[----:B------:R-:W-:Y:S01]  /*4320*/  FSEL R170, R66, -INF , P6 ;  /* 0xff80000042aa7808 */ /* 0x000fe20003000000 */
[----:B------:R-:W-:Y:S01]  /*4330*/  LDSM.16.MT88.4 R68, [R233+0x2900] ;  /* 0x00290000e944783b */ /* 0x000fe20000004200 */
[----:B------:R-:W-:Y:S02]  /*4340*/  FSEL R135, R44, -INF , P6 ;  /* 0xff8000002c877808 */ /* 0x000fe40003000000 */
[----:B------:R-:W-:Y:S01]  /*4350*/  ISETP.GT.AND P6, PT, R8, 0x38, PT ;  /* 0x000000380800780c */ /* 0x000fe20003fc4270 */
[----:B------:R-:W-:Y:S01]  /*4360*/  LDSM.16.MT88.4 R64, [R234+0x2900] ;  /* 0x00290000ea40783b */ /* 0x000fe20000004200 */
[----:B-1----:R-:W-:Y:S02]  /*4370*/  FSEL R132, R32, -INF , P5 ;  /* 0xff80000020847808 */ /* 0x002fe40002800000 */
[----:B------:R-:W-:-:S02]  /*4380*/  FMNMX.FTZ R2, R205, R2, !PT ;  /* 0x00000002cd027209 */ /* 0x000fc40007810000 */
[----:B------:R-:W-:Y:S02]  /*4390*/  ISETP.GT.AND P5, PT, R8, 0x39, PT ;  /* 0x000000390800780c */ /* 0x000fe40003fa4270 */
[----:B------:R-:W-:Y:S02]  /*43a0*/  FSEL R241, R28, -INF , P6 ;  /* 0xff8000001cf17808 */ /* 0x000fe40003000000 */
[----:B------:R-:W-:Y:S02]  /*43b0*/  FMNMX.FTZ R2, R132, R2, !PT ;  /* 0x0000000284027209 */ /* 0x000fe40007810000 */
[----:B------:R-:W-:Y:S02]  /*43c0*/  FSEL R237, R27, -INF , P5 ;  /* 0xff8000001bed7808 */ /* 0x000fe40002800000 */
[----:B------:R-:W-:Y:S02]  /*43d0*/  FMNMX.FTZ R2, R241, R2, !PT ;  /* 0x00000002f1027209 */ /* 0x000fe40007810000 */
[----:B------:R-:W-:-:S02]  /*43e0*/  FSEL R240, R31, -INF , P2 ;  /* 0xff8000001ff07808 */ /* 0x000fc40001000000 */
[----:B------:R-:W-:Y:S02]  /*43f0*/  FMNMX.FTZ R2, R237, R2, !PT ;  /* 0x00000002ed027209 */ /* 0x000fe40007810000 */
[----:B------:R-:W-:Y:S02]  /*4400*/  FSEL R229, R54, -INF , P2 ;  /* 0xff80000036e57808 */ /* 0x000fe40001000000 */
[----:B------:R-:W-:Y:S01]  /*4410*/  FSEL R228, R52, -INF , P2 ;  /* 0xff80000034e47808 */ /* 0x000fe20001000000 */
[----:B------:R-:W1:Y:S01]  /*4420*/  SHFL.BFLY PT, R5, R2, 0x2, 0x1f ;  /* 0x0c401f0002057f89 */ /* 0x000e6200000e0000 */
[----:B------:R-:W-:Y:S02]  /*4430*/  FSEL R232, R30, -INF , P6 ;  /* 0xff8000001ee87808 */ /* 0x000fe40003000000 */
[----:B------:R-:W-:Y:S02]  /*4440*/  FSEL R212, R29, -INF , P5 ;  /* 0xff8000001dd47808 */ /* 0x000fe40002800000 */
[----:B------:R-:W-:-:S02]  /*4450*/  FMNMX.FTZ R0, R96, R97, !PT ;  /* 0x0000006160007209 */ /* 0x000fc40007810000 */
[----:B------:R-:W-:Y:S02]  /*4460*/  FSEL R191, R35, -INF , P6 ;  /* 0xff80000023bf7808 */ /* 0x000fe40003000000 */
[----:B------:R-:W-:Y:S02]  /*4470*/  FMNMX.FTZ R0, R98, R0, !PT ;  /* 0x0000000062007209 */ /* 0x000fe40007810000 */
[----:B------:R-:W-:Y:S02]  /*4480*/  FSEL R195, R34, -INF , P5 ;  /* 0xff80000022c37808 */ /* 0x000fe40002800000 */
[----:B------:R-:W-:Y:S02]  /*4490*/  FMNMX.FTZ R0, R99, R0, !PT ;  /* 0x0000000063007209 */ /* 0x000fe40007810000 */
[----:B------:R-:W-:Y:S02]  /*44a0*/  FSEL R189, R189, -INF , P6 ;  /* 0xff800000bdbd7808 */ /* 0x000fe40003000000 */
[----:B------:R-:W-:-:S02]  /*44b0*/  FMNMX.FTZ R0, R112, R0, !PT ;  /* 0x0000000070007209 */ /* 0x000fc40007810000 */
[----:B------:R-:W-:Y:S02]  /*44c0*/  FSEL R188, R188, -INF , P5 ;  /* 0xff800000bcbc7808 */ /* 0x000fe40002800000 */
[----:B------:R-:W-:Y:S02]  /*44d0*/  FMNMX.FTZ R0, R113, R0, !PT ;  /* 0x0000000071007209 */ /* 0x000fe40007810000 */
[----:B-1----:R-:W-:Y:S02]  /*44e0*/  FMNMX.FTZ R2, R2, R5, !PT ;  /* 0x0000000502027209 */ /* 0x002fe40007810000 */
[----:B------:R-:W-:-:S03]  /*44f0*/  FMNMX.FTZ R0, R115, R0, !PT ;  /* 0x0000000073007209 */ /* 0x000fc60007810000 */
[----:B------:R-:W1:Y:S01]  /*4500*/  SHFL.BFLY PT, R137, R2, 0x1, 0x1f ;  /* 0x0c201f0002897f89 */ /* 0x000e6200000e0000 */
[----:B------:R-:W-:-:S04]  /*4510*/  FMNMX.FTZ R0, R114, R0, !PT ;  /* 0x0000000072007209 */ /* 0x000fc80007810000 */
[----:B------:R-:W-:-:S04]  /*4520*/  FMNMX.FTZ R0, R169, R0, !PT ;  /* 0x00000000a9007209 */ /* 0x000fc80007810000 */
[----:B------:R-:W-:-:S04]  /*4530*/  FMNMX.FTZ R0, R168, R0, !PT ;  /* 0x00000000a8007209 */ /* 0x000fc80007810000 */
[----:B------:R-:W-:-:S04]  /*4540*/  FMNMX.FTZ R0, R135, R0, !PT ;  /* 0x0000000087007209 */ /* 0x000fc80007810000 */
[----:B------:R-:W-:-:S04]  /*4550*/  FMNMX.FTZ R0, R133, R0, !PT ;  /* 0x0000000085007209 */ /* 0x000fc80007810000 */
[----:B------:R-:W-:Y:S02]  /*4560*/  FMNMX.FTZ R0, R228, R0, !PT ;  /* 0x00000000e4007209 */ /* 0x000fe40007810000 */
[----:B-1----:R-:W-:Y:S02]  /*4570*/  FMNMX.FTZ R137, R2, R137, !PT ;  /* 0x0000008902897209 */ /* 0x002fe40007810000 */
[----:B------:R-:W-:Y:S02]  /*4580*/  FMNMX.FTZ R2, R11, R14, !PT ;  /* 0x0000000e0b027209 */ /* 0x000fe40007810000 */
[C---:B------:R-:W-:Y:S01]  /*4590*/  FSETP.NEU.FTZ.AND P2, PT, R137.reuse, -INF , PT ;  /* 0xff8000008900780b */ /* 0x040fe20003f5d000 */
[----:B------:R-:W-:Y:S01]  /*45a0*/  FMUL.FTZ R13, R137, c[0x0][0x2d0] ;  /* 0x0000b400890d7a20 */ /* 0x000fe20000410000 */
[----:B------:R-:W-:-:S04]  /*45b0*/  FMNMX.FTZ R2, R15, R2, !PT ;  /* 0x000000020f027209 */ /* 0x000fc80007810000 */
[----:B------:R-:W-:Y:S02]  /*45c0*/  FMNMX.FTZ R2, R16, R2, !PT ;  /* 0x0000000210027209 */ /* 0x000fe40007810000 */
[----:B------:R-:W-:Y:S02]  /*45d0*/  FSEL R13, R13, RZ, P2 ;  /* 0x000000ff0d0d7208 */ /* 0x000fe40001000000 */
[----:B------:R-:W-:Y:S02]  /*45e0*/  FMNMX.FTZ R2, R21, R2, !PT ;  /* 0x0000000215027209 */ /* 0x000fe40007810000 */
[----:B------:R-:W-:Y:S02]  /*45f0*/  ISETP.GT.AND P2, PT, R8, 0x31, PT ;  /* 0x000000310800780c */ /* 0x000fe40003f44270 */
[----:B------:R-:W-:Y:S02]  /*4600*/  FMNMX.FTZ R2, R22, R2, !PT ;  /* 0x0000000216027209 */ /* 0x000fe40007810000 */
[----:B------:R-:W-:-:S02]  /*4610*/  FSEL R239, R36, -INF , P2 ;  /* 0xff80000024ef7808 */ /* 0x000fc40001000000 */
[----:B------:R-:W-:-:S04]  /*4620*/  FMNMX.FTZ R2, R23, R2, !PT ;  /* 0x0000000217027209 */ /* 0x000fc80007810000 */
        /* <DEDUP_REMOVED lines=8> */
[----:B------:R-:W-:-:S05]  /*46b0*/  FMNMX.FTZ R2, R212, R2, !PT ;  /* 0x00000002d4027209 */ /* 0x000fca0007810000 */
[----:B------:R-:W1:Y:S02]  /*46c0*/  SHFL.BFLY PT, R5, R2, 0x2, 0x1f ;  /* 0x0c401f0002057f89 */ /* 0x000e6400000e0000 */
[----:B-1----:R-:W-:-:S05]  /*46d0*/  FMNMX.FTZ R2, R2, R5, !PT ;  /* 0x0000000502027209 */ /* 0x002fca0007810000 */
[----:B------:R-:W1:Y:S02]  /*46e0*/  SHFL.BFLY PT, R5, R2, 0x1, 0x1f ;  /* 0x0c201f0002057f89 */ /* 0x000e6400000e0000 */
[----:B-1----:R-:W-:Y:S01]  /*46f0*/  FMNMX.FTZ R2, R5, R2, !PT ;  /* 0x0000000205027209 */ /* 0x002fe20007810000 */
[----:B------:R-:W-:-:S03]  /*4700*/  FFMA.FTZ R5, R6, c[0x0][0x2d0], -R13 ;  /* 0x0000b40006057a23 */ /* 0x000fc6000001080d */
[C---:B------:R-:W-:Y:S01]  /*4710*/  FSETP.NEU.FTZ.AND P2, PT, R2.reuse, -INF , PT ;  /* 0xff8000000200780b */ /* 0x040fe20003f5d000 */
[----:B------:R-:W-:Y:S01]  /*4720*/  FMUL.FTZ R12, R2, c[0x0][0x2d0] ;  /* 0x0000b400020c7a20 */ /* 0x000fe20000410000 */
[----:B------:R1:W-:Y:S04]  /*4730*/  MUFU.EX2 R134, R5 ;  /* 0x0000000500867308 */ /* 0x0003e80000000800 */
[----:B------:R-:W-:Y:S02]  /*4740*/  FSEL R12, R12, RZ, P2 ;  /* 0x000000ff0c0c7208 */ /* 0x000fe40001000000 */
[----:B------:R-:W-:Y:S02]  /*4750*/  ISETP.GT.AND P2, PT, R8, 0x31, PT ;  /* 0x000000310800780c */ /* 0x000fe40003f44270 */
[----:B------:R-:W-:Y:S01]  /*4760*/  FMNMX.FTZ R8, R120, R121, !PT ;  /* 0x0000007978087209 */ /* 0x000fe20007810000 */
[--C-:B------:R-:W-:Y:S01]  /*4770*/  FFMA.FTZ R3, R15, c[0x0][0x2d0], -R12.reuse ;  /* 0x0000b4000f037a23 */ /* 0x100fe2000001080c */
[----:B------:R-:W-:Y:S01]  /*4780*/  FSEL R194, R53, -INF , P2 ;  /* 0xff80000035c27808 */ /* 0x000fe20001000000 */
[----:B------:R-:W-:Y:S01]  /*4790*/  FFMA.FTZ R4, R14, c[0x0][0x2d0], -R12 ;  /* 0x0000b4000e047a23 */ /* 0x000fe2000001080c */
[----:B------:R-:W-:Y:S01]  /*47a0*/  FMNMX.FTZ R8, R122, R8, !PT ;  /* 0x000000087a087209 */ /* 0x000fe20007810000 */
[----:B------:R2:W-:Y:S01]  /*47b0*/  MUFU.EX2 R246, R3 ;  /* 0x0000000300f67308 */ /* 0x0005e20000000800 */
[----:B------:R-:W-:Y:S01]  /*47c0*/  FMNMX.FTZ R0, R194, R0, !PT ;  /* 0x00000000c2007209 */ /* 0x000fe20007810000 */
[----:B------:R-:W-:Y:S01]  /*47d0*/  LDSM.16.MT88.4 R52, [R234+0x900] ;  /* 0x00090000ea34783b */ /* 0x000fe20000004200 */
[----:B-1----:R-:W-:Y:S01]  /*47e0*/  FFMA.FTZ R5, R7, c[0x0][0x2d0], -R13 ;  /* 0x0000b40007057a23 */ /* 0x002fe2000001080d */
[----:B------:R-:W-:-:S02]  /*47f0*/  FSEL R190, R190, -INF , P2 ;  /* 0xff800000bebe7808 */ /* 0x000fc40001000000 */
[----:B------:R-:W-:Y:S02]  /*4800*/  FMNMX.FTZ R0, R191, R0, !PT ;  /* 0x00000000bf007209 */ /* 0x000fe40007810000 */
[----:B------:R1:W3:Y:S02]  /*4810*/  MUFU.EX2 R214, R5 ;  /* 0x0000000500d67308 */ /* 0x0002e40000000800 */
[----:B------:R-:W-:Y:S01]  /*4820*/  FMNMX.FTZ R0, R195, R0, !PT ;  /* 0x00000000c3007209 */ /* 0x000fe20007810000 */
[----:B--2---:R-:W-:-:S05]  /*4830*/  FFMA.FTZ R3, R16, c[0x0][0x2d0], -R12 ;  /* 0x0000b40010037a23 */ /* 0x004fca000001080c */
[----:B------:R3:W-:Y:S01]  /*4840*/  MUFU.EX2 R230, R4 ;  /* 0x0000000400e67308 */ /* 0x0007e20000000800 */
[----:B-1----:R-:W-:-:S07]  /*4850*/  FFMA.FTZ R5, R9, c[0x0][0x2d0], -R13 ;  /* 0x0000b40009057a23 */ /* 0x002fce000001080d */
[----:B------:R1:W2:Y:S01]  /*4860*/  MUFU.EX2 R213, R3 ;  /* 0x0000000300d57308 */ /* 0x0002a20000000800 */
[----:B------:R-:W4:Y:S07]  /*4870*/  SHFL.BFLY PT, R9, R0, 0x2, 0x1f ;  /* 0x0c401f0000097f89 */ /* 0x000f2e00000e0000 */
[----:B------:R4:W-:Y:S01]  /*4880*/  MUFU.EX2 R206, R5 ;  /* 0x0000000500ce7308 */ /* 0x0009e20000000800 */
[----:B---3--:R-:W-:Y:S01]  /*4890*/  F2FP.BF16.PACK_AB R4, R214, R134 ;  /* 0x00000086d604723e */ /* 0x008fe200000010ff */
[----:B-1----:R-:W-:Y:S01]  /*48a0*/  FFMA.FTZ R3, R17, c[0x0][0x2d0], -R13 ;  /* 0x0000b40011037a23 */ /* 0x002fe2000001080d */
[----:B--2---:R-:W-:-:S05]  /*48b0*/  F2FP.BF16.PACK_AB R7, R213, R246 ;  /* 0x000000f6d507723e */ /* 0x004fca00000010ff */
[----:B------:R1:W-:Y:S01]  /*48c0*/  MUFU.EX2 R238, R3 ;  /* 0x0000000300ee7308 */ /* 0x0003e20000000800 */
[----:B----4-:R-:W-:Y:S01]  /*48d0*/  FFMA.FTZ R5, R10, c[0x0][0x2d0], -R13 ;  /* 0x0000b4000a057a23 */ /* 0x010fe2000001080d */
[----:B------:R-:W-:-:S06]  /*48e0*/  FMNMX.FTZ R0, R0, R9, !PT ;  /* 0x0000000900007209 */ /* 0x000fcc0007810000 */
[----:B------:R2:W3:Y:S01]  /*48f0*/  MUFU.EX2 R243, R5 ;  /* 0x0000000500f37308 */ /* 0x0004e20000000800 */
[----:B------:R-:W4:Y:S01]  /*4900*/  SHFL.BFLY PT, R16, R0, 0x1, 0x1f ;  /* 0x0c201f0000107f89 */ /* 0x000f2200000e0000 */
[----:B-1----:R-:W-:-:S06]  /*4910*/  FFMA.FTZ R3, R18, c[0x0][0x2d0], -R13 ;  /* 0x0000b40012037a23 */ /* 0x002fcc000001080d */
[----:B------:R1:W-:Y:S01]  /*4920*/  MUFU.EX2 R250, R3 ;  /* 0x0000000300fa7308 */ /* 0x0003e20000000800 */
[----:B--2---:R-:W-:Y:S01]  /*4930*/  FFMA.FTZ R5, R11, c[0x0][0x2d0], -R12 ;  /* 0x0000b4000b057a23 */ /* 0x004fe2000001080c */
[----:B---3--:R-:W-:-:S06]  /*4940*/  F2FP.BF16.PACK_AB R6, R243, R206 ;  /* 0x000000cef306723e */ /* 0x008fcc00000010ff */
[----:B------:R-:W2:Y:S01]  /*4950*/  MUFU.EX2 R242, R5 ;  /* 0x0000000500f27308 */ /* 0x000ea20000000800 */
[----:B----4-:R-:W-:Y:S02]  /*4960*/  FMNMX.FTZ R139, R0, R16, !PT ;  /* 0x00000010008b7209 */ /* 0x010fe40007810000 */
[----:B-1----:R-:W-:Y:S01]  /*4970*/  FMNMX.FTZ R3, R123, R8, !PT ;  /* 0x000000087b037209 */ /* 0x002fe20007810000 */
[----:B------:R-:W-:Y:S01]  /*4980*/  FFMA.FTZ R8, R19, c[0x0][0x2d0], -R13 ;  /* 0x0000b40013087a23 */ /* 0x000fe2000001080d */
[----:B------:R-:W-:Y:S02]  /*4990*/  FSETP.NEU.FTZ.AND P2, PT, R139, -INF , PT ;  /* 0xff8000008b00780b */ /* 0x000fe40003f5d000 */
[----:B------:R-:W-:Y:S01]  /*49a0*/  FMNMX.FTZ R3, R124, R3, !PT ;  /* 0x000000037c037209 */ /* 0x000fe20007810000 */
[----:B------:R1:W-:Y:S03]  /*49b0*/  MUFU.EX2 R207, R8 ;  /* 0x0000000800cf7308 */ /* 0x0003e60000000800 */
[----:B------:R-:W-:-:S02]  /*49c0*/  FMNMX.FTZ R3, R125, R3, !PT ;  /* 0x000000037d037209 */ /* 0x000fc40007810000 */
[----:B--2---:R-:W-:Y:S02]  /*49d0*/  F2FP.BF16.PACK_AB R5, R230, R242 ;  /* 0x000000f2e605723e */ /* 0x004fe400000010ff */
[----:B------:R-:W-:-:S04]  /*49e0*/  FMNMX.FTZ R3, R126, R3, !PT ;  /* 0x000000037e037209 */ /* 0x000fc80007810000 */
[----:B------:R-:W-:Y:S01]  /*49f0*/  FMNMX.FTZ R3, R127, R3, !PT ;  /* 0x000000037f037209 */ /* 0x000fe20007810000 */
[----:B------:R-:W-:Y:S03]  /*4a00*/  HMMA.16816.F32.BF16 R152, R4, R92, RZ ;  /* 0x0000005c0498723c */ /* 0x000fe600000418ff */
[----:B------:R-:W-:Y:S01]  /*4a10*/  FMNMX.FTZ R3, R172, R3, !PT ;  /* 0x00000003ac037209 */ /* 0x000fe20007810000 */
[----:B-1----:R-:W-:-:S04]  /*4a20*/  FFMA.FTZ R8, R20, c[0x0][0x2d0], -R13 ;  /* 0x0000b40014087a23 */ /* 0x002fc8000001080d */
[----:B------:R1:W2:Y:S01]  /*4a30*/  MUFU.EX2 R185, R8 ;  /* 0x0000000800b97308 */ /* 0x0002a20000000800 */
[C---:B------:R-:W-:Y:S08]  /*4a40*/  HMMA.16816.F32.BF16 R160, R4.reuse, R88, RZ ;  /* 0x0000005804a0723c */ /* 0x040ff000000418ff */
[----:B------:R-:W-:Y:S01]  /*4a50*/  HMMA.16816.F32.BF16 R148, R4, R100, RZ ;  /* 0x000000640494723c */ /* 0x000fe200000418ff */
[----:B-1----:R-:W-:Y:S01]  /*4a60*/  FFMA.FTZ R8, R21, c[0x0][0x2d0], -R12 ;  /* 0x0000b40015087a23 */ /* 0x002fe2000001080c */
[----:B--2---:R-:W-:-:S06]  /*4a70*/  F2FP.BF16.PACK_AB R10, R185, R207 ;  /* 0x000000cfb90a723e */ /* 0x004fcc00000010ff */
[C---:B------:R-:W-:Y:S01]  /*4a80*/  HMMA.16816.F32.BF16 R44, R4.reuse, R40, RZ ;  /* 0x00000028042c723c */ /* 0x040fe200000418ff */
[----:B------:R1:W-:Y:S07]  /*4a90*/  MUFU.EX2 R251, R8 ;  /* 0x0000000800fb7308 */ /* 0x0003ee0000000800 */
[C---:B------:R-:W-:Y:S08]  /*4aa0*/  HMMA.16816.F32.BF16 R164, R4.reuse, R84, RZ ;  /* 0x0000005404a4723c */ /* 0x040ff000000418ff */
[----:B------:R-:W-:Y:S01]  /*4ab0*/  HMMA.16816.F32.BF16 R144, R4, R104, RZ ;  /* 0x000000680490723c */ /* 0x000fe200000418ff */
[----:B-1----:R-:W-:Y:S01]  /*4ac0*/  FMNMX.FTZ R8, R171, R3, !PT ;  /* 0x00000003ab087209 */ /* 0x002fe20007810000 */
[----:B------:R-:W-:-:S03]  /*4ad0*/  FFMA.FTZ R3, R22, c[0x0][0x2d0], -R12 ;  /* 0x0000b40016037a23 */ /* 0x000fc6000001080c */
[----:B------:R-:W-:Y:S01]  /*4ae0*/  FMNMX.FTZ R8, R170, R8, !PT ;  /* 0x00000008aa087209 */ /* 0x000fe20007810000 */
[----:B------:R1:W2:Y:S02]  /*4af0*/  MUFU.EX2 R249, R3 ;  /* 0x0000000300f97308 */ /* 0x0002a40000000800 */
[C---:B------:R-:W-:Y:S08]  /*4b00*/  HMMA.16816.F32.BF16 R156, R4.reuse, R76, RZ ;  /* 0x0000004c049c723c */ /* 0x040ff000000418ff */
[----:B------:R-:W-:Y:S01]  /*4b10*/  HMMA.16816.F32.BF16 R140, R4, R108, RZ ;  /* 0x0000006c048c723c */ /* 0x000fe200000418ff */
[----:B-1----:R-:W-:Y:S01]  /*4b20*/  FMNMX.FTZ R3, R136, R8, !PT ;  /* 0x0000000888037209 */ /* 0x002fe20007810000 */
[----:B------:R-:W-:Y:S01]  /*4b30*/  FFMA.FTZ R8, R23, c[0x0][0x2d0], -R12 ;  /* 0x0000b40017087a23 */ /* 0x000fe2000001080c */
[----:B--2---:R-:W-:-:S05]  /*4b40*/  F2FP.BF16.PACK_AB R9, R249, R251 ;  /* 0x000000fbf909723e */ /* 0x004fca00000010ff */
[----:B------:R-:W-:Y:S01]  /*4b50*/  HMMA.16816.F32.BF16 R128, R4, R42, RZ ;  /* 0x0000002a0480723c */ /* 0x000fe200000418ff */
[----:B------:R-:W-:Y:S01]  /*4b60*/  FMNMX.FTZ R3, R229, R3, !PT ;  /* 0x00000003e5037209 */ /* 0x000fe20007810000 */
[----:B------:R1:W-:Y:S03]  /*4b70*/  MUFU.EX2 R187, R8 ;  /* 0x0000000800bb7308 */ /* 0x0003e60000000800 */
[----:B------:R-:W-:-:S03]  /*4b80*/  FMNMX.FTZ R3, R190, R3, !PT ;  /* 0x00000003be037209 */ /* 0x000fc60007810000 */
[----:B------:R-:W-:Y:S01]  /*4b90*/  HMMA.16816.F32.BF16 R116, R4, R78, RZ ;  /* 0x0000004e0474723c */ /* 0x000fe200000418ff */
[----:B------:R-:W-:-:S04]  /*4ba0*/  FMNMX.FTZ R3, R189, R3, !PT ;  /* 0x00000003bd037209 */ /* 0x000fc80007810000 */
[----:B------:R-:W-:Y:S01]  /*4bb0*/  FMNMX.FTZ R14, R188, R3, !PT ;  /* 0x00000003bc0e7209 */ /* 0x000fe20007810000 */
[----:B------:R-:W-:Y:S02]  /*4bc0*/  FMUL.FTZ R3, R139, c[0x0][0x2d0] ;  /* 0x0000b4008b037a20 */ /* 0x000fe40000410000 */
[C---:B------:R-:W-:Y:S01]  /*4bd0*/  HMMA.16816.F32.BF16 R80, R4.reuse, R86, RZ ;  /* 0x000000560450723c */ /* 0x040fe200000418ff */
[----:B-1----:R-:W-:Y:S01]  /*4be0*/  FFMA.FTZ R8, R24, c[0x0][0x2d0], -R12 ;  /* 0x0000b40018087a23 */ /* 0x002fe2000001080c */
[----:B------:R-:W1:Y:S01]  /*4bf0*/  SHFL.BFLY PT, R15, R14, 0x2, 0x1f ;  /* 0x0c401f000e0f7f89 */ /* 0x000e6200000e0000 */
[----:B------:R-:W-:Y:S02]  /*4c00*/  FSEL R3, R3, RZ, P2 ;  /* 0x000000ff03037208 */ /* 0x000fe40001000000 */
[----:B------:R2:W3:Y:S03]  /*4c10*/  MUFU.EX2 R247, R8 ;  /* 0x0000000800f77308 */ /* 0x0004e60000000800 */
[C---:B------:R-:W-:Y:S08]  /*4c20*/  HMMA.16816.F32.BF16 R36, R4.reuse, R90, RZ ;  /* 0x0000005a0424723c */ /* 0x040ff000000418ff */
[----:B------:R-:W-:Y:S01]  /*4c30*/  HMMA.16816.F32.BF16 R32, R4, R94, RZ ;  /* 0x0000005e0420723c */ /* 0x000fe200000418ff */
[----:B--2---:R-:W-:-:S02]  /*4c40*/  F2FP.BF16.PACK_AB R8, R250, R238 ;  /* 0x000000eefa08723e */ /* 0x004fc400000010ff */
[----:B---3--:R-:W-:-:S05]  /*4c50*/  F2FP.BF16.PACK_AB R11, R247, R187 ;  /* 0x000000bbf70b723e */ /* 0x008fca00000010ff */
[----:B------:R-:W-:Y:S01]  /*4c60*/  HMMA.16816.F32.BF16 R28, R4, R102, RZ ;  /* 0x00000066041c723c */ /* 0x000fe200000418ff */
[----:B-1----:R-:W-:-:S07]  /*4c70*/  FMNMX.FTZ R0, R14, R15, !PT ;  /* 0x0000000f0e007209 */ /* 0x002fce0007810000 */
[C---:B------:R-:W-:Y:S07]  /*4c80*/  HMMA.16816.F32.BF16 R16, R8.reuse, R68, R152 ;  /* 0x000000440810723c */ /* 0x040fee0000041898 */
[----:B------:R-:W-:Y:S01]  /*4c90*/  IMAD.MOV.U32 R155, RZ, RZ, R214 ;  /* 0x000000ffff9b7224 */ /* 0x000fe200078e00d6 */
[C---:B------:R-:W-:Y:S08]  /*4ca0*/  HMMA.16816.F32.BF16 R176, R8.reuse, R60, R160 ;  /* 0x0000003c08b0723c */ /* 0x040ff000000418a0 */
[----:B------:R-:W-:Y:S01]  /*4cb0*/  HMMA.16816.F32.BF16 R208, R8, R56, R44 ;  /* 0x0000003808d0723c */ /* 0x000fe2000004182c */
[----:B------:R-:W-:Y:S07]  /*4cc0*/  LDSM.16.MT88.4 R44, [R235+0x2900] ;  /* 0x00290000eb2c783b */ /* 0x000fee0000004200 */
[----:B------:R-:W-:Y:S01]  /*4cd0*/  MOV R204, R17 ;  /* 0x0000001100cc7202 */ /* 0x000fe20000000f00 */
[----:B------:R-:W-:Y:S01]  /*4ce0*/  IMAD.MOV.U32 R154, RZ, RZ, R19 ;  /* 0x000000ffff9a7224 */ /* 0x000fe200078e0013 */
[----:B------:R-:W-:Y:S01]  /*4cf0*/  MOV R152, R16 ;  /* 0x0000001000987202 */ /* 0x000fe20000000f00 */
[----:B------:R-:W-:Y:S01]  /*4d00*/  IMAD.MOV.U32 R153, RZ, RZ, R18 ;  /* 0x000000ffff997224 */ /* 0x000fe200078e0012 */
[----:B------:R-:W-:Y:S08]  /*4d10*/  HMMA.16816.F32.BF16 R24, R4, R106, RZ ;  /* 0x0000006a0418723c */ /* 0x000ff000000418ff */
[----:B------:R-:W-:Y:S08]  /*4d20*/  HMMA.16816.F32.BF16 R16, R8, R64, R148 ;  /* 0x000000400810723c */ /* 0x000ff00000041894 */
[----:B------:R-:W-:Y:S01]  /*4d30*/  HMMA.16816.F32.BF16 R20, R4, R110, RZ ;  /* 0x0000006e0414723c */ /* 0x000fe200000418ff */
[----:B------:R-:W1:Y:S06]  /*4d40*/  SHFL.BFLY PT, R5, R0, 0x1, 0x1f ;  /* 0x0c201f0000057f89 */ /* 0x000e6c00000e0000 */
[----:B------:R-:W-:Y:S01]  /*4d50*/  FFMA.FTZ R4, R96, c[0x0][0x2d0], -R3 ;  /* 0x0000b40060047a23 */ /* 0x000fe20000010803 */
[C---:B------:R-:W-:Y:S03]  /*4d60*/  HMMA.16816.F32.BF16 R224, R8.reuse, R72, R164 ;  /* 0x0000004808e0723c */ /* 0x040fe600000418a4 */
[----:B------:R2:W-:Y:S04]  /*4d70*/  MUFU.EX2 R193, R4 ;  /* 0x0000000400c17308 */ /* 0x0005e80000000800 */
[----:B------:R-:W-:Y:S01]  /*4d80*/  IMAD.MOV.U32 R167, RZ, RZ, R176 ;  /* 0x000000ffffa77224 */ /* 0x000fe200078e00b0 */
[----:B------:R-:W-:Y:S01]  /*4d90*/  MOV R166, R177 ;  /* 0x000000b100a67202 */ /* 0x000fe20000000f00 */
[----:B------:R-:W-:Y:S01]  /*4da0*/  IMAD.MOV.U32 R165, RZ, RZ, R178 ;  /* 0x000000ffffa57224 */ /* 0x000fe200078e00b2 */
[----:B------:R-:W-:Y:S01]  /*4db0*/  MOV R177, R19 ;  /* 0x0000001300b17202 */ /* 0x000fe20000000f00 */
[----:B------:R-:W-:Y:S01]  /*4dc0*/  IMAD.MOV.U32 R164, RZ, RZ, R179 ;  /* 0x000000ffffa47224 */ /* 0x000fe200078e00b3 */
[----:B------:R-:W-:Y:S01]  /*4dd0*/  HMMA.16816.F32.BF16 R220, R8, R52, R156 ;  /* 0x0000003408dc723c */ /* 0x000fe2000004189c */
[----:B------:R-:W-:-:S02]  /*4de0*/  IMAD.MOV.U32 R179, RZ, RZ, R17 ;  /* 0x000000ffffb37224 */ /* 0x000fc400078e0011 */
[----:B------:R-:W-:Y:S02]  /*4df0*/  IMAD.MOV.U32 R178, RZ, RZ, R18 ;  /* 0x000000ffffb27224 */ /* 0x000fe400078e0012 */
[----:B------:R-:W-:Y:S01]  /*4e00*/  IMAD.MOV.U32 R176, RZ, RZ, R16 ;  /* 0x000000ffffb07224 */ /* 0x000fe200078e0010 */
[----:B-1----:R-:W-:Y:S01]  /*4e10*/  FMNMX.FTZ R138, R0, R5, !PT ;  /* 0x00000005008a7209 */ /* 0x002fe20007810000 */
[--C-:B--2---:R-:W-:Y:S01]  /*4e20*/  FFMA.FTZ R4, R97, c[0x0][0x2d0], -R3.reuse ;  /* 0x0000b40061047a23 */ /* 0x104fe20000010803 */
[C---:B------:R-:W-:Y:S01]  /*4e30*/  HMMA.16816.F32.BF16 R16, R8.reuse, R48, R144 ;  /* 0x000000300810723c */ /* 0x040fe20000041890 */
[--C-:B------:R-:W-:Y:S01]  /*4e40*/  FFMA.FTZ R0, R113, c[0x0][0x2d0], -R3.reuse ;  /* 0x0000b40071007a23 */ /* 0x100fe20000010803 */
[----:B------:R-:W-:Y:S01]  /*4e50*/  FSETP.NEU.FTZ.AND P2, PT, R138, -INF , PT ;  /* 0xff8000008a00780b */ /* 0x000fe20003f5d000 */
[----:B------:R1:W-:Y:S05]  /*4e60*/  MUFU.EX2 R192, R4 ;  /* 0x0000000400c07308 */ /* 0x0003ea0000000800 */
[C---:B------:R-:W-:Y:S03]  /*4e70*/  HMMA.16816.F32.BF16 R128, R8.reuse, R58, R128 ;  /* 0x0000003a0880723c */ /* 0x040fe60000041880 */
[----:B------:R2:W-:Y:S05]  /*4e80*/  MUFU.EX2 R147, R0 ;  /* 0x0000000000937308 */ /* 0x0005ea0000000800 */
[----:B------:R-:W-:Y:S01]  /*4e90*/  HMMA.16816.F32.BF16 R156, R8, R54, R116 ;  /* 0x00000036089c723c */ /* 0x000fe20000041874 */
[----:B-1----:R-:W-:-:S04]  /*4ea0*/  FFMA.FTZ R4, R98, c[0x0][0x2d0], -R3 ;  /* 0x0000b40062047a23 */ /* 0x002fc80000010803 */
[----:B------:R1:W-:Y:S03]  /*4eb0*/  MUFU.EX2 R245, R4 ;  /* 0x0000000400f57308 */ /* 0x0003e60000000800 */
[----:B------:R-:W-:Y:S01]  /*4ec0*/  IMAD.MOV.U32 R146, RZ, RZ, R17 ;  /* 0x000000ffff927224 */ /* 0x000fe200078e0011 */
[----:B------:R-:W-:Y:S01]  /*4ed0*/  MOV R145, R19 ;  /* 0x0000001300917202 */ /* 0x000fe20000000f00 */
[----:B------:R-:W-:Y:S01]  /*4ee0*/  IMAD.MOV.U32 R144, RZ, RZ, R18 ;  /* 0x000000ffff907224 */ /* 0x000fe200078e0012 */
[----:B------:R-:W-:Y:S01]  /*4ef0*/  HMMA.16816.F32.BF16 R196, R8, R74, R80 ;  /* 0x0000004a08c4723c */ /* 0x000fe20000041850 */
[----:B--2---:R-:W-:-:S05]  /*4f00*/  FMUL.FTZ R0, R138, c[0x0][0x2d0] ;  /* 0x0000b4008a007a20 */ /* 0x004fca0000410000 */
[----:B------:R-:W-:Y:S02]  /*4f10*/  FSEL R0, R0, RZ, P2 ;  /* 0x000000ff00007208 */ /* 0x000fe40001000000 */
[----:B------:R-:W-:Y:S01]  /*4f20*/  HMMA.16816.F32.BF16 R200, R8, R62, R36 ;  /* 0x0000003e08c8723c */ /* 0x000fe20000041824 */
[----:B-1----:R-:W-:-:S04]  /*4f30*/  FFMA.FTZ R4, R99, c[0x0][0x2d0], -R3 ;  /* 0x0000b40063047a23 */ /* 0x002fc80000010803 */
[----:B------:R1:W-:Y:S03]  /*4f40*/  MUFU.EX2 R244, R4 ;  /* 0x0000000400f47308 */ /* 0x0003e60000000800 */
[C---:B------:R-:W-:Y:S01]  /*4f50*/  HMMA.16816.F32.BF16 R216, R8.reuse, R66, R28 ;  /* 0x0000004208d8723c */ /* 0x040fe2000004181c */
[--C-:B-1----:R-:W-:Y:S02]  /*4f60*/  FFMA.FTZ R4, R112, c[0x0][0x2d0], -R3.reuse ;  /* 0x0000b40070047a23 */ /* 0x102fe40000010803 */
[----:B------:R-:W-:Y:S02]  /*4f70*/  IMAD.MOV.U32 R112, RZ, RZ, R16 ;  /* 0x000000ffff707224 */ /* 0x000fe400078e0010 */
[----:B------:R1:W-:Y:S03]  /*4f80*/  MUFU.EX2 R15, R4 ;  /* 0x00000004000f7308 */ /* 0x0003e60000000800 */
[----:B------:R-:W-:Y:S01]  /*4f90*/  HMMA.16816.F32.BF16 R16, R8, R44, R140 ;  /* 0x0000002c0810723c */ /* 0x000fe2000004188c */
[----:B-1----:R-:W-:Y:S01]  /*4fa0*/  FFMA.FTZ R4, R115, c[0x0][0x2d0], -R3 ;  /* 0x0000b40073047a23 */ /* 0x002fe20000010803 */
[----:B------:R-:W-:-:S03]  /*4fb0*/  MOV R115, R213 ;  /* 0x000000d500737202 */ /* 0x000fc60000000f00 */
[----:B------:R1:W-:Y:S11]  /*4fc0*/  MUFU.EX2 R248, R4 ;  /* 0x0000000400f87308 */ /* 0x0003f60000000800 */
[----:B------:R-:W-:Y:S08]  /*4fd0*/  @!UPT UIADD3 URZ, URZ, URZ, URZ ;  /* 0x0000003f3f3ff290 */ /* 0x000ff0000fffe03f */
[----:B------:R-:W-:Y:S01]  /*4fe0*/  MOV R141, R18 ;  /* 0x00000012008d7202 */ /* 0x000fe20000000f00 */
[----:B------:R-:W-:Y:S01]  /*4ff0*/  IMAD.MOV.U32 R140, RZ, RZ, R19 ;  /* 0x000000ffff8c7224 */ /* 0x000fe200078e0013 */
[----:B------:R-:W-:Y:S01]  /*5000*/  MOV R98, R16 ;  /* 0x0000001000627202 */ /* 0x000fe20000000f00 */
[----:B------:R-:W-:Y:S02]  /*5010*/  IMAD.MOV.U32 R113, RZ, RZ, R17 ;  /* 0x000000ffff717224 */ /* 0x000fe400078e0011 */
[C---:B------:R-:W-:Y:S01]  /*5020*/  HMMA.16816.F32.BF16 R16, R8.reuse, R70, R32 ;  /* 0x000000460810723c */ /* 0x040fe20000041820 */
[----:B-1----:R-:W-:Y:S02]  /*5030*/  FFMA.FTZ R4, R114, c[0x0][0x2d0], -R3 ;  /* 0x0000b40072047a23 */ /* 0x002fe40000010803 */
[----:B------:R-:W-:Y:S02]  /*5040*/  IMAD.MOV.U32 R114, RZ, RZ, R212 ;  /* 0x000000ffff727224 */ /* 0x000fe400078e00d4 */
[----:B------:R1:W2:Y:S03]  /*5050*/  MUFU.EX2 R186, R4 ;  /* 0x0000000400ba7308 */ /* 0x0002a60000000800 */
[----:B------:R-:W-:Y:S11]  /*5060*/  HMMA.16816.F32.BF16 R212, R8, R46, R20 ;  /* 0x0000002e08d4723c */ /* 0x000ff60000041814 */
[----:B------:R-:W-:Y:S05]  /*5070*/  @!UPT UIADD3 URZ, URZ, URZ, URZ ;  /* 0x0000003f3f3ff290 */ /* 0x000fea000fffe03f */
[----:B------:R-:W-:Y:S01]  /*5080*/  IMAD.MOV.U32 R83, RZ, RZ, R17 ;  /* 0x000000ffff537224 */ /* 0x000fe200078e0011 */
[----:B------:R-:W-:Y:S01]  /*5090*/  MOV R81, R19 ;  /* 0x0000001300517202 */ /* 0x000fe20000000f00 */
[----:B-1----:R-:W-:Y:S01]  /*50a0*/  FFMA.FTZ R4, R120, c[0x0][0x2d0], -R0 ;  /* 0x0000b40078047a23 */ /* 0x002fe20000010800 */
[----:B--2---:R-:W-:Y:S01]  /*50b0*/  F2FP.BF16.PACK_AB R6, R186, R248 ;  /* 0x000000f8ba06723e */ /* 0x004fe200000010ff */
[----:B------:R-:W-:Y:S02]  /*50c0*/  IMAD.MOV.U32 R82, RZ, RZ, R18 ;  /* 0x000000ffff527224 */ /* 0x000fe400078e0012 */
[----:B------:R1:W-:Y:S01]  /*50d0*/  MUFU.EX2 R97, R4 ;  /* 0x0000000400617308 */ /* 0x0003e20000000800 */
[----:B------:R-:W-:Y:S02]  /*50e0*/  IMAD.MOV.U32 R80, RZ, RZ, R16 ;  /* 0x000000ffff507224 */ /* 0x000fe400078e0010 */
[----:B-1----:R-:W-:-:S05]  /*50f0*/  FFMA.FTZ R4, R121, c[0x0][0x2d0], -R0 ;  /* 0x0000b40079047a23 */ /* 0x002fca0000010800 */
[----:B------:R1:W2:Y:S02]  /*5100*/  MUFU.EX2 R96, R4 ;  /* 0x0000000400607308 */ /* 0x0002a40000000800 */
[----:B-1----:R-:W-:-:S06]  /*5110*/  FFMA.FTZ R4, R122, c[0x0][0x2d0], -R0 ;  /* 0x0000b4007a047a23 */ /* 0x002fcc0000010800 */
[----:B------:R1:W-:Y:S02]  /*5120*/  MUFU.EX2 R99, R4 ;  /* 0x0000000400637308 */ /* 0x0003e40000000800 */
[----:B-1----:R-:W-:Y:S02]  /*5130*/  FFMA.FTZ R4, R123, c[0x0][0x2d0], -R0 ;  /* 0x0000b4007b047a23 */ /* 0x002fe40000010800 */
[----:B------:R-:W-:Y:S04]  /*5140*/  HMMA.16816.F32.BF16 R120, R8, R50, R24 ;  /* 0x000000320878723c */ /* 0x000fe80000041818 */
[----:B------:R1:W3:Y:S03]  /*5150*/  MUFU.EX2 R14, R4 ;  /* 0x00000004000e7308 */ /* 0x0002e60000000800 */
[----:B------:R-:W-:-:S02]  /*5160*/  F2FP.BF16.PACK_AB R8, R192, R193 ;  /* 0x000000c1c008723e */ /* 0x000fc400000010ff */
[----:B------:R-:W-:Y:S02]  /*5170*/  F2FP.BF16.PACK_AB R10, R244, R245 ;  /* 0x000000f5f40a723e */ /* 0x000fe400000010ff */
[----:B--2---:R-:W-:Y:S01]  /*5180*/  F2FP.BF16.PACK_AB R9, R96, R97 ;  /* 0x000000616009723e */ /* 0x004fe200000010ff */
[----:B-1----:R-:W-:Y:S01]  /*5190*/  FFMA.FTZ R4, R124, c[0x0][0x2d0], -R0 ;  /* 0x0000b4007c047a23 */ /* 0x002fe20000010800 */
[----:B---3--:R-:W-:-:S03]  /*51a0*/  F2FP.BF16.PACK_AB R11, R14, R99 ;  /* 0x000000630e0b723e */ /* 0x008fc600000010ff */
[----:B------:R1:W-:Y:S04]  /*51b0*/  MUFU.EX2 R252, R4 ;  /* 0x0000000400fc7308 */ /* 0x0003e80000000800 */
[C---:B------:R-:W-:Y:S08]  /*51c0*/  HMMA.16816.F32.BF16 R20, R8.reuse, R40, RZ ;  /* 0x000000280814723c */ /* 0x040ff000000418ff */
[----:B------:R-:W-:Y:S01]  /*51d0*/  HMMA.16816.F32.BF16 R16, R8, R76, RZ ;  /* 0x0000004c0810723c */ /* 0x000fe200000418ff */
[----:B-1----:R-:W-:-:S06]  /*51e0*/  FFMA.FTZ R4, R125, c[0x0][0x2d0], -R0 ;  /* 0x0000b4007d047a23 */ /* 0x002fcc0000010800 */
[----:B------:R-:W-:Y:S01]  /*51f0*/  IMAD.MOV.U32 R77, RZ, RZ, R83 ;  /* 0x000000ffff4d7224 */ /* 0x000fe200078e0053 */
[----:B------:R1:W2:Y:S01]  /*5200*/  MUFU.EX2 R142, R4 ;  /* 0x00000004008e7308 */ /* 0x0002a20000000800 */
[----:B------:R-:W-:Y:S01]  /*5210*/  HMMA.16816.F32.BF16 R36, R8, R84, RZ ;  /* 0x000000540824723c */ /* 0x000fe200000418ff */
[----:B------:R-:W-:-:S06]  /*5220*/  IMAD.MOV.U32 R76, RZ, RZ, R80 ;  /* 0x000000ffff4c7224 */ /* 0x000fcc00078e0050 */
[----:B------:R-:W-:Y:S01]  /*5230*/  MOV R85, R147 ;  /* 0x0000009300557202 */ /* 0x000fe20000000f00 */
[----:B------:R-:W-:Y:S01]  /*5240*/  HMMA.16816.F32.BF16 R32, R8, R88, RZ ;  /* 0x000000580820723c */ /* 0x000fe200000418ff */
[----:B------:R-:W-:Y:S02]  /*5250*/  IMAD.MOV.U32 R84, RZ, RZ, R82 ;  /* 0x000000ffff547224 */ /* 0x000fe400078e0052 */
[----:B-1----:R-:W-:Y:S01]  /*5260*/  FFMA.FTZ R4, R126, c[0x0][0x2d0], -R0 ;  /* 0x0000b4007e047a23 */ /* 0x002fe20000010800 */
[----:B--2---:R-:W-:-:S04]  /*5270*/  F2FP.BF16.PACK_AB R5, R142, R252 ;  /* 0x000000fc8e05723e */ /* 0x004fc800000010ff */
[C---:B------:R-:W-:Y:S01]  /*5280*/  HMMA.16816.F32.BF16 R28, R8.reuse, R92, RZ ;  /* 0x0000005c081c723c */ /* 0x040fe200000418ff */
[----:B------:R-:W-:Y:S01]  /*5290*/  MOV R88, R98 ;  /* 0x0000006200587202 */ /* 0x000fe20000000f00 */
[----:B------:R1:W-:Y:S01]  /*52a0*/  MUFU.EX2 R231, R4 ;  /* 0x0000000400e77308 */ /* 0x0003e20000000800 */
[----:B------:R-:W-:Y:S02]  /*52b0*/  IMAD.MOV.U32 R98, RZ, RZ, R206 ;  /* 0x000000ffff627224 */ /* 0x000fe400078e00ce */
[----:B------:R-:W-:Y:S02]  /*52c0*/  IMAD.MOV.U32 R89, RZ, RZ, R205 ;  /* 0x000000ffff597224 */ /* 0x000fe400078e00cd */
[----:B------:R-:W-:Y:S01]  /*52d0*/  IMAD.MOV.U32 R92, RZ, RZ, R140 ;  /* 0x000000ffff5c7224 */ /* 0x000fe200078e008c */
[----:B------:R-:W-:Y:S01]  /*52e0*/  HMMA.16816.F32.BF16 R24, R8, R100, RZ ;  /* 0x000000640818723c */ /* 0x000fe200000418ff */
[----:B------:R-:W-:Y:S01]  /*52f0*/  IMAD.MOV.U32 R93, RZ, RZ, R113 ;  /* 0x000000ffff5d7224 */ /* 0x000fe200078e0071 */
[----:B------:R-:W-:-:S05]  /*5300*/  MOV R140, R112 ;  /* 0x00000070008c7202 */ /* 0x000fca0000000f00 */
[----:B------:R-:W-:Y:S01]  /*5310*/  IMAD.MOV.U32 R100, RZ, RZ, R141 ;  /* 0x000000ffff647224 */ /* 0x000fe200078e008d */
[----:B------:R-:W-:Y:S01]  /*5320*/  MOV R101, R155 ;  /* 0x0000009b00657202 */ /* 0x000fe20000000f00 */
[----:B------:R-:W-:Y:S01]  /*5330*/  IMAD.MOV.U32 R155, RZ, RZ, R207 ;  /* 0x000000ffff9b7224 */ /* 0x000fe200078e00cf */
[----:B------:R-:W-:Y:S01]  /*5340*/  HMMA.16816.F32.BF16 R40, R8, R42, RZ ;  /* 0x0000002a0828723c */ /* 0x000fe200000418ff */
[----:B-1----:R-:W-:Y:S02]  /*5350*/  FFMA.FTZ R4, R127, c[0x0][0x2d0], -R0 ;  /* 0x0000b4007f047a23 */ /* 0x002fe40000010800 */
[----:B------:R-:W-:Y:S02]  /*5360*/  IMAD.MOV.U32 R141, RZ, RZ, R179 ;  /* 0x000000ffff8d7224 */ /* 0x000fe400078e00b3 */
[----:B------:R1:W2:Y:S02]  /*5370*/  MUFU.EX2 R143, R4 ;  /* 0x00000004008f7308 */ /* 0x0002a40000000800 */
[----:B-1----:R-:W-:Y:S01]  /*5380*/  F2FP.BF16.PACK_AB R4, R147, R15 ;  /* 0x0000000f9304723e */ /* 0x002fe200000010ff */
[----:B------:R-:W-:Y:S01]  /*5390*/  IMAD.MOV.U32 R147, RZ, RZ, R204 ;  /* 0x000000ffff937224 */ /* 0x000fe200078e00cc */
[----:B--2---:R-:W-:-:S07]  /*53a0*/  F2FP.BF16.PACK_AB R7, R143, R231 ;  /* 0x000000e78f07723e */ /* 0x004fce00000010ff */
[C---:B------:R-:W-:Y:S07]  /*53b0*/  HMMA.16816.F32.BF16 R148, R4.reuse, R56, R20 ;  /* 0x000000380494723c */ /* 0x040fee0000041814 */
[----:B------:R-:W-:Y:S01]  /*53c0*/  MOV R56, R145 ;  /* 0x0000009100387202 */ /* 0x000fe20000000f00 */
[----:B------:R-:W-:Y:S01]  /*53d0*/  HMMA.16816.F32.BF16 R160, R4, R52, R16 ;  /* 0x0000003404a0723c */ /* 0x000fe20000041810 */
[----:B------:R-:W-:Y:S01]  /*53e0*/  IMAD.MOV.U32 R57, RZ, RZ, R144 ;  /* 0x000000ffff397224 */ /* 0x000fe200078e0090 */
[----:B------:R-:W-:Y:S01]  /*53f0*/  MOV R145, R177 ;  /* 0x000000b100917202 */ /* 0x000fe20000000f00 */
[----:B------:R-:W-:-:S04]  /*5400*/  IMAD.MOV.U32 R144, RZ, RZ, R178 ;  /* 0x000000ffff907224 */ /* 0x000fc800078e00b2 */
[----:B------:R-:W-:Y:S01]  /*5410*/  IMAD.MOV.U32 R53, RZ, RZ, R146 ;  /* 0x000000ffff357224 */ /* 0x000fe200078e0092 */
[----:B------:R-:W-:Y:S01]  /*5420*/  HMMA.16816.F32.BF16 R20, R8, R104, RZ ;  /* 0x000000680814723c */ /* 0x000fe200000418ff */
[----:B------:R-:W-:Y:S01]  /*5430*/  MOV R52, R81 ;  /* 0x0000005100347202 */ /* 0x000fe20000000f00 */
[----:B------:R-:W-:-:S05]  /*5440*/  IMAD.MOV.U32 R146, RZ, RZ, R176 ;  /* 0x000000ffff927224 */ /* 0x000fca00078e00b0 */
[----:B------:R-:W-:Y:S01]  /*5450*/  MOV R104, R140 ;  /* 0x0000008c00687202 */ /* 0x000fe20000000f00 */
[----:B------:R-:W-:Y:S01]  /*5460*/  HMMA.16816.F32.BF16 R16, R8, R108, RZ ;  /* 0x0000006c0810723c */ /* 0x000fe200000418ff */
[----:B------:R-:W-:-:S06]  /*5470*/  MOV R105, R53 ;  /* 0x0000003500697202 */ /* 0x000fcc0000000f00 */
[----:B------:R-:W-:Y:S01]  /*5480*/  IMAD.MOV.U32 R109, RZ, RZ, R114 ;  /* 0x000000ffff6d7224 */ /* 0x000fe200078e0072 */
[----:B------:R-:W-:Y:S01]  /*5490*/  MOV R108, R115 ;  /* 0x00000073006c7202 */ /* 0x000fe20000000f00 */
[C---:B------:R-:W-:Y:S07]  /*54a0*/  HMMA.16816.F32.BF16 R176, R4.reuse, R72, R36 ;  /* 0x0000004804b0723c */ /* 0x040fee0000041824 */
[----:B------:R-:W-:Y:S01]  /*54b0*/  IMAD.MOV.U32 R73, RZ, RZ, R147 ;  /* 0x000000ffff497224 */ /* 0x000fe200078e0093 */
[----:B------:R-:W-:Y:S01]  /*54c0*/  HMMA.16816.F32.BF16 R80, R4, R60, R32 ;  /* 0x0000003c0450723c */ /* 0x000fe20000041820 */
[----:B------:R-:W-:-:S07]  /*54d0*/  IMAD.MOV.U32 R72, RZ, RZ, R152 ;  /* 0x000000ffff487224 */ /* 0x000fce00078e0098 */
[C---:B------:R-:W-:Y:S08]  /*54e0*/  HMMA.16816.F32.BF16 R124, R4.reuse, R68, R28 ;  /* 0x00000044047c723c */ /* 0x040ff0000004181c */
[C---:B------:R-:W-:Y:S08]  /*54f0*/  HMMA.16816.F32.BF16 R116, R4.reuse, R64, R24 ;  /* 0x000000400474723c */ /* 0x040ff00000041818 */
[C---:B------:R-:W-:Y:S08]  /*5500*/  HMMA.16816.F32.BF16 R112, R4.reuse, R48, R20 ;  /* 0x000000300470723c */ /* 0x040ff00000041814 */
[----:B------:R-:W-:Y:S08]  /*5510*/  HMMA.16816.F32.BF16 R204, R4, R44, R16 ;  /* 0x0000002c04cc723c */ /* 0x000ff00000041810 */
[C---:B------:R-:W-:Y:S07]  /*5520*/  HMMA.16816.F32.BF16 R36, R8.reuse, R78, RZ ;  /* 0x0000004e0824723c */ /* 0x040fee00000418ff */
[----:B------:R-:W-:Y:S01]  /*5530*/  IMAD.MOV.U32 R79, RZ, RZ, R52 ;  /* 0x000000ffff4f7224 */ /* 0x000fe200078e0034 */
[----:B------:R-:W-:Y:S01]  /*5540*/  HMMA.16816.F32.BF16 R32, R8, R86, RZ ;  /* 0x000000560820723c */ /* 0x000fe200000418ff */
[----:B------:R-:W-:Y:S01]  /*5550*/  IMAD.MOV.U32 R78, RZ, RZ, R84 ;  /* 0x000000ffff4e7224 */ /* 0x000fe200078e0054 */
[----:B------:R-:W-:-:S05]  /*5560*/  MOV R84, R185 ;  /* 0x000000b900547202 */ /* 0x000fca0000000f00 */
[----:B------:R-:W-:Y:S01]  /*5570*/  IMAD.MOV.U32 R86, RZ, RZ, R100 ;  /* 0x000000ffff567224 */ /* 0x000fe200078e0064 */
[----:B------:R-:W-:Y:S01]  /*5580*/  HMMA.16816.F32.BF16 R28, R8, R90, RZ ;  /* 0x0000005a081c723c */ /* 0x000fe200000418ff */
[----:B------:R-:W-:Y:S02]  /*5590*/  MOV R100, R155 ;  /* 0x0000009b00647202 */ /* 0x000fe40000000f00 */
[----:B------:R-:W-:Y:S01]  /*55a0*/  MOV R87, R92 ;  /* 0x0000005c00577202 */ /* 0x000fe20000000f00 */
[----:B------:R-:W-:-:S03]  /*55b0*/  IMAD.MOV.U32 R92, RZ, RZ, R187 ;  /* 0x000000ffff5c7224 */ /* 0x000fc600078e00bb */
[----:B------:R-:W-:Y:S01]  /*55c0*/  IMAD.MOV.U32 R90, RZ, RZ, R144 ;  /* 0x000000ffff5a7224 */ /* 0x000fe200078e0090 */
[----:B------:R-:W-:Y:S01]  /*55d0*/  HMMA.16816.F32.BF16 R24, R8, R94, RZ ;  /* 0x0000005e0818723c */ /* 0x000fe200000418ff */
[----:B------:R-:W-:-:S06]  /*55e0*/  MOV R91, R145 ;  /* 0x00000091005b7202 */ /* 0x000fcc0000000f00 */
[----:B------:R-:W-:Y:S01]  /*55f0*/  IMAD.MOV.U32 R94, RZ, RZ, R88 ;  /* 0x000000ffff5e7224 */ /* 0x000fe200078e0058 */
[C---:B------:R-:W-:Y:S01]  /*5600*/  HMMA.16816.F32.BF16 R20, R8.reuse, R102, RZ ;  /* 0x000000660814723c */ /* 0x040fe200000418ff */
[----:B------:R-:W-:Y:S02]  /*5610*/  IMAD.MOV.U32 R88, RZ, RZ, R146 ;  /* 0x000000ffff587224 */ /* 0x000fe400078e0092 */
[----:B------:R-:W-:Y:S02]  /*5620*/  IMAD.MOV.U32 R95, RZ, RZ, R93 ;  /* 0x000000ffff5f7224 */ /* 0x000fe400078e005d */
[----:B------:R-:W-:Y:S02]  /*5630*/  IMAD.MOV.U32 R93, RZ, RZ, R186 ;  /* 0x000000ffff5d7224 */ /* 0x000fe400078e00ba */
[----:B------:R-:W-:Y:S01]  /*5640*/  MOV R103, R89 ;  /* 0x0000005900677202 */ /* 0x000fe20000000f00 */
[----:B------:R-:W-:Y:S01]  /*5650*/  HMMA.16816.F32.BF16 R16, R8, R106, RZ ;  /* 0x0000006a0810723c */ /* 0x000fe200000418ff */
[----:B------:R-:W-:-:S02]  /*5660*/  IMAD.MOV.U32 R89, RZ, RZ, R141 ;  /* 0x000000ffff597224 */ /* 0x000fc400078e008d */
[----:B------:R-:W-:-:S04]  /*5670*/  IMAD.MOV.U32 R102, RZ, RZ, R56 ;  /* 0x000000ffff667224 */ /* 0x000fc800078e0038 */
[----:B------:R-:W-:Y:S01]  /*5680*/  IMAD.MOV.U32 R107, RZ, RZ, R57 ;  /* 0x000000ffff6b7224 */ /* 0x000fe200078e0039 */
[----:B------:R-:W-:Y:S01]  /*5690*/  HMMA.16816.F32.BF16 R8, R8, R110, RZ ;  /* 0x0000006e0808723c */ /* 0x000fe200000418ff */
[----:B------:R-:W-:-:S06]  /*56a0*/  MOV R106, R154 ;  /* 0x0000009a006a7202 */ /* 0x000fcc0000000f00 */
[----:B------:R-:W-:Y:S01]  /*56b0*/  IMAD.MOV.U32 R111, RZ, RZ, R153 ;  /* 0x000000ffff6f7224 */ /* 0x000fe200078e0099 */
[----:B------:R-:W-:Y:S01]  /*56c0*/  HMMA.16816.F32.BF16 R40, R4, R58, R40 ;  /* 0x0000003a0428723c */ /* 0x000fe20000041828 */
[----:B------:R-:W-:Y:S02]  /*56d0*/  IMAD.MOV.U32 R110, RZ, RZ, R94 ;  /* 0x000000ffff6e7224 */ /* 0x000fe400078e005e */
[----:B------:R-:W-:-:S05]  /*56e0*/  IMAD.MOV.U32 R94, RZ, RZ, R108 ;  /* 0x000000ffff5e7224 */ /* 0x000fca00078e006c */
[C---:B------:R-:W-:Y:S08]  /*56f0*/  HMMA.16816.F32.BF16 R36, R4.reuse, R54, R36 ;  /* 0x000000360424723c */ /* 0x040ff00000041824 */
[C---:B------:R-:W-:Y:S08]  /*5700*/  HMMA.16816.F32.BF16 R32, R4.reuse, R74, R32 ;  /* 0x0000004a0420723c */ /* 0x040ff00000041820 */
[----:B------:R-:W-:Y:S01]  /*5710*/  HMMA.16816.F32.BF16 R28, R4, R62, R28 ;  /* 0x0000003e041c723c */ /* 0x000fe2000004181c */
[----:B------:R-:W-:Y:S01]  /*5720*/  MOV R75, R106 ;  /* 0x0000006a004b7202 */ /* 0x000fe20000000f00 */
[----:B------:R-:W-:-:S02]  /*5730*/  IMAD.MOV.U32 R106, RZ, RZ, R107 ;  /* 0x000000ffff6a7224 */ /* 0x000fc400078e006b */
[----:B------:R-:W-:Y:S02]  /*5740*/  IMAD.MOV.U32 R74, RZ, RZ, R111 ;  /* 0x000000ffff4a7224 */ /* 0x000fe400078e006f */
[----:B------:R-:W-:Y:S01]  /*5750*/  IMAD.MOV.U32 R107, RZ, RZ, R102 ;  /* 0x000000ffff6b7224 */ /* 0x000fe200078e0066 */
[----:B------:R-:W-:Y:S01]  /*5760*/  MOV R102, R86 ;  /* 0x0000005600667202 */ /* 0x000fe20000000f00 */
[----:B------:R-:W-:Y:S01]  /*5770*/  HMMA.16816.F32.BF16 R68, R4, R70, R24 ;  /* 0x000000460444723c */ /* 0x000fe20000041818 */
[----:B------:R-:W-:Y:S01]  /*5780*/  LDSM.16.MT88.4 R24, [R234+0x1100] ;  /* 0x00110000ea18783b */ /* 0x000fe20000004200 */
[----:B------:R-:W-:Y:S01]  /*5790*/  IMAD.MOV.U32 R111, RZ, RZ, R95 ;  /* 0x000000ffff6f7224 */ /* 0x000fe200078e005f */
[----:B------:R-:W-:Y:S01]  /*57a0*/  MOV R95, R109 ;  /* 0x0000006d005f7202 */ /* 0x000fe20000000f00 */
[----:B------:R-:W-:-:S04]  /*57b0*/  IMAD.MOV.U32 R86, RZ, RZ, R251 ;  /* 0x000000ffff567224 */ /* 0x000fc800078e00fb */
[C---:B------:R-:W-:Y:S01]  /*57c0*/  HMMA.16816.F32.BF16 R64, R4.reuse, R66, R20 ;  /* 0x000000420440723c */ /* 0x040fe20000041814 */
[----:B------:R-:W-:Y:S07]  /*57d0*/  LDSM.16.MT88.4 R20, [R236+0x1100] ;  /* 0x00110000ec14783b */ /* 0x000fee0000004200 */
[C---:B------:R-:W-:Y:S01]  /*57e0*/  HMMA.16816.F32.BF16 R48, R4.reuse, R50, R16 ;  /* 0x000000320430723c */ /* 0x040fe20000041810 */
[----:B------:R-:W1:Y:S07]  /*57f0*/  LDSM.16.MT88.4 R16, [R233+0x1100] ;  /* 0x00110000e910783b */ /* 0x000e6e0000004200 */
[----:B------:R-:W-:Y:S01]  /*5800*/  HMMA.16816.F32.BF16 R44, R4, R46, R8 ;  /* 0x0000002e042c723c */ /* 0x000fe20000041808 */
[----:B------:R-:W-:Y:S01]  /*5810*/  MOV R108, R249 ;  /* 0x000000f9006c7202 */ /* 0x000fe20000000f00 */
[----:B------:R-:W-:Y:S01]  /*5820*/  IMAD.MOV.U32 R109, RZ, RZ, R248 ;  /* 0x000000ffff6d7224 */ /* 0x000fe200078e00f8 */
[----:B------:R2:W5:Y:S04]  /*5830*/  LDL.LU R251, [R1+0x90] ;  /* 0x0000900001fb7983 */ /* 0x0005680000300800 */
[----:B------:R-:W-:-:S02]  /*5840*/  FFMA.FTZ R4, R169, c[0x0][0x2d0], -R3 ;  /* 0x0000b400a9047a23 */ /* 0x000fc40000010803 */
[----:B------:R-:W-:Y:S01]  /*5850*/  FFMA.FTZ R5, R174, c[0x0][0x2d0], -R13 ;  /* 0x0000b400ae057a23 */ /* 0x000fe2000001080d */
[----:B------:R-:W-:Y:S01]  /*5860*/  MOV R174, R165 ;  /* 0x000000a500ae7202 */ /* 0x000fe20000000f00 */
[----:B------:R3:W-:Y:S08]  /*5870*/  MUFU.EX2 R61, R4 ;  /* 0x00000004003d7308 */ /* 0x0007f00000000800 */
[----:B------:R-:W-:Y:S01]  /*5880*/  MUFU.EX2 R59, R5 ;  /* 0x00000005003b7308 */ /* 0x000fe20000000800 */
[----:B---3--:R-:W-:-:S07]  /*5890*/  FFMA.FTZ R4, R168, c[0x0][0x2d0], -R3 ;  /* 0x0000b400a8047a23 */ /* 0x008fce0000010803 */
[----:B------:R3:W4:Y:S02]  /*58a0*/  MUFU.EX2 R140, R4 ;  /* 0x00000004008c7308 */ /* 0x0007240000000800 */
[----:B---3--:R-:W-:Y:S01]  /*58b0*/  FFMA.FTZ R4, R135, c[0x0][0x2d0], -R3 ;  /* 0x0000b40087047a23 */ /* 0x008fe20000010803 */
[----:B----4-:R-:W-:-:S05]  /*58c0*/  F2FP.BF16.PACK_AB R8, R140, R61 ;  /* 0x0000003d8c08723e */ /* 0x010fca00000010ff */
[----:B------:R3:W-:Y:S02]  /*58d0*/  MUFU.EX2 R135, R4 ;  /* 0x0000000400877308 */ /* 0x0007e40000000800 */
[----:B---3--:R-:W-:-:S06]  /*58e0*/  FFMA.FTZ R4, R133, c[0x0][0x2d0], -R3 ;  /* 0x0000b40085047a23 */ /* 0x008fcc0000010803 */
[----:B------:R3:W4:Y:S02]  /*58f0*/  MUFU.EX2 R141, R4 ;  /* 0x00000004008d7308 */ /* 0x0007240000000800 */
[----:B---3--:R-:W-:Y:S01]  /*5900*/  FFMA.FTZ R4, R172, c[0x0][0x2d0], -R0 ;  /* 0x0000b400ac047a23 */ /* 0x008fe20000010800 */
[----:B----4-:R-:W-:Y:S01]  /*5910*/  F2FP.BF16.PACK_AB R10, R141, R135 ;  /* 0x000000878d0a723e */ /* 0x010fe200000010ff */
[----:B------:R-:W-:-:S04]  /*5920*/  IMAD.MOV.U32 R172, RZ, RZ, R167 ;  /* 0x000000ffffac7224 */ /* 0x000fc800078e00a7 */
[----:B------:R3:W-:Y:S02]  /*5930*/  MUFU.EX2 R57, R4 ;  /* 0x0000000400397308 */ /* 0x0007e40000000800 */
[----:B---3--:R-:W-:-:S06]  /*5940*/  FFMA.FTZ R4, R171, c[0x0][0x2d0], -R0 ;  /* 0x0000b400ab047a23 */ /* 0x008fcc0000010800 */
[----:B------:R3:W4:Y:S02]  /*5950*/  MUFU.EX2 R60, R4 ;  /* 0x00000004003c7308 */ /* 0x0007240000000800 */
[----:B---3--:R-:W-:Y:S01]  /*5960*/  FFMA.FTZ R4, R170, c[0x0][0x2d0], -R0 ;  /* 0x0000b400aa047a23 */ /* 0x008fe20000010800 */
[----:B----4-:R-:W-:-:S05]  /*5970*/  F2FP.BF16.PACK_AB R9, R60, R57 ;  /* 0x000000393c09723e */ /* 0x010fca00000010ff */
[----:B------:R3:W-:Y:S02]  /*5980*/  MUFU.EX2 R63, R4 ;  /* 0x00000004003f7308 */ /* 0x0007e40000000800 */
[----:B---3--:R-:W-:-:S06]  /*5990*/  FFMA.FTZ R4, R136, c[0x0][0x2d0], -R0 ;  /* 0x0000b40088047a23 */ /* 0x008fcc0000010800 */
[----:B------:R3:W4:Y:S02]  /*59a0*/  MUFU.EX2 R133, R4 ;  /* 0x0000000400857308 */ /* 0x0007240000000800 */
[----:B---3--:R-:W-:Y:S01]  /*59b0*/  FFMA.FTZ R4, R180, c[0x0][0x2d0], -R13 ;  /* 0x0000b400b4047a23 */ /* 0x008fe2000001080d */
[----:B----4-:R-:W-:-:S05]  /*59c0*/  F2FP.BF16.PACK_AB R11, R133, R63 ;  /* 0x0000003f850b723e */ /* 0x010fca00000010ff */
[----:B------:R3:W-:Y:S02]  /*59d0*/  MUFU.EX2 R54, R4 ;  /* 0x0000000400367308 */ /* 0x0007e40000000800 */
[C---:B-1----:R-:W-:Y:S08]  /*59e0*/  HMMA.16816.F32.BF16 R148, R8.reuse, R16, R148 ;  /* 0x000000100894723c */ /* 0x042ff00000041894 */
[----:B------:R-:W-:Y:S01]  /*59f0*/  HMMA.16816.F32.BF16 R40, R8, R18, R40 ;  /* 0x000000120828723c */ /* 0x000fe20000041828 */
[----:B---3--:R-:W-:-:S02]  /*5a00*/  FFMA.FTZ R4, R175, c[0x0][0x2d0], -R13 ;  /* 0x0000b400af047a23 */ /* 0x008fc4000001080d */
[----:B------:R-:W-:Y:S02]  /*5a10*/  IMAD.MOV.U32 R175, RZ, RZ, R164 ;  /* 0x000000ffffaf7224 */ /* 0x000fe400078e00a4 */
[----:B------:R1:W-:Y:S03]  /*5a20*/  MUFU.EX2 R56, R4 ;  /* 0x0000000400387308 */ /* 0x0003e60000000800 */
[C---:B------:R-:W-:Y:S08]  /*5a30*/  HMMA.16816.F32.BF16 R176, R8.reuse, R20, R176 ;  /* 0x0000001408b0723c */ /* 0x040ff000000418b0 */
[----:B------:R-:W-:Y:S01]  /*5a40*/  HMMA.16816.F32.BF16 R32, R8, R22, R32 ;  /* 0x000000160820723c */ /* 0x000fe20000041820 */
[----:B-1----:R-:W-:-:S07]  /*5a50*/  FFMA.FTZ R4, R173, c[0x0][0x2d0], -R13 ;  /* 0x0000b400ad047a23 */ /* 0x002fce000001080d */
[C---:B------:R-:W-:Y:S01]  /*5a60*/  HMMA.16816.F32.BF16 R160, R8.reuse, R24, R160 ;  /* 0x0000001808a0723c */ /* 0x040fe200000418a0 */
[----:B------:R-:W-:Y:S01]  /*5a70*/  IMAD.MOV.U32 R173, RZ, RZ, R166 ;  /* 0x000000ffffad7224 */ /* 0x000fe200078e00a6 */
[----:B------:R1:W3:Y:S06]  /*5a80*/  MUFU.EX2 R62, R4 ;  /* 0x00000004003e7308 */ /* 0x0002ec0000000800 */
[----:B------:R-:W-:Y:S01]  /*5a90*/  HMMA.16816.F32.BF16 R36, R8, R26, R36 ;  /* 0x0000001a0824723c */ /* 0x000fe20000041824 */
[----:B-1----:R-:W-:Y:S01]  /*5aa0*/  FFMA.FTZ R4, R184, c[0x0][0x2d0], -R12 ;  /* 0x0000b400b8047a23 */ /* 0x002fe2000001080c */
[----:B---3--:R-:W-:-:S03]  /*5ab0*/  F2FP.BF16.PACK_AB R6, R62, R59 ;  /* 0x0000003b3e06723e */ /* 0x008fc600000010ff */
[----:B------:R1:W-:Y:S02]  /*5ac0*/  MUFU.EX2 R52, R4 ;  /* 0x0000000400347308 */ /* 0x0003e40000000800 */
[----:B-1----:R-:W-:-:S06]  /*5ad0*/  FFMA.FTZ R4, R183, c[0x0][0x2d0], -R12 ;  /* 0x0000b400b7047a23 */ /* 0x002fcc000001080c */
[----:B------:R1:W3:Y:S02]  /*5ae0*/  MUFU.EX2 R53, R4 ;  /* 0x0000000400357308 */ /* 0x0002e40000000800 */
[----:B-1----:R-:W-:Y:S01]  /*5af0*/  FFMA.FTZ R4, R182, c[0x0][0x2d0], -R12 ;  /* 0x0000b400b6047a23 */ /* 0x002fe2000001080c */
[----:B---3--:R-:W-:-:S05]  /*5b00*/  F2FP.BF16.PACK_AB R5, R53, R52 ;  /* 0x000000343505723e */ /* 0x008fca00000010ff */
[----:B------:R1:W-:Y:S02]  /*5b10*/  MUFU.EX2 R55, R4 ;  /* 0x0000000400377308 */ /* 0x0003e40000000800 */
[----:B-1----:R-:W-:-:S06]  /*5b20*/  FFMA.FTZ R4, R181, c[0x0][0x2d0], -R12 ;  /* 0x0000b400b5047a23 */ /* 0x002fcc000001080c */
[----:B------:R1:W3:Y:S02]  /*5b30*/  MUFU.EX2 R58, R4 ;  /* 0x00000004003a7308 */ /* 0x0002e40000000800 */
[----:B-1----:R-:W-:Y:S02]  /*5b40*/  F2FP.BF16.PACK_AB R4, R56, R54 ;  /* 0x000000363804723e */ /* 0x002fe400000010ff */
[----:B---3--:R-:W-:-:S07]  /*5b50*/  F2FP.BF16.PACK_AB R7, R58, R55 ;  /* 0x000000373a07723e */ /* 0x008fce00000010ff */
[C---:B------:R-:W-:Y:S08]  /*5b60*/  HMMA.16816.F32.BF16 R144, R4.reuse, R16, R208 ;  /* 0x000000100490723c */ /* 0x040ff000000418d0 */
[C---:B------:R-:W-:Y:S01]  /*5b70*/  HMMA.16816.F32.BF16 R152, R4.reuse, R18, R128 ;  /* 0x000000120498723c */ /* 0x040fe20000041880 */
[----:B------:R-:W1:Y:S07]  /*5b80*/  LDSM.16.MT88.4 R16, [R235+0x1100] ;  /* 0x00110000eb10783b */ /* 0x000e6e0000004200 */
[C---:B------:R-:W-:Y:S08]  /*5b90*/  HMMA.16816.F32.BF16 R180, R4.reuse, R20, R224 ;  /* 0x0000001404b4723c */ /* 0x040ff000000418e0 */
[C---:B------:R-:W-:Y:S01]  /*5ba0*/  HMMA.16816.F32.BF16 R184, R4.reuse, R22, R196 ;  /* 0x0000001604b8723c */ /* 0x040fe200000418c4 */
[----:B------:R-:W-:Y:S07]  /*5bb0*/  LDSM.16.MT88.4 R20, [R234+0x3100] ;  /* 0x00310000ea14783b */ /* 0x000fee0000004200 */
[----:B------:R-:W-:Y:S01]  /*5bc0*/  HMMA.16816.F32.BF16 R164, R4, R24, R220 ;  /* 0x0000001804a4723c */ /* 0x000fe200000418dc */
[----:B------:R-:W-:-:S07]  /*5bd0*/  IMAD.MOV.U32 R136, RZ, RZ, R102 ;  /* 0x000000ffff887224 */ /* 0x000fce00078e0066 */
[----:B------:R-:W-:Y:S01]  /*5be0*/  HMMA.16816.F32.BF16 R168, R4, R26, R156 ;  /* 0x0000001a04a8723c */ /* 0x000fe2000004189c */
[----:B------:R-:W3:Y:S07]  /*5bf0*/  LDSM.16.MT88.4 R24, [R233+0x3100] ;  /* 0x00310000e918783b */ /* 0x000eee0000004200 */
[-C--:B-1----:R-:W-:Y:S08]  /*5c00*/  HMMA.16816.F32.BF16 R224, R8, R16.reuse, R80 ;  /* 0x0000001008e0723c */ /* 0x082ff00000041850 */
[C---:B------:R-:W-:Y:S07]  /*5c10*/  HMMA.16816.F32.BF16 R196, R4.reuse, R16, R172 ;  /* 0x0000001004c4723c */ /* 0x040fee00000418ac */
[----:B------:R-:W-:Y:S01]  /*5c20*/  MOV R172, R103 ;  /* 0x0000006700ac7202 */ /* 0x000fe20000000f00 */
[----:B------:R-:W-:Y:S01]  /*5c30*/  HMMA.16816.F32.BF16 R200, R4, R18, R200 ;  /* 0x0000001204c8723c */ /* 0x000fe200000418c8 */
[----:B------:R-:W-:-:S07]  /*5c40*/  IMAD.MOV.U32 R103, RZ, RZ, R87 ;  /* 0x000000ffff677224 */ /* 0x000fce00078e0057 */
[----:B------:R-:W-:Y:S01]  /*5c50*/  HMMA.16816.F32.BF16 R220, R8, R18, R28 ;  /* 0x0000001208dc723c */ /* 0x000fe2000004181c */
[----:B------:R-:W1:Y:S04]  /*5c60*/  LDSM.16.MT88.4 R16, [R236+0x3100] ;  /* 0x00310000ec10783b */ /* 0x000e680000004200 */
[----:B------:R-:W4:Y:S01]  /*5c70*/  LDSM.16.MT88.4 R28, [R235+0x3100] ;  /* 0x00310000eb1c783b */ /* 0x000f220000004200 */
[----:B------:R-:W-:Y:S01]  /*5c80*/  IMAD.MOV.U32 R87, RZ, RZ, R250 ;  /* 0x000000ffff577224 */ /* 0x000fe200078e00fa */
[----:B------:R-:W-:Y:S01]  /*5c90*/  MOV R174, R110 ;  /* 0x0000006e00ae7202 */ /* 0x000fe20000000f00 */
[----:B------:R-:W-:Y:S01]  /*5ca0*/  IMAD.MOV.U32 R173, RZ, RZ, R172 ;  /* 0x000000ffffad7224 */ /* 0x000fe200078e00ac */
[----:B------:R-:W-:Y:S01]  /*5cb0*/  MOV R172, R103 ;  /* 0x0000006700ac7202 */ /* 0x000fe20000000f00 */
[----:B------:R-:W-:Y:S01]  /*5cc0*/  IMAD.MOV.U32 R175, RZ, RZ, R111 ;  /* 0x000000ffffaf7224 */ /* 0x000fe200078e006f */
[----:B------:R-:W-:Y:S01]  /*5cd0*/  MOV R102, R86 ;  /* 0x0000005600667202 */ /* 0x000fe20000000f00 */
[----:B------:R-:W-:Y:S01]  /*5ce0*/  IMAD.MOV.U32 R110, RZ, RZ, R94 ;  /* 0x000000ffff6e7224 */ /* 0x000fe200078e005e */
[----:B---3--:R-:W-:Y:S01]  /*5cf0*/  HMMA.16816.F32.BF16 R72, R4, R24, R72 ;  /* 0x000000180448723c */ /* 0x008fe20000041848 */
[----:B------:R-:W-:Y:S01]  /*5d00*/  IMAD.MOV.U32 R111, RZ, RZ, R95 ;  /* 0x000000ffff6f7224 */ /* 0x000fe200078e005f */
[----:B------:R-:W-:Y:S01]  /*5d10*/  MOV R95, R109 ;  /* 0x0000006d005f7202 */ /* 0x000fe20000000f00 */
[----:B------:R-:W-:Y:S01]  /*5d20*/  IMAD.MOV.U32 R103, RZ, RZ, R87 ;  /* 0x000000ffff677224 */ /* 0x000fe200078e0057 */
[----:B------:R2:W5:Y:S01]  /*5d30*/  LDL.LU R250, [R1+0x8c] ;  /* 0x00008c0001fa7983 */ /* 0x0005620000300800 */
[----:B------:R-:W-:Y:S01]  /*5d40*/  IMAD.MOV.U32 R94, RZ, RZ, R108 ;  /* 0x000000ffff5e7224 */ /* 0x000fe200078e006c */
[----:B------:R-:W-:Y:S01]  /*5d50*/  MOV R108, R93 ;  /* 0x0000005d006c7202 */ /* 0x000fe20000000f00 */
        /* <DEDUP_REMOVED lines=8> */
[----:B------:R-:W-:-:S02]  /*5de0*/  IMAD.MOV.U32 R84, RZ, RZ, R244 ;  /* 0x000000ffff547224 */ /* 0x000fc400078e00f4 */
[----:B------:R-:W-:Y:S01]  /*5df0*/  IMAD.MOV.U32 R210, RZ, RZ, R174 ;  /* 0x000000ffffd27224 */ /* 0x000fe200078e00ae */
[----:B------:R-:W-:Y:S01]  /*5e00*/  MOV R111, R94 ;  /* 0x0000005e006f7202 */ /* 0x000fe20000000f00 */
[----:B------:R-:W-:Y:S01]  /*5e10*/  IMAD.MOV.U32 R211, RZ, RZ, R175 ;  /* 0x000000ffffd37224 */ /* 0x000fe200078e00af */
[C---:B------:R-:W-:Y:S01]  /*5e20*/  HMMA.16816.F32.BF16 R88, R4.reuse, R20, R88 ;  /* 0x000000140458723c */ /* 0x040fe20000041858 */
[----:B------:R-:W-:Y:S01]  /*5e30*/  IMAD.MOV.U32 R174, RZ, RZ, R172 ;  /* 0x000000ffffae7224 */ /* 0x000fe200078e00ac */
[----:B------:R-:W-:Y:S01]  /*5e40*/  MOV R94, R87 ;  /* 0x00000057005e7202 */ /* 0x000fe20000000f00 */
[----:B------:R-:W-:Y:S01]  /*5e50*/  IMAD.MOV.U32 R93, RZ, RZ, R245 ;  /* 0x000000ffff5d7224 */ /* 0x000fe200078e00f5 */
[----:B------:R2:W5:Y:S01]  /*5e60*/  LDL.LU R249, [R1+0x88] ;  /* 0x0000880001f97983 */ /* 0x0005620000300800 */
[----:B------:R-:W-:Y:S02]  /*5e70*/  IMAD.MOV.U32 R175, RZ, RZ, R110 ;  /* 0x000000ffffaf7224 */ /* 0x000fe400078e006e */
[----:B------:R-:W-:Y:S01]  /*5e80*/  IMAD.MOV.U32 R172, RZ, RZ, R102 ;  /* 0x000000ffffac7224 */ /* 0x000fe200078e0066 */
[----:B------:R-:W-:Y:S01]  /*5e90*/  MOV R87, R100 ;  /* 0x0000006400577202 */ /* 0x000fe20000000f00 */
[----:B------:R-:W-:Y:S01]  /*5ea0*/  IMAD.MOV.U32 R110, RZ, RZ, R103 ;  /* 0x000000ffff6e7224 */ /* 0x000fe200078e0067 */
[----:B------:R-:W-:Y:S01]  /*5eb0*/  MOV R130, R210 ;  /* 0x000000d200827202 */ /* 0x000fe20000000f00 */
[----:B------:R-:W-:Y:S01]  /*5ec0*/  IMAD.MOV.U32 R102, RZ, RZ, R95 ;  /* 0x000000ffff667224 */ /* 0x000fe200078e005f */
[----:B------:R-:W-:Y:S01]  /*5ed0*/  MOV R100, R84 ;  /* 0x0000005400647202 */ /* 0x000fe20000000f00 */
[----:B------:R-:W-:Y:S01]  /*5ee0*/  IMAD.MOV.U32 R103, RZ, RZ, R86 ;  /* 0x000000ffff677224 */ /* 0x000fe200078e0056 */
[----:B-1----:R-:W-:Y:S01]  /*5ef0*/  HMMA.16816.F32.BF16 R104, R4, R16, R104 ;  /* 0x000000100468723c */ /* 0x002fe20000041868 */
[----:B------:R-:W-:Y:S01]  /*5f00*/  IMAD.MOV.U32 R95, RZ, RZ, R108 ;  /* 0x000000ffff5f7224 */ /* 0x000fe200078e006c */
[----:B------:R-:W-:Y:S01]  /*5f10*/  MOV R84, R242 ;  /* 0x000000f200547202 */ /* 0x000fe20000000f00 */
[----:B------:R-:W-:Y:S01]  /*5f20*/  IMAD.MOV.U32 R86, RZ, RZ, R109 ;  /* 0x000000ffff567224 */ /* 0x000fe200078e006d */
[----:B------:R2:W5:Y:S01]  /*5f30*/  LDL.LU R248, [R1+0x84] ;  /* 0x0000840001f87983 */ /* 0x0005620000300800 */
[----:B------:R-:W-:-:S02]  /*5f40*/  IMAD.MOV.U32 R108, RZ, RZ, R92 ;  /* 0x000000ffff6c7224 */ /* 0x000fc400078e005c */
[----:B------:R-:W-:Y:S02]  /*5f50*/  IMAD.MOV.U32 R109, RZ, RZ, R93 ;  /* 0x000000ffff6d7224 */ /* 0x000fe400078e005d */
[----:B------:R-:W-:Y:S02]  /*5f60*/  IMAD.MOV.U32 R129, RZ, RZ, R209 ;  /* 0x000000ffff817224 */ /* 0x000fe400078e00d1 */
[----:B------:R-:W-:Y:S02]  /*5f70*/  IMAD.MOV.U32 R131, RZ, RZ, R211 ;  /* 0x000000ffff837224 */ /* 0x000fe400078e00d3 */
        /* <DEDUP_REMOVED lines=12> */
[----:B------:R-:W-:Y:S01]  /*6040*/  HMMA.16816.F32.BF16 R76, R4, R26, R76 ;  /* 0x0000001a044c723c */ /* 0x000fe2000004184c */
[----:B------:R-:W-:Y:S01]  /*6050*/  IMAD.MOV.U32 R136, RZ, RZ, R103 ;  /* 0x000000ffff887224 */ /* 0x000fe200078e0067 */
[----:B------:R2:W5:Y:S01]  /*6060*/  LDL.LU R247, [R1+0x80] ;  /* 0x0000800001f77983 */ /* 0x0005620000300800 */
[----:B------:R-:W-:-:S02]  /*6070*/  IMAD.MOV.U32 R172, RZ, RZ, R110 ;  /* 0x000000ffffac7224 */ /* 0x000fc400078e006e */
[----:B------:R-:W-:Y:S01]  /*6080*/  IMAD.MOV.U32 R102, RZ, RZ, R86 ;  /* 0x000000ffff667224 */ /* 0x000fe200078e0056 */
[----:B------:R-:W-:Y:S01]  /*6090*/  MOV R128, R209 ;  /* 0x000000d100807202 */ /* 0x000fe20000000f00 */
[----:B------:R-:W-:Y:S01]  /*60a0*/  IMAD.MOV.U32 R103, RZ, RZ, R87 ;  /* 0x000000ffff677224 */ /* 0x000fe200078e0057 */
[----:B------:R-:W-:Y:S01]  /*60b0*/  MOV R87, R92 ;  /* 0x0000005c00577202 */ /* 0x000fe20000000f00 */
[----:B------:R-:W-:Y:S01]  /*60c0*/  IMAD.MOV.U32 R95, RZ, RZ, R109 ;  /* 0x000000ffff5f7224 */ /* 0x000fe200078e006d */
[----:B------:R-:W-:Y:S01]  /*60d0*/  HMMA.16816.F32.BF16 R64, R8, R22, R64 ;  /* 0x000000160840723c */ /* 0x000fe20000041840 */
[----:B------:R-:W-:Y:S01]  /*60e0*/  IMAD.MOV.U32 R110, RZ, RZ, R94 ;  /* 0x000000ffff6e7224 */ /* 0x000fe200078e005e */
[----:B------:R-:W-:Y:S01]  /*60f0*/  MOV R94, R108 ;  /* 0x0000006c005e7202 */ /* 0x000fe20000000f00 */
[----:B------:R-:W-:Y:S01]  /*6100*/  IMAD.MOV.U32 R86, RZ, RZ, R100 ;  /* 0x000000ffff567224 */ /* 0x000fe200078e0064 */
[----:B------:R-:W-:Y:S01]  /*6110*/  MOV R100, R14 ;  /* 0x0000000e00647202 */ /* 0x000fe20000000f00 */
[----:B------:R-:W-:Y:S01]  /*6120*/  IMAD.MOV.U32 R109, RZ, RZ, R84 ;  /* 0x000000ffff6d7224 */ /* 0x000fe200078e0054 */
[----:B------:R2:W5:Y:S01]  /*6130*/  LDL.LU R246, [R1+0x7c] ;  /* 0x00007c0001f67983 */ /* 0x0005620000300800 */
[----:B------:R-:W-:-:S02]  /*6140*/  IMAD.MOV.U32 R84, RZ, RZ, R237 ;  /* 0x000000ffff547224 */ /* 0x000fc400078e00ed */
[----:B------:R-:W-:Y:S02]  /*6150*/  IMAD.MOV.U32 R108, RZ, RZ, R93 ;  /* 0x000000ffff6c7224 */ /* 0x000fe400078e005d */
[----:B------:R-:W-:Y:S01]  /*6160*/  IMAD.MOV.U32 R158, RZ, RZ, R131 ;  /* 0x000000ffff9e7224 */ /* 0x000fe200078e0083 */
[----:B------:R-:W-:Y:S01]  /*6170*/  MOV R131, R173 ;  /* 0x000000ad00837202 */ /* 0x000fe20000000f00 */
[----:B------:R-:W-:Y:S01]  /*6180*/  IMAD.MOV.U32 R130, RZ, RZ, R210 ;  /* 0x000000ffff827224 */ /* 0x000fe200078e00d2 */
[----:B------:R-:W-:Y:S01]  /*6190*/  MOV R209, R111 ;  /* 0x0000006f00d17202 */ /* 0x000fe20000000f00 */
[----:B------:R-:W-:Y:S02]  /*61a0*/  IMAD.MOV.U32 R93, RZ, RZ, R239 ;  /* 0x000000ffff5d7224 */ /* 0x000fe400078e00ef */
[----:B------:R-:W-:Y:S02]  /*61b0*/  IMAD.MOV.U32 R159, RZ, RZ, R208 ;  /* 0x000000ffff9f7224 */ /* 0x000fe400078e00d0 */
[----:B------:R-:W-:-:S02]  /*61c0*/  IMAD.MOV.U32 R92, RZ, RZ, R240 ;  /* 0x000000ffff5c7224 */ /* 0x000fc400078e00f0 */
        /* <DEDUP_REMOVED lines=14> */
[C---:B------:R-:W-:Y:S01]  /*62b0*/  HMMA.16816.F32.BF16 R48, R8.reuse, R18, R48 ;  /* 0x000000120830723c */ /* 0x040fe20000041830 */
[----:B------:R-:W-:Y:S01]  /*62c0*/  IMAD.MOV.U32 R103, RZ, RZ, R108 ;  /* 0x000000ffff677224 */ /* 0x000fe200078e006c */
[----:B------:R-:W-:Y:S01]  /*62d0*/  MOV R14, R238 ;  /* 0x000000ee000e7202 */ /* 0x000fe20000000f00 */
[----:B------:R-:W-:Y:S01]  /*62e0*/  IMAD.MOV.U32 R86, RZ, RZ, R109 ;  /* 0x000000ffff567224 */ /* 0x000fe200078e006d */
[----:B------:R2:W5:Y:S01]  /*62f0*/  LDL.LU R245, [R1+0x78] ;  /* 0x0000780001f57983 */ /* 0x0005620000300800 */
[----:B------:R-:W-:Y:S02]  /*6300*/  IMAD.MOV.U32 R109, RZ, RZ, R93 ;  /* 0x000000ffff6d7224 */ /* 0x000fe400078e005d */
[----:B------:R-:W-:Y:S02]  /*6310*/  IMAD.MOV.U32 R84, RZ, RZ, R232 ;  /* 0x000000ffff547224 */ /* 0x000fe400078e00e8 */
[----:B------:R-:W-:Y:S01]  /*6320*/  IMAD.MOV.U32 R82, RZ, RZ, R159 ;  /* 0x000000ffff527224 */ /* 0x000fe200078e009f */
[----:B------:R-:W-:Y:S01]  /*6330*/  MOV R159, R209 ;  /* 0x000000d1009f7202 */ /* 0x000fe20000000f00 */
[----:B------:R-:W-:Y:S01]  /*6340*/  IMAD.MOV.U32 R110, RZ, RZ, R95 ;  /* 0x000000ffff6e7224 */ /* 0x000fe200078e005f */
[----:B------:R-:W-:Y:S01]  /*6350*/  MOV R157, R211 ;  /* 0x000000d3009d7202 */ /* 0x000fe20000000f00 */
[----:B------:R-:W-:Y:S01]  /*6360*/  IMAD.MOV.U32 R108, RZ, RZ, R92 ;  /* 0x000000ffff6c7224 */ /* 0x000fe200078e005c */
[----:B----4-:R-:W-:Y:S01]  /*6370*/  HMMA.16816.F32.BF16 R44, R8, R30, R44 ;  /* 0x0000001e082c723c */ /* 0x010fe2000004182c */
[----:B------:R-:W-:Y:S01]  /*6380*/  IMAD.MOV.U32 R209, RZ, RZ, R102 ;  /* 0x000000ffffd17224 */ /* 0x000fe200078e0066 */
[----:B------:R-:W-:Y:S01]  /*6390*/  MOV R102, R87 ;  /* 0x0000005700667202 */ /* 0x000fe20000000f00 */
[----:B------:R-:W-:Y:S01]  /*63a0*/  IMAD.MOV.U32 R128, RZ, RZ, R208 ;  /* 0x000000ffff807224 */ /* 0x000fe200078e00d0 */
[----:B------:R-:W-:Y:S01]  /*63b0*/  MOV R208, R111 ;  /* 0x0000006f00d07202 */ /* 0x000fe20000000f00 */
[----:B------:R-:W-:Y:S01]  /*63c0*/  IMAD.MOV.U32 R158, RZ, RZ, R210 ;  /* 0x000000ffff9e7224 */ /* 0x000fe200078e00d2 */
[----:B------:R-:W-:Y:S01]  /*63d0*/  MOV R210, R103 ;  /* 0x0000006700d27202 */ /* 0x000fe20000000f00 */
[----:B------:R-:W-:Y:S01]  /*63e0*/  IMAD.MOV.U32 R211, RZ, RZ, R86 ;  /* 0x000000ffffd37224 */ /* 0x000fe200078e0056 */
[C---:B------:R-:W-:Y:S01]  /*63f0*/  HMMA.16816.F32.BF16 R92, R4.reuse, R22, R216 ;  /* 0x00000016045c723c */ /* 0x040fe200000418d8 */
[----:B------:R-:W-:Y:S01]  /*6400*/  IMAD.MOV.U32 R87, RZ, RZ, R100 ;  /* 0x000000ffff577224 */ /* 0x000fe200078e0064 */
[----:B------:R-:W-:Y:S01]  /*6410*/  MOV R86, R109 ;  /* 0x0000006d00567202 */ /* 0x000fe20000000f00 */
[----:B------:R-:W-:Y:S01]  /*6420*/  IMAD.MOV.U32 R103, RZ, RZ, R108 ;  /* 0x000000ffff677224 */ /* 0x000fe200078e006c */
[----:B------:R-:W-:Y:S01]  /*6430*/  MOV R100, R84 ;  /* 0x0000005400647202 */ /* 0x000fe20000000f00 */
[----:B------:R-:W-:Y:S01]  /*6440*/  IMAD.MOV.U32 R84, RZ, RZ, R85 ;  /* 0x000000ffff547224 */ /* 0x000fe200078e0055 */
[----:B------:R2:W5:Y:S01]  /*6450*/  LDL.LU R244, [R1+0x74] ;  /* 0x0000740001f47983 */ /* 0x0005620000300800 */
[----:B------:R-:W-:Y:S01]  /*6460*/  MOV R219, R156 ;  /* 0x0000009c00db7202 */ /* 0x000fe20000000f00 */
[----:B------:R-:W-:Y:S01]  /*6470*/  IMAD.MOV.U32 R156, RZ, RZ, R110 ;  /* 0x000000ffff9c7224 */ /* 0x000fe200078e006e */
[----:B------:R-:W-:Y:S01]  /*6480*/  MOV R85, R134 ;  /* 0x0000008600557202 */ /* 0x000fe20000000f00 */
[C---:B------:R-:W-:Y:S01]  /*6490*/  HMMA.16816.F32.BF16 R108, R4.reuse, R18, R120 ;  /* 0x00000012046c723c */ /* 0x040fe20000041878 */
[----:B------:R-:W-:Y:S01]  /*64a0*/  IMAD.MOV.U32 R218, RZ, RZ, R132 ;  /* 0x000000ffffda7224 */ /* 0x000fe200078e0084 */
[----:B------:R2:W5:Y:S04]  /*64b0*/  LDL.LU R243, [R1+0x70] ;  /* 0x0000700001f37983 */ /* 0x0005680000300800 */
[----:B------:R2:W5:Y:S02]  /*64c0*/  LDL.LU R242, [R1+0x6c] ;  /* 0x00006c0001f27983 */ /* 0x0005640000300800 */
[C---:B------:R-:W-:Y:S02]  /*64d0*/  HMMA.16816.F32.BF16 R120, R4.reuse, R28, R80 ;  /* 0x0000001c0478723c */ /* 0x040fe40000041850 */
[----:B------:R2:W5:Y:S04]  /*64e0*/  LDL.LU R241, [R1+0x68] ;  /* 0x0000680001f17983 */ /* 0x0005680000300800 */
[----:B------:R2:W5:Y:S01]  /*64f0*/  LDL.LU R240, [R1+0x64] ;  /* 0x0000640001f07983 */ /* 0x0005620000300800 */
        /* <DEDUP_REMOVED lines=11> */
[----:B------:R2:W5:Y:S01]  /*65b0*/  LDL.LU R239, [R1+0x60] ;  /* 0x0000600001ef7983 */ /* 0x0005620000300800 */
[----:B------:R-:W-:Y:S03]  /*65c0*/  HMMA.16816.F32.BF16 R84, R4, R30, R212 ;  /* 0x0000001e0454723c */ /* 0x000fe600000418d4 */
[----:B------:R2:W5:Y:S04]  /*65d0*/  LDL.LU R238, [R1+0x5c] ;  /* 0x00005c0001ee7983 */ /* 0x0005680000300800 */
[--C-:B------:R-:W-:Y:S01]  /*65e0*/  FFMA.FTZ R4, R228, c[0x0][0x2d0], -R3.reuse ;  /* 0x0000b400e4047a23 */ /* 0x100fe20000010803 */
[----:B------:R-:W-:Y:S01]  /*65f0*/  MOV R7, R219 ;  /* 0x000000db00077202 */ /* 0x000fe20000000f00 */
[----:B------:R-:W-:Y:S01]  /*6600*/  IMAD.MOV.U32 R6, RZ, RZ, R218 ;  /* 0x000000ffff067224 */ /* 0x000fe200078e00da */
[C---:B------:R-:W-:Y:S01]  /*6610*/  HMMA.16816.F32.BF16 R212, R8.reuse, R26, R68 ;  /* 0x0000001a08d4723c */ /* 0x040fe20000041844 */
[----:B------:R1:W-:Y:S01]  /*6620*/  MUFU.EX2 R22, R4 ;  /* 0x0000000400167308 */ /* 0x0003e20000000800 */
[----:B------:R-:W-:Y:S01]  /*6630*/  MOV R5, R103 ;  /* 0x0000006700057202 */ /* 0x000fe20000000f00 */
[----:B------:R2:W5:Y:S05]  /*6640*/  LDL.LU R237, [R1+0x58] ;  /* 0x0000580001ed7983 */ /* 0x00056a0000300800 */
[----:B------:R-:W-:Y:S01]  /*6650*/  HMMA.16816.F32.BF16 R216, R8, R24, R124 ;  /* 0x0000001808d8723c */ /* 0x000fe2000004187c */
[----:B------:R-:W-:Y:S01]  /*6660*/  MOV R70, R7 ;  /* 0x0000000700467202 */ /* 0x000fe20000000f00 */
[----:B------:R-:W-:Y:S01]  /*6670*/  IMAD.MOV.U32 R71, RZ, RZ, R208 ;  /* 0x000000ffff477224 */ /* 0x000fe200078e00d0 */
[----:B------:R2:W5:Y:S01]  /*6680*/  LDL.LU R232, [R1+0x54] ;  /* 0x0000540001e87983 */ /* 0x0005620000300800 */
[----:B-1----:R-:W-:-:S03]  /*6690*/  FFMA.FTZ R4, R194, c[0x0][0x2d0], -R3 ;  /* 0x0000b400c2047a23 */ /* 0x002fc60000010803 */
[----:B------:R-:W-:Y:S01]  /*66a0*/  MOV R124, R209 ;  /* 0x000000d1007c7202 */ /* 0x000fe20000000f00 */
[----:B------:R-:W-:Y:S01]  /*66b0*/  IMAD.MOV.U32 R125, RZ, RZ, R210 ;  /* 0x000000ffff7d7224 */ /* 0x000fe200078e00d2 */
[----:B------:R-:W-:Y:S01]  /*66c0*/  MOV R126, R211 ;  /* 0x000000d3007e7202 */ /* 0x000fe20000000f00 */
[----:B------:R1:W3:Y:S01]  /*66d0*/  MUFU.EX2 R24, R4 ;  /* 0x0000000400187308 */ /* 0x0002e20000000800 */
[----:B------:R-:W-:Y:S02]  /*66e0*/  IMAD.MOV.U32 R127, RZ, RZ, R102 ;  /* 0x000000ffff7f7224 */ /* 0x000fe400078e0066 */
[----:B------:R-:W-:Y:S01]  /*66f0*/  IMAD.MOV.U32 R69, RZ, RZ, R6 ;  /* 0x000000ffff457224 */ /* 0x000fe200078e0006 */
[----:B------:R-:W-:Y:S01]  /*6700*/  MOV R7, R101 ;  /* 0x0000006500077202 */ /* 0x000fe20000000f00 */
[----:B------:R2:W5:Y:S01]  /*6710*/  LDL.LU R134, [R1+0x50] ;  /* 0x0000500001867983 */ /* 0x0005620000300800 */
[--C-:B-1----:R-:W-:Y:S01]  /*6720*/  FFMA.FTZ R4, R191, c[0x0][0x2d0], -R3.reuse ;  /* 0x0000b400bf047a23 */ /* 0x102fe20000010803 */
[----:B------:R-:W-:Y:S01]  /*6730*/  HMMA.16816.F32.BF16 R208, R8, R20, R116 ;  /* 0x0000001408d0723c */ /* 0x000fe20000041874 */
[----:B------:R-:W-:Y:S01]  /*6740*/  FFMA.FTZ R3, R195, c[0x0][0x2d0], -R3 ;  /* 0x0000b400c3037a23 */ /* 0x000fe20000010803 */
[----:B------:R2:W5:Y:S03]  /*6750*/  LDL.LU R132, [R1+0x4c] ;  /* 0x00004c0001847983 */ /* 0x0005660000300800 */
[----:B------:R1:W-:Y:S02]  /*6760*/  MUFU.EX2 R23, R3 ;  /* 0x0000000300177308 */ /* 0x0003e40000000800 */
[----:B-1----:R-:W-:-:S06]  /*6770*/  FFMA.FTZ R3, R229, c[0x0][0x2d0], -R0 ;  /* 0x0000b400e5037a23 */ /* 0x002fcc0000010800 */
[----:B------:R1:W-:Y:S01]  /*6780*/  MUFU.EX2 R18, R3 ;  /* 0x0000000300127308 */ /* 0x0003e20000000800 */
[----:B------:R-:W-:Y:S02]  /*6790*/  IMAD.MOV.U32 R6, RZ, RZ, R100 ;  /* 0x000000ffff067224 */ /* 0x000fe400078e0064 */
[----:B-1----:R-:W-:-:S05]  /*67a0*/  FFMA.FTZ R3, R190, c[0x0][0x2d0], -R0 ;  /* 0x0000b400be037a23 */ /* 0x002fca0000010800 */
[----:B------:R1:W4:Y:S02]  /*67b0*/  MUFU.EX2 R19, R3 ;  /* 0x0000000300137308 */ /* 0x0003240000000800 */
[--C-:B-1----:R-:W-:Y:S02]  /*67c0*/  FFMA.FTZ R3, R189, c[0x0][0x2d0], -R0.reuse ;  /* 0x0000b400bd037a23 */ /* 0x102fe40000010800 */
[----:B------:R-:W-:Y:S01]  /*67d0*/  FFMA.FTZ R0, R188, c[0x0][0x2d0], -R0 ;  /* 0x0000b400bc007a23 */ /* 0x000fe20000010800 */
[----:B------:R-:W-:Y:S03]  /*67e0*/  HMMA.16816.F32.BF16 R100, R8, R16, R112 ;  /* 0x000000100864723c */ /* 0x000fe60000041870 */
[----:B------:R-:W-:Y:S01]  /*67f0*/  MUFU.EX2 R21, R3 ;  /* 0x0000000300157308 */ /* 0x000fe20000000800 */
[----:B------:R-:W-:Y:S07]  /*6800*/  LDSM.16.MT88.4 R188, [R236+0x1900] ;  /* 0x00190000ecbc783b */ /* 0x000fee0000004200 */
[----:B------:R1:W-:Y:S02]  /*6810*/  MUFU.EX2 R20, R0 ;  /* 0x0000000000147308 */ /* 0x0003e40000000800 */
[----:B-1----:R-:W-:-:S02]  /*6820*/  FFMA.FTZ R0, R70, c[0x0][0x2d0], -R13 ;  /* 0x0000b40046007a23 */ /* 0x002fc4000001080d */
        /* <DEDUP_REMOVED lines=19> */
[----:B------:R-:W-:-:S02]  /*6960*/  MOV R130, R15 ;  /* 0x0000000f00827202 */ /* 0x000fc40000000f00 */
[----:B------:R1:W-:Y:S01]  /*6970*/  MUFU.EX2 R15, R0 ;  /* 0x00000000000f7308 */ /* 0x0003e20000000800 */
[----:B------:R-:W-:Y:S01]  /*6980*/  IMAD.MOV.U32 R27, RZ, RZ, R71 ;  /* 0x000000ffff1b7224 */ /* 0x000fe200078e0047 */
[----:B------:R-:W-:Y:S01]  /*6990*/  MOV R68, R124 ;  /* 0x0000007c00447202 */ /* 0x000fe20000000f00 */
[----:B------:R-:W-:Y:S01]  /*69a0*/  IMAD.MOV.U32 R71, RZ, RZ, R6 ;  /* 0x000000ffff477224 */ /* 0x000fe200078e0006 */
[----:B------:R-:W-:Y:S01]  /*69b0*/  MOV R124, R7 ;  /* 0x00000007007c7202 */ /* 0x000fe20000000f00 */
[----:B------:R-:W-:Y:S02]  /*69c0*/  IMAD.MOV.U32 R6, RZ, RZ, R128 ;  /* 0x000000ffff067224 */ /* 0x000fe400078e0080 */
[----:B-1----:R-:W-:-:S04]  /*69d0*/  FFMA.FTZ R0, R69, c[0x0][0x2d0], -R13 ;  /* 0x0000b40045007a23 */ /* 0x002fc8000001080d */
[----:B------:R1:W-:Y:S01]  /*69e0*/  MUFU.EX2 R16, R0 ;  /* 0x0000000000107308 */ /* 0x0003e20000000800 */
[----:B------:R-:W-:Y:S01]  /*69f0*/  IMAD.MOV.U32 R69, RZ, RZ, R126 ;  /* 0x000000ffff457224 */ /* 0x000fe200078e007e */
[----:B------:R-:W-:Y:S01]  /*6a00*/  MOV R128, R129 ;  /* 0x0000008100807202 */ /* 0x000fe20000000f00 */
[----:B------:R-:W-:Y:S02]  /*6a10*/  IMAD.MOV.U32 R126, RZ, RZ, R158 ;  /* 0x000000ffff7e7224 */ /* 0x000fe400078e009e */
[----:B------:R-:W-:Y:S01]  /*6a20*/  IMAD.MOV.U32 R129, RZ, RZ, R130 ;  /* 0x000000ffff817224 */ /* 0x000fe200078e0082 */
[----:B------:R-:W-:Y:S01]  /*6a30*/  MOV R130, R14 ;  /* 0x0000000e00827202 */ /* 0x000fe20000000f00 */
[----:B------:R-:W-:Y:S02]  /*6a40*/  IMAD.MOV.U32 R7, RZ, RZ, R80 ;  /* 0x000000ffff077224 */ /* 0x000fe400078e0050 */
[----:B-1----:R-:W-:-:S04]  /*6a50*/  FFMA.FTZ R0, R70, c[0x0][0x2d0], -R13 ;  /* 0x0000b40046007a23 */ /* 0x002fc8000001080d */
[----:B------:R1:W-:Y:S01]  /*6a60*/  MUFU.EX2 R17, R0 ;  /* 0x0000000000117308 */ /* 0x0003e20000000800 */
[----:B------:R-:W-:Y:S01]  /*6a70*/  MOV R80, R81 ;  /* 0x0000005100507202 */ /* 0x000fe20000000f00 */
[----:B------:R-:W-:Y:S01]  /*6a80*/  IMAD.MOV.U32 R81, RZ, RZ, R82 ;  /* 0x000000ffff517224 */ /* 0x000fe200078e0052 */
[----:B------:R-:W-:Y:S01]  /*6a90*/  MOV R70, R5 ;  /* 0x0000000500467202 */ /* 0x000fe20000000f00 */
[----:B------:R-:W-:Y:S01]  /*6aa0*/  FFMA.FTZ R3, R69, c[0x0][0x2d0], -R12 ;  /* 0x0000b40045037a23 */ /* 0x000fe2000001080c */
[----:B------:R-:W-:Y:S01]  /*6ab0*/  MOV R82, R83 ;  /* 0x0000005300527202 */ /* 0x000fe20000000f00 */
[----:B------:R-:W-:Y:S01]  /*6ac0*/  IMAD.MOV.U32 R114, RZ, RZ, R124 ;  /* 0x000000ffff727224 */ /* 0x000fe200078e007c */
[----:B------:R-:W-:Y:S01]  /*6ad0*/  MOV R5, R159 ;  /* 0x0000009f00057202 */ /* 0x000fe20000000f00 */
[----:B------:R-:W-:Y:S01]  /*6ae0*/  IMAD.MOV.U32 R115, RZ, RZ, R126 ;  /* 0x000000ffff737224 */ /* 0x000fe200078e007e */
[----:B------:R-:W-:Y:S01]  /*6af0*/  MOV R124, R174 ;  /* 0x000000ae007c7202 */ /* 0x000fe20000000f00 */
[----:B-1----:R-:W-:Y:S01]  /*6b00*/  FFMA.FTZ R0, R125, c[0x0][0x2d0], -R13 ;  /* 0x0000b4007d007a23 */ /* 0x002fe2000001080d */
[----:B------:R-:W-:-:S03]  /*6b10*/  MOV R125, R157 ;  /* 0x0000009d007d7202 */ /* 0x000fc60000000f00 */
[----:B------:R1:W-:Y:S01]  /*6b20*/  MUFU.EX2 R14, R0 ;  /* 0x00000000000e7308 */ /* 0x0003e20000000800 */
[----:B------:R-:W-:Y:S01]  /*6b30*/  IMAD.MOV.U32 R83, RZ, RZ, R156 ;  /* 0x000000ffff537224 */ /* 0x000fe200078e009c */
[----:B------:R-:W-:Y:S01]  /*6b40*/  MOV R126, R172 ;  /* 0x000000ac007e7202 */ /* 0x000fe20000000f00 */
[----:B------:R-:W-:Y:S01]  /*6b50*/  IMAD.MOV.U32 R69, RZ, RZ, R173 ;  /* 0x000000ffff457224 */ /* 0x000fe200078e00ad */
[----:B------:R-:W2:Y:S01]  /*6b60*/  LDSM.16.MT88.4 R156, [R233+0x1900] ;  /* 0x00190000e99c783b */ /* 0x000ea20000004200 */
[----:B------:R-:W-:Y:S01]  /*6b70*/  HMMA.16816.F32.BF16 R116, R8, R28, R204 ;  /* 0x0000001c0874723c */ /* 0x000fe200000418cc */
[----:B-1----:R-:W-:Y:S01]  /*6b80*/  FFMA.FTZ R0, R27, c[0x0][0x2d0], -R12 ;  /* 0x0000b4001b007a23 */ /* 0x002fe2000001080c */
[----:B------:R-:W-:Y:S01]  /*6b90*/  MOV R27, R125 ;  /* 0x0000007d001b7202 */ /* 0x000fe20000000f00 */
[----:B------:R-:W-:Y:S01]  /*6ba0*/  IMAD.MOV.U32 R125, RZ, RZ, R175 ;  /* 0x000000ffff7d7224 */ /* 0x000fe200078e00af */
[----:B------:R-:W1:Y:S01]  /*6bb0*/  MUFU.EX2 R25, R4 ;  /* 0x0000000400197308 */ /* 0x000e620000000800 */
[----:B------:R-:W1:Y:S01]  /*6bc0*/  LDSM.16.MT88.4 R172, [R234+0x1900] ;  /* 0x00190000eaac783b */ /* 0x000e620000004200 */
[----:B------:R-:W-:Y:S01]  /*6bd0*/  IMAD.MOV.U32 R113, RZ, RZ, R70 ;  /* 0x000000ffff717224 */ /* 0x000fe200078e0046 */
[----:B------:R-:W-:Y:S01]  /*6be0*/  MOV R112, R71 ;  /* 0x0000004700707202 */ /* 0x000fe20000000f00 */
[----:B------:R-:W-:Y:S01]  /*6bf0*/  FADD.FTZ R10, R114, R230 ;  /* 0x000000e6720a7221 */ /* 0x000fe20000010000 */
[----:B------:R-:W-:-:S02]  /*6c00*/  MOV R28, R124 ;  /* 0x0000007c001c7202 */ /* 0x000fc40000000f00 */
[----:B------:R-:W-:Y:S01]  /*6c10*/  MOV R30, R126 ;  /* 0x0000007e001e7202 */ /* 0x000fe20000000f00 */
[----:B------:R3:W-:Y:S01]  /*6c20*/  MUFU.EX2 R11, R0 ;  /* 0x00000000000b7308 */ /* 0x0007e20000000800 */
[----:B------:R-:W-:Y:S01]  /*6c30*/  FADD.FTZ R9, R97, R96 ;  /* 0x0000006061097221 */ /* 0x000fe20000010000 */
[----:B------:R-:W-:Y:S01]  /*6c40*/  LDSM.16.MT88.4 R204, [R235+0x1900] ;  /* 0x00190000ebcc783b */ /* 0x000fe20000004200 */
[----:B---3--:R-:W-:-:S05]  /*6c50*/  FFMA.FTZ R0, R68, c[0x0][0x2d0], -R12 ;  /* 0x0000b40044007a23 */ /* 0x008fca000001080c */
[----:B------:R3:W1:Y:S02]  /*6c60*/  MUFU.EX2 R26, R0 ;  /* 0x00000000001a7308 */ /* 0x0006640000000800 */
[----:B---3--:R-:W-:-:S06]  /*6c70*/  FFMA.FTZ R0, R6, c[0x0][0x2d0], -R12 ;  /* 0x0000b40006007a23 */ /* 0x008fcc000001080c */
[----:B------:R-:W-:Y:S08]  /*6c80*/  MUFU.EX2 R12, R3 ;  /* 0x00000003000c7308 */ /* 0x000ff00000000800 */
[----:B------:R-:W3:Y:S01]  /*6c90*/  MUFU.EX2 R13, R0 ;  /* 0x00000000000d7308 */ /* 0x000ee20000000800 */
[----:B------:R-:W-:Y:S01]  /*6ca0*/  MOV R68, R5 ;  /* 0x0000000500447202 */ /* 0x000fe20000000f00 */
[----:B------:R-:W-:Y:S01]  /*6cb0*/  IMAD.MOV.U32 R6, RZ, RZ, R128 ;  /* 0x000000ffff067224 */ /* 0x000fe200078e0080 */
[----:B------:R-:W-:Y:S01]  /*6cc0*/  MOV R5, R129 ;  /* 0x0000008100057202 */ /* 0x000fe20000000f00 */
[----:B------:R-:W-:Y:S01]  /*6cd0*/  IMAD.MOV.U32 R71, RZ, RZ, R130 ;  /* 0x000000ffff477224 */ /* 0x000fe200078e0082 */
[----:B------:R-:W-:Y:S01]  /*6ce0*/  MOV R70, R131 ;  /* 0x0000008300467202 */ /* 0x000fe20000000f00 */
[----:B------:R-:W-:Y:S01]  /*6cf0*/  IMAD.MOV.U32 R31, RZ, RZ, R125 ;  /* 0x000000ffff1f7224 */ /* 0x000fe200078e007d */
[----:B------:R-:W-:Y:S01]  /*6d00*/  F2FP.BF16.PACK_AB R128, R24, R22 ;  /* 0x000000161880723e */ /* 0x000fe200000010ff */
[----:B------:R-:W-:Y:S01]  /*6d10*/  IMAD.MOV.U32 R230, RZ, RZ, R127 ;  /* 0x000000ffffe67224 */ /* 0x000fe200078e007f */
[----:B----4-:R-:W-:-:S02]  /*6d20*/  F2FP.BF16.PACK_AB R129, R19, R18 ;  /* 0x000000121381723e */ /* 0x010fc400000010ff */
[----:B-1----:R-:W-:Y:S02]  /*6d30*/  F2FP.BF16.PACK_AB R130, R23, R25 ;  /* 0x000000191782723e */ /* 0x002fe400000010ff */
[----:B------:R-:W-:Y:S02]  /*6d40*/  F2FP.BF16.PACK_AB R131, R20, R21 ;  /* 0x000000151483723e */ /* 0x000fe400000010ff */
[----:B------:R-:W-:Y:S02]  /*6d50*/  F2FP.BF16.PACK_AB R124, R16, R15 ;  /* 0x0000000f107c723e */ /* 0x000fe400000010ff */
[----:B------:R-:W-:Y:S02]  /*6d60*/  F2FP.BF16.PACK_AB R125, R26, R11 ;  /* 0x0000000b1a7d723e */ /* 0x000fe400000010ff */
[----:B------:R-:W-:Y:S02]  /*6d70*/  F2FP.BF16.PACK_AB R126, R14, R17 ;  /* 0x000000110e7e723e */ /* 0x000fe400000010ff */
[----:B---3--:R-:W-:Y:S01]  /*6d80*/  F2FP.BF16.PACK_AB R127, R13, R12 ;  /* 0x0000000c0d7f723e */ /* 0x008fe200000010ff */
[-C--:B--2---:R-:W-:Y:S08]  /*6d90*/  HMMA.16816.F32.BF16 R148, R128, R156.reuse, R148 ;  /* 0x0000009c8094723c */ /* 0x084ff00000041894 */
[C---:B------:R-:W-:Y:S08]  /*6da0*/  HMMA.16816.F32.BF16 R144, R124.reuse, R156, R144 ;  /* 0x0000009c7c90723c */ /* 0x040ff00000041890 */
[----:B------:R-:W-:Y:S08]  /*6db0*/  HMMA.16816.F32.BF16 R152, R124, R158, R152 ;  /* 0x0000009e7c98723c */ /* 0x000ff00000041898 */
[-C--:B------:R-:W-:Y:S08]  /*6dc0*/  HMMA.16816.F32.BF16 R160, R128, R172.reuse, R160 ;  /* 0x000000ac80a0723c */ /* 0x080ff000000418a0 */
[C---:B------:R-:W-:Y:S08]  /*6dd0*/  HMMA.16816.F32.BF16 R164, R124.reuse, R172, R164 ;  /* 0x000000ac7ca4723c */ /* 0x040ff000000418a4 */
[----:B------:R-:W-:Y:S08]  /*6de0*/  HMMA.16816.F32.BF16 R168, R124, R174, R168 ;  /* 0x000000ae7ca8723c */ /* 0x000ff000000418a8 */
[C---:B------:R-:W-:Y:S07]  /*6df0*/  HMMA.16816.F32.BF16 R156, R128.reuse, R158, R40 ;  /* 0x0000009e809c723c */ /* 0x040fee0000041828 */
[----:B------:R-:W-:Y:S01]  /*6e00*/  MOV R41, R5 ;  /* 0x0000000500297202 */ /* 0x000fe20000000f00 */
[----:B------:R-:W-:Y:S01]  /*6e10*/  HMMA.16816.F32.BF16 R172, R128, R174, R36 ;  /* 0x000000ae80ac723c */ /* 0x000fe20000041824 */
[----:B------:R-:W-:-:S06]  /*6e20*/  IMAD.MOV.U32 R40, RZ, RZ, R6 ;  /* 0x000000ffff287224 */ /* 0x000fcc00078e0006 */
[----:B------:R-:W-:Y:S02]  /*6e30*/  MOV R39, R7 ;  /* 0x0000000700277202 */ /* 0x000fe40000000f00 */
[----:B------:R-:W1:Y:S01]  /*6e40*/  LDSM.16.MT88.4 R4, [R235+0x3900] ;  /* 0x00390000eb04783b */ /* 0x000e620000004200 */
[----:B------:R-:W-:Y:S01]  /*6e50*/  FADD.FTZ R3, R193, R192 ;  /* 0x000000c0c1037221 */ /* 0x000fe20000010000 */
[----:B------:R-:W-:Y:S01]  /*6e60*/  HMMA.16816.F32.BF16 R176, R128, R188, R176 ;  /* 0x000000bc80b0723c */ /* 0x000fe200000418b0 */
[----:B------:R-:W-:Y:S01]  /*6e70*/  IMAD.MOV.U32 R0, RZ, RZ, R82 ;  /* 0x000000ffff007224 */ /* 0x000fe200078e0052 */
[----:B------:R-:W-:Y:S02]  /*6e80*/  MOV R36, R83 ;  /* 0x0000005300247202 */ /* 0x000fe40000000f00 */
[----:B------:R-:W-:Y:S01]  /*6e90*/  MOV R37, R81 ;  /* 0x0000005100257202 */ /* 0x000fe20000000f00 */
[----:B------:R-:W-:-:S03]  /*6ea0*/  FADD.FTZ R0, R0, R3 ;  /* 0x0000000300007221 */ /* 0x000fc60000010000 */
[----:B------:R-:W-:Y:S01]  /*6eb0*/  HMMA.16816.F32.BF16 R180, R124, R188, R180 ;  /* 0x000000bc7cb4723c */ /* 0x000fe200000418b4 */
[----:B------:R-:W-:-:S07]  /*6ec0*/  FADD.FTZ R8, R113, R112 ;  /* 0x0000007071087221 */ /* 0x000fce0000010000 */
[----:B------:R-:W-:Y:S01]  /*6ed0*/  HMMA.16816.F32.BF16 R184, R124, R190, R184 ;  /* 0x000000be7cb8723c */ /* 0x000fe200000418b8 */
[----:B------:R-:W-:-:S07]  /*6ee0*/  FADD.FTZ R10, R36, R10 ;  /* 0x0000000a240a7221 */ /* 0x000fce0000010000 */
[----:B------:R-:W-:Y:S01]  /*6ef0*/  HMMA.16816.F32.BF16 R188, R128, R190, R32 ;  /* 0x000000be80bc723c */ /* 0x000fe20000041820 */
[----:B------:R-:W-:Y:S01]  /*6f00*/  IMAD.MOV.U32 R38, RZ, RZ, R80 ;  /* 0x000000ffff267224 */ /* 0x000fe200078e0050 */
[----:B------:R-:W-:Y:S01]  /*6f10*/  MOV R43, R70 ;  /* 0x00000046002b7202 */ /* 0x000fe20000000f00 */
[----:B------:R-:W-:Y:S01]  /*6f20*/  IMAD.MOV.U32 R228, RZ, RZ, R115 ;  /* 0x000000ffffe47224 */ /* 0x000fe200078e0073 */
[----:B------:R-:W2:Y:S03]  /*6f30*/  LDSM.16.MT88.4 R80, [R233+0x3900] ;  /* 0x00390000e950783b */ /* 0x000ea60000004200 */
[----:B------:R-:W-:Y:S01]  /*6f40*/  IMAD.MOV.U32 R34, RZ, RZ, R99 ;  /* 0x000000ffff227224 */ /* 0x000fe200078e0063 */
[----:B------:R-:W-:Y:S01]  /*6f50*/  MOV R35, R98 ;  /* 0x0000006200237202 */ /* 0x000fe20000000f00 */
[----:B------:R-:W-:Y:S01]  /*6f60*/  IMAD.MOV.U32 R42, RZ, RZ, R71 ;  /* 0x000000ffff2a7224 */ /* 0x000fe200078e0047 */
[----:B------:R-:W3:Y:S01]  /*6f70*/  LDSM.16.MT88.4 R96, [R234+0x3900] ;  /* 0x00390000ea60783b */ /* 0x000ee20000004200 */
[----:B------:R-:W-:-:S02]  /*6f80*/  FADD.FTZ R3, R34, R9 ;  /* 0x0000000922037221 */ /* 0x000fc40000010000 */
[----:B------:R-:W-:Y:S01]  /*6f90*/  FADD.FTZ R9, R37, R0 ;  /* 0x0000000025097221 */ /* 0x000fe20000010000 */
[----:B-1----:R-:W-:Y:S01]  /*6fa0*/  HMMA.16816.F32.BF16 R120, R124, R4, R120 ;  /* 0x000000047c78723c */ /* 0x002fe20000041878 */
[----:B------:R-:W-:Y:S01]  /*6fb0*/  FADD.FTZ R8, R35, R8 ;  /* 0x0000000823087221 */ /* 0x000fe20000010000 */
[----:B------:R-:W1:Y:S01]  /*6fc0*/  LDSM.16.MT88.4 R112, [R236+0x3900] ;  /* 0x00390000ec70783b */ /* 0x000e620000004200 */
[----:B------:R-:W-:Y:S02]  /*6fd0*/  FADD.FTZ R0, R40, R10 ;  /* 0x0000000a28007221 */ /* 0x000fe40000010000 */
[----:B------:R-:W-:-:S03]  /*6fe0*/  FADD.FTZ R9, R41, R9 ;  /* 0x0000000929097221 */ /* 0x000fc60000010000 */
[----:B------:R-:W-:Y:S07]  /*6ff0*/  HMMA.16816.F32.BF16 R116, R128, R4, R116 ;  /* 0x000000048074723c */ /* 0x000fee0000041874 */
[----:B------:R-:W-:Y:S02]  /*7000*/  FADD.FTZ R4, R38, R3 ;  /* 0x0000000326047221 */ /* 0x000fe40000010000 */
[----:B------:R-:W-:Y:S02]  /*7010*/  FADD.FTZ R3, R39, R8 ;  /* 0x0000000827037221 */ /* 0x000fe40000010000 */
[----:B------:R-:W-:-:S02]  /*7020*/  FADD.FTZ R5, R43, R0 ;  /* 0x000000002b057221 */ /* 0x000fc40000010000 */
[----:B------:R-:W-:Y:S02]  /*7030*/  FADD.FTZ R0, R230, R9 ;  /* 0x00000009e6007221 */ /* 0x000fe40000010000 */
[----:B------:R-:W-:Y:S02]  /*7040*/  FADD.FTZ R8, R252, R4 ;  /* 0x00000004fc087221 */ /* 0x000fe40000010000 */
[----:B------:R-:W-:Y:S01]  /*7050*/  FADD.FTZ R4, R42, R3 ;  /* 0x000000032a047221 */ /* 0x000fe20000010000 */
[----:B------:R-:W-:Y:S01]  /*7060*/  MOV R229, R68 ;  /* 0x0000004400e57202 */ /* 0x000fe20000000f00 */
[----:B------:R-:W-:Y:S02]  /*7070*/  FADD.FTZ R0, R28, R0 ;  /* 0x000000001c007221 */ /* 0x000fe40000010000 */
[----:B------:R-:W-:Y:S02]  /*7080*/  FADD.FTZ R3, R142, R8 ;  /* 0x000000088e037221 */ /* 0x000fe40000010000 */
[----:B------:R-:W-:-:S02]  /*7090*/  FADD.FTZ R5, R31, R5 ;  /* 0x000000051f057221 */ /* 0x000fc40000010000 */
[----:B------:R-:W-:Y:S02]  /*70a0*/  IMAD.MOV.U32 R29, RZ, RZ, R69 ;  /* 0x000000ffff1d7224 */ /* 0x000fe400078e0045 */
[----:B------:R-:W-:Y:S02]  /*70b0*/  FADD.FTZ R4, R30, R4 ;  /* 0x000000041e047221 */ /* 0x000fe40000010000 */
[----:B------:R-:W-:Y:S02]  /*70c0*/  FADD.FTZ R0, R228, R0 ;  /* 0x00000000e4007221 */ /* 0x000fe40000010000 */
[----:B------:R-:W-:Y:S02]  /*70d0*/  FADD.FTZ R3, R231, R3 ;  /* 0x00000003e7037221 */ /* 0x000fe40000010000 */
[----:B------:R-:W-:Y:S02]  /*70e0*/  FADD.FTZ R5, R229, R5 ;  /* 0x00000005e5057221 */ /* 0x000fe40000010000 */
[----:B------:R-:W-:-:S02]  /*70f0*/  FADD.FTZ R4, R29, R4 ;  /* 0x000000041d047221 */ /* 0x000fc40000010000 */
[----:B------:R-:W-:Y:S02]  /*7100*/  FADD.FTZ R0, R61, R0 ;  /* 0x000000003d007221 */ /* 0x000fe40000010000 */
        /* <DEDUP_REMOVED lines=25> */
[----:B------:R-:W-:Y:S01]  /*72a0*/  FADD.FTZ R5, R26, R5 ;  /* 0x000000051a057221 */ /* 0x000fe20000010000 */
[----:B------:R-:W-:Y:S01]  /*72b0*/  HMMA.16816.F32.BF16 R196, R124, R204, R196 ;  /* 0x000000cc7cc4723c */ /* 0x000fe200000418c4 */
[----:B------:R-:W-:Y:S02]  /*72c0*/  FADD.FTZ R4, R16, R4 ;  /* 0x0000000410047221 */ /* 0x000fe40000010000 */
[----:B------:R-:W-:Y:S02]  /*72d0*/  FADD.FTZ R0, R23, R0 ;  /* 0x0000000017007221 */ /* 0x000fe40000010000 */
[----:B------:R-:W-:-:S03]  /*72e0*/  FADD.FTZ R3, R21, R3 ;  /* 0x0000000315037221 */ /* 0x000fc60000010000 */
[----:B------:R-:W-:Y:S01]  /*72f0*/  HMMA.16816.F32.BF16 R200, R124, R206, R200 ;  /* 0x000000ce7cc8723c */ /* 0x000fe200000418c8 */
[----:B------:R-:W-:Y:S02]  /*7300*/  FADD.FTZ R5, R12, R5 ;  /* 0x000000050c057221 */ /* 0x000fe40000010000 */
[----:B------:R-:W-:-:S05]  /*7310*/  FADD.FTZ R4, R17, R4 ;  /* 0x0000000411047221 */ /* 0x000fca0000010000 */
[C---:B--2---:R-:W-:Y:S01]  /*7320*/  HMMA.16816.F32.BF16 R72, R124.reuse, R80, R72 ;  /* 0x000000507c48723c */ /* 0x044fe20000041848 */
[----:B------:R2:W-:Y:S07]  /*7330*/  STL [R1+0x3c], R0 ;  /* 0x00003c0001007387 */ /* 0x0005ee0000100800 */
[----:B------:R-:W-:Y:S01]  /*7340*/  HMMA.16816.F32.BF16 R76, R124, R82, R76 ;  /* 0x000000527c4c723c */ /* 0x000fe2000004184c */
[----:B------:R-:W-:-:S07]  /*7350*/  UIADD3 UR6, UR6, -0x2, URZ ;  /* 0xfffffffe06067890 */ /* 0x000fce000fffe03f */
[C---:B---3--:R-:W-:Y:S08]  /*7360*/  HMMA.16816.F32.BF16 R88, R124.reuse, R96, R88 ;  /* 0x000000607c58723c */ /* 0x048ff00000041858 */
[----:B------:R-:W-:Y:S01]  /*7370*/  HMMA.16816.F32.BF16 R92, R124, R98, R92 ;  /* 0x000000627c5c723c */ /* 0x000fe2000004185c */
[----:B--2---:R-:W-:-:S07]  /*7380*/  FADD.FTZ R0, R13, R5 ;  /* 0x000000050d007221 */ /* 0x004fce0000010000 */
[C---:B-1----:R-:W-:Y:S08]  /*7390*/  HMMA.16816.F32.BF16 R104, R124.reuse, R112, R104 ;  /* 0x000000707c68723c */ /* 0x042ff00000041868 */
[C---:B------:R-:W-:Y:S08]  /*73a0*/  HMMA.16816.F32.BF16 R108, R124.reuse, R114, R108 ;  /* 0x000000727c6c723c */ /* 0x040ff0000004186c */
[----:B------:R-:W-:Y:S08]  /*73b0*/  HMMA.16816.F32.BF16 R124, R124, R6, R84 ;  /* 0x000000067c7c723c */ /* 0x000ff00000041854 */
        /* <DEDUP_REMOVED lines=8> */
[----:B------:R-:W-:-:S07]  /*7440*/  UISETP.GE.AND UP0, UPT, UR6, UR7, UPT ;  /* 0x000000070600728c */ /* 0x000fce000bf06270 */
[----:B------:R-:W-:Y:S07]  /*7450*/  HMMA.16816.F32.BF16 R128, R128, R6, R44 ;  /* 0x000000068080723c */ /* 0x000fee000004182c */
[----:B------:R-:W-:Y:S02]  /*7460*/  FADD.FTZ R6, R20, R3 ;  /* 0x0000000314067221 */ /* 0x000fe40000010000 */
[----:B------:R-:W-:-:S03]  /*7470*/  FADD.FTZ R3, R14, R4 ;  /* 0x000000040e037221 */ /* 0x000fc60000010000 */
[----:B------:R1:W-:Y:S04]  /*7480*/  STL [R1+0x38], R6 ;  /* 0x0000380601007387 */ /* 0x0003e80000100800 */
[----:B------:R1:W-:Y:S04]  /*7490*/  STL [R1+0x40], R0 ;  /* 0x0000400001007387 */ /* 0x0003e80000100800 */
[----:B------:R1:W-:Y:S01]  /*74a0*/  STL [R1+0x44], R3 ;  /* 0x0000440301007387 */ /* 0x0003e20000100800 */
[----:B------:R-:W-:Y:S11]  /*74b0*/  PLOP3.LUT P2, PT, PT, PT, UP0, 0x80, 0x0 ;  /* 0x000000000000781c */ /* 0x000ff60003f4f008 */
[----:B------:R-:W-:Y:S02]  /*74c0*/  @!UPT UIADD3 URZ, URZ, URZ, URZ ;  /* 0x0000003f3f3ff290 */ /* 0x000fe4000fffe03f */
[----:B------:R-:W-:Y:S05]  /*74d0*/  @!P2 BRA `(.L_x_152) ;  /* 0x000051f00000a947 */ /* 0x000fea0003800000 */
[----:B-----5:R-:W-:Y:S01]  /*74e0*/  SHF.R.S32.HI R27, RZ, 0x1f, R132 ;  /* 0x0000001fff1b7819 */ /* 0x020fe20000011484 */
[C---:B------:R-:W-:Y:S01]  /*74f0*/  IMAD.SHL.U32 R4, R132.reuse, 0x2, RZ ;  /* 0x0000000284047824 */ /* 0x040fe200078e00ff */
[----:B------:R-:W-:Y:S01]  /*7500*/  SHF.R.S32.HI R136, RZ, 0x1f, R134 ;  /* 0x0000001fff887819 */ /* 0x000fe20000011486 */
[----:B------:R-:W-:Y:S01]  /*7510*/  IMAD.MOV.U32 R141, RZ, RZ, R2 ;  /* 0x000000ffff8d7224 */ /* 0x000fe200078e0002 */
[----:B-1----:R-:W-:Y:S01]  /*7520*/  SHF.L.U64.HI R0, R132, 0x1, R27 ;  /* 0x0000000184007819 */ /* 0x002fe2000001021b */
[----:B------:R-:W-:Y:S01]  /*7530*/  IMAD.MOV.U32 R132, RZ, RZ, R138 ;  /* 0x000000ffff847224 */ /* 0x000fe200078e008a */
[C---:B------:R-:W-:Y:S02]  /*7540*/  SHF.L.U64.HI R3, R134.reuse, 0x1, R136 ;  /* 0x0000000186037819 */ /* 0x040fe40000010288 */
[----:B------:R-:W-:Y:S01]  /*7550*/  MOV R140, R137 ;  /* 0x00000089008c7202 */ /* 0x000fe20000000f00 */
[----:B------:R1:W-:Y:S04]  /*7560*/  STL [R1+0x18], R0 ;  /* 0x0000180001007387 */ /* 0x0003e80000100800 */
[----:B------:R-:W-:Y:S04]  /*7570*/  STL [R1+0x14], R4 ;  /* 0x0000140401007387 */ /* 0x000fe80000100800 */
[----:B------:R2:W-:Y:S01]  /*7580*/  STL [R1+0x10], R3 ;  /* 0x0000100301007387 */ /* 0x0005e20000100800 */
[----:B-1----:R-:W-:-:S05]  /*7590*/  IMAD.SHL.U32 R0, R134, 0x2, RZ ;  /* 0x0000000286007824 */ /* 0x002fca00078e00ff */
[----:B------:R1:W-:Y:S01]  /*75a0*/  STL [R1+0xc], R0 ;  /* 0x00000c0001007387 */ /* 0x0003e20000100800 */
[----:B--2---:R-:W-:Y:S01]  /*75b0*/  MOV R3, R139 ;  /* 0x0000008b00037202 */ /* 0x004fe20000000f00 */
[----:B------:R-:W-:Y:S05]  /*75c0*/  BRA `(.L_x_153) ;  /* 0x0000044000007947 */ /* 0x000fea0003800000 */
.L_x_155:
[----:B------:R-:W2:Y:S01]  /*75d0*/  LDL R12, [R1+0x48] ;  /* 0x00004800010c7983 */ /* 0x000ea20000100800 */
[----:B------:R-:W-:Y:S01]  /*75e0*/  ULEA UR5, UR6, UR8, 0x6 ;  /* 0x0000000806057291 */ /* 0x000fe2000f8e303f */
[----:B------:R-:W-:Y:S02]  /*75f0*/  IMAD.MOV.U32 R7, RZ, RZ, RZ ;  /* 0x000000ffff077224 */ /* 0x000fe400078e00ff */
[----:B------:R-:W3:Y:S03]  /*7600*/  LDL R39, [R1+0x14] ;  /* 0x0000140001277983 */ /* 0x000ee60000100800 */
[----:B------:R-:W-:Y:S01]  /*7610*/  IMAD.U32 R2, RZ, RZ, UR5 ;  /* 0x00000005ff027e24 */ /* 0x000fe2000f8e00ff */
[----:B------:R-:W4:Y:S04]  /*7620*/  LDL R38, [R1+0xc] ;  /* 0x00000c0001267983 */ /* 0x000f280000100800 */
[----:B------:R-:W5:Y:S04]  /*7630*/  LDL R37, [R1+0x18] ;  /* 0x0000180001257983 */ /* 0x000f680000100800 */
[----:B------:R-:W3:Y:S04]  /*7640*/  LDL R36, [R1+0x10] ;  /* 0x0000100001247983 */ /* 0x000ee80000100800 */
[----:B------:R-:W3:Y:S01]  /*7650*/  LDL R35, [R1+0x4] ;  /* 0x0000040001237983 */ /* 0x000ee20000100800 */
[----:B--2---:R-:W-:Y:S05]  /*7660*/  IADD3 R2, R2, -0x40, R12 ;  /* 0xffffffc002027810 */ /* 0x004fea0007ffe00c */
        /* <DEDUP_REMOVED lines=8> */
[----:B------:R-:W-:Y:S04]  /*76f0*/  @!P0 LEA.HI.X R5, R5, c[0x0][0x2a4], R6, 0x2, P2 ;  /* 0x0000a90005058a11 */ /* 0x000fe800010f1406 */
[----:B------:R-:W-:Y:S01]  /*7700*/  STL [R1+0x34], R8 ;  /* 0x0000340801007387 */ /* 0x000fe20000100800 */
[----:B------:R-:W-:Y:S03]  /*7710*/  SHF.R.S32.HI R0, RZ, 0x1f, R8 ;  /* 0x0000001fff007819 */ /* 0x000fe60000011408 */
[----:B------:R1:W2:Y:S02]  /*7720*/  @!P0 LDG.E R7, [R4.64] ;  /* 0x0000000c04078981 */ /* 0x0002a4000c1e1900 */
[----:B------:R-:W-:Y:S04]  /*7730*/  IMAD R0, R0, c[0x0][0x1e0], RZ ;  /* 0x0000780000007a24 */ /* 0x000fe800078e02ff */
[C---:B------:R-:W-:Y:S02]  /*7740*/  IMAD R0, R8.reuse, c[0x0][0x1e4], R0 ;  /* 0x0000790008007a24 */ /* 0x040fe400078e0200 */
[----:B-1----:R-:W-:Y:S04]  /*7750*/  IMAD.WIDE.U32 R4, R8, c[0x0][0x1e0], RZ ;  /* 0x0000780008047a25 */ /* 0x002fe800078e00ff */
[----:B------:R-:W-:Y:S01]  /*7760*/  IMAD.IADD R5, R5, 0x1, R0 ;  /* 0x0000000105057824 */ /* 0x000fe200078e0200 */
[----:B--2---:R-:W-:Y:S01]  /*7770*/  STL [R1+0x2c], R7 ;  /* 0x00002c0701007387 */ /* 0x004fe20000100800 */
[----:B------:R-:W-:Y:S02]  /*7780*/  SHF.R.S32.HI R2, RZ, 0x1f, R7 ;  /* 0x0000001fff027819 */ /* 0x000fe40000011407 */
[C---:B------:R-:W-:Y:S04]  /*7790*/  IMAD.WIDE.U32 R4, R7.reuse, c[0x0][0x1f0], R4 ;  /* 0x00007c0007047a25 */ /* 0x040fe800078e0004 */
[----:B------:R-:W-:Y:S01]  /*77a0*/  IMAD R2, R2, c[0x0][0x1f0], RZ ;  /* 0x00007c0002027a24 */ /* 0x000fe200078e02ff */
[----:B------:R-:W-:Y:S03]  /*77b0*/  IADD3 R0, P2, R4, UR20, RZ ;  /* 0x0000001404007c10 */ /* 0x000fe6000ff5e0ff */
[----:B------:R-:W-:Y:S05]  /*77c0*/  IMAD R2, R7, c[0x0][0x1f4], R2 ;  /* 0x00007d0007027a24 */ /* 0x000fea00078e0202 */
[----:B------:R-:W-:Y:S02]  /*77d0*/  IADD3.X R4, R5, UR18, R2, P2, !PT ;  /* 0x0000001205047c10 */ /* 0x000fe400097fe402 */
[C---:B------:R-:W-:Y:S04]  /*77e0*/  LEA R2, P2, R0.reuse, c[0x0][0x1c8], 0x1 ;  /* 0x0000720000027a11 */ /* 0x040fe800078408ff */
[----:B------:R-:W-:Y:S01]  /*77f0*/  LEA.HI.X R0, R0, c[0x0][0x1cc], R4, 0x1, P2 ;  /* 0x0000730000007a11 */ /* 0x000fe200010f0c04 */
[----:B------:R-:W3:Y:S04]  /*7800*/  SHFL.IDX PT, R6, R2, RZ, 0x181f ;  /* 0x00181fff02067589 */ /* 0x000ee800000e0000 */
[----:B------:R-:W5:Y:S04]  /*7810*/  SHFL.IDX PT, R5, R0, RZ, 0x181f ;  /* 0x00181fff00057589 */ /* 0x000f6800000e0000 */
[----:B------:R-:W1:Y:S04]  /*7820*/  SHFL.IDX PT, R12, R2, 0x1, 0x181f ;  /* 0x00381f00020c7f89 */ /* 0x000e6800000e0000 */
[----:B------:R-:W2:Y:S04]  /*7830*/  SHFL.IDX PT, R13, R0, 0x1, 0x181f ;  /* 0x00381f00000d7f89 */ /* 0x000ea800000e0000 */
[----:B------:R-:W2:Y:S04]  /*7840*/  SHFL.IDX PT, R11, R2, 0x2, 0x181f ;  /* 0x00581f00020b7f89 */ /* 0x000ea800000e0000 */
[----:B------:R-:W2:Y:S04]  /*7850*/  SHFL.IDX PT, R14, R0, 0x2, 0x181f ;  /* 0x00581f00000e7f89 */ /* 0x000ea800000e0000 */
[----:B------:R-:W2:Y:S01]  /*7860*/  SHFL.IDX PT, R2, R2, 0x3, 0x181f ;  /* 0x00781f0002027f89 */ /* 0x000ea200000e0000 */
[CC--:B---3--:R-:W-:Y:S02]  /*7870*/  IADD3 R8, P6, R6.reuse, R39.reuse, RZ ;  /* 0x0000002706087210 */ /* 0x0c8fe40007fde0ff */
[----:B----4-:R-:W-:Y:S01]  /*7880*/  IADD3 R6, P5, R6, R38, RZ ;  /* 0x0000002606067210 */ /* 0x010fe20007fbe0ff */
[----:B------:R-:W3:Y:S02]  /*7890*/  SHFL.IDX PT, R0, R0, 0x3, 0x181f ;  /* 0x00781f0000007f89 */ /* 0x000ee400000e0000 */
[C-C-:B-----5:R-:W-:Y:S01]  /*78a0*/  IMAD.X R9, R5.reuse, 0x1, R37.reuse, P6 ;  /* 0x0000000105097824 */ /* 0x160fe200030e0625 */
[----:B------:R-:W-:Y:S02]  /*78b0*/  IADD3.X R7, R5, R36, RZ, P5, !PT ;  /* 0x0000002405077210 */ /* 0x000fe40002ffe4ff */
[CC--:B-1----:R-:W-:Y:S02]  /*78c0*/  IADD3 R4, P2, R12.reuse, R39.reuse, RZ ;  /* 0x000000270c047210 */ /* 0x0c2fe40007f5e0ff */
[----:B------:R1:W-:Y:S01]  /*78d0*/  LDGSTS.E.BYPASS.LTC128B.128 [R35+0x4100], [R8.64], !P4 ;  /* 0x0410000008237fae */ /* 0x0003e2000e101d4c */
[-C--:B------:R-:W-:Y:S02]  /*78e0*/  IADD3 R12, P5, R12, R38.reuse, RZ ;  /* 0x000000260c0c7210 */ /* 0x080fe40007fbe0ff */
[--C-:B--2---:R-:W-:Y:S01]  /*78f0*/  IMAD.X R5, R13, 0x1, R37.reuse, P2 ;  /* 0x000000010d057824 */ /* 0x104fe200010e0625 */
[----:B------:R2:W-:Y:S01]  /*7900*/  LDGSTS.E.BYPASS.LTC128B.128 [R35+0x6100], [R6.64], !P3 ;  /* 0x0610000006237fae */ /* 0x0005e2000d901d4c */
[-C--:B------:R-:W-:Y:S01]  /*7910*/  IADD3 R10, P2, R11, R39.reuse, RZ ;  /* 0x000000270b0a7210 */ /* 0x080fe20007f5e0ff */
[--C-:B------:R-:W-:Y:S02]  /*7920*/  IMAD.X R13, R13, 0x1, R36.reuse, P5 ;  /* 0x000000010d0d7824 */ /* 0x100fe400028e0624 */
[----:B------:R4:W-:Y:S04]  /*7930*/  LDGSTS.E.BYPASS.LTC128B.128 [R35+0x4900], [R4.64], !P4 ;  /* 0x0490000004237fae */ /* 0x0009e8000e101d4c */
[----:B------:R3:W-:Y:S01]  /*7940*/  LDGSTS.E.BYPASS.LTC128B.128 [R35+0x6900], [R12.64], !P3 ;  /* 0x069000000c237fae */ /* 0x0007e2000d901d4c */
[----:B-1----:R-:W-:Y:S01]  /*7950*/  IADD3 R8, P6, R11, R38, RZ ;  /* 0x000000260b087210 */ /* 0x002fe20007fde0ff */
[--C-:B------:R-:W-:Y:S01]  /*7960*/  IMAD.X R11, R14, 0x1, R37.reuse, P2 ;  /* 0x000000010e0b7824 */ /* 0x100fe200010e0625 */
[----:B--2---:R-:W-:Y:S04]  /*7970*/  IADD3 R6, P5, R2, R39, RZ ;  /* 0x0000002702067210 */ /* 0x004fe80007fbe0ff */
[----:B------:R1:W-:Y:S01]  /*7980*/  LDGSTS.E.BYPASS.LTC128B.128 [R35+0x5100], [R10.64], !P4 ;  /* 0x051000000a237fae */ /* 0x0003e2000e101d4c */
[----:B------:R-:W-:Y:S02]  /*7990*/  IADD3.X R9, R14, R36, RZ, P6, !PT ;  /* 0x000000240e097210 */ /* 0x000fe400037fe4ff */
[----:B----4-:R-:W-:Y:S01]  /*79a0*/  IADD3 R4, P2, R2, R38, RZ ;  /* 0x0000002602047210 */ /* 0x010fe20007f5e0ff */
[C---:B---3--:R-:W-:Y:S02]  /*79b0*/  IMAD.X R7, R0.reuse, 0x1, R37, P5 ;  /* 0x0000000100077824 */ /* 0x048fe400028e0625 */
[----:B------:R1:W-:Y:S02]  /*79c0*/  LDGSTS.E.BYPASS.LTC128B.128 [R35+0x7100], [R8.64], !P3 ;  /* 0x0710000008237fae */ /* 0x0003e4000d901d4c */
[----:B------:R-:W-:Y:S02]  /*79d0*/  IMAD.X R5, R0, 0x1, R36, P2 ;  /* 0x0000000100057824 */ /* 0x000fe400010e0624 */
[----:B------:R1:W-:Y:S04]  /*79e0*/  LDGSTS.E.BYPASS.LTC128B.128 [R35+0x5900], [R6.64], !P4 ;  /* 0x0590000006237fae */ /* 0x0003e8000e101d4c */
[----:B------:R1:W-:Y:S01]  /*79f0*/  LDGSTS.E.BYPASS.LTC128B.128 [R35+0x7900], [R4.64], !P3 ;  /* 0x0790000004237fae */ /* 0x0003e2000d901d4c */
[----:B------:R-:W-:-:S05]  /*7a00*/  BRA `(.L_x_154) ;  /* 0x0000172000007947 */ /* 0x000fca0003800000 */
.L_x_153:
[----:B------:R-:W2:Y:S01]  /*7a10*/  LDL R4, [R1+0x34] ;  /* 0x0000340001047983 */ /* 0x000ea20000100800 */
[----:B------:R-:W-:Y:S04]  /*7a20*/  DEPBAR.LE SB0, 0x0 ;  /* 0x000080000000791a */ /* 0x000fe80000000000 */
[----:B------:R-:W3:Y:S01]  /*7a30*/  LDL R2, [R1+0x2c] ;  /* 0x00002c0001027983 */ /* 0x000ee20000100800 */
[----:B------:R-:W-:Y:S03]  /*7a40*/  UISETP.GT.AND UP0, UPT, UR6, UR7, UPT ;  /* 0x000000070600728c */ /* 0x000fe6000bf04270 */
[----:B------:R-:W4:Y:S04]  /*7a50*/  LDL R58, [R1+0x14] ;  /* 0x00001400013a7983 */ /* 0x000f280000100800 */
[----:B------:R-:W5:Y:S04]  /*7a60*/  LDL R57, [R1+0x18] ;  /* 0x0000180001397983 */ /* 0x000f680000100800 */
[----:B------:R-:W4:Y:S04]  /*7a70*/  LDL R56, [R1+0xc] ;  /* 0x00000c0001387983 */ /* 0x000f280000100800 */
[----:B------:R-:W4:Y:S04]  /*7a80*/  LDL R54, [R1+0x30] ;  /* 0x0000300001367983 */ /* 0x000f280000100800 */
[----:B------:R-:W4:Y:S04]  /*7a90*/  LDL R55, [R1+0x10] ;  /* 0x0000100001377983 */ /* 0x000f280000100800 */
[----:B------:R-:W-:Y:S08]  /*7aa0*/  BAR.SYNC.DEFER_BLOCKING 0x0 ;  /* 0x0000000000007b1d */ /* 0x000ff00000010000 */
[----:B------:R-:W-:Y:S08]  /*7ab0*/  LDSM.16.M88.4 R64, [R239+0x8100] ;  /* 0x00810000ef40783b */ /* 0x000ff00000000200 */
[----:B------:R-:W1:Y:S08]  /*7ac0*/  LDSM.16.M88.4 R16, [R232+0x4100] ;  /* 0x00410000e810783b */ /* 0x000e700000000200 */
[----:B------:R-:W1:Y:S08]  /*7ad0*/  LDSM.16.M88.4 R60, [R239+0xa100] ;  /* 0x00a10000ef3c783b */ /* 0x000e700000000200 */
[----:B------:R-:W1:Y:S08]  /*7ae0*/  LDSM.16.M88.4 R32, [R232+0x4900] ;  /* 0x00490000e820783b */ /* 0x000e700000000200 */
[----:B------:R-:W-:Y:S08]  /*7af0*/  LDSM.16.M88.4 R48, [R232+0x5100] ;  /* 0x00510000e830783b */ /* 0x000ff00000000200 */
[----:B------:R-:W-:Y:S08]  /*7b00*/  LDSM.16.M88.4 R136, [R232+0x5900] ;  /* 0x00590000e888783b */ /* 0x000ff00000000200 */
[----:B------:R-:W-:Y:S08]  /*7b10*/  LDSM.16.M88.4 R208, [R241+0x8100] ;  /* 0x00810000f1d0783b */ /* 0x000ff00000000200 */
[----:B------:R-:W-:Y:S08]  /*7b20*/  LDSM.16.M88.4 R212, [R243] ;  /* 0x00000000f3d4783b */ /* 0x000ff00000000200 */
[----:B------:R-:W-:Y:S08]  /*7b30*/  LDSM.16.M88.4 R216, [R241+0xa100] ;  /* 0x00a10000f1d8783b */ /* 0x000ff00000000200 */
[----:B------:R-:W-:Y:S08]  /*7b40*/  LDSM.16.M88.4 R220, [R251] ;  /* 0x00000000fbdc783b */ /* 0x000ff00000000200 */
[----:B------:R-:W-:Y:S08]  /*7b50*/  LDSM.16.M88.4 R224, [R250] ;  /* 0x00000000fae0783b */ /* 0x000ff00000000200 */
[----:B------:R-:W-:Y:S01]  /*7b60*/  LDSM.16.M88.4 R228, [R249] ;  /* 0x00000000f9e4783b */ /* 0x000fe20000000200 */
[----:B-12---:R-:W-:Y:S01]  /*7b70*/  SHF.R.S32.HI R0, RZ, 0x1f, R4 ;  /* 0x0000001fff007819 */ /* 0x006fe20000011404 */
[----:B------:R-:W-:Y:S04]  /*7b80*/  IMAD.WIDE.U32 R8, R4, c[0x0][0x208], RZ ;  /* 0x0000820004087a25 */ /* 0x000fe800078e00ff */
[----:B------:R-:W-:Y:S04]  /*7b90*/  IMAD R0, R0, c[0x0][0x208], RZ ;  /* 0x0000820000007a24 */ /* 0x000fe800078e02ff */
[----:B------:R-:W-:Y:S02]  /*7ba0*/  IMAD R0, R4, c[0x0][0x20c], R0 ;  /* 0x0000830004007a24 */ /* 0x000fe400078e0200 */
[-C--:B------:R-:W-:Y:S03]  /*7bb0*/  HMMA.16816.F32.BF16 R4, R64, R16.reuse, RZ ;  /* 0x000000104004723c */ /* 0x080fe600000418ff */
[----:B------:R-:W-:Y:S02]  /*7bc0*/  IADD3 R9, R9, R0, RZ ;  /* 0x0000000009097210 */ /* 0x000fe40007ffe0ff */
[----:B---3--:R-:W-:Y:S03]  /*7bd0*/  SHF.R.S32.HI R0, RZ, 0x1f, R2 ;  /* 0x0000001fff007819 */ /* 0x008fe60000011402 */
[----:B------:R-:W-:Y:S02]  /*7be0*/  IMAD.WIDE.U32 R12, R2, c[0x0][0x218], R8 ;  /* 0x00008600020c7a25 */ /* 0x000fe400078e0008 */
[C---:B------:R-:W-:Y:S02]  /*7bf0*/  HMMA.16816.F32.BF16 R8, R60.reuse, R16, RZ ;  /* 0x000000103c08723c */ /* 0x040fe400000418ff */
[----:B------:R-:W-:Y:S04]  /*7c00*/  IMAD R0, R0, c[0x0][0x218], RZ ;  /* 0x0000860000007a24 */ /* 0x000fe800078e02ff */
[----:B------:R-:W-:Y:S01]  /*7c10*/  IMAD R2, R2, c[0x0][0x21c], R0 ;  /* 0x0000870002027a24 */ /* 0x000fe200078e0200 */
[----:B------:R-:W-:Y:S05]  /*7c20*/  IADD3 R0, P2, R12, UR22, RZ ;  /* 0x000000160c007c10 */ /* 0x000fea000ff5e0ff */
[----:B------:R-:W-:Y:S02]  /*7c30*/  IADD3.X R16, R13, UR4, R2, P2, !PT ;  /* 0x000000040d107c10 */ /* 0x000fe400097fe402 */
[-C--:B------:R-:W-:Y:S01]  /*7c40*/  HMMA.16816.F32.BF16 R12, R60, R18.reuse, RZ ;  /* 0x000000123c0c723c */ /* 0x080fe200000418ff */
[C---:B------:R-:W-:Y:S04]  /*7c50*/  LEA R2, P2, R0.reuse, c[0x0][0x1f8], 0x1 ;  /* 0x00007e0000027a11 */ /* 0x040fe800078408ff */
[----:B------:R-:W-:Y:S01]  /*7c60*/  LEA.HI.X R0, R0, c[0x0][0x1fc], R16, 0x1, P2 ;  /* 0x00007f0000007a11 */ /* 0x000fe200010f0c10 */
[----:B------:R-:W4:Y:S02]  /*7c70*/  SHFL.IDX PT, R38, R2, RZ, 0x181f ;  /* 0x00181fff02267589 */ /* 0x000f2400000e0000 */
[C---:B------:R-:W-:Y:S06]  /*7c80*/  HMMA.16816.F32.BF16 R16, R64.reuse, R18, RZ ;  /* 0x000000124010723c */ /* 0x040fec00000418ff */
[----:B------:R-:W5:Y:S02]  /*7c90*/  SHFL.IDX PT, R39, R0, RZ, 0x181f ;  /* 0x00181fff00277589 */ /* 0x000f6400000e0000 */
[-C--:B------:R-:W-:Y:S06]  /*7ca0*/  HMMA.16816.F32.BF16 R20, R64, R32.reuse, RZ ;  /* 0x000000204014723c */ /* 0x080fec00000418ff */
[----:B------:R-:W1:Y:S02]  /*7cb0*/  SHFL.IDX PT, R46, R2, 0x1, 0x181f ;  /* 0x00381f00022e7f89 */ /* 0x000e6400000e0000 */
[C---:B------:R-:W-:Y:S06]  /*7cc0*/  HMMA.16816.F32.BF16 R24, R60.reuse, R32, RZ ;  /* 0x000000203c18723c */ /* 0x040fec00000418ff */
[----:B------:R-:W2:Y:S01]  /*7cd0*/  SHFL.IDX PT, R43, R0, 0x1, 0x181f ;  /* 0x00381f00002b7f89 */ /* 0x000ea200000e0000 */
[C---:B----4-:R-:W-:Y:S01]  /*7ce0*/  IADD3 R36, P5, R38.reuse, R58, RZ ;  /* 0x0000003a26247210 */ /* 0x050fe20007fbe0ff */
[-C--:B------:R-:W-:Y:S01]  /*7cf0*/  HMMA.16816.F32.BF16 R28, R60, R34.reuse, RZ ;  /* 0x000000223c1c723c */ /* 0x080fe200000418ff */
[----:B------:R-:W-:Y:S03]  /*7d00*/  IADD3 R38, P2, R38, R56, RZ ;  /* 0x0000003826267210 */ /* 0x000fe60007f5e0ff */
[C---:B-----5:R-:W-:Y:S02]  /*7d10*/  IADD3.X R37, R39.reuse, R57, RZ, P5, !PT ;  /* 0x0000003927257210 */ /* 0x060fe40002ffe4ff */
[----:B------:R-:W3:Y:S02]  /*7d20*/  SHFL.IDX PT, R52, R2, 0x2, 0x181f ;  /* 0x00581f0002347f89 */ /* 0x000ee400000e0000 */
[C---:B------:R-:W-:Y:S04]  /*7d30*/  HMMA.16816.F32.BF16 R32, R64.reuse, R34, RZ ;  /* 0x000000224020723c */ /* 0x040fe800000418ff */
[----:B------:R-:W-:Y:S02]  /*7d40*/  IADD3.X R39, R39, R55, RZ, P2, !PT ;  /* 0x0000003727277210 */ /* 0x000fe400017fe4ff */
[C---:B-1----:R-:W-:Y:S01]  /*7d50*/  IADD3 R40, P2, R46.reuse, R58, RZ ;  /* 0x0000003a2e287210 */ /* 0x042fe20007f5e0ff */
[----:B------:R1:W-:Y:S01]  /*7d60*/  LDGSTS.E.BYPASS.LTC128B.128 [R54], [R36.64], !P4 ;  /* 0x0000000024367fae */ /* 0x0003e2000e101d4c */
[----:B------:R-:W-:Y:S04]  /*7d70*/  IADD3 R46, P6, R46, R56, RZ ;  /* 0x000000382e2e7210 */ /* 0x000fe80007fde0ff */
[C---:B--2---:R-:W-:Y:S03]  /*7d80*/  IADD3.X R41, R43.reuse, R57, RZ, P2, !PT ;  /* 0x000000392b297210 */ /* 0x044fe600017fe4ff */
[----:B------:R-:W2:Y:S01]  /*7d90*/  SHFL.IDX PT, R42, R0, 0x2, 0x181f ;  /* 0x00581f00002a7f89 */ /* 0x000ea200000e0000 */
[----:B------:R-:W-:Y:S07]  /*7da0*/  IADD3.X R47, R43, R55, RZ, P6, !PT ;  /* 0x000000372b2f7210 */ /* 0x000fee00037fe4ff */
[----:B------:R1:W-:Y:S01]  /*7db0*/  LDGSTS.E.BYPASS.LTC128B.128 [R54+0x2000], [R38.64], !P3 ;  /* 0x0200000026367fae */ /* 0x0003e2000d901d4c */
[C---:B---3--:R-:W-:Y:S02]  /*7dc0*/  IADD3 R44, P5, R52.reuse, R58, RZ ;  /* 0x0000003a342c7210 */ /* 0x048fe40007fbe0ff */
[----:B------:R-:W-:Y:S05]  /*7dd0*/  IADD3 R52, P2, R52, R56, RZ ;  /* 0x0000003834347210 */ /* 0x000fea0007f5e0ff */
[----:B------:R3:W-:Y:S08]  /*7de0*/  LDGSTS.E.BYPASS.LTC128B.128 [R54+0x800], [R40.64], !P4 ;  /* 0x0080000028367fae */ /* 0x0007f0000e101d4c */
[----:B------:R4:W-:Y:S01]  /*7df0*/  LDGSTS.E.BYPASS.LTC128B.128 [R54+0x2800], [R46.64], !P3 ;  /* 0x028000002e367fae */ /* 0x0009e2000d901d4c */
[C---:B--2---:R-:W-:Y:S02]  /*7e00*/  IADD3.X R45, R42.reuse, R57, RZ, P5, !PT ;  /* 0x000000392a2d7210 */ /* 0x044fe40002ffe4ff */
[----:B------:R-:W-:Y:S05]  /*7e10*/  IADD3.X R53, R42, R55, RZ, P2, !PT ;  /* 0x000000372a357210 */ /* 0x000fea00017fe4ff */
[----:B------:R4:W-:Y:S01]  /*7e20*/  LDGSTS.E.BYPASS.LTC128B.128 [R54+0x1000], [R44.64], !P4 ;  /* 0x010000002c367fae */ /* 0x0009e2000e101d4c */
[-C--:B-1----:R-:W-:Y:S07]  /*7e30*/  HMMA.16816.F32.BF16 R36, R64, R48.reuse, RZ ;  /* 0x000000304024723c */ /* 0x082fee00000418ff */
[----:B------:R-:W1:Y:S01]  /*7e40*/  SHFL.IDX PT, R2, R2, 0x3, 0x181f ;  /* 0x00781f0002027f89 */ /* 0x000e6200000e0000 */
[C---:B---3--:R-:W-:Y:S07]  /*7e50*/  HMMA.16816.F32.BF16 R40, R60.reuse, R48, RZ ;  /* 0x000000303c28723c */ /* 0x048fee00000418ff */
[----:B------:R-:W2:Y:S08]  /*7e60*/  SHFL.IDX PT, R0, R0, 0x3, 0x181f ;  /* 0x00781f0000007f89 */ /* 0x000eb000000e0000 */
[----:B------:R3:W-:Y:S01]  /*7e70*/  LDGSTS.E.BYPASS.LTC128B.128 [R54+0x3000], [R52.64], !P3 ;  /* 0x0300000034367fae */ /* 0x0007e2000d901d4c */
[-C--:B----4-:R-:W-:Y:S01]  /*7e80*/  HMMA.16816.F32.BF16 R44, R60, R50.reuse, RZ ;  /* 0x000000323c2c723c */ /* 0x090fe200000418ff */
[----:B-1----:R-:W-:Y:S04]  /*7e90*/  IADD3 R48, P2, R2, R58, RZ ;  /* 0x0000003a02307210 */ /* 0x002fe80007f5e0ff */
[----:B--2---:R-:W-:Y:S05]  /*7ea0*/  IADD3.X R49, R0, R57, RZ, P2, !PT ;  /* 0x0000003900317210 */ /* 0x004fea00017fe4ff */
[----:B------:R1:W-:Y:S02]  /*7eb0*/  LDGSTS.E.BYPASS.LTC128B.128 [R54+0x1800], [R48.64], !P4 ;  /* 0x0180000030367fae */ /* 0x0003e4000e101d4c */
[----:B---3--:R-:W-:Y:S04]  /*7ec0*/  IADD3 R52, P2, R2, R56, RZ ;  /* 0x0000003802347210 */ /* 0x008fe80007f5e0ff */
[----:B------:R-:W-:Y:S02]  /*7ed0*/  IADD3.X R53, R0, R55, RZ, P2, !PT ;  /* 0x0000003700357210 */ /* 0x000fe400017fe4ff */
[----:B------:R-:W-:Y:S03]  /*7ee0*/  PLOP3.LUT P2, PT, PT, PT, UP0, 0x80, 0x0 ;  /* 0x000000000000781c */ /* 0x000fe60003f4f008 */
[----:B------:R2:W-:Y:S08]  /*7ef0*/  LDGSTS.E.BYPASS.LTC128B.128 [R54+0x3800], [R52.64], !P3 ;  /* 0x0380000034367fae */ /* 0x0005f0000d901d4c */
[----:B------:R-:W0:Y:S01]  /*7f00*/  LDGDEPBAR ;  /* 0x00000000000079af */ /* 0x000e220000000000 */
[C---:B-1----:R-:W-:Y:S08]  /*7f10*/  HMMA.16816.F32.BF16 R48, R64.reuse, R50, RZ ;  /* 0x000000324030723c */ /* 0x042ff000000418ff */
[-C--:B--2---:R-:W-:Y:S08]  /*7f20*/  HMMA.16816.F32.BF16 R52, R64, R136.reuse, RZ ;  /* 0x000000884034723c */ /* 0x084ff000000418ff */
[C---:B------:R-:W-:Y:S08]  /*7f30*/  HMMA.16816.F32.BF16 R56, R60.reuse, R136, RZ ;  /* 0x000000883c38723c */ /* 0x040ff000000418ff */
[-C--:B------:R-:W-:Y:S08]  /*7f40*/  HMMA.16816.F32.BF16 R60, R60, R138.reuse, RZ ;  /* 0x0000008a3c3c723c */ /* 0x080ff000000418ff */
[----:B------:R-:W-:Y:S01]  /*7f50*/  HMMA.16816.F32.BF16 R64, R64, R138, RZ ;  /* 0x0000008a4040723c */ /* 0x000fe200000418ff */
[----:B------:R-:W-:Y:S07]  /*7f60*/  LDSM.16.M88.4 R136, [R240+0x8100] ;  /* 0x00810000f088783b */ /* 0x000fee0000000200 */
[-C--:B------:R-:W-:Y:S08]  /*7f70*/  HMMA.16816.F32.BF16 R4, R208, R212.reuse, R4 ;  /* 0x000000d4d004723c */ /* 0x080ff00000041804 */
[C---:B------:R-:W-:Y:S08]  /*7f80*/  HMMA.16816.F32.BF16 R8, R216.reuse, R212, R8 ;  /* 0x000000d4d808723c */ /* 0x040ff00000041808 */
[-C--:B------:R-:W-:Y:S08]  /*7f90*/  HMMA.16816.F32.BF16 R12, R216, R214.reuse, R12 ;  /* 0x000000d6d80c723c */ /* 0x080ff0000004180c */
[C---:B------:R-:W-:Y:S01]  /*7fa0*/  HMMA.16816.F32.BF16 R16, R208.reuse, R214, R16 ;  /* 0x000000d6d010723c */ /* 0x040fe20000041810 */
[----:B------:R-:W1:Y:S07]  /*7fb0*/  LDSM.16.M88.4 R212, [R238+0x4100] ;  /* 0x00410000eed4783b */ /* 0x000e6e0000000200 */
[-C--:B------:R-:W-:Y:S08]  /*7fc0*/  HMMA.16816.F32.BF16 R20, R208, R220.reuse, R20 ;  /* 0x000000dcd014723c */ /* 0x080ff00000041814 */
[C---:B------:R-:W-:Y:S08]  /*7fd0*/  HMMA.16816.F32.BF16 R24, R216.reuse, R220, R24 ;  /* 0x000000dcd818723c */ /* 0x040ff00000041818 */
[-C--:B------:R-:W-:Y:S08]  /*7fe0*/  HMMA.16816.F32.BF16 R28, R216, R222.reuse, R28 ;  /* 0x000000ded81c723c */ /* 0x080ff0000004181c */
[C---:B------:R-:W-:Y:S01]  /*7ff0*/  HMMA.16816.F32.BF16 R32, R208.reuse, R222, R32 ;  /* 0x000000ded020723c */ /* 0x040fe20000041820 */
[----:B------:R-:W2:Y:S07]  /*8000*/  LDSM.16.M88.4 R220, [R240+0xa100] ;  /* 0x00a10000f0dc783b */ /* 0x000eae0000000200 */
[-C--:B------:R-:W-:Y:S08]  /*8010*/  HMMA.16816.F32.BF16 R36, R208, R224.reuse, R36 ;  /* 0x000000e0d024723c */ /* 0x080ff00000041824 */
[C---:B------:R-:W-:Y:S08]  /*8020*/  HMMA.16816.F32.BF16 R40, R216.reuse, R224, R40 ;  /* 0x000000e0d828723c */ /* 0x040ff00000041828 */
[-C--:B------:R-:W-:Y:S08]  /*8030*/  HMMA.16816.F32.BF16 R44, R216, R226.reuse, R44 ;  /* 0x000000e2d82c723c */ /* 0x080ff0000004182c */
[C---:B------:R-:W-:Y:S01]  /*8040*/  HMMA.16816.F32.BF16 R48, R208.reuse, R226, R48 ;  /* 0x000000e2d030723c */ /* 0x040fe20000041830 */
[----:B------:R-:W-:Y:S07]  /*8050*/  LDSM.16.M88.4 R224, [R238+0x5900] ;  /* 0x00590000eee0783b */ /* 0x000fee0000000200 */
[-C--:B------:R-:W-:Y:S08]  /*8060*/  HMMA.16816.F32.BF16 R52, R208, R228.reuse, R52 ;  /* 0x000000e4d034723c */ /* 0x080ff00000041834 */
[C---:B------:R-:W-:Y:S08]  /*8070*/  HMMA.16816.F32.BF16 R56, R216.reuse, R228, R56 ;  /* 0x000000e4d838723c */ /* 0x040ff00000041838 */
[-C--:B------:R-:W-:Y:S01]  /*8080*/  HMMA.16816.F32.BF16 R60, R216, R230.reuse, R60 ;  /* 0x000000e6d83c723c */ /* 0x080fe2000004183c */
[----:B------:R-:W-:Y:S07]  /*8090*/  LDSM.16.M88.4 R216, [R238+0x5100] ;  /* 0x00510000eed8783b */ /* 0x000fee0000000200 */
[----:B------:R-:W-:Y:S01]  /*80a0*/  HMMA.16816.F32.BF16 R64, R208, R230, R64 ;  /* 0x000000e6d040723c */ /* 0x000fe20000041840 */
[----:B------:R-:W3:Y:S07]  /*80b0*/  LDSM.16.M88.4 R208, [R238+0x4900] ;  /* 0x00490000eed0783b */ /* 0x000eee0000000200 */
[-C--:B-1----:R-:W-:Y:S08]  /*80c0*/  HMMA.16816.F32.BF16 R4, R136, R212.reuse, R4 ;  /* 0x000000d48804723c */ /* 0x082ff00000041804 */
[C---:B--2---:R-:W-:Y:S08]  /*80d0*/  HMMA.16816.F32.BF16 R8, R220.reuse, R212, R8 ;  /* 0x000000d4dc08723c */ /* 0x044ff00000041808 */
[-C--:B------:R-:W-:Y:S08]  /*80e0*/  HMMA.16816.F32.BF16 R12, R220, R214.reuse, R12 ;  /* 0x000000d6dc0c723c */ /* 0x080ff0000004180c */
[C---:B------:R-:W-:Y:S01]  /*80f0*/  HMMA.16816.F32.BF16 R16, R136.reuse, R214, R16 ;  /* 0x000000d68810723c */ /* 0x040fe20000041810 */
[----:B------:R-:W-:Y:S07]  /*8100*/  LDSM.16.M88.4 R212, [R237] ;  /* 0x00000000edd4783b */ /* 0x000fee0000000200 */
[-C--:B---3--:R-:W-:Y:S08]  /*8110*/  HMMA.16816.F32.BF16 R20, R136, R208.reuse, R20 ;  /* 0x000000d08814723c */ /* 0x088ff00000041814 */
        /* <DEDUP_REMOVED lines=11> */
[-C--:B------:R-:W-:Y:S01]  /*81d0*/  HMMA.16816.F32.BF16 R60, R220, R226.reuse, R60 ;  /* 0x000000e2dc3c723c */ /* 0x080fe2000004183c */
[----:B------:R-:W-:Y:S07]  /*81e0*/  LDSM.16.M88.4 R220, [R237+0x1000] ;  /* 0x00100000eddc783b */ /* 0x000fee0000000200 */
[----:B------:R-:W-:Y:S01]  /*81f0*/  HMMA.16816.F32.BF16 R64, R136, R226, R64 ;  /* 0x000000e28840723c */ /* 0x000fe20000041840 */
[----:B------:R-:W3:Y:S07]  /*8200*/  LDSM.16.M88.4 R136, [R237+0x800] ;  /* 0x00080000ed88783b */ /* 0x000eee0000000200 */
[-C--:B-1----:R-:W-:Y:S01]  /*8210*/  HMMA.16816.F32.BF16 R4, R208, R212.reuse, R4 ;  /* 0x000000d4d004723c */ /* 0x082fe20000041804 */
[----:B------:R-:W1:Y:S07]  /*8220*/  LDSM.16.M88.4 R224, [R237+0x1800] ;  /* 0x00180000ede0783b */ /* 0x000e6e0000000200 */
[C---:B--2---:R-:W-:Y:S08]  /*8230*/  HMMA.16816.F32.BF16 R8, R216.reuse, R212, R8 ;  /* 0x000000d4d808723c */ /* 0x044ff00000041808 */
[-C--:B------:R-:W-:Y:S08]  /*8240*/  HMMA.16816.F32.BF16 R12, R216, R214.reuse, R12 ;  /* 0x000000d6d80c723c */ /* 0x080ff0000004180c */
[C---:B------:R-:W-:Y:S01]  /*8250*/  HMMA.16816.F32.BF16 R16, R208.reuse, R214, R16 ;  /* 0x000000d6d010723c */ /* 0x040fe20000041810 */
[----:B------:R-:W-:Y:S07]  /*8260*/  LDSM.16.M88.4 R212, [R232+0x6100] ;  /* 0x00610000e8d4783b */ /* 0x000fee0000000200 */
[-C--:B---3--:R-:W-:Y:S08]  /*8270*/  HMMA.16816.F32.BF16 R20, R208, R136.reuse, R20 ;  /* 0x00000088d014723c */ /* 0x088ff00000041814 */
        /* <DEDUP_REMOVED lines=8> */
[----:B------:R-:W3:Y:S07]  /*8300*/  LDSM.16.M88.4 R220, [R239+0xe100] ;  /* 0x00e10000efdc783b */ /* 0x000eee0000000200 */
[-C--:B-1----:R-:W-:Y:S08]  /*8310*/  HMMA.16816.F32.BF16 R52, R208, R224.reuse, R52 ;  /* 0x000000e0d034723c */ /* 0x082ff00000041834 */
[C---:B------:R-:W-:Y:S08]  /*8320*/  HMMA.16816.F32.BF16 R56, R216.reuse, R224, R56 ;  /* 0x000000e0d838723c */ /* 0x040ff00000041838 */
[-C--:B------:R-:W-:Y:S01]  /*8330*/  HMMA.16816.F32.BF16 R60, R216, R226.reuse, R60 ;  /* 0x000000e2d83c723c */ /* 0x080fe2000004183c */
[----:B------:R-:W-:Y:S07]  /*8340*/  LDSM.16.M88.4 R216, [R232+0x7100] ;  /* 0x00710000e8d8783b */ /* 0x000fee0000000200 */
[----:B------:R-:W-:Y:S01]  /*8350*/  HMMA.16816.F32.BF16 R64, R208, R226, R64 ;  /* 0x000000e2d040723c */ /* 0x000fe20000041840 */
[----:B------:R-:W1:Y:S07]  /*8360*/  LDSM.16.M88.4 R208, [R232+0x6900] ;  /* 0x00690000e8d0783b */ /* 0x000e6e0000000200 */
[-C--:B--2---:R-:W-:Y:S01]  /*8370*/  HMMA.16816.F32.BF16 R4, R136, R212.reuse, R4 ;  /* 0x000000d48804723c */ /* 0x084fe20000041804 */
[----:B------:R-:W2:Y:S07]  /*8380*/  LDSM.16.M88.4 R224, [R232+0x7900] ;  /* 0x00790000e8e0783b */ /* 0x000eae0000000200 */
[C---:B---3--:R-:W-:Y:S08]  /*8390*/  HMMA.16816.F32.BF16 R8, R220.reuse, R212, R8 ;  /* 0x000000d4dc08723c */ /* 0x048ff00000041808 */
[-C--:B------:R-:W-:Y:S08]  /*83a0*/  HMMA.16816.F32.BF16 R12, R220, R214.reuse, R12 ;  /* 0x000000d6dc0c723c */ /* 0x080ff0000004180c */
[C---:B------:R-:W-:Y:S01]  /*83b0*/  HMMA.16816.F32.BF16 R16, R136.reuse, R214, R16 ;  /* 0x000000d68810723c */ /* 0x040fe20000041810 */
[----:B------:R-:W-:Y:S07]  /*83c0*/  LDSM.16.M88.4 R212, [R248] ;  /* 0x00000000f8d4783b */ /* 0x000fee0000000200 */
[-C--:B-1----:R-:W-:Y:S08]  /*83d0*/  HMMA.16816.F32.BF16 R20, R136, R208.reuse, R20 ;  /* 0x000000d08814723c */ /* 0x082ff00000041814 */
        /* <DEDUP_REMOVED lines=8> */
[----:B------:R-:W3:Y:S07]  /*8460*/  LDSM.16.M88.4 R216, [R241+0xe100] ;  /* 0x00e10000f1d8783b */ /* 0x000eee0000000200 */
[-C--:B--2---:R-:W-:Y:S08]  /*8470*/  HMMA.16816.F32.BF16 R52, R136, R224.reuse, R52 ;  /* 0x000000e08834723c */ /* 0x084ff00000041834 */
[C---:B------:R-:W-:Y:S08]  /*8480*/  HMMA.16816.F32.BF16 R56, R220.reuse, R224, R56 ;  /* 0x000000e0dc38723c */ /* 0x040ff00000041838 */
[-C--:B------:R-:W-:Y:S01]  /*8490*/  HMMA.16816.F32.BF16 R60, R220, R226.reuse, R60 ;  /* 0x000000e2dc3c723c */ /* 0x080fe2000004183c */
[----:B------:R-:W-:Y:S07]  /*84a0*/  LDSM.16.M88.4 R220, [R246] ;  /* 0x00000000f6dc783b */ /* 0x000fee0000000200 */
[----:B------:R-:W-:Y:S01]  /*84b0*/  HMMA.16816.F32.BF16 R64, R136, R226, R64 ;  /* 0x000000e28840723c */ /* 0x000fe20000041840 */
[----:B------:R-:W2:Y:S07]  /*84c0*/  LDSM.16.M88.4 R136, [R247] ;  /* 0x00000000f788783b */ /* 0x000eae0000000200 */
[-C--:B-1----:R-:W-:Y:S01]  /*84d0*/  HMMA.16816.F32.BF16 R4, R208, R212.reuse, R4 ;  /* 0x000000d4d004723c */ /* 0x082fe20000041804 */
[----:B------:R-:W1:Y:S07]  /*84e0*/  LDSM.16.M88.4 R224, [R245] ;  /* 0x00000000f5e0783b */ /* 0x000e6e0000000200 */
[C---:B---3--:R-:W-:Y:S08]  /*84f0*/  HMMA.16816.F32.BF16 R8, R216.reuse, R212, R8 ;  /* 0x000000d4d808723c */ /* 0x048ff00000041808 */
[-C--:B------:R-:W-:Y:S08]  /*8500*/  HMMA.16816.F32.BF16 R12, R216, R214.reuse, R12 ;  /* 0x000000d6d80c723c */ /* 0x080ff0000004180c */
[C---:B------:R-:W-:Y:S01]  /*8510*/  HMMA.16816.F32.BF16 R16, R208.reuse, R214, R16 ;  /* 0x000000d6d010723c */ /* 0x040fe20000041810 */
[----:B------:R-:W-:Y:S07]  /*8520*/  LDSM.16.M88.4 R212, [R238+0x6100] ;  /* 0x00610000eed4783b */ /* 0x000fee0000000200 */
[-C--:B--2---:R-:W-:Y:S08]  /*8530*/  HMMA.16816.F32.BF16 R20, R208, R136.reuse, R20 ;  /* 0x00000088d014723c */ /* 0x084ff00000041814 */
        /* <DEDUP_REMOVED lines=12> */
[----:B------:R-:W1:Y:S07]  /*8600*/  LDSM.16.M88.4 R216, [R238+0x6900] ;  /* 0x00690000eed8783b */ /* 0x000e6e0000000200 */
[----:B------:R-:W-:Y:S01]  /*8610*/  HMMA.16816.F32.BF16 R64, R208, R226, R64 ;  /* 0x000000e2d040723c */ /* 0x000fe20000041840 */
[----:B------:R-:W4:Y:S07]  /*8620*/  LDSM.16.M88.4 R208, [R238+0x7100] ;  /* 0x00710000eed0783b */ /* 0x000f2e0000000200 */
[-C--:B--2---:R-:W-:Y:S01]  /*8630*/  HMMA.16816.F32.BF16 R4, R136, R212.reuse, R4 ;  /* 0x000000d48804723c */ /* 0x084fe20000041804 */
[----:B------:R-:W2:Y:S07]  /*8640*/  LDSM.16.M88.4 R224, [R238+0x7900] ;  /* 0x00790000eee0783b */ /* 0x000eae0000000200 */
[C---:B---3--:R-:W-:Y:S08]  /*8650*/  HMMA.16816.F32.BF16 R8, R220.reuse, R212, R8 ;  /* 0x000000d4dc08723c */ /* 0x048ff00000041808 */
[-C--:B------:R-:W-:Y:S08]  /*8660*/  HMMA.16816.F32.BF16 R12, R220, R214.reuse, R12 ;  /* 0x000000d6dc0c723c */ /* 0x080ff0000004180c */
[C---:B------:R-:W-:Y:S01]  /*8670*/  HMMA.16816.F32.BF16 R16, R136.reuse, R214, R16 ;  /* 0x000000d68810723c */ /* 0x040fe20000041810 */
[----:B------:R-:W-:Y:S07]  /*8680*/  LDSM.16.M88.4 R212, [R242+0xc100] ;  /* 0x00c10000f2d4783b */ /* 0x000fee0000000200 */
[-C--:B-1----:R-:W-:Y:S08]  /*8690*/  HMMA.16816.F32.BF16 R20, R136, R216.reuse, R20 ;  /* 0x000000d88814723c */ /* 0x082ff00000041814 */
[C---:B------:R-:W-:Y:S08]  /*86a0*/  HMMA.16816.F32.BF16 R24, R220.reuse, R216, R24 ;  /* 0x000000d8dc18723c */ /* 0x040ff00000041818 */
[-C--:B------:R-:W-:Y:S08]  /*86b0*/  HMMA.16816.F32.BF16 R28, R220, R218.reuse, R28 ;  /* 0x000000dadc1c723c */ /* 0x080ff0000004181c */
[C---:B------:R-:W-:Y:S01]  /*86c0*/  HMMA.16816.F32.BF16 R32, R136.reuse, R218, R32 ;  /* 0x000000da8820723c */ /* 0x040fe20000041820 */
[----:B------:R-:W1:Y:S07]  /*86d0*/  LDSM.16.M88.4 R216, [R237+0x2000] ;  /* 0x00200000edd8783b */ /* 0x000e6e0000000200 */
[-C--:B----4-:R-:W-:Y:S08]  /*86e0*/  HMMA.16816.F32.BF16 R36, R136, R208.reuse, R36 ;  /* 0x000000d08824723c */ /* 0x090ff00000041824 */
[C---:B------:R-:W-:Y:S08]  /*86f0*/  HMMA.16816.F32.BF16 R40, R220.reuse, R208, R40 ;  /* 0x000000d0dc28723c */ /* 0x040ff00000041828 */
[-C--:B------:R-:W-:Y:S08]  /*8700*/  HMMA.16816.F32.BF16 R44, R220, R210.reuse, R44 ;  /* 0x000000d2dc2c723c */ /* 0x080ff0000004182c */
[C---:B------:R-:W-:Y:S01]  /*8710*/  HMMA.16816.F32.BF16 R48, R136.reuse, R210, R48 ;  /* 0x000000d28830723c */ /* 0x040fe20000041830 */
[----:B------:R-:W3:Y:S07]  /*8720*/  LDSM.16.M88.4 R208, [R244+0xe100] ;  /* 0x00e10000f4d0783b */ /* 0x000eee0000000200 */
[-C--:B--2---:R-:W-:Y:S08]  /*8730*/  HMMA.16816.F32.BF16 R52, R136, R224.reuse, R52 ;  /* 0x000000e08834723c */ /* 0x084ff00000041834 */
[C---:B------:R-:W-:Y:S08]  /*8740*/  HMMA.16816.F32.BF16 R56, R220.reuse, R224, R56 ;  /* 0x000000e0dc38723c */ /* 0x040ff00000041838 */
[-C--:B------:R-:W-:Y:S08]  /*8750*/  HMMA.16816.F32.BF16 R60, R220, R226.reuse, R60 ;  /* 0x000000e2dc3c723c */ /* 0x080ff0000004183c */
[----:B------:R-:W-:Y:S08]  /*8760*/  HMMA.16816.F32.BF16 R64, R136, R226, R64 ;  /* 0x000000e28840723c */ /* 0x000ff00000041840 */
[-C--:B-1----:R-:W-:Y:S08]  /*8770*/  HMMA.16816.F32.BF16 R4, R212, R216.reuse, R4 ;  /* 0x000000d8d404723c */ /* 0x082ff00000041804 */
[C---:B---3--:R-:W-:Y:S08]  /*8780*/  HMMA.16816.F32.BF16 R8, R208.reuse, R216, R8 ;  /* 0x000000d8d008723c */ /* 0x048ff00000041808 */
[-C--:B------:R-:W-:Y:S08]  /*8790*/  HMMA.16816.F32.BF16 R12, R208, R218.reuse, R12 ;  /* 0x000000dad00c723c */ /* 0x080ff0000004180c */
        /* <DEDUP_REMOVED lines=16> */
[----:B------:R-:W-:Y:S05]  /*88a0*/  FMUL.FTZ R14, R14, c[0x0][0x320] ;  /* 0x0000c8000e0e7a20 */ /* 0x000fea0000410000 */
[----:B------:R1:W-:Y:S10]  /*88b0*/  MUFU.TANH R223, R7 ;  /* 0x0000000700df7308 */ /* 0x0003f40000002400 */
[----:B------:R-:W-:Y:S10]  /*88c0*/  MUFU.TANH R222, R8 ;  /* 0x0000000800de7308 */ /* 0x000ff40000002400 */
[----:B------:R-:W-:Y:S01]  /*88d0*/  MUFU.TANH R225, R9 ;  /* 0x0000000900e17308 */ /* 0x000fe20000002400 */
[----:B-1----:R-:W1:Y:S09]  /*88e0*/  LDSM.16.M88.4 R4, [R237+0x2800] ;  /* 0x00280000ed04783b */ /* 0x002e720000000200 */
[----:B------:R-:W-:Y:S10]  /*88f0*/  MUFU.TANH R220, R10 ;  /* 0x0000000a00dc7308 */ /* 0x000ff40000002400 */
[----:B------:R2:W-:Y:S10]  /*8900*/  MUFU.TANH R226, R11 ;  /* 0x0000000b00e27308 */ /* 0x0005f40000002400 */
[----:B------:R3:W-:Y:S10]  /*8910*/  MUFU.TANH R219, R15 ;  /* 0x0000000f00db7308 */ /* 0x0007f40000002400 */
[----:B------:R4:W-:Y:S01]  /*8920*/  MUFU.TANH R142, R16 ;  /* 0x00000010008e7308 */ /* 0x0009e20000002400 */
[----:B--2---:R-:W2:Y:S01]  /*8930*/  LDSM.16.M88.4 R8, [R237+0x3000] ;  /* 0x00300000ed08783b */ /* 0x004ea20000000200 */
[-C--:B-1----:R-:W-:Y:S08]  /*8940*/  HMMA.16816.F32.BF16 R20, R212, R4.reuse, R20 ;  /* 0x00000004d414723c */ /* 0x082ff00000041814 */
[----:B------:R-:W-:Y:S01]  /*8950*/  MUFU.TANH R218, R12 ;  /* 0x0000000c00da7308 */ /* 0x000fe20000002400 */
[C---:B------:R-:W-:Y:S04]  /*8960*/  HMMA.16816.F32.BF16 R24, R208.reuse, R4, R24 ;  /* 0x00000004d018723c */ /* 0x040fe80000041818 */
[----:B---3--:R-:W-:Y:S02]  /*8970*/  FMUL.FTZ R15, R17, c[0x0][0x320] ;  /* 0x0000c800110f7a20 */ /* 0x008fe40000410000 */
[----:B------:R-:W-:Y:S03]  /*8980*/  FMUL.FTZ R17, R19, c[0x0][0x320] ;  /* 0x0000c80013117a20 */ /* 0x000fe60000410000 */
[----:B------:R-:W-:Y:S01]  /*8990*/  MUFU.TANH R217, R13 ;  /* 0x0000000d00d97308 */ /* 0x000fe20000002400 */
[-C--:B------:R-:W-:Y:S03]  /*89a0*/  HMMA.16816.F32.BF16 R28, R208, R6.reuse, R28 ;  /* 0x00000006d01c723c */ /* 0x080fe6000004181c */
[----:B----4-:R-:W-:Y:S05]  /*89b0*/  FMUL.FTZ R16, R18, c[0x0][0x320] ;  /* 0x0000c80012107a20 */ /* 0x010fea0000410000 */
[C---:B------:R-:W-:Y:S01]  /*89c0*/  HMMA.16816.F32.BF16 R32, R212.reuse, R6, R32 ;  /* 0x00000006d420723c */ /* 0x040fe20000041820 */
[----:B------:R-:W-:Y:S01]  /*89d0*/  MUFU.TANH R224, R14 ;  /* 0x0000000e00e07308 */ /* 0x000fe20000002400 */
[----:B------:R-:W1:Y:S01]  /*89e0*/  LDSM.16.M88.4 R4, [R237+0x3800] ;  /* 0x00380000ed04783b */ /* 0x000e620000000200 */
[----:B------:R-:W-:Y:S04]  /*89f0*/  DEPBAR.LE SB0, 0x0 ;  /* 0x000080000000791a */ /* 0x000fe80000000000 */
[----:B------:R-:W-:Y:S02]  /*8a00*/  FMUL.FTZ R20, R20, c[0x0][0x320] ;  /* 0x0000c80014147a20 */ /* 0x000fe40000410000 */
[----:B------:R-:W-:Y:S02]  /*8a10*/  FMUL.FTZ R21, R21, c[0x0][0x320] ;  /* 0x0000c80015157a20 */ /* 0x000fe40000410000 */
[----:B------:R-:W3:Y:S01]  /*8a20*/  MUFU.TANH R0, R20 ;  /* 0x0000001400007308 */ /* 0x000ee20000002400 */
[----:B------:R-:W-:Y:S01]  /*8a30*/  BAR.SYNC.DEFER_BLOCKING 0x0 ;  /* 0x0000000000007b1d */ /* 0x000fe20000010000 */
[----:B------:R-:W-:Y:S02]  /*8a40*/  FMUL.FTZ R22, R22, c[0x0][0x320] ;  /* 0x0000c80016167a20 */ /* 0x000fe40000410000 */
[----:B------:R-:W-:Y:S01]  /*8a50*/  FMUL.FTZ R24, R24, c[0x0][0x320] ;  /* 0x0000c80018187a20 */ /* 0x000fe20000410000 */
[-C--:B--2---:R-:W-:Y:S05]  /*8a60*/  HMMA.16816.F32.BF16 R36, R212, R8.reuse, R36 ;  /* 0x00000008d424723c */ /* 0x084fea0000041824 */
[----:B------:R-:W2:Y:S01]  /*8a70*/  MUFU.TANH R2, R21 ;  /* 0x0000001500027308 */ /* 0x000ea20000002400 */
[----:B------:R-:W-:Y:S02]  /*8a80*/  FMUL.FTZ R23, R23, c[0x0][0x320] ;  /* 0x0000c80017177a20 */ /* 0x000fe40000410000 */
[----:B------:R-:W-:Y:S01]  /*8a90*/  FMUL.FTZ R32, R32, c[0x0][0x320] ;  /* 0x0000c80020207a20 */ /* 0x000fe20000410000 */
[C---:B------:R-:W-:Y:S04]  /*8aa0*/  HMMA.16816.F32.BF16 R40, R208.reuse, R8, R40 ;  /* 0x00000008d028723c */ /* 0x040fe80000041828 */
[----:B------:R-:W-:Y:S02]  /*8ab0*/  FMUL.FTZ R33, R33, c[0x0][0x320] ;  /* 0x0000c80021217a20 */ /* 0x000fe40000410000 */
[----:B------:R-:W-:Y:S01]  /*8ac0*/  MUFU.TANH R15, R15 ;  /* 0x0000000f000f7308 */ /* 0x000fe20000002400 */
[----:B------:R-:W-:Y:S01]  /*8ad0*/  FMUL.FTZ R25, R25, c[0x0][0x320] ;  /* 0x0000c80019197a20 */ /* 0x000fe20000410000 */
[-C--:B------:R-:W-:Y:S01]  /*8ae0*/  HMMA.16816.F32.BF16 R44, R208, R10.reuse, R44 ;  /* 0x0000000ad02c723c */ /* 0x080fe2000004182c */
[----:B---3--:R3:W-:Y:S03]  /*8af0*/  STL [R1+0x24], R0 ;  /* 0x0000240001007387 */ /* 0x0087e60000100800 */
[----:B------:R-:W-:Y:S02]  /*8b00*/  FMUL.FTZ R26, R26, c[0x0][0x320] ;  /* 0x0000c8001a1a7a20 */ /* 0x000fe40000410000 */
[----:B------:R-:W-:Y:S02]  /*8b10*/  FMUL.FTZ R27, R27, c[0x0][0x320] ;  /* 0x0000c8001b1b7a20 */ /* 0x000fe40000410000 */
[----:B------:R-:W-:Y:S01]  /*8b20*/  MUFU.TANH R16, R16 ;  /* 0x0000001000107308 */ /* 0x000fe20000002400 */
[C---:B------:R-:W-:Y:S01]  /*8b30*/  HMMA.16816.F32.BF16 R48, R212.reuse, R10, R48 ;  /* 0x0000000ad430723c */ /* 0x040fe20000041830 */
[----:B--2---:R-:W-:Y:S03]  /*8b40*/  STL [R1+0x20], R2 ;  /* 0x0000200201007387 */ /* 0x004fe60000100800 */
[----:B------:R-:W-:Y:S02]  /*8b50*/  FMUL.FTZ R28, R28, c[0x0][0x320] ;  /* 0x0000c8001c1c7a20 */ /* 0x000fe40000410000 */
[----:B------:R-:W-:Y:S02]  /*8b60*/  FMUL.FTZ R29, R29, c[0x0][0x320] ;  /* 0x0000c8001d1d7a20 */ /* 0x000fe40000410000 */
[-C--:B-1----:R-:W-:Y:S01]  /*8b70*/  HMMA.16816.F32.BF16 R52, R212, R4.reuse, R52 ;  /* 0x00000004d434723c */ /* 0x082fe20000041834 */
[----:B------:R-:W-:Y:S03]  /*8b80*/  MUFU.TANH R17, R17 ;  /* 0x0000001100117308 */ /* 0x000fe60000002400 */
[----:B------:R-:W-:Y:S02]  /*8b90*/  FMUL.FTZ R30, R30, c[0x0][0x320] ;  /* 0x0000c8001e1e7a20 */ /* 0x000fe40000410000 */
[----:B------:R-:W-:Y:S02]  /*8ba0*/  FMUL.FTZ R31, R31, c[0x0][0x320] ;  /* 0x0000c8001f1f7a20 */ /* 0x000fe40000410000 */
[C---:B------:R-:W-:Y:S03]  /*8bb0*/  HMMA.16816.F32.BF16 R56, R208.reuse, R4, R56 ;  /* 0x00000004d038723c */ /* 0x040fe60000041838 */
[----:B---3--:R-:W1:Y:S01]  /*8bc0*/  MUFU.TANH R0, R22 ;  /* 0x0000001600007308 */ /* 0x008e620000002400 */
[----:B------:R-:W-:Y:S02]  /*8bd0*/  FMUL.FTZ R34, R34, c[0x0][0x320] ;  /* 0x0000c80022227a20 */ /* 0x000fe40000410000 */
[----:B------:R-:W-:Y:S02]  /*8be0*/  FMUL.FTZ R42, R42, c[0x0][0x320] ;  /* 0x0000c8002a2a7a20 */ /* 0x000fe40000410000 */
[-C--:B------:R-:W-:Y:S04]  /*8bf0*/  HMMA.16816.F32.BF16 R60, R208, R6.reuse, R60 ;  /* 0x00000006d03c723c */ /* 0x080fe8000004183c */
[----:B------:R-:W-:Y:S01]  /*8c00*/  FMUL.FTZ R44, R44, c[0x0][0x320] ;  /* 0x0000c8002c2c7a20 */ /* 0x000fe20000410000 */
[----:B------:R-:W-:Y:S01]  /*8c10*/  MUFU.TANH R22, R23 ;  /* 0x0000001700167308 */ /* 0x000fe20000002400 */
[----:B------:R-:W-:Y:S02]  /*8c20*/  FMUL.FTZ R45, R45, c[0x0][0x320] ;  /* 0x0000c8002d2d7a20 */ /* 0x000fe40000410000 */
[----:B------:R-:W-:Y:S04]  /*8c30*/  HMMA.16816.F32.BF16 R64, R212, R6, R64 ;  /* 0x00000006d440723c */ /* 0x000fe80000041840 */
[----:B------:R-:W-:Y:S02]  /*8c40*/  FMUL.FTZ R46, R46, c[0x0][0x320] ;  /* 0x0000c8002e2e7a20 */ /* 0x000fe40000410000 */
[----:B------:R-:W-:Y:S01]  /*8c50*/  FMUL.FTZ R48, R48, c[0x0][0x320] ;  /* 0x0000c80030307a20 */ /* 0x000fe20000410000 */
[----:B------:R-:W-:Y:S01]  /*8c60*/  MUFU.TANH R21, R25 ;  /* 0x0000001900157308 */ /* 0x000fe20000002400 */
[----:B------:R-:W-:Y:S01]  /*8c70*/  FMUL.FTZ R50, R50, c[0x0][0x320] ;  /* 0x0000c80032327a20 */ /* 0x000fe20000410000 */
[----:B-1----:R1:W-:Y:S03]  /*8c80*/  STL [R1+0x1c], R0 ;  /* 0x00001c0001007387 */ /* 0x0023e60000100800 */
        /* <DEDUP_REMOVED lines=29> */
[----:B------:R-:W-:Y:S01]  /*8e60*/  FMUL.FTZ R66, R66, c[0x0][0x320] ;  /* 0x0000c80042427a20 */ /* 0x000fe20000410000 */
[----:B-1----:R1:W-:Y:S01]  /*8e70*/  STL [R1+0x28], R0 ;  /* 0x0000280001007387 */ /* 0x0023e20000100800 */
[----:B------:R-:W-:Y:S05]  /*8e80*/  FMUL.FTZ R67, R67, c[0x0][0x320] ;  /* 0x0000c80043437a20 */ /* 0x000fea0000410000 */
[----:B------:R-:W-:Y:S10]  /*8e90*/  MUFU.TANH R26, R30 ;  /* 0x0000001e001a7308 */ /* 0x000ff40000002400 */
[----:B------:R-:W-:Y:S10]  /*8ea0*/  MUFU.TANH R19, R31 ;  /* 0x0000001f00137308 */ /* 0x000ff40000002400 */
[----:B-1----:R-:W1:Y:S10]  /*8eb0*/  MUFU.TANH R0, R32 ;  /* 0x0000002000007308 */ /* 0x002e740000002400 */
[----:B------:R-:W-:Y:S10]  /*8ec0*/  MUFU.TANH R28, R34 ;  /* 0x00000022001c7308 */ /* 0x000ff40000002400 */
[----:B------:R-:W-:Y:S01]  /*8ed0*/  MUFU.TANH R23, R35 ;  /* 0x0000002300177308 */ /* 0x000fe20000002400 */
[----:B-1----:R1:W-:Y:S09]  /*8ee0*/  STL [R1], R0 ;  /* 0x0000000001007387 */ /* 0x0023f20000100800 */
[----:B------:R-:W-:Y:S10]  /*8ef0*/  MUFU.TANH R32, R36 ;  /* 0x0000002400207308 */ /* 0x000ff40000002400 */
[----:B------:R-:W-:Y:S10]  /*8f00*/  MUFU.TANH R31, R37 ;  /* 0x00000025001f7308 */ /* 0x000ff40000002400 */
[----:B-1----:R-:W1:Y:S10]  /*8f10*/  MUFU.TANH R0, R33 ;  /* 0x0000002100007308 */ /* 0x002e740000002400 */
[----:B------:R2:W3:Y:S10]  /*8f20*/  MUFU.TANH R20, R38 ;  /* 0x0000002600147308 */ /* 0x0004f40000002400 */
[----:B------:R2:W4:Y:S01]  /*8f30*/  MUFU.TANH R29, R39 ;  /* 0x00000027001d7308 */ /* 0x0005220000002400 */
[----:B-1----:R1:W-:Y:S09]  /*8f40*/  STL [R1+0x8], R0 ;  /* 0x0000080001007387 */ /* 0x0023f20000100800 */
[----:B------:R2:W2:Y:S10]  /*8f50*/  MUFU.TANH R25, R40 ;  /* 0x0000002800197308 */ /* 0x0004b40000002400 */
[----:B------:R2:W2:Y:S01]  /*8f60*/  MUFU.TANH R24, R41 ;  /* 0x0000002900187308 */ /* 0x0004a20000002400 */
[----:B-1----:R-:W-:Y:S09]  /*8f70*/  FMUL.FTZ R0, R63, c[0x0][0x320] ;  /* 0x0000c8003f007a20 */ /* 0x002ff20000410000 */
        /* <DEDUP_REMOVED lines=27> */
.L_x_154:
[----:B------:R-:W2:Y:S01]  /*9130*/  LDL.LU R41, [R1+0x20] ;  /* 0x0000200001297983 */ /* 0x000ea20000300800 */
[----:B------:R-:W-:Y:S01]  /*9140*/  FMNMX.FTZ R0, R143, R3, !PT ;  /* 0x000000038f007209 */ /* 0x000fe20007810000 */
[----:B------:R-:W-:Y:S01]  /*9150*/  IMAD.MOV.U32 R47, RZ, RZ, R139 ;  /* 0x000000ffff2f7224 */ /* 0x000fe200078e008b */
[----:B------:R-:W-:Y:S01]  /*9160*/  FMNMX.FTZ R2, R222, R140, !PT ;  /* 0x0000008cde027209 */ /* 0x000fe20007810000 */
[----:B------:R-:W3:Y:S01]  /*9170*/  LDL.LU R40, [R1+0x24] ;  /* 0x0000240001287983 */ /* 0x000ee20000300800 */
[----:B------:R-:W-:Y:S01]  /*9180*/  FMNMX.FTZ R0, R221, R0, !PT ;  /* 0x00000000dd007209 */ /* 0x000fe20007810000 */
[----:B------:R-:W-:Y:S01]  /*9190*/  UISETP.GT.AND UP0, UPT, UR6, UR7, UPT ;  /* 0x000000070600728c */ /* 0x000fe2000bf04270 */
[----:B------:R-:W-:Y:S01]  /*91a0*/  FMNMX.FTZ R2, R225, R2, !PT ;  /* 0x00000002e1027209 */ /* 0x000fe20007810000 */
[----:B------:R-:W4:Y:S01]  /*91b0*/  LDL.LU R43, [R1] ;  /* 0x00000000012b7983 */ /* 0x000f220000300800 */
[----:B------:R-:W-:Y:S01]  /*91c0*/  FMNMX.FTZ R0, R142, R0, !PT ;  /* 0x000000008e007209 */ /* 0x000fe20007810000 */
[----:B------:R-:W-:Y:S01]  /*91d0*/  UIADD3 UR6, UR6, -0x1, URZ ;  /* 0xffffffff06067890 */ /* 0x000fe2000fffe03f */
[----:B------:R-:W-:Y:S01]  /*91e0*/  FMNMX.FTZ R2, R218, R2, !PT ;  /* 0x00000002da027209 */ /* 0x000fe20007810000 */
[----:B------:R-:W2:Y:S01]  /*91f0*/  LDL.LU R49, [R1+0x8] ;  /* 0x0000080001317983 */ /* 0x000ea20000300800 */
[----:B------:R-:W-:Y:S02]  /*9200*/  FMNMX.FTZ R0, R15, R0, !PT ;  /* 0x000000000f007209 */ /* 0x000fe40007810000 */
[----:B------:R-:W-:Y:S01]  /*9210*/  FMNMX.FTZ R2, R217, R2, !PT ;  /* 0x00000002d9027209 */ /* 0x000fe20007810000 */
[----:B------:R-:W-:Y:S01]  /*9220*/  STL [R1+0x7c], R248 ;  /* 0x00007cf801007387 */ /* 0x000fe20000100800 */
[----:B-1----:R-:W-:Y:S02]  /*9230*/  MOV R35, R138 ;  /* 0x0000008a00237202 */ /* 0x002fe40000000f00 */
[----:B------:R-:W-:Y:S01]  /*9240*/  FMNMX.FTZ R4, R216, R132, !PT ;  /* 0x00000084d8047209 */ /* 0x000fe20007810000 */
[----:B------:R-:W-:Y:S01]  /*9250*/  STL [R1+0x78], R247 ;  /* 0x000078f701007387 */ /* 0x000fe20000100800 */
[----:B------:R-:W-:Y:S02]  /*9260*/  FMNMX.FTZ R5, R220, R141, !PT ;  /* 0x0000008ddc057209 */ /* 0x000fe40007810000 */
        /* <DEDUP_REMOVED lines=8> */
[----:B------:R-:W-:Y:S02]  /*92f0*/  MOV R52, R28 ;  /* 0x0000001c00347202 */ /* 0x000fe40000000f00 */
[----:B------:R-:W-:Y:S01]  /*9300*/  MOV R53, R134 ;  /* 0x0000008600357202 */ /* 0x000fe20000000f00 */
[----:B------:R-:W-:Y:S01]  /*9310*/  STL [R1+0x68], R243 ;  /* 0x000068f301007387 */ /* 0x000fe20000100800 */
[----:B------:R-:W-:Y:S02]  /*9320*/  FMNMX.FTZ R5, R219, R5, !PT ;  /* 0x00000005db057209 */ /* 0x000fe40007810000 */
[----:B------:R-:W-:Y:S01]  /*9330*/  MOV R54, R23 ;  /* 0x0000001700367202 */ /* 0x000fe20000000f00 */
[----:B------:R1:W-:Y:S01]  /*9340*/  STL [R1+0x64], R242 ;  /* 0x000064f201007387 */ /* 0x0003e20000100800 */
[----:B------:R-:W-:Y:S02]  /*9350*/  MOV R55, R133 ;  /* 0x0000008500377202 */ /* 0x000fe40000000f00 */
[----:B------:R-:W-:Y:S01]  /*9360*/  FMNMX.FTZ R5, R53, R5, !PT ;  /* 0x0000000535057209 */ /* 0x000fe20007810000 */
[----:B------:R-:W-:Y:S01]  /*9370*/  LDSM.16.MT88.4 R36, [R234+0x100] ;  /* 0x00010000ea24783b */ /* 0x000fe20000004200 */
[----:B------:R-:W-:Y:S02]  /*9380*/  MOV R56, R20 ;  /* 0x0000001400387202 */ /* 0x000fe40000000f00 */
[----:B------:R-:W-:Y:S02]  /*9390*/  FMNMX.FTZ R5, R55, R5, !PT ;  /* 0x0000000537057209 */ /* 0x000fe40007810000 */
[----:B------:R-:W-:Y:S02]  /*93a0*/  PLOP3.LUT P2, PT, PT, PT, UP0, 0x80, 0x0 ;  /* 0x000000000000781c */ /* 0x000fe40003f4f008 */
[----:B------:R-:W-:Y:S01]  /*93b0*/  FMNMX.FTZ R5, R26, R5, !PT ;  /* 0x000000051a057209 */ /* 0x000fe20007810000 */
[----:B------:R-:W0:Y:S03]  /*93c0*/  LDGDEPBAR ;  /* 0x00000000000079af */ /* 0x000e260000000000 */
[----:B------:R-:W-:Y:S04]  /*93d0*/  FMNMX.FTZ R5, R19, R5, !PT ;  /* 0x0000000513057209 */ /* 0x000fe80007810000 */
[----:B------:R-:W-:Y:S01]  /*93e0*/  FMNMX.FTZ R5, R30, R5, !PT ;  /* 0x000000051e057209 */ /* 0x000fe20007810000 */
[----:B-1----:R-:W2:Y:S04]  /*93f0*/  LDL.LU R242, [R1+0x1c] ;  /* 0x00001c0001f27983 */ /* 0x002ea80000300800 */
[----:B------:R1:W-:Y:S04]  /*9400*/  STL [R1+0x60], R241 ;  /* 0x000060f101007387 */ /* 0x0003e80000100800 */
[----:B-1----:R-:W2:Y:S04]  /*9410*/  LDL.LU R241, [R1+0x28] ;  /* 0x0000280001f17983 */ /* 0x002ea80000300800 */
[----:B------:R1:W-:Y:S04]  /*9420*/  STL [R1+0x5c], R240 ;  /* 0x00005cf001007387 */ /* 0x0003e80000100800 */
[----:B------:R-:W-:Y:S04]  /*9430*/  STL [R1+0x58], R239 ;  /* 0x000058ef01007387 */ /* 0x000fe80000100800 */
[----:B------:R1:W-:Y:S04]  /*9440*/  STL [R1+0x54], R238 ;  /* 0x000054ee01007387 */ /* 0x0003e80000100800 */
[----:B------:R1:W-:Y:S04]  /*9450*/  STL [R1+0x50], R237 ;  /* 0x000050ed01007387 */ /* 0x0003e80000100800 */
[----:B------:R1:W-:Y:S02]  /*9460*/  STL [R1+0x4c], R232 ;  /* 0x00004ce801007387 */ /* 0x0003e40000100800 */
[----:B-1----:R-:W-:Y:S02]  /*9470*/  MOV R240, R27 ;  /* 0x0000001b00f07202 */ /* 0x002fe40000000f00 */
[----:B------:R-:W-:Y:S02]  /*9480*/  MOV R238, R22 ;  /* 0x0000001600ee7202 */ /* 0x000fe40000000f00 */
[----:B------:R-:W-:Y:S02]  /*9490*/  MOV R237, R21 ;  /* 0x0000001500ed7202 */ /* 0x000fe40000000f00 */
[----:B------:R-:W-:Y:S01]  /*94a0*/  LDSM.16.MT88.4 R20, [R233+0x100] ;  /* 0x00010000e914783b */ /* 0x000fe20000004200 */
[----:B------:R-:W-:Y:S02]  /*94b0*/  MOV R232, R137 ;  /* 0x0000008900e87202 */ /* 0x000fe40000000f00 */
[----:B--2---:R-:W-:Y:S02]  /*94c0*/  FMNMX.FTZ R2, R241, R2, !PT ;  /* 0x00000002f1027209 */ /* 0x004fe40007810000 */
[----:B---3--:R-:W-:Y:S02]  /*94d0*/  FMNMX.FTZ R0, R40, R0, !PT ;  /* 0x0000000028007209 */ /* 0x008fe40007810000 */
[----:B------:R-:W-:Y:S02]  /*94e0*/  FMNMX.FTZ R2, R237, R2, !PT ;  /* 0x00000002ed027209 */ /* 0x000fe40007810000 */
[----:B------:R-:W-:Y:S02]  /*94f0*/  FMNMX.FTZ R0, R41, R0, !PT ;  /* 0x0000000029007209 */ /* 0x000fe40007810000 */
[----:B------:R-:W-:Y:S02]  /*9500*/  FMNMX.FTZ R2, R240, R2, !PT ;  /* 0x00000002f0027209 */ /* 0x000fe40007810000 */
[----:B----4-:R-:W-:Y:S02]  /*9510*/  FMNMX.FTZ R0, R43, R0, !PT ;  /* 0x000000002b007209 */ /* 0x010fe40007810000 */
        /* <DEDUP_REMOVED lines=20> */
[----:B------:R-:W1:Y:S03]  /*9660*/  SHFL.BFLY PT, R7, R0, 0x2, 0x1f ;  /* 0x0c401f0000077f89 */ /* 0x000e6600000e0000 */
[----:B------:R-:W-:Y:S04]  /*9670*/  FMNMX.FTZ R4, R52, R4, !PT ;  /* 0x0000000434047209 */ /* 0x000fe80007810000 */
[----:B------:R-:W-:Y:S01]  /*9680*/  FMNMX.FTZ R4, R54, R4, !PT ;  /* 0x0000000436047209 */ /* 0x000fe20007810000 */
[----:B------:R-:W2:Y:S03]  /*9690*/  SHFL.BFLY PT, R137, R2, 0x2, 0x1f ;  /* 0x0c401f0002897f89 */ /* 0x000ea600000e0000 */
[----:B------:R-:W-:Y:S04]  /*96a0*/  FMNMX.FTZ R4, R56, R4, !PT ;  /* 0x0000000438047209 */ /* 0x000fe80007810000 */
[----:B------:R-:W-:Y:S04]  /*96b0*/  FMNMX.FTZ R4, R29, R4, !PT ;  /* 0x000000041d047209 */ /* 0x000fe80007810000 */
[----:B------:R-:W-:Y:S04]  /*96c0*/  FMNMX.FTZ R4, R46, R4, !PT ;  /* 0x000000042e047209 */ /* 0x000fe80007810000 */
[----:B------:R-:W-:Y:S02]  /*96d0*/  FMNMX.FTZ R4, R45, R4, !PT ;  /* 0x000000042d047209 */ /* 0x000fe40007810000 */
[----:B-1----:R-:W-:Y:S02]  /*96e0*/  FMNMX.FTZ R0, R0, R7, !PT ;  /* 0x0000000700007209 */ /* 0x002fe40007810000 */
[----:B------:R-:W-:Y:S03]  /*96f0*/  FMNMX.FTZ R4, R252, R4, !PT ;  /* 0x00000004fc047209 */ /* 0x000fe60007810000 */
[----:B------:R-:W1:Y:S01]  /*9700*/  SHFL.BFLY PT, R139, R0, 0x1, 0x1f ;  /* 0x0c201f00008b7f89 */ /* 0x000e6200000e0000 */
[----:B------:R-:W-:Y:S02]  /*9710*/  FMNMX.FTZ R4, R231, R4, !PT ;  /* 0x00000004e7047209 */ /* 0x000fe40007810000 */
[----:B--2---:R-:W-:Y:S02]  /*9720*/  FMNMX.FTZ R137, R2, R137, !PT ;  /* 0x0000008902897209 */ /* 0x004fe40007810000 */
[----:B------:R-:W-:Y:S02]  /*9730*/  FMNMX.FTZ R2, R18, R5, !PT ;  /* 0x0000000512027209 */ /* 0x000fe40007810000 */
[----:B------:R-:W-:Y:S01]  /*9740*/  FMNMX.FTZ R4, R214, R4, !PT ;  /* 0x00000004d6047209 */ /* 0x000fe20007810000 */
[----:B------:R-:W2:Y:S01]  /*9750*/  SHFL.BFLY PT, R5, R137, 0x1, 0x1f ;  /* 0x0c201f0089057f89 */ /* 0x000ea200000e0000 */
[----:B------:R-:W-:Y:S02]  /*9760*/  FMNMX.FTZ R2, R42, R2, !PT ;  /* 0x000000022a027209 */ /* 0x000fe40007810000 */
[----:B------:R-:W-:Y:S02]  /*9770*/  FMNMX.FTZ R4, R213, R4, !PT ;  /* 0x00000004d5047209 */ /* 0x000fe40007810000 */
[----:B------:R-:W-:Y:S03]  /*9780*/  FMNMX.FTZ R2, R33, R2, !PT ;  /* 0x0000000221027209 */ /* 0x000fe60007810000 */
[----:B------:R-:W3:Y:S01]  /*9790*/  SHFL.BFLY PT, R6, R4, 0x2, 0x1f ;  /* 0x0c401f0004067f89 */ /* 0x000ee200000e0000 */
[----:B-1----:R-:W-:Y:S05]  /*97a0*/  FMNMX.FTZ R139, R0, R139, !PT ;  /* 0x0000008b008b7209 */ /* 0x002fea0007810000 */
[C---:B------:R-:W-:Y:S01]  /*97b0*/  FADD.FTZ R0, -R139.reuse, R3 ;  /* 0x000000038b007221 */ /* 0x040fe20000010100 */
[----:B------:R-:W-:Y:S01]  /*97c0*/  FMNMX.FTZ R3, R34, R2, !PT ;  /* 0x0000000222037209 */ /* 0x000fe20007810000 */
[----:B------:R-:W-:Y:S01]  /*97d0*/  FMUL.FTZ R208, R139, c[0x0][0x2d0] ;  /* 0x0000b4008bd07a20 */ /* 0x000fe20000410000 */
[----:B--2---:R-:W-:Y:S01]  /*97e0*/  FMNMX.FTZ R137, R137, R5, !PT ;  /* 0x0000000589897209 */ /* 0x004fe20007810000 */
[----:B------:R-:W-:Y:S01]  /*97f0*/  FMUL.FTZ R2, R0, c[0x0][0x2d0] ;  /* 0x0000b40000027a20 */ /* 0x000fe20000410000 */
[----:B------:R-:W-:Y:S01]  /*9800*/  FMNMX.FTZ R0, R44, R3, !PT ;  /* 0x000000032c007209 */ /* 0x000fe20007810000 */
[--C-:B------:R-:W-:Y:S02]  /*9810*/  FFMA.FTZ R212, R212, c[0x0][0x2d0], -R208.reuse ;  /* 0x0000b400d4d47a23 */ /* 0x100fe400000108d0 */
[----:B------:R-:W1:Y:S01]  /*9820*/  MUFU.EX2 R134, R2 ;  /* 0x0000000200867308 */ /* 0x000e620000000800 */
[----:B------:R-:W-:Y:S01]  /*9830*/  FMNMX.FTZ R0, R136, R0, !PT ;  /* 0x0000000088007209 */ /* 0x000fe20007810000 */
[----:B------:R-:W-:Y:S01]  /*9840*/  FMUL.FTZ R210, R137, c[0x0][0x2d0] ;  /* 0x0000b40089d27a20 */ /* 0x000fe20000410000 */
[----:B---3--:R-:W-:Y:S01]  /*9850*/  FMNMX.FTZ R4, R4, R6, !PT ;  /* 0x0000000604047209 */ /* 0x008fe20007810000 */
[--C-:B------:R-:W-:Y:S01]  /*9860*/  FFMA.FTZ R227, R227, c[0x0][0x2d0], -R208.reuse ;  /* 0x0000b400e3e37a23 */ /* 0x100fe200000108d0 */
[----:B------:R-:W-:Y:S03]  /*9870*/  FMNMX.FTZ R0, R135, R0, !PT ;  /* 0x0000000087007209 */ /* 0x000fe60007810000 */
[----:B------:R-:W2:Y:S08]  /*9880*/  SHFL.BFLY PT, R138, R4, 0x1, 0x1f ;  /* 0x0c201f00048a7f89 */ /* 0x000eb000000e0000 */
[----:B------:R-:W3:Y:S01]  /*9890*/  SHFL.BFLY PT, R3, R0, 0x2, 0x1f ;  /* 0x0c401f0000037f89 */ /* 0x000ee200000e0000 */
[C---:B-1----:R-:W-:Y:S02]  /*98a0*/  FMUL.FTZ R5, R134.reuse, R149 ;  /* 0x0000009586057220 */ /* 0x042fe40000410000 */
[C---:B------:R-:W-:Y:S02]  /*98b0*/  FMUL.FTZ R64, R134.reuse, R204 ;  /* 0x000000cc86407220 */ /* 0x040fe40000410000 */
[C---:B------:R-:W-:Y:S02]  /*98c0*/  FMUL.FTZ R65, R134.reuse, R205 ;  /* 0x000000cd86417220 */ /* 0x040fe40000410000 */
[----:B------:R-:W-:Y:S01]  /*98d0*/  FMUL.FTZ R68, R134, R68 ;  /* 0x0000004486447220 */ /* 0x000fe20000410000 */
[----:B--2---:R-:W-:Y:S01]  /*98e0*/  FMNMX.FTZ R138, R4, R138, !PT ;  /* 0x0000008a048a7209 */ /* 0x004fe20007810000 */
[----:B------:R-:W-:Y:S02]  /*98f0*/  FFMA.FTZ R4, R143, c[0x0][0x2d0], -R208 ;  /* 0x0000b4008f047a23 */ /* 0x000fe400000108d0 */
[----:B------:R-:W-:Y:S02]  /*9900*/  FMUL.FTZ R69, R134, R69 ;  /* 0x0000004586457220 */ /* 0x000fe40000410000 */
[C---:B------:R-:W-:Y:S01]  /*9910*/  FMUL.FTZ R209, R138.reuse, c[0x0][0x2d0] ;  /* 0x0000b4008ad17a20 */ /* 0x040fe20000410000 */
[----:B------:R-:W-:Y:S01]  /*9920*/  MUFU.EX2 R8, R4 ;  /* 0x0000000400087308 */ /* 0x000fe20000000800 */
[----:B------:R-:W-:Y:S01]  /*9930*/  FADD.FTZ R2, -R138, R132 ;  /* 0x000000848a027221 */ /* 0x000fe20000010100 */
[----:B---3--:R-:W-:Y:S01]  /*9940*/  FMNMX.FTZ R0, R0, R3, !PT ;  /* 0x0000000300007209 */ /* 0x008fe20007810000 */
[----:B------:R-:W-:Y:S02]  /*9950*/  FFMA.FTZ R3, R15, c[0x0][0x2d0], -R208 ;  /* 0x0000b4000f037a23 */ /* 0x000fe400000108d0 */
[----:B------:R-:W-:Y:S02]  /*9960*/  FMUL.FTZ R2, R2, c[0x0][0x2d0] ;  /* 0x0000b40002027a20 */ /* 0x000fe40000410000 */
[C---:B------:R-:W-:Y:S02]  /*9970*/  FMUL.FTZ R80, R134.reuse, R80 ;  /* 0x0000005086507220 */ /* 0x040fe40000410000 */
[C---:B------:R-:W-:Y:S01]  /*9980*/  FMUL.FTZ R81, R134.reuse, R81 ;  /* 0x0000005186517220 */ /* 0x040fe20000410000 */
[----:B------:R1:W-:Y:S01]  /*9990*/  MUFU.EX2 R245, R3 ;  /* 0x0000000300f57308 */ /* 0x0003e20000000800 */
[C---:B------:R-:W-:Y:S02]  /*99a0*/  FMUL.FTZ R84, R134.reuse, R84 ;  /* 0x0000005486547220 */ /* 0x040fe40000410000 */
[C---:B------:R-:W-:Y:S02]  /*99b0*/  FMUL.FTZ R85, R134.reuse, R85 ;  /* 0x0000005586557220 */ /* 0x040fe40000410000 */
[C---:B------:R-:W-:Y:S02]  /*99c0*/  FMUL.FTZ R96, R134.reuse, R96 ;  /* 0x0000006086607220 */ /* 0x040fe40000410000 */
[C---:B------:R-:W-:Y:S02]  /*99d0*/  FMUL.FTZ R97, R134.reuse, R97 ;  /* 0x0000006186617220 */ /* 0x040fe40000410000 */
[C---:B------:R-:W-:Y:S01]  /*99e0*/  FMUL.FTZ R100, R134.reuse, R100 ;  /* 0x0000006486647220 */ /* 0x040fe20000410000 */
[----:B------:R2:W3:Y:S01]  /*99f0*/  MUFU.EX2 R133, R2 ;  /* 0x0000000200857308 */ /* 0x0004e20000000800 */
[----:B------:R-:W-:Y:S02]  /*9a00*/  FMUL.FTZ R101, R134, R101 ;  /* 0x0000006586657220 */ /* 0x000fe40000410000 */
[--C-:B------:R-:W-:Y:S02]  /*9a10*/  FFMA.FTZ R214, R214, c[0x0][0x2d0], -R209.reuse ;  /* 0x0000b400d6d67a23 */ /* 0x100fe400000108d1 */
[C---:B------:R-:W-:Y:S02]  /*9a20*/  FMUL.FTZ R112, R134.reuse, R112 ;  /* 0x0000007086707220 */ /* 0x040fe40000410000 */
[C---:B------:R-:W-:Y:S02]  /*9a30*/  FMUL.FTZ R113, R134.reuse, R113 ;  /* 0x0000007186717220 */ /* 0x040fe40000410000 */
[C---:B------:R-:W-:Y:S02]  /*9a40*/  FMUL.FTZ R116, R134.reuse, R116 ;  /* 0x0000007486747220 */ /* 0x040fe40000410000 */
[C---:B------:R-:W-:Y:S02]  /*9a50*/  FMUL.FTZ R117, R134.reuse, R117 ;  /* 0x0000007586757220 */ /* 0x040fe40000410000 */
[----:B------:R-:W-:Y:S02]  /*9a60*/  FMUL.FTZ R128, R134, R128 ;  /* 0x0000008086807220 */ /* 0x000fe40000410000 */
[--C-:B-1----:R-:W-:Y:S02]  /*9a70*/  FFMA.FTZ R3, R216, c[0x0][0x2d0], -R209.reuse ;  /* 0x0000b400d8037a23 */ /* 0x102fe400000108d1 */
[----:B------:R-:W-:Y:S02]  /*9a80*/  FMUL.FTZ R129, R134, R129 ;  /* 0x0000008186817220 */ /* 0x000fe40000410000 */
[----:B------:R1:W-:Y:S01]  /*9a90*/  MUFU.EX2 R9, R3 ;  /* 0x0000000300097308 */ /* 0x0003e20000000800 */
[--C-:B------:R-:W-:Y:S02]  /*9aa0*/  FFMA.FTZ R231, R231, c[0x0][0x2d0], -R209.reuse ;  /* 0x0000b400e7e77a23 */ /* 0x100fe400000108d1 */
[----:B--2---:R-:W-:Y:S02]  /*9ab0*/  FADD.FTZ R2, -R137, R140 ;  /* 0x0000008c89027221 */ /* 0x004fe40000010100 */
[C---:B---3--:R-:W-:Y:S02]  /*9ac0*/  FMUL.FTZ R6, R133.reuse, R150 ;  /* 0x0000009685067220 */ /* 0x048fe40000410000 */
[----:B------:R-:W-:Y:S02]  /*9ad0*/  FMUL.FTZ R2, R2, c[0x0][0x2d0] ;  /* 0x0000b40002027a20 */ /* 0x000fe40000410000 */
[C---:B------:R-:W-:Y:S02]  /*9ae0*/  FMUL.FTZ R7, R133.reuse, R151 ;  /* 0x0000009785077220 */ /* 0x040fe40000410000 */
[----:B------:R2:W3:Y:S01]  /*9af0*/  MUFU.EX2 R132, R2 ;  /* 0x0000000200847308 */ /* 0x0004e20000000800 */
[C---:B------:R-:W-:Y:S02]  /*9b00*/  FMUL.FTZ R66, R133.reuse, R206 ;  /* 0x000000ce85427220 */ /* 0x040fe40000410000 */
[C---:B------:R-:W-:Y:S02]  /*9b10*/  FMUL.FTZ R67, R133.reuse, R207 ;  /* 0x000000cf85437220 */ /* 0x040fe40000410000 */
[C---:B------:R-:W-:Y:S01]  /*9b20*/  FMUL.FTZ R70, R133.reuse, R70 ;  /* 0x0000004685467220 */ /* 0x040fe20000410000 */
[----:B------:R-:W-:Y:S01]  /*9b30*/  LDSM.16.MT88.4 R204, [R235+0x1900] ;  /* 0x00190000ebcc783b */ /* 0x000fe20000004200 */
[C---:B------:R-:W-:Y:S02]  /*9b40*/  FMUL.FTZ R71, R133.reuse, R71 ;  /* 0x0000004785477220 */ /* 0x040fe40000410000 */
[----:B------:R-:W-:Y:S02]  /*9b50*/  FMUL.FTZ R82, R133, R82 ;  /* 0x0000005285527220 */ /* 0x000fe40000410000 */
[--C-:B-1----:R-:W-:Y:S02]  /*9b60*/  FFMA.FTZ R3, R223, c[0x0][0x2d0], -R209.reuse ;  /* 0x0000b400df037a23 */ /* 0x102fe400000108d1 */
[C---:B------:R-:W-:Y:S02]  /*9b70*/  FMUL.FTZ R83, R133.reuse, R83 ;  /* 0x0000005385537220 */ /* 0x040fe40000410000 */
[----:B------:R1:W-:Y:S01]  /*9b80*/  MUFU.EX2 R223, R3 ;  /* 0x0000000300df7308 */ /* 0x0003e20000000800 */
[C---:B------:R-:W-:Y:S02]  /*9b90*/  FMUL.FTZ R86, R133.reuse, R86 ;  /* 0x0000005685567220 */ /* 0x040fe40000410000 */
[C---:B------:R-:W-:Y:S02]  /*9ba0*/  FMUL.FTZ R87, R133.reuse, R87 ;  /* 0x0000005785577220 */ /* 0x040fe40000410000 */
[C---:B------:R-:W-:Y:S02]  /*9bb0*/  FMUL.FTZ R98, R133.reuse, R98 ;  /* 0x0000006285627220 */ /* 0x040fe40000410000 */
[----:B------:R-:W-:Y:S02]  /*9bc0*/  FMUL.FTZ R99, R133, R99 ;  /* 0x0000006385637220 */ /* 0x000fe40000410000 */
[--C-:B--2---:R-:W-:Y:S02]  /*9bd0*/  FFMA.FTZ R2, R221, c[0x0][0x2d0], -R208.reuse ;  /* 0x0000b400dd027a23 */ /* 0x104fe400000108d0 */
[C---:B---3--:R-:W-:Y:S01]  /*9be0*/  FMUL.FTZ R13, R132.reuse, R153 ;  /* 0x00000099840d7220 */ /* 0x048fe20000410000 */
[----:B------:R-:W-:Y:S01]  /*9bf0*/  MOV R153, R30 ;  /* 0x0000001e00997202 */ /* 0x000fe20000000f00 */
[----:B------:R2:W-:Y:S01]  /*9c00*/  MUFU.EX2 R239, R2 ;  /* 0x0000000200ef7308 */ /* 0x0005e20000000800 */
[C---:B------:R-:W-:Y:S01]  /*9c10*/  FMUL.FTZ R12, R132.reuse, R152 ;  /* 0x00000098840c7220 */ /* 0x040fe20000410000 */
[----:B------:R-:W-:Y:S01]  /*9c20*/  MOV R152, R40 ;  /* 0x0000002800987202 */ /* 0x000fe20000000f00 */
[C---:B------:R-:W-:Y:S01]  /*9c30*/  FMUL.FTZ R28, R132.reuse, R168 ;  /* 0x000000a8841c7220 */ /* 0x040fe20000410000 */
[----:B------:R-:W-:Y:S01]  /*9c40*/  MOV R168, R29 ;  /* 0x0000001d00a87202 */ /* 0x000fe20000000f00 */
[C---:B------:R-:W-:Y:S01]  /*9c50*/  FMUL.FTZ R29, R132.reuse, R169 ;  /* 0x000000a9841d7220 */ /* 0x040fe20000410000 */
[----:B------:R-:W-:Y:S01]  /*9c60*/  MOV R169, R56 ;  /* 0x0000003800a97202 */ /* 0x000fe20000000f00 */
[C---:B------:R-:W-:Y:S02]  /*9c70*/  FMUL.FTZ R40, R132.reuse, R180 ;  /* 0x000000b484287220 */ /* 0x040fe40000410000 */
[----:B------:R-:W-:Y:S02]  /*9c80*/  FMUL.FTZ R56, R132, R196 ;  /* 0x000000c484387220 */ /* 0x000fe40000410000 */
[--C-:B-1----:R-:W-:Y:S01]  /*9c90*/  FFMA.FTZ R3, R16, c[0x0][0x2d0], -R209.reuse ;  /* 0x0000b40010037a23 */ /* 0x102fe200000108d1 */
[----:B------:R-:W-:Y:S01]  /*9ca0*/  MUFU.EX2 R196, R227 ;  /* 0x000000e300c47308 */ /* 0x000fe20000000800 */
[----:B------:R-:W-:Y:S01]  /*9cb0*/  FMUL.FTZ R16, R134, R156 ;  /* 0x0000009c86107220 */ /* 0x000fe20000410000 */
[----:B------:R-:W-:Y:S01]  /*9cc0*/  MOV R156, R35 ;  /* 0x00000023009c7202 */ /* 0x000fe20000000f00 */
[C---:B------:R-:W-:Y:S01]  /*9cd0*/  FMUL.FTZ R35, R133.reuse, R175 ;  /* 0x000000af85237220 */ /* 0x040fe20000410000 */
[----:B------:R-:W-:Y:S01]  /*9ce0*/  MOV R175, R52 ;  /* 0x0000003400af7202 */ /* 0x000fe20000000f00 */
[----:B------:R-:W-:Y:S02]  /*9cf0*/  FMUL.FTZ R57, R132, R197 ;  /* 0x000000c584397220 */ /* 0x000fe40000410000 */
[--C-:B------:R-:W-:Y:S02]  /*9d00*/  FFMA.FTZ R152, R152, c[0x0][0x2d0], -R208.reuse ;  /* 0x0000b40098987a23 */ /* 0x100fe400000108d0 */
[C---:B------:R-:W-:Y:S01]  /*9d10*/  FMUL.FTZ R60, R132.reuse, R200 ;  /* 0x000000c8843c7220 */ /* 0x040fe20000410000 */
[----:B------:R1:W-:Y:S01]  /*9d20*/  MUFU.EX2 R247, R3 ;  /* 0x0000000300f77308 */ /* 0x0003e20000000800 */
[----:B------:R-:W-:Y:S02]  /*9d30*/  FMUL.FTZ R61, R132, R201 ;  /* 0x000000c9843d7220 */ /* 0x000fe40000410000 */
[----:B--2---:R-:W-:Y:S02]  /*9d40*/  FFMA.FTZ R2, R142, c[0x0][0x2d0], -R208 ;  /* 0x0000b4008e027a23 */ /* 0x004fe400000108d0 */
[C---:B------:R-:W-:Y:S02]  /*9d50*/  FMUL.FTZ R72, R132.reuse, R72 ;  /* 0x0000004884487220 */ /* 0x040fe40000410000 */
[C---:B------:R-:W-:Y:S02]  /*9d60*/  FMUL.FTZ R73, R132.reuse, R73 ;  /* 0x0000004984497220 */ /* 0x040fe40000410000 */
[C---:B------:R-:W-:Y:S01]  /*9d70*/  FMUL.FTZ R76, R132.reuse, R76 ;  /* 0x0000004c844c7220 */ /* 0x040fe20000410000 */
[----:B------:R2:W3:Y:S01]  /*9d80*/  MUFU.EX2 R248, R2 ;  /* 0x0000000200f87308 */ /* 0x0004e20000000800 */
[C---:B------:R-:W-:Y:S02]  /*9d90*/  FMUL.FTZ R77, R132.reuse, R77 ;  /* 0x0000004d844d7220 */ /* 0x040fe40000410000 */
[C---:B------:R-:W-:Y:S02]  /*9da0*/  FMUL.FTZ R88, R132.reuse, R88 ;  /* 0x0000005884587220 */ /* 0x040fe40000410000 */
[C---:B------:R-:W-:Y:S02]  /*9db0*/  FMUL.FTZ R89, R132.reuse, R89 ;  /* 0x0000005984597220 */ /* 0x040fe40000410000 */
[C---:B------:R-:W-:Y:S02]  /*9dc0*/  FMUL.FTZ R92, R132.reuse, R92 ;  /* 0x0000005c845c7220 */ /* 0x040fe40000410000 */
[----:B------:R-:W-:Y:S01]  /*9dd0*/  FMUL.FTZ R93, R132, R93 ;  /* 0x0000005d845d7220 */ /* 0x000fe20000410000 */
[----:B------:R-:W-:Y:S01]  /*9de0*/  MUFU.EX2 R197, R152 ;  /* 0x0000009800c57308 */ /* 0x000fe20000000800 */
[C---:B------:R-:W-:Y:S02]  /*9df0*/  FMUL.FTZ R102, R133.reuse, R102 ;  /* 0x0000006685667220 */ /* 0x040fe40000410000 */
[----:B------:R-:W-:Y:S02]  /*9e00*/  FMUL.FTZ R103, R133, R103 ;  /* 0x0000006785677220 */ /* 0x000fe40000410000 */
[--C-:B-1----:R-:W-:Y:S02]  /*9e10*/  FFMA.FTZ R3, R222, c[0x0][0x2d0], -R210.reuse ;  /* 0x0000b400de037a23 */ /* 0x102fe400000108d2 */
[C---:B------:R-:W-:Y:S02]  /*9e20*/  FMUL.FTZ R104, R132.reuse, R104 ;  /* 0x0000006884687220 */ /* 0x040fe40000410000 */
[C---:B------:R-:W-:Y:S01]  /*9e30*/  FMUL.FTZ R105, R132.reuse, R105 ;  /* 0x0000006984697220 */ /* 0x040fe20000410000 */
[----:B------:R1:W-:Y:S01]  /*9e40*/  MUFU.EX2 R221, R3 ;  /* 0x0000000300dd7308 */ /* 0x0003e20000000800 */
[C---:B------:R-:W-:Y:S02]  /*9e50*/  FMUL.FTZ R108, R132.reuse, R108 ;  /* 0x0000006c846c7220 */ /* 0x040fe40000410000 */
[----:B------:R-:W-:Y:S01]  /*9e60*/  FMUL.FTZ R109, R132, R109 ;  /* 0x0000006d846d7220 */ /* 0x000fe20000410000 */
[----:B--2---:R-:W2:Y:S01]  /*9e70*/  SHFL.BFLY PT, R2, R0, 0x1, 0x1f ;  /* 0x0c201f0000027f89 */ /* 0x004ea200000e0000 */
[----:B---3--:R-:W-:Y:S01]  /*9e80*/  F2FP.BF16.PACK_AB R142, R245, R248 ;  /* 0x000000f8f58e723e */ /* 0x008fe200000010ff */
[--C-:B------:R-:W-:Y:S02]  /*9e90*/  FFMA.FTZ R156, R156, c[0x0][0x2d0], -R210.reuse ;  /* 0x0000b4009c9c7a23 */ /* 0x100fe400000108d2 */
[C---:B------:R-:W-:Y:S02]  /*9ea0*/  FMUL.FTZ R114, R133.reuse, R114 ;  /* 0x0000007285727220 */ /* 0x040fe40000410000 */
[C---:B------:R-:W-:Y:S02]  /*9eb0*/  FMUL.FTZ R115, R133.reuse, R115 ;  /* 0x0000007385737220 */ /* 0x040fe40000410000 */
[C---:B------:R-:W-:Y:S02]  /*9ec0*/  FMUL.FTZ R118, R133.reuse, R118 ;  /* 0x0000007685767220 */ /* 0x040fe40000410000 */
[----:B------:R-:W-:Y:S02]  /*9ed0*/  FMUL.FTZ R119, R133, R119 ;  /* 0x0000007785777220 */ /* 0x000fe40000410000 */
[C---:B------:R-:W-:Y:S02]  /*9ee0*/  FMUL.FTZ R120, R132.reuse, R120 ;  /* 0x0000007884787220 */ /* 0x040fe40000410000 */
[C---:B------:R-:W-:Y:S02]  /*9ef0*/  FMUL.FTZ R121, R132.reuse, R121 ;  /* 0x0000007984797220 */ /* 0x040fe40000410000 */
[C---:B------:R-:W-:Y:S02]  /*9f00*/  FMUL.FTZ R124, R132.reuse, R124 ;  /* 0x0000007c847c7220 */ /* 0x040fe40000410000 */
[C---:B------:R-:W-:Y:S02]  /*9f10*/  FMUL.FTZ R125, R132.reuse, R125 ;  /* 0x0000007d847d7220 */ /* 0x040fe40000410000 */
[--C-:B-1----:R-:W-:Y:S01]  /*9f20*/  FFMA.FTZ R3, R225, c[0x0][0x2d0], -R210.reuse ;  /* 0x0000b400e1037a23 */ /* 0x102fe200000108d2 */
[----:B------:R-:W-:Y:S01]  /*9f30*/  MOV R225, R9 ;  /* 0x0000000900e17202 */ /* 0x000fe20000000f00 */
[----:B------:R-:W-:Y:S02]  /*9f40*/  FMUL.FTZ R9, R132, R145 ;  /* 0x0000009184097220 */ /* 0x000fe40000410000 */
[----:B------:R1:W-:Y:S01]  /*9f50*/  MUFU.EX2 R222, R3 ;  /* 0x0000000300de7308 */ /* 0x0003e20000000800 */
[----:B--2---:R-:W-:Y:S01]  /*9f60*/  FMNMX.FTZ R2, R2, R0, !PT ;  /* 0x0000000002027209 */ /* 0x004fe20007810000 */
[----:B------:R-:W-:Y:S02]  /*9f70*/  FFMA.FTZ R0, R17, c[0x0][0x2d0], -R209 ;  /* 0x0000b40011007a23 */ /* 0x000fe400000108d1 */
[----:B------:R-:W-:Y:S01]  /*9f80*/  FMUL.FTZ R17, R134, R157 ;  /* 0x0000009d86117220 */ /* 0x000fe20000410000 */
[----:B------:R-:W-:Y:S01]  /*9f90*/  MOV R157, R19 ;  /* 0x00000013009d7202 */ /* 0x000fe20000000f00 */
[C---:B------:R-:W-:Y:S01]  /*9fa0*/  FMUL.FTZ R19, R133.reuse, R159 ;  /* 0x0000009f85137220 */ /* 0x040fe20000410000 */
[----:B------:R-:W-:Y:S01]  /*9fb0*/  MOV R159, R51 ;  /* 0x00000033009f7202 */ /* 0x000fe20000000f00 */
[C---:B------:R-:W-:Y:S02]  /*9fc0*/  FMUL.FTZ R51, R133.reuse, R191 ;  /* 0x000000bf85337220 */ /* 0x040fe40000410000 */
[----:B------:R2:W3:Y:S01]  /*9fd0*/  MUFU.EX2 R244, R0 ;  /* 0x0000000000f47308 */ /* 0x0004e20000000800 */
[C---:B------:R-:W-:Y:S02]  /*9fe0*/  FMUL.FTZ R130, R133.reuse, R130 ;  /* 0x0000008285827220 */ /* 0x040fe40000410000 */
[----:B------:R-:W-:Y:S02]  /*9ff0*/  FMUL.FTZ R131, R133, R131 ;  /* 0x0000008385837220 */ /* 0x000fe40000410000 */
[--C-:B-1----:R-:W-:Y:S05]  /*a000*/  FFMA.FTZ R3, R218, c[0x0][0x2d0], -R210.reuse ;  /* 0x0000b400da037a23 */ /* 0x102fea00000108d2 */
[----:B------:R1:W-:Y:S01]  /*a010*/  MUFU.EX2 R246, R3 ;  /* 0x0000000300f67308 */ /* 0x0003e20000000800 */
[----:B--2---:R-:W-:Y:S01]  /*a020*/  FADD.FTZ R0, -R2, R141 ;  /* 0x0000008d02007221 */ /* 0x004fe20000010100 */
[----:B---3--:R-:W-:Y:S02]  /*a030*/  F2FP.BF16.PACK_AB R143, R244, R247 ;  /* 0x000000f7f48f723e */ /* 0x008fe400000010ff */
[----:B------:R-:W-:Y:S01]  /*a040*/  F2FP.BF16.PACK_AB R141, R223, R225 ;  /* 0x000000e1df8d723e */ /* 0x000fe200000010ff */
[----:B------:R-:W-:Y:S06]  /*a050*/  FMUL.FTZ R0, R0, c[0x0][0x2d0] ;  /* 0x0000b40000007a20 */ /* 0x000fec0000410000 */
[----:B------:R-:W2:Y:S01]  /*a060*/  MUFU.EX2 R0, R0 ;  /* 0x0000000000007308 */ /* 0x000ea20000000800 */
[----:B-1----:R-:W-:Y:S09]  /*a070*/  FFMA.FTZ R3, R217, c[0x0][0x2d0], -R210 ;  /* 0x0000b400d9037a23 */ /* 0x002ff200000108d2 */
[----:B------:R1:W3:Y:S01]  /*a080*/  MUFU.EX2 R243, R3 ;  /* 0x0000000300f37308 */ /* 0x0002e20000000800 */
[C---:B--2---:R-:W-:Y:S02]  /*a090*/  FMUL.FTZ R10, R0.reuse, R146 ;  /* 0x00000092000a7220 */ /* 0x044fe40000410000 */
[C---:B------:R-:W-:Y:S02]  /*a0a0*/  FMUL.FTZ R11, R0.reuse, R147 ;  /* 0x00000093000b7220 */ /* 0x040fe40000410000 */
[C---:B------:R-:W-:Y:S01]  /*a0b0*/  FMUL.FTZ R14, R0.reuse, R154 ;  /* 0x0000009a000e7220 */ /* 0x040fe20000410000 */
[----:B------:R-:W-:Y:S01]  /*a0c0*/  MOV R154, R18 ;  /* 0x00000012009a7202 */ /* 0x000fe20000000f00 */
[C---:B------:R-:W-:Y:S01]  /*a0d0*/  FMUL.FTZ R15, R0.reuse, R155 ;  /* 0x0000009b000f7220 */ /* 0x040fe20000410000 */
[----:B------:R-:W-:Y:S01]  /*a0e0*/  MOV R155, R42 ;  /* 0x0000002a009b7202 */ /* 0x000fe20000000f00 */
[----:B------:R-:W-:Y:S01]  /*a0f0*/  FMUL.FTZ R18, R133, R158 ;  /* 0x0000009e85127220 */ /* 0x000fe20000410000 */
[----:B------:R-:W-:Y:S01]  /*a100*/  MOV R158, R26 ;  /* 0x0000001a009e7202 */ /* 0x000fe20000000f00 */
[----:B------:R-:W-:Y:S02]  /*a110*/  FMUL.FTZ R26, R0, R166 ;  /* 0x000000a6001a7220 */ /* 0x000fe40000410000 */
[----:B-1----:R-:W-:Y:S01]  /*a120*/  FMUL.FTZ R3, R2, c[0x0][0x2d0] ;  /* 0x0000b40002037a20 */ /* 0x002fe20000410000 */
[----:B---3--:R-:W-:Y:S01]  /*a130*/  F2FP.BF16.PACK_AB R146, R243, R246 ;  /* 0x000000f6f392723e */ /* 0x008fe200000010ff */
[----:B------:R-:W-:Y:S01]  /*a140*/  FMUL.FTZ R30, R0, R170 ;  /* 0x000000aa001e7220 */ /* 0x000fe20000410000 */
[----:B------:R-:W-:Y:S01]  /*a150*/  MOV R170, R31 ;  /* 0x0000001f00aa7202 */ /* 0x000fe20000000f00 */
[--C-:B------:R-:W-:Y:S01]  /*a160*/  FFMA.FTZ R4, R220, c[0x0][0x2d0], -R3.reuse ;  /* 0x0000b400dc047a23 */ /* 0x100fe20000010803 */
[----:B------:R-:W-:Y:S01]  /*a170*/  MOV R220, R44 ;  /* 0x0000002c00dc7202 */ /* 0x000fe20000000f00 */
[----:B------:R-:W-:Y:S01]  /*a180*/  FMUL.FTZ R31, R0, R171 ;  /* 0x000000ab001f7220 */ /* 0x000fe20000410000 */
[----:B------:R-:W-:Y:S01]  /*a190*/  MOV R171, R32 ;  /* 0x0000002000ab7202 */ /* 0x000fe20000000f00 */
[----:B------:R1:W-:Y:S01]  /*a1a0*/  MUFU.EX2 R216, R4 ;  /* 0x0000000400d87308 */ /* 0x0003e20000000800 */
[----:B------:R-:W-:Y:S01]  /*a1b0*/  FMUL.FTZ R32, R134, R172 ;  /* 0x000000ac86207220 */ /* 0x000fe20000410000 */
[----:B------:R-:W-:Y:S01]  /*a1c0*/  MOV R172, R55 ;  /* 0x0000003700ac7202 */ /* 0x000fe20000000f00 */
[----:B------:R-:W-:Y:S02]  /*a1d0*/  IMAD.MOV.U32 R166, RZ, RZ, R34 ;  /* 0x000000ffffa67224 */ /* 0x000fe400078e0022 */
[----:B------:R-:W-:Y:S01]  /*a1e0*/  FMUL.FTZ R34, R133, R174 ;  /* 0x000000ae85227220 */ /* 0x000fe20000410000 */
[----:B------:R-:W-:Y:S01]  /*a1f0*/  MOV R174, R53 ;  /* 0x0000003500ae7202 */ /* 0x000fe20000000f00 */
[C---:B------:R-:W-:Y:S02]  /*a200*/  FMUL.FTZ R27, R0.reuse, R167 ;  /* 0x000000a7001b7220 */ /* 0x040fe40000410000 */
[C---:B------:R-:W-:Y:S02]  /*a210*/  FMUL.FTZ R42, R0.reuse, R182 ;  /* 0x000000b6002a7220 */ /* 0x040fe40000410000 */
[----:B------:R-:W-:Y:S02]  /*a220*/  IMAD.MOV.U32 R167, RZ, RZ, R46 ;  /* 0x000000ffffa77224 */ /* 0x000fe400078e002e */
[----:B------:R-:W-:Y:S02]  /*a230*/  FMUL.FTZ R46, R0, R186 ;  /* 0x000000ba002e7220 */ /* 0x000fe40000410000 */
[----:B------:R-:W-:Y:S02]  /*a240*/  FMUL.FTZ R44, R132, R184 ;  /* 0x000000b8842c7220 */ /* 0x000fe40000410000 */
[C---:B------:R-:W-:Y:S02]  /*a250*/  FMUL.FTZ R58, R0.reuse, R198 ;  /* 0x000000c6003a7220 */ /* 0x040fe40000410000 */
[C---:B------:R-:W-:Y:S02]  /*a260*/  FMUL.FTZ R59, R0.reuse, R199 ;  /* 0x000000c7003b7220 */ /* 0x040fe40000410000 */
[C---:B------:R-:W-:Y:S02]  /*a270*/  FMUL.FTZ R62, R0.reuse, R202 ;  /* 0x000000ca003e7220 */ /* 0x040fe40000410000 */
[----:B------:R-:W-:Y:S02]  /*a280*/  FMUL.FTZ R63, R0, R203 ;  /* 0x000000cb003f7220 */ /* 0x000fe40000410000 */
[--C-:B-1----:R-:W-:Y:S01]  /*a290*/  FFMA.FTZ R4, R226, c[0x0][0x2d0], -R3.reuse ;  /* 0x0000b400e2047a23 */ /* 0x102fe20000010803 */
[----:B------:R-:W-:Y:S01]  /*a2a0*/  MOV R226, R8 ;  /* 0x0000000800e27202 */ /* 0x000fe20000000f00 */
[----:B------:R-:W-:Y:S01]  /*a2b0*/  FMUL.FTZ R8, R132, R144 ;  /* 0x0000009084087220 */ /* 0x000fe20000410000 */
[----:B------:R-:W-:Y:S01]  /*a2c0*/  F2FP.BF16.PACK_AB R144, R222, R221 ;  /* 0x000000ddde90723e */ /* 0x000fe200000010ff */
[----:B------:R1:W2:Y:S01]  /*a2d0*/  MUFU.EX2 R217, R4 ;  /* 0x0000000400d97308 */ /* 0x0002a20000000800 */
[----:B------:R-:W-:Y:S01]  /*a2e0*/  F2FP.BF16.PACK_AB R140, R239, R226 ;  /* 0x000000e2ef8c723e */ /* 0x000fe200000010ff */
[C---:B------:R-:W-:Y:S02]  /*a2f0*/  FMUL.FTZ R74, R0.reuse, R74 ;  /* 0x0000004a004a7220 */ /* 0x040fe40000410000 */
        /* <DEDUP_REMOVED lines=9> */
[----:B------:R-:W-:Y:S02]  /*a390*/  FMUL.FTZ R110, R0, R110 ;  /* 0x0000006e006e7220 */ /* 0x000fe40000410000 */
[--C-:B-1----:R-:W-:Y:S01]  /*a3a0*/  FFMA.FTZ R4, R224, c[0x0][0x2d0], -R3.reuse ;  /* 0x0000b400e0047a23 */ /* 0x102fe20000010803 */
[----:B--2---:R-:W-:Y:S01]  /*a3b0*/  F2FP.BF16.PACK_AB R145, R217, R216 ;  /* 0x000000d8d991723e */ /* 0x004fe200000010ff */
[----:B------:R-:W-:Y:S01]  /*a3c0*/  FMUL.FTZ R111, R0, R111 ;  /* 0x0000006f006f7220 */ /* 0x000fe20000410000 */
[----:B------:R-:W-:Y:S01]  /*a3d0*/  MOV R224, R45 ;  /* 0x0000002d00e07202 */ /* 0x000fe20000000f00 */
[----:B------:R1:W-:Y:S01]  /*a3e0*/  MUFU.EX2 R218, R4 ;  /* 0x0000000400da7308 */ /* 0x0003e20000000800 */
[----:B------:R-:W-:Y:S02]  /*a3f0*/  FMUL.FTZ R45, R132, R185 ;  /* 0x000000b9842d7220 */ /* 0x000fe40000410000 */
[C---:B------:R-:W-:Y:S02]  /*a400*/  FMUL.FTZ R122, R0.reuse, R122 ;  /* 0x0000007a007a7220 */ /* 0x040fe40000410000 */
[C---:B------:R-:W-:Y:S02]  /*a410*/  FMUL.FTZ R123, R0.reuse, R123 ;  /* 0x0000007b007b7220 */ /* 0x040fe40000410000 */
[C---:B------:R-:W-:Y:S02]  /*a420*/  FMUL.FTZ R126, R0.reuse, R126 ;  /* 0x0000007e007e7220 */ /* 0x040fe40000410000 */
[----:B------:R-:W-:Y:S01]  /*a430*/  FMUL.FTZ R127, R0, R127 ;  /* 0x0000007f007f7220 */ /* 0x000fe20000410000 */
[----:B------:R-:W-:Y:S01]  /*a440*/  MUFU.EX2 R185, R156 ;  /* 0x0000009c00b97308 */ /* 0x000fe20000000800 */
[--C-:B-1----:R-:W-:Y:S09]  /*a450*/  FFMA.FTZ R4, R219, c[0x0][0x2d0], -R3.reuse ;  /* 0x0000b400db047a23 */ /* 0x102ff20000010803 */
[----:B------:R1:W2:Y:S02]  /*a460*/  MUFU.EX2 R219, R4 ;  /* 0x0000000400db7308 */ /* 0x0002a40000000800 */
[C---:B-1----:R-:W-:Y:S01]  /*a470*/  FMUL.FTZ R4, R134.reuse, R148 ;  /* 0x0000009486047220 */ /* 0x042fe20000410000 */
[----:B--2---:R-:W-:Y:S01]  /*a480*/  F2FP.BF16.PACK_AB R147, R219, R218 ;  /* 0x000000dadb93723e */ /* 0x004fe200000010ff */
[----:B------:R-:W-:Y:S05]  /*a490*/  LDSM.16.MT88.4 R148, [R235+0x100] ;  /* 0x00010000eb94783b */ /* 0x000fea0000004200 */
[-C--:B------:R-:W-:Y:S08]  /*a4a0*/  HMMA.16816.F32.BF16 R4, R140, R20.reuse, R4 ;  /* 0x000000148c04723c */ /* 0x080ff00000041804 */
[C---:B------:R-:W-:Y:S07]  /*a4b0*/  HMMA.16816.F32.BF16 R8, R144.reuse, R20, R8 ;  /* 0x000000149008723c */ /* 0x040fee0000041808 */
[C---:B------:R-:W-:Y:S01]  /*a4c0*/  FMUL.FTZ R20, R134.reuse, R160 ;  /* 0x000000a086147220 */ /* 0x040fe20000410000 */
[-C--:B------:R-:W-:Y:S01]  /*a4d0*/  HMMA.16816.F32.BF16 R12, R144, R22.reuse, R12 ;  /* 0x00000016900c723c */ /* 0x080fe2000004180c */
[----:B------:R-:W-:Y:S03]  /*a4e0*/  MOV R160, R50 ;  /* 0x0000003200a07202 */ /* 0x000fe60000000f00 */
[C---:B------:R-:W-:Y:S02]  /*a4f0*/  FMUL.FTZ R50, R133.reuse, R190 ;  /* 0x000000be85327220 */ /* 0x040fe40000410000 */
[----:B------:R-:W-:Y:S01]  /*a500*/  IMAD.MOV.U32 R180, RZ, RZ, R160 ;  /* 0x000000ffffb47224 */ /* 0x000fe200078e00a0 */
[----:B------:R-:W-:Y:S01]  /*a510*/  MOV R160, R154 ;  /* 0x0000009a00a07202 */ /* 0x000fe20000000f00 */
[C---:B------:R-:W-:Y:S01]  /*a520*/  HMMA.16816.F32.BF16 R16, R140.reuse, R22, R16 ;  /* 0x000000168c10723c */ /* 0x040fe20000041810 */
[C---:B------:R-:W-:Y:S03]  /*a530*/  FMUL.FTZ R21, R134.reuse, R161 ;  /* 0x000000a186157220 */ /* 0x040fe60000410000 */
[----:B------:R-:W-:Y:S01]  /*a540*/  MOV R161, R48 ;  /* 0x0000003000a17202 */ /* 0x000fe20000000f00 */
[----:B------:R-:W-:Y:S02]  /*a550*/  FMUL.FTZ R48, R134, R188 ;  /* 0x000000bc86307220 */ /* 0x000fe40000410000 */
[C---:B------:R-:W-:Y:S02]  /*a560*/  FMUL.FTZ R22, R133.reuse, R162 ;  /* 0x000000a285167220 */ /* 0x040fe40000410000 */
[----:B------:R-:W-:Y:S03]  /*a570*/  FMUL.FTZ R23, R133, R163 ;  /* 0x000000a385177220 */ /* 0x000fe60000410000 */
[----:B------:R-:W-:Y:S01]  /*a580*/  IMAD.MOV.U32 R162, RZ, RZ, R24 ;  /* 0x000000ffffa27224 */ /* 0x000fe200078e0018 */
[----:B------:R-:W-:Y:S01]  /*a590*/  MOV R163, R25 ;  /* 0x0000001900a37202 */ /* 0x000fe20000000f00 */
[----:B------:R-:W-:Y:S01]  /*a5a0*/  FMUL.FTZ R24, R132, R164 ;  /* 0x000000a484187220 */ /* 0x000fe20000410000 */
[----:B------:R-:W-:Y:S01]  /*a5b0*/  MOV R164, R33 ;  /* 0x0000002100a47202 */ /* 0x000fe20000000f00 */
[-C--:B------:R-:W-:Y:S01]  /*a5c0*/  HMMA.16816.F32.BF16 R20, R140, R36.reuse, R20 ;  /* 0x000000248c14723c */ /* 0x080fe20000041814 */
[----:B------:R-:W-:Y:S01]  /*a5d0*/  FMUL.FTZ R33, R134, R173 ;  /* 0x000000ad86217220 */ /* 0x000fe20000410000 */
[----:B------:R-:W-:Y:S01]  /*a5e0*/  MOV R173, R54 ;  /* 0x0000003600ad7202 */ /* 0x000fe20000000f00 */
[----:B------:R-:W-:Y:S01]  /*a5f0*/  FMUL.FTZ R25, R132, R165 ;  /* 0x000000a584197220 */ /* 0x000fe20000410000 */
[----:B------:R-:W1:Y:S01]  /*a600*/  LDSM.16.MT88.4 R52, [R236+0x100] ;  /* 0x00010000ec34783b */ /* 0x000e620000004200 */
[--C-:B------:R-:W-:Y:S01]  /*a610*/  FFMA.FTZ R163, R163, c[0x0][0x2d0], -R210.reuse ;  /* 0x0000b400a3a37a23 */ /* 0x100fe200000108d2 */
[----:B------:R-:W-:Y:S01]  /*a620*/  MOV R165, R47 ;  /* 0x0000002f00a57202 */ /* 0x000fe20000000f00 */
[--C-:B------:R-:W-:Y:S02]  /*a630*/  FFMA.FTZ R162, R162, c[0x0][0x2d0], -R210.reuse ;  /* 0x0000b400a2a27a23 */ /* 0x100fe400000108d2 */
[--C-:B------:R-:W-:Y:S01]  /*a640*/  FFMA.FTZ R160, R160, c[0x0][0x2d0], -R3.reuse ;  /* 0x0000b400a0a07a23 */ /* 0x100fe20000010803 */
[C---:B------:R-:W-:Y:S01]  /*a650*/  HMMA.16816.F32.BF16 R24, R144.reuse, R36, R24 ;  /* 0x000000249018723c */ /* 0x040fe20000041818 */
[----:B------:R-:W-:Y:S01]  /*a660*/  MUFU.EX2 R201, R163 ;  /* 0x000000a300c97308 */ /* 0x000fe20000000800 */
[----:B------:R-:W-:Y:S02]  /*a670*/  FMUL.FTZ R47, R0, R187 ;  /* 0x000000bb002f7220 */ /* 0x000fe40000410000 */
[--C-:B------:R-:W-:Y:S02]  /*a680*/  FFMA.FTZ R165, R165, c[0x0][0x2d0], -R210.reuse ;  /* 0x0000b400a5a57a23 */ /* 0x100fe400000108d2 */
[----:B------:R-:W-:Y:S02]  /*a690*/  FFMA.FTZ R180, R180, c[0x0][0x2d0], -R210 ;  /* 0x0000b400b4b47a23 */ /* 0x000fe400000108d2 */
[-C--:B------:R-:W-:Y:S01]  /*a6a0*/  HMMA.16816.F32.BF16 R28, R144, R38.reuse, R28 ;  /* 0x00000026901c723c */ /* 0x080fe2000004181c */
[C---:B------:R-:W-:Y:S02]  /*a6b0*/  FMUL.FTZ R36, R134.reuse, R176 ;  /* 0x000000b086247220 */ /* 0x040fe40000410000 */
[----:B------:R-:W-:Y:S01]  /*a6c0*/  MUFU.EX2 R188, R165 ;  /* 0x000000a500bc7308 */ /* 0x000fe20000000800 */
[----:B------:R-:W-:Y:S01]  /*a6d0*/  MOV R176, R49 ;  /* 0x0000003100b07202 */ /* 0x000fe20000000f00 */
[C---:B------:R-:W-:Y:S02]  /*a6e0*/  FMUL.FTZ R49, R134.reuse, R189 ;  /* 0x000000bd86317220 */ /* 0x040fe40000410000 */
[----:B------:R-:W-:Y:S01]  /*a6f0*/  FMUL.FTZ R37, R134, R177 ;  /* 0x000000b186257220 */ /* 0x000fe20000410000 */
[C---:B------:R-:W-:Y:S01]  /*a700*/  HMMA.16816.F32.BF16 R32, R140.reuse, R38, R32 ;  /* 0x000000268c20723c */ /* 0x040fe20000041820 */
[----:B------:R-:W-:Y:S03]  /*a710*/  MOV R177, R43 ;  /* 0x0000002b00b17202 */ /* 0x000fe60000000f00 */
[----:B------:R-:W-:Y:S02]  /*a720*/  FMUL.FTZ R43, R0, R183 ;  /* 0x000000b7002b7220 */ /* 0x000fe40000410000 */
[--C-:B------:R-:W-:Y:S02]  /*a730*/  FFMA.FTZ R183, R136, c[0x0][0x2d0], -R3.reuse ;  /* 0x0000b40088b77a23 */ /* 0x100fe40000010803 */
[C---:B------:R-:W-:Y:S01]  /*a740*/  FMUL.FTZ R38, R133.reuse, R178 ;  /* 0x000000b285267220 */ /* 0x040fe20000410000 */
[----:B------:R-:W-:Y:S03]  /*a750*/  MOV R178, R41 ;  /* 0x0000002900b27202 */ /* 0x000fe60000000f00 */
[----:B------:R-:W-:Y:S02]  /*a760*/  FMUL.FTZ R39, R133, R179 ;  /* 0x000000b385277220 */ /* 0x000fe40000410000 */
[----:B------:R-:W-:Y:S01]  /*a770*/  FMUL.FTZ R41, R132, R181 ;  /* 0x000000b584297220 */ /* 0x000fe20000410000 */
[----:B------:R-:W-:Y:S01]  /*a780*/  MOV R181, R159 ;  /* 0x0000009f00b57202 */ /* 0x000fe20000000f00 */
[----:B------:R-:W-:Y:S01]  /*a790*/  FFMA.FTZ R152, R178, c[0x0][0x2d0], -R208 ;  /* 0x0000b400b2987a23 */ /* 0x000fe200000108d0 */
[----:B------:R-:W-:Y:S02]  /*a7a0*/  MOV R178, R161 ;  /* 0x000000a100b27202 */ /* 0x000fe40000000f00 */
[-C--:B-1----:R-:W-:Y:S01]  /*a7b0*/  HMMA.16816.F32.BF16 R36, R140, R52.reuse, R36 ;  /* 0x000000348c24723c */ /* 0x082fe20000041824 */
[----:B------:R-:W-:Y:S01]  /*a7c0*/  MOV R161, R153 ;  /* 0x0000009900a17202 */ /* 0x000fe20000000f00 */
[--C-:B------:R-:W-:Y:S01]  /*a7d0*/  FFMA.FTZ R182, R181, c[0x0][0x2d0], -R210.reuse ;  /* 0x0000b400b5b67a23 */ /* 0x100fe200000108d2 */
[----:B------:R1:W-:Y:S01]  /*a7e0*/  MUFU.EX2 R184, R152 ;  /* 0x0000009800b87308 */ /* 0x0003e20000000800 */
[----:B------:R-:W-:Y:S02]  /*a7f0*/  FFMA.FTZ R178, R178, c[0x0][0x2d0], -R210 ;  /* 0x0000b400b2b27a23 */ /* 0x000fe400000108d2 */
[----:B------:R-:W-:Y:S02]  /*a800*/  FFMA.FTZ R161, R161, c[0x0][0x2d0], -R3 ;  /* 0x0000b400a1a17a23 */ /* 0x000fe40000010803 */
[C---:B------:R-:W-:Y:S05]  /*a810*/  HMMA.16816.F32.BF16 R40, R144.reuse, R52, R40 ;  /* 0x000000349028723c */ /* 0x040fea0000041828 */
[----:B------:R-:W-:Y:S02]  /*a820*/  MUFU.EX2 R202, R161 ;  /* 0x000000a100ca7308 */ /* 0x000fe40000000800 */
[C---:B------:R-:W-:Y:S01]  /*a830*/  FMUL.FTZ R53, R134.reuse, R193 ;  /* 0x000000c186357220 */ /* 0x040fe20000410000 */
[-C--:B------:R-:W-:Y:S01]  /*a840*/  HMMA.16816.F32.BF16 R44, R144, R54.reuse, R44 ;  /* 0x00000036902c723c */ /* 0x080fe2000004182c */
[----:B------:R-:W2:Y:S03]  /*a850*/  LDL.LU R193, [R1+0x3c] ;  /* 0x00003c0001c17983 */ /* 0x000ea60000300800 */
[----:B------:R-:W-:Y:S01]  /*a860*/  FMUL.FTZ R52, R134, R192 ;  /* 0x000000c086347220 */ /* 0x000fe20000410000 */
[----:B------:R-:W3:Y:S03]  /*a870*/  LDL.LU R191, [R1+0x38] ;  /* 0x0000380001bf7983 */ /* 0x000ee60000300800 */
[C---:B------:R-:W-:Y:S01]  /*a880*/  HMMA.16816.F32.BF16 R48, R140.reuse, R54, R48 ;  /* 0x000000368c30723c */ /* 0x040fe20000041830 */
[----:B------:R-:W4:Y:S03]  /*a890*/  LDL.LU R190, [R1+0x44] ;  /* 0x0000440001be7983 */ /* 0x000f260000300800 */
[--C-:B-1----:R-:W-:Y:S01]  /*a8a0*/  FFMA.FTZ R152, R242, c[0x0][0x2d0], -R209.reuse ;  /* 0x0000b400f2987a23 */ /* 0x102fe200000108d1 */
[----:B------:R-:W3:Y:S02]  /*a8b0*/  LDL.LU R189, [R1+0x40] ;  /* 0x0000400001bd7983 */ /* 0x000ee40000300800 */
[C---:B------:R-:W-:Y:S01]  /*a8c0*/  FMUL.FTZ R54, R133.reuse, R194 ;  /* 0x000000c285367220 */ /* 0x040fe20000410000 */
[----:B------:R1:W-:Y:S01]  /*a8d0*/  MUFU.EX2 R242, R152 ;  /* 0x0000009800f27308 */ /* 0x0003e20000000800 */
[----:B------:R-:W-:Y:S07]  /*a8e0*/  FMUL.FTZ R55, R133, R195 ;  /* 0x000000c385377220 */ /* 0x000fee0000410000 */
[-C--:B------:R-:W-:Y:S02]  /*a8f0*/  HMMA.16816.F32.BF16 R52, R140, R148.reuse, R52 ;  /* 0x000000948c34723c */ /* 0x080fe40000041834 */
[----:B------:R-:W-:Y:S06]  /*a900*/  MUFU.EX2 R195, R231 ;  /* 0x000000e700c37308 */ /* 0x000fec0000000800 */
[C---:B------:R-:W-:Y:S08]  /*a910*/  HMMA.16816.F32.BF16 R56, R144.reuse, R148, R56 ;  /* 0x000000949038723c */ /* 0x040ff00000041838 */
[-C--:B------:R-:W-:Y:S01]  /*a920*/  HMMA.16816.F32.BF16 R60, R144, R150.reuse, R60 ;  /* 0x00000096903c723c */ /* 0x080fe2000004183c */
[----:B-1----:R-:W-:Y:S04]  /*a930*/  FFMA.FTZ R152, R238, c[0x0][0x2d0], -R209 ;  /* 0x0000b400ee987a23 */ /* 0x002fe800000108d1 */
[----:B------:R1:W-:Y:S03]  /*a940*/  MUFU.EX2 R238, R152 ;  /* 0x0000009800ee7308 */ /* 0x0003e60000000800 */
[C---:B------:R-:W-:Y:S01]  /*a950*/  HMMA.16816.F32.BF16 R64, R140.reuse, R150, R64 ;  /* 0x000000968c40723c */ /* 0x040fe20000041840 */
[----:B------:R-:W1:Y:S03]  /*a960*/  LDSM.16.MT88.4 R148, [R233+0x2100] ;  /* 0x00210000e994783b */ /* 0x000e660000004200 */
[--C-:B-1----:R-:W-:Y:S01]  /*a970*/  FFMA.FTZ R152, R177, c[0x0][0x2d0], -R208.reuse ;  /* 0x0000b400b1987a23 */ /* 0x102fe200000108d0 */
[----:B------:R-:W-:Y:S03]  /*a980*/  MOV R177, R240 ;  /* 0x000000f000b17202 */ /* 0x000fe60000000f00 */
[----:B------:R1:W-:Y:S01]  /*a990*/  MUFU.EX2 R200, R152 ;  /* 0x0000009800c87308 */ /* 0x0003e20000000800 */
[-C--:B------:R-:W-:Y:S08]  /*a9a0*/  HMMA.16816.F32.BF16 R68, R140, R148.reuse, R68 ;  /* 0x000000948c44723c */ /* 0x080ff00000041844 */
[C---:B------:R-:W-:Y:S01]  /*a9b0*/  HMMA.16816.F32.BF16 R72, R144.reuse, R148, R72 ;  /* 0x000000949048723c */ /* 0x040fe20000041848 */
[--C-:B-1----:R-:W-:Y:S03]  /*a9c0*/  FFMA.FTZ R152, R176, c[0x0][0x2d0], -R208.reuse ;  /* 0x0000b400b0987a23 */ /* 0x102fe600000108d0 */
[----:B------:R-:W-:Y:S01]  /*a9d0*/  FFMA.FTZ R176, R228, c[0x0][0x2d0], -R208 ;  /* 0x0000b400e4b07a23 */ /* 0x000fe200000108d0 */
[----:B------:R1:W-:Y:S03]  /*a9e0*/  MUFU.EX2 R187, R152 ;  /* 0x0000009800bb7308 */ /* 0x0003e60000000800 */
[-C--:B------:R-:W-:Y:S08]  /*a9f0*/  HMMA.16816.F32.BF16 R76, R144, R150.reuse, R76 ;  /* 0x00000096904c723c */ /* 0x080ff0000004184c */
[C---:B------:R-:W-:Y:S01]  /*aa00*/  HMMA.16816.F32.BF16 R80, R140.reuse, R150, R80 ;  /* 0x000000968c50723c */ /* 0x040fe20000041850 */
[----:B------:R-:W1:Y:S03]  /*aa10*/  LDSM.16.MT88.4 R148, [R234+0x2100] ;  /* 0x00210000ea94783b */ /* 0x000e660000004200 */
[--C-:B-1----:R-:W-:Y:S04]  /*aa20*/  FFMA.FTZ R152, R241, c[0x0][0x2d0], -R210.reuse ;  /* 0x0000b400f1987a23 */ /* 0x102fe800000108d2 */
[----:B------:R1:W-:Y:S01]  /*aa30*/  MUFU.EX2 R241, R152 ;  /* 0x0000009800f17308 */ /* 0x0003e20000000800 */
[-C--:B------:R-:W-:Y:S03]  /*aa40*/  HMMA.16816.F32.BF16 R84, R140, R148.reuse, R84 ;  /* 0x000000948c54723c */ /* 0x080fe60000041854 */
[----:B-1----:R-:W-:Y:S06]  /*aa50*/  FFMA.FTZ R152, R237, c[0x0][0x2d0], -R210 ;  /* 0x0000b400ed987a23 */ /* 0x002fec00000108d2 */
[----:B------:R1:W-:Y:S01]  /*aa60*/  MUFU.EX2 R237, R152 ;  /* 0x0000009800ed7308 */ /* 0x0003e20000000800 */
[C---:B------:R-:W-:Y:S08]  /*aa70*/  HMMA.16816.F32.BF16 R88, R144.reuse, R148, R88 ;  /* 0x000000949058723c */ /* 0x040ff00000041858 */
[-C--:B------:R-:W-:Y:S08]  /*aa80*/  HMMA.16816.F32.BF16 R92, R144, R150.reuse, R92 ;  /* 0x00000096905c723c */ /* 0x080ff0000004185c */
[C---:B------:R-:W-:Y:S01]  /*aa90*/  HMMA.16816.F32.BF16 R96, R140.reuse, R150, R96 ;  /* 0x000000968c60723c */ /* 0x040fe20000041860 */
[----:B------:R-:W1:Y:S03]  /*aaa0*/  LDSM.16.MT88.4 R148, [R236+0x2100] ;  /* 0x00210000ec94783b */ /* 0x000e660000004200 */
[----:B-1----:R-:W-:Y:S04]  /*aab0*/  FFMA.FTZ R152, R174, c[0x0][0x2d0], -R3 ;  /* 0x0000b400ae987a23 */ /* 0x002fe80000010803 */
[----:B------:R1:W-:Y:S01]  /*aac0*/  MUFU.EX2 R240, R152 ;  /* 0x0000009800f07308 */ /* 0x0003e20000000800 */
[-C--:B------:R-:W-:Y:S08]  /*aad0*/  HMMA.16816.F32.BF16 R100, R140, R148.reuse, R100 ;  /* 0x000000948c64723c */ /* 0x080ff00000041864 */
[C---:B------:R-:W-:Y:S07]  /*aae0*/  HMMA.16816.F32.BF16 R104, R144.reuse, R148, R104 ;  /* 0x000000949068723c */ /* 0x040fee0000041868 */
[----:B------:R-:W-:Y:S01]  /*aaf0*/  FFMA.FTZ R148, R175, c[0x0][0x2d0], -R209 ;  /* 0x0000b400af947a23 */ /* 0x000fe200000108d1 */
[-C--:B------:R-:W-:Y:S01]  /*ab00*/  HMMA.16816.F32.BF16 R108, R144, R150.reuse, R108 ;  /* 0x00000096906c723c */ /* 0x080fe2000004186c */
[----:B------:R-:W-:Y:S03]  /*ab10*/  MOV R175, R173 ;  /* 0x000000ad00af7202 */ /* 0x000fe60000000f00 */
[----:B------:R-:W-:Y:S01]  /*ab20*/  MOV R173, R172 ;  /* 0x000000ac00ad7202 */ /* 0x000fe20000000f00 */
[----:B------:R-:W-:Y:S01]  /*ab30*/  IMAD.MOV.U32 R172, RZ, RZ, R171 ;  /* 0x000000ffffac7224 */ /* 0x000fe200078e00ab */
[----:B------:R-:W-:Y:S02]  /*ab40*/  MOV R171, R170 ;  /* 0x000000aa00ab7202 */ /* 0x000fe40000000f00 */
[C---:B------:R-:W-:Y:S01]  /*ab50*/  HMMA.16816.F32.BF16 R112, R140.reuse, R150, R112 ;  /* 0x000000968c70723c */ /* 0x040fe20000041870 */
[----:B------:R-:W-:Y:S03]  /*ab60*/  MOV R170, R169 ;  /* 0x000000a900aa7202 */ /* 0x000fe60000000f00 */
[----:B------:R-:W-:Y:S01]  /*ab70*/  MOV R169, R168 ;  /* 0x000000a800a97202 */ /* 0x000fe20000000f00 */
[----:B-1----:R-:W-:Y:S01]  /*ab80*/  FFMA.FTZ R152, R173, c[0x0][0x2d0], -R3 ;  /* 0x0000b400ad987a23 */ /* 0x002fe20000010803 */
[----:B------:R-:W-:Y:S01]  /*ab90*/  MOV R168, R167 ;  /* 0x000000a700a87202 */ /* 0x000fe20000000f00 */
[--C-:B------:R-:W-:Y:S01]  /*aba0*/  FFMA.FTZ R174, R171, c[0x0][0x2d0], -R208.reuse ;  /* 0x0000b400abae7a23 */ /* 0x100fe200000108d0 */
[----:B------:R-:W-:Y:S01]  /*abb0*/  MOV R167, R224 ;  /* 0x000000e000a77202 */ /* 0x000fe20000000f00 */
[----:B------:R-:W-:Y:S02]  /*abc0*/  FFMA.FTZ R173, R230, c[0x0][0x2d0], -R208 ;  /* 0x0000b400e6ad7a23 */ /* 0x000fe400000108d0 */
[----:B------:R-:W-:Y:S01]  /*abd0*/  MUFU.EX2 R203, R174 ;  /* 0x000000ae00cb7308 */ /* 0x000fe20000000800 */
[----:B------:R-:W-:Y:S02]  /*abe0*/  MOV R224, R220 ;  /* 0x000000dc00e07202 */ /* 0x000fe40000000f00 */
[----:B------:R-:W-:Y:S01]  /*abf0*/  MOV R171, R170 ;  /* 0x000000aa00ab7202 */ /* 0x000fe20000000f00 */
[----:B------:R-:W-:Y:S01]  /*ac00*/  IMAD.MOV.U32 R170, RZ, RZ, R169 ;  /* 0x000000ffffaa7224 */ /* 0x000fe200078e00a9 */
[----:B------:R-:W-:Y:S01]  /*ac10*/  MOV R169, R168 ;  /* 0x000000a800a97202 */ /* 0x000fe20000000f00 */
[----:B------:R-:W-:Y:S01]  /*ac20*/  FFMA.FTZ R181, R224, c[0x0][0x2d0], -R3 ;  /* 0x0000b400e0b57a23 */ /* 0x000fe20000010803 */
[----:B------:R-:W-:Y:S01]  /*ac30*/  MOV R168, R167 ;  /* 0x000000a700a87202 */ /* 0x000fe20000000f00 */
[--C-:B------:R-:W-:Y:S01]  /*ac40*/  FFMA.FTZ R171, R171, c[0x0][0x2d0], -R209.reuse ;  /* 0x0000b400abab7a23 */ /* 0x100fe200000108d1 */
[----:B------:R-:W-:Y:S01]  /*ac50*/  MOV R167, R166 ;  /* 0x000000a600a77202 */ /* 0x000fe20000000f00 */
[----:B------:R1:W-:Y:S01]  /*ac60*/  MUFU.EX2 R220, R148 ;  /* 0x0000009400dc7308 */ /* 0x0003e20000000800 */
[----:B------:R-:W-:Y:S01]  /*ac70*/  MOV R166, R164 ;  /* 0x000000a400a67202 */ /* 0x000fe20000000f00 */
[--C-:B------:R-:W-:Y:S01]  /*ac80*/  FFMA.FTZ R170, R170, c[0x0][0x2d0], -R209.reuse ;  /* 0x0000b400aaaa7a23 */ /* 0x100fe200000108d1 */
[----:B------:R-:W-:Y:S01]  /*ac90*/  MOV R164, R232 ;  /* 0x000000e800a47202 */ /* 0x000fe20000000f00 */
[--C-:B------:R-:W-:Y:S01]  /*aca0*/  FFMA.FTZ R169, R169, c[0x0][0x2d0], -R209.reuse ;  /* 0x0000b400a9a97a23 */ /* 0x100fe200000108d1 */
[----:B------:R-:W-:Y:S01]  /*acb0*/  MOV R179, R167 ;  /* 0x000000a700b37202 */ /* 0x000fe20000000f00 */
[----:B------:R-:W-:Y:S01]  /*acc0*/  FFMA.FTZ R168, R168, c[0x0][0x2d0], -R209 ;  /* 0x0000b400a8a87a23 */ /* 0x000fe200000108d1 */
[----:B------:R-:W-:Y:S01]  /*acd0*/  MOV R167, R166 ;  /* 0x000000a600a77202 */ /* 0x000fe20000000f00 */
[----:B------:R-:W-:Y:S01]  /*ace0*/  FFMA.FTZ R164, R164, c[0x0][0x2d0], -R210 ;  /* 0x0000b400a4a47a23 */ /* 0x000fe200000108d2 */
[----:B------:R-:W-:Y:S01]  /*acf0*/  MOV R166, R155 ;  /* 0x0000009b00a67202 */ /* 0x000fe20000000f00 */
[----:B------:R2:W-:Y:S01]  /*ad00*/  MUFU.EX2 R232, R152 ;  /* 0x0000009800e87308 */ /* 0x0005e20000000800 */
[--C-:B------:R-:W-:Y:S02]  /*ad10*/  FFMA.FTZ R179, R179, c[0x0][0x2d0], -R3.reuse ;  /* 0x0000b400b3b37a23 */ /* 0x100fe40000010803 */
[--C-:B------:R-:W-:Y:S02]  /*ad20*/  FFMA.FTZ R167, R167, c[0x0][0x2d0], -R3.reuse ;  /* 0x0000b400a7a77a23 */ /* 0x100fe40000010803 */
[----:B------:R-:W-:Y:S05]  /*ad30*/  FFMA.FTZ R166, R166, c[0x0][0x2d0], -R3 ;  /* 0x0000b400a6a67a23 */ /* 0x000fea0000010803 */
[----:B------:R-:W3:Y:S01]  /*ad40*/  MUFU.EX2 R173, R173 ;  /* 0x000000ad00ad7308 */ /* 0x000ee20000000800 */
[--C-:B-1----:R-:W-:Y:S02]  /*ad50*/  FFMA.FTZ R148, R175, c[0x0][0x2d0], -R209.reuse ;  /* 0x0000b400af947a23 */ /* 0x102fe400000108d1 */
[--C-:B------:R-:W-:Y:S02]  /*ad60*/  FFMA.FTZ R175, R172, c[0x0][0x2d0], -R208.reuse ;  /* 0x0000b400acaf7a23 */ /* 0x100fe400000108d0 */
[--C-:B------:R-:W-:Y:S05]  /*ad70*/  FFMA.FTZ R172, R229, c[0x0][0x2d0], -R208.reuse ;  /* 0x0000b400e5ac7a23 */ /* 0x100fea00000108d0 */
[----:B------:R1:W-:Y:S01]  /*ad80*/  MUFU.EX2 R186, R148 ;  /* 0x0000009400ba7308 */ /* 0x0003e20000000800 */
[----:B------:R-:W-:Y:S02]  /*ad90*/  FFMA.FTZ R208, R211, c[0x0][0x2d0], -R208 ;  /* 0x0000b400d3d07a23 */ /* 0x000fe400000108d0 */
[--C-:B--2---:R-:W-:Y:S02]  /*ada0*/  FFMA.FTZ R152, R177, c[0x0][0x2d0], -R210.reuse ;  /* 0x0000b400b1987a23 */ /* 0x104fe400000108d2 */
[----:B------:R-:W-:Y:S02]  /*adb0*/  FFMA.FTZ R210, R215, c[0x0][0x2d0], -R210 ;  /* 0x0000b400d7d27a23 */ /* 0x000fe400000108d2 */
[--C-:B------:R-:W-:Y:S03]  /*adc0*/  FFMA.FTZ R177, R252, c[0x0][0x2d0], -R209.reuse ;  /* 0x0000b400fcb17a23 */ /* 0x100fe600000108d1 */
[----:B------:R2:W-:Y:S01]  /*add0*/  MUFU.EX2 R211, R152 ;  /* 0x0000009800d37308 */ /* 0x0005e20000000800 */
[----:B------:R-:W-:Y:S02]  /*ade0*/  FFMA.FTZ R209, R213, c[0x0][0x2d0], -R209 ;  /* 0x0000b400d5d17a23 */ /* 0x000fe400000108d1 */
[----:B------:R-:W-:Y:S02]  /*adf0*/  FFMA.FTZ R134, R134, R193, R226 ;  /* 0x000000c186867223 */ /* 0x000fe400000100e2 */
[----:B----4-:R-:W-:Y:S02]  /*ae00*/  FFMA.FTZ R136, R132, R190, R221 ;  /* 0x000000be84887223 */ /* 0x010fe400000100dd */
[----:B---3--:R-:W-:Y:S03]  /*ae10*/  FFMA.FTZ R0, R0, R189, R216 ;  /* 0x000000bd00007223 */ /* 0x008fe600000100d8 */
[----:B------:R3:W-:Y:S01]  /*ae20*/  MUFU.EX2 R213, R167 ;  /* 0x000000a700d57308 */ /* 0x0007e20000000800 */
[----:B------:R-:W-:Y:S01]  /*ae30*/  FADD.FTZ R0, R217, R0 ;  /* 0x00000000d9007221 */ /* 0x000fe20000010000 */
[----:B-1----:R-:W1:Y:S03]  /*ae40*/  LDSM.16.MT88.4 R148, [R235+0x2100] ;  /* 0x00210000eb94783b */ /* 0x002e660000004200 */
[----:B------:R-:W-:Y:S05]  /*ae50*/  FADD.FTZ R0, R218, R0 ;  /* 0x00000000da007221 */ /* 0x000fea0000010000 */
[----:B------:R-:W4:Y:S01]  /*ae60*/  MUFU.EX2 R198, R175 ;  /* 0x000000af00c67308 */ /* 0x000f220000000800 */
[----:B--2---:R-:W2:Y:S09]  /*ae70*/  LDSM.16.MT88.4 R152, [R233+0x900] ;  /* 0x00090000e998783b */ /* 0x004eb20000004200 */
[----:B------:R-:W-:Y:S01]  /*ae80*/  MUFU.EX2 R172, R172 ;  /* 0x000000ac00ac7308 */ /* 0x000fe20000000800 */
[----:B---3--:R-:W-:Y:S09]  /*ae90*/  MOV R167, R173 ;  /* 0x000000ad00a77202 */ /* 0x008ff20000000f00 */
[----:B------:R-:W-:Y:S01]  /*aea0*/  MUFU.EX2 R215, R169 ;  /* 0x000000a900d77308 */ /* 0x000fe20000000800 */
[----:B----4-:R-:W-:Y:S09]  /*aeb0*/  F2FP.BF16.PACK_AB R132, R203, R198 ;  /* 0x000000c6cb84723e */ /* 0x010ff200000010ff */
[----:B------:R-:W-:Y:S01]  /*aec0*/  MUFU.EX2 R169, R160 ;  /* 0x000000a000a97308 */ /* 0x000fe20000000800 */
[-C--:B-1----:R-:W-:Y:S09]  /*aed0*/  HMMA.16816.F32.BF16 R116, R140, R148.reuse, R116 ;  /* 0x000000948c74723c */ /* 0x082ff20000041874 */
[----:B------:R-:W-:Y:S01]  /*aee0*/  MUFU.EX2 R193, R212 ;  /* 0x000000d400c17308 */ /* 0x000fe20000000800 */
[C---:B------:R-:W-:Y:S07]  /*aef0*/  HMMA.16816.F32.BF16 R120, R144.reuse, R148, R120 ;  /* 0x000000949078723c */ /* 0x040fee0000041878 */
[--C-:B------:R-:W-:Y:S01]  /*af00*/  FFMA.FTZ R148, R158, c[0x0][0x2d0], -R3.reuse ;  /* 0x0000b4009e947a23 */ /* 0x100fe20000010803 */
[-C--:B------:R-:W-:Y:S01]  /*af10*/  HMMA.16816.F32.BF16 R124, R144, R150.reuse, R124 ;  /* 0x00000096907c723c */ /* 0x080fe2000004187c */
[----:B------:R-:W-:Y:S06]  /*af20*/  MUFU.EX2 R252, R214 ;  /* 0x000000d600fc7308 */ /* 0x000fec0000000800 */
[--C-:B------:R-:W-:Y:S01]  /*af30*/  FFMA.FTZ R144, R157, c[0x0][0x2d0], -R3.reuse ;  /* 0x0000b4009d907a23 */ /* 0x100fe20000010803 */
[----:B------:R-:W-:Y:S01]  /*af40*/  HMMA.16816.F32.BF16 R128, R140, R150, R128 ;  /* 0x000000968c80723c */ /* 0x000fe20000041880 */
[----:B------:R-:W1:Y:S02]  /*af50*/  LDSM.16.MT88.4 R156, [R234+0x900] ;  /* 0x00090000ea9c783b */ /* 0x000e640000004200 */
[----:B------:R3:W-:Y:S01]  /*af60*/  MUFU.EX2 R192, R148 ;  /* 0x0000009400c07308 */ /* 0x0007e20000000800 */
[----:B------:R-:W-:Y:S01]  /*af70*/  F2FP.BF16.PACK_AB R145, R232, R240 ;  /* 0x000000f0e891723e */ /* 0x000fe200000010ff */
[----:B------:R-:W-:Y:S01]  /*af80*/  FFMA.FTZ R3, R135, c[0x0][0x2d0], -R3 ;  /* 0x0000b40087037a23 */ /* 0x000fe20000010803 */
[----:B------:R-:W-:Y:S02]  /*af90*/  F2FP.BF16.PACK_AB R146, R185, R211 ;  /* 0x000000d3b992723e */ /* 0x000fe400000010ff */
[----:B------:R-:W-:Y:S04]  /*afa0*/  F2FP.BF16.PACK_AB R141, R238, R242 ;  /* 0x000000f2ee8d723e */ /* 0x000fe800000010ff */
[----:B------:R-:W-:Y:S01]  /*afb0*/  F2FP.BF16.PACK_AB R140, R184, R197 ;  /* 0x000000c5b88c723e */ /* 0x000fe200000010ff */
[----:B------:R4:W4:Y:S01]  /*afc0*/  MUFU.EX2 R194, R144 ;  /* 0x0000009000c27308 */ /* 0x0009220000000800 */
[----:B------:R-:W-:Y:S02]  /*afd0*/  F2FP.BF16.PACK_AB R142, R187, R200 ;  /* 0x000000c8bb8e723e */ /* 0x000fe400000010ff */
[----:B------:R-:W-:Y:S07]  /*afe0*/  F2FP.BF16.PACK_AB R143, R186, R220 ;  /* 0x000000dcba8f723e */ /* 0x000fee00000010ff */
[-C--:B--2---:R-:W-:Y:S01]  /*aff0*/  HMMA.16816.F32.BF16 R4, R140, R152.reuse, R4 ;  /* 0x000000988c04723c */ /* 0x084fe20000041804 */
[----:B------:R-:W-:Y:S01]  /*b000*/  MUFU.EX2 R231, R209 ;  /* 0x000000d100e77308 */ /* 0x000fe20000000800 */
[----:B---3--:R-:W2:Y:S09]  /*b010*/  LDSM.16.MT88.4 R148, [R236+0x900] ;  /* 0x00090000ec94783b */ /* 0x008eb20000004200 */
[----:B------:R-:W-:Y:S01]  /*b020*/  MUFU.EX2 R199, R171 ;  /* 0x000000ab00c77308 */ /* 0x000fe20000000800 */
[----:B----4-:R-:W-:Y:S02]  /*b030*/  F2FP.BF16.PACK_AB R144, R237, R241 ;  /* 0x000000f1ed90723e */ /* 0x010fe400000010ff */
[----:B------:R-:W-:Y:S07]  /*b040*/  F2FP.BF16.PACK_AB R147, R194, R192 ;  /* 0x000000c0c293723e */ /* 0x000fee00000010ff */
[----:B------:R3:W-:Y:S01]  /*b050*/  MUFU.EX2 R171, R162 ;  /* 0x000000a200ab7308 */ /* 0x0007e20000000800 */
[C---:B------:R-:W-:Y:S08]  /*b060*/  HMMA.16816.F32.BF16 R8, R144.reuse, R152, R8 ;  /* 0x000000989008723c */ /* 0x040ff00000041808 */
[-C--:B------:R-:W-:Y:S01]  /*b070*/  HMMA.16816.F32.BF16 R12, R144, R154.reuse, R12 ;  /* 0x0000009a900c723c */ /* 0x080fe2000004180c */
[----:B------:R-:W4:Y:S07]  /*b080*/  MUFU.EX2 R168, R168 ;  /* 0x000000a800a87308 */ /* 0x000f2e0000000800 */
[C---:B------:R-:W-:Y:S01]  /*b090*/  HMMA.16816.F32.BF16 R16, R140.reuse, R154, R16 ;  /* 0x0000009a8c10723c */ /* 0x040fe20000041810 */
[----:B------:R-:W2:Y:S02]  /*b0a0*/  LDSM.16.MT88.4 R152, [R235+0x900] ;  /* 0x00090000eb98783b */ /* 0x000ea40000004200 */
[----:B------:R-:W4:Y:S05]  /*b0b0*/  MUFU.EX2 R166, R166 ;  /* 0x000000a600a67308 */ /* 0x000f2a0000000800 */
[-C--:B-1----:R-:W-:Y:S01]  /*b0c0*/  HMMA.16816.F32.BF16 R20, R140, R156.reuse, R20 ;  /* 0x0000009c8c14723c */ /* 0x082fe20000041814 */
[----:B---3--:R-:W-:Y:S04]  /*b0d0*/  LDSM.16.MT88.4 R160, [R236+0x3100] ;  /* 0x00310000eca0783b */ /* 0x008fe80000004200 */
[----:B------:R1:W-:Y:S03]  /*b0e0*/  MUFU.EX2 R230, R178 ;  /* 0x000000b200e67308 */ /* 0x0003e60000000800 */
[C---:B------:R-:W-:Y:S01]  /*b0f0*/  HMMA.16816.F32.BF16 R24, R144.reuse, R156, R24 ;  /* 0x0000009c9018723c */ /* 0x040fe20000041818 */
[----:B----4-:R-:W-:Y:S06]  /*b100*/  F2FP.BF16.PACK_AB R135, R168, R215 ;  /* 0x000000d7a887723e */ /* 0x010fec00000010ff */
[----:B------:R-:W-:Y:S01]  /*b110*/  FFMA.FTZ R156, R133, R191, R225 ;  /* 0x000000bf859c7223 */ /* 0x000fe200000100e1 */
[-C--:B------:R-:W-:Y:S01]  /*b120*/  HMMA.16816.F32.BF16 R28, R144, R158.reuse, R28 ;  /* 0x0000009e901c723c */ /* 0x080fe2000004181c */
[----:B------:R-:W-:Y:S03]  /*b130*/  MUFU.EX2 R225, R210 ;  /* 0x000000d200e17308 */ /* 0x000fe60000000800 */
[----:B------:R-:W-:Y:S01]  /*b140*/  MOV R216, R166 ;  /* 0x000000a600d87202 */ /* 0x000fe20000000f00 */
[----:B------:R-:W-:Y:S02]  /*b150*/  FADD.FTZ R165, R223, R156 ;  /* 0x0000009cdfa57221 */ /* 0x000fe40000010000 */
[----:B------:R-:W-:Y:S01]  /*b160*/  FADD.FTZ R166, R239, R134 ;  /* 0x00000086efa67221 */ /* 0x000fe20000010000 */
[C---:B------:R-:W-:Y:S01]  /*b170*/  HMMA.16816.F32.BF16 R32, R140.reuse, R158, R32 ;  /* 0x0000009e8c20723c */ /* 0x040fe20000041820 */
[----:B------:R-:W-:Y:S02]  /*b180*/  LDSM.16.MT88.4 R156, [R233+0x3100] ;  /* 0x00310000e99c783b */ /* 0x000fe40000004200 */
[----:B------:R3:W-:Y:S01]  /*b190*/  MUFU.EX2 R239, R176 ;  /* 0x000000b000ef7308 */ /* 0x0007e20000000800 */
[----:B------:R-:W-:Y:S02]  /*b1a0*/  F2FP.BF16.PACK_AB R134, R172, R167 ;  /* 0x000000a7ac86723e */ /* 0x000fe400000010ff */
[----:B-1----:R-:W-:Y:S02]  /*b1b0*/  MOV R178, R215 ;  /* 0x000000d700b27202 */ /* 0x002fe40000000f00 */
[-C--:B--2---:R-:W-:Y:S05]  /*b1c0*/  HMMA.16816.F32.BF16 R36, R140, R148.reuse, R36 ;  /* 0x000000948c24723c */ /* 0x084fea0000041824 */
[----:B------:R1:W-:Y:S03]  /*b1d0*/  MUFU.EX2 R228, R179 ;  /* 0x000000b300e47308 */ /* 0x0003e60000000800 */
[C---:B------:R-:W-:Y:S07]  /*b1e0*/  HMMA.16816.F32.BF16 R40, R144.reuse, R148, R40 ;  /* 0x000000949028723c */ /* 0x040fee0000041828 */
[----:B------:R-:W-:Y:S01]  /*b1f0*/  MUFU.EX2 R223, R3 ;  /* 0x0000000300df7308 */ /* 0x000fe20000000800 */
[-C--:B------:R-:W-:Y:S01]  /*b200*/  HMMA.16816.F32.BF16 R44, R144, R150.reuse, R44 ;  /* 0x00000096902c723c */ /* 0x080fe2000004182c */
[----:B---3--:R-:W-:Y:S07]  /*b210*/  MOV R176, R220 ;  /* 0x000000dc00b07202 */ /* 0x008fee0000000f00 */
[C---:B------:R-:W-:Y:S01]  /*b220*/  HMMA.16816.F32.BF16 R48, R140.reuse, R150, R48 ;  /* 0x000000968c30723c */ /* 0x040fe20000041830 */
[----:B------:R-:W2:Y:S01]  /*b230*/  LDSM.16.MT88.4 R148, [R233+0x2900] ;  /* 0x00290000e994783b */ /* 0x000ea20000004200 */
[----:B------:R-:W3:Y:S02]  /*b240*/  MUFU.EX2 R170, R170 ;  /* 0x000000aa00aa7308 */ /* 0x000ee40000000800 */
[----:B-1----:R-:W-:Y:S04]  /*b250*/  MOV R179, R216 ;  /* 0x000000d800b37202 */ /* 0x002fe80000000f00 */
[-C--:B------:R-:W-:Y:S04]  /*b260*/  HMMA.16816.F32.BF16 R52, R140, R152.reuse, R52 ;  /* 0x000000988c34723c */ /* 0x080fe80000041834 */
[----:B------:R-:W1:Y:S04]  /*b270*/  MUFU.EX2 R164, R164 ;  /* 0x000000a400a47308 */ /* 0x000e680000000800 */
[C---:B------:R-:W-:Y:S06]  /*b280*/  HMMA.16816.F32.BF16 R56, R144.reuse, R152, R56 ;  /* 0x000000989038723c */ /* 0x040fec0000041838 */
[----:B------:R-:W-:Y:S02]  /*b290*/  MUFU.EX2 R177, R177 ;  /* 0x000000b100b17308 */ /* 0x000fe40000000800 */
[-C--:B------:R-:W-:Y:S01]  /*b2a0*/  HMMA.16816.F32.BF16 R60, R144, R154.reuse, R60 ;  /* 0x0000009a903c723c */ /* 0x080fe2000004183c */
[----:B---3--:R-:W-:Y:S07]  /*b2b0*/  F2FP.BF16.PACK_AB R133, R170, R199 ;  /* 0x000000c7aa85723e */ /* 0x008fee00000010ff */
[C---:B------:R-:W-:Y:S01]  /*b2c0*/  HMMA.16816.F32.BF16 R64, R140.reuse, R154, R64 ;  /* 0x0000009a8c40723c */ /* 0x040fe20000041840 */
[----:B------:R-:W3:Y:S01]  /*b2d0*/  LDSM.16.MT88.4 R152, [R234+0x2900] ;  /* 0x00290000ea98783b */ /* 0x000ee20000004200 */
[----:B------:R4:W-:Y:S02]  /*b2e0*/  MUFU.EX2 R229, R180 ;  /* 0x000000b400e57308 */ /* 0x0009e40000000800 */
[----:B-1----:R-:W-:Y:S01]  /*b2f0*/  MOV R221, R164 ;  /* 0x000000a400dd7202 */ /* 0x002fe20000000f00 */
[----:B------:R-:W-:Y:S01]  /*b300*/  FADD.FTZ R164, R222, R136 ;  /* 0x00000088dea47221 */ /* 0x000fe20000010000 */
[----:B------:R-:W-:Y:S01]  /*b310*/  MOV R222, R172 ;  /* 0x000000ac00de7202 */ /* 0x000fe20000000f00 */
[----:B------:R-:W-:Y:S01]  /*b320*/  IMAD.MOV.U32 R136, RZ, RZ, R168 ;  /* 0x000000ffff887224 */ /* 0x000fe200078e00a8 */
[-C--:B--2---:R-:W-:Y:S01]  /*b330*/  HMMA.16816.F32.BF16 R68, R140, R148.reuse, R68 ;  /* 0x000000948c44723c */ /* 0x084fe20000041844 */
[----:B------:R-:W-:Y:S03]  /*b340*/  LDSM.16.MT88.4 R172, [R234+0x1900] ;  /* 0x00190000eaac783b */ /* 0x000fe60000004200 */
[----:B------:R1:W-:Y:S01]  /*b350*/  MUFU.EX2 R168, R208 ;  /* 0x000000d000a87308 */ /* 0x0003e20000000800 */
[----:B------:R-:W-:Y:S03]  /*b360*/  FADD.FTZ R3, R246, R164 ;  /* 0x000000a4f6037221 */ /* 0x000fe60000010000 */
[C---:B------:R-:W-:Y:S01]  /*b370*/  HMMA.16816.F32.BF16 R72, R144.reuse, R148, R72 ;  /* 0x000000949048723c */ /* 0x040fe20000041848 */
[----:B------:R-:W-:Y:S03]  /*b380*/  FADD.FTZ R220, R243, R3 ;  /* 0x00000003f3dc7221 */ /* 0x000fe60000010000 */
[----:B------:R-:W-:Y:S02]  /*b390*/  MOV R3, R211 ;  /* 0x000000d300037202 */ /* 0x000fe40000000f00 */
[----:B------:R2:W-:Y:S02]  /*b3a0*/  MUFU.EX2 R226, R182 ;  /* 0x000000b600e27308 */ /* 0x0005e40000000800 */
[-C--:B------:R-:W-:Y:S01]  /*b3b0*/  HMMA.16816.F32.BF16 R76, R144, R150.reuse, R76 ;  /* 0x00000096904c723c */ /* 0x080fe2000004184c */
[-C--:B----4-:R-:W-:Y:S07]  /*b3c0*/  MOV R180, R221.reuse ;  /* 0x000000dd00b47202 */ /* 0x090fee0000000f00 */
[----:B------:R4:W4:Y:S01]  /*b3d0*/  MUFU.EX2 R227, R181 ;  /* 0x000000b500e37308 */ /* 0x0009220000000800 */
[C---:B------:R-:W-:Y:S01]  /*b3e0*/  HMMA.16816.F32.BF16 R80, R140.reuse, R150, R80 ;  /* 0x000000968c50723c */ /* 0x040fe20000041850 */
[----:B------:R-:W4:Y:S07]  /*b3f0*/  LDSM.16.MT88.4 R148, [R236+0x2900] ;  /* 0x00290000ec94783b */ /* 0x000f2e0000004200 */
[-C--:B---3--:R-:W-:Y:S01]  /*b400*/  HMMA.16816.F32.BF16 R84, R140, R152.reuse, R84 ;  /* 0x000000988c54723c */ /* 0x088fe20000041854 */
[----:B-1----:R-:W-:Y:S01]  /*b410*/  LDSM.16.MT88.4 R208, [R233+0x3900] ;  /* 0x00390000e9d0783b */ /* 0x002fe20000004200 */
[----:B------:R-:W1:Y:S02]  /*b420*/  MUFU.EX2 R224, R183 ;  /* 0x000000b700e07308 */ /* 0x000e640000000800 */
[----:B--2---:R-:W-:Y:S01]  /*b430*/  MOV R182, R136 ;  /* 0x0000008800b67202 */ /* 0x004fe20000000f00 */
[----:B------:R-:W-:Y:S03]  /*b440*/  FADD.FTZ R136, R247, R165 ;  /* 0x000000a5f7887221 */ /* 0x000fe60000010000 */
[C---:B------:R-:W-:Y:S01]  /*b450*/  HMMA.16816.F32.BF16 R88, R144.reuse, R152, R88 ;  /* 0x000000989058723c */ /* 0x040fe20000041858 */
[----:B----4-:R-:W-:Y:S07]  /*b460*/  MOV R181, R222 ;  /* 0x000000de00b57202 */ /* 0x010fee0000000f00 */
[-C--:B------:R-:W-:Y:S08]  /*b470*/  HMMA.16816.F32.BF16 R92, R144, R154.reuse, R92 ;  /* 0x0000009a905c723c */ /* 0x080ff0000004185c */
[C---:B------:R-:W-:Y:S01]  /*b480*/  HMMA.16816.F32.BF16 R96, R140.reuse, R154, R96 ;  /* 0x0000009a8c60723c */ /* 0x040fe20000041860 */
[----:B------:R-:W2:Y:S07]  /*b490*/  LDSM.16.MT88.4 R152, [R235+0x2900] ;  /* 0x00290000eb98783b */ /* 0x000eae0000004200 */
[-C--:B------:R-:W-:Y:S08]  /*b4a0*/  HMMA.16816.F32.BF16 R100, R140, R148.reuse, R100 ;  /* 0x000000948c64723c */ /* 0x080ff00000041864 */
[C---:B------:R-:W-:Y:S08]  /*b4b0*/  HMMA.16816.F32.BF16 R104, R144.reuse, R148, R104 ;  /* 0x000000949068723c */ /* 0x040ff00000041868 */
[-C--:B------:R-:W-:Y:S08]  /*b4c0*/  HMMA.16816.F32.BF16 R108, R144, R150.reuse, R108 ;  /* 0x00000096906c723c */ /* 0x080ff0000004186c */
[C---:B------:R-:W-:Y:S01]  /*b4d0*/  HMMA.16816.F32.BF16 R112, R140.reuse, R150, R112 ;  /* 0x000000968c70723c */ /* 0x040fe20000041870 */
[----:B------:R-:W3:Y:S07]  /*b4e0*/  LDSM.16.MT88.4 R148, [R233+0x1100] ;  /* 0x00110000e994783b */ /* 0x000eee0000004200 */
[-C--:B--2---:R-:W-:Y:S08]  /*b4f0*/  HMMA.16816.F32.BF16 R116, R140, R152.reuse, R116 ;  /* 0x000000988c74723c */ /* 0x084ff00000041874 */
[C---:B------:R-:W-:Y:S08]  /*b500*/  HMMA.16816.F32.BF16 R120, R144.reuse, R152, R120 ;  /* 0x000000989078723c */ /* 0x040ff00000041878 */
[-C--:B------:R-:W-:Y:S01]  /*b510*/  HMMA.16816.F32.BF16 R124, R144, R154.reuse, R124 ;  /* 0x0000009a907c723c */ /* 0x080fe2000004187c */
[----:B------:R-:W2:Y:S07]  /*b520*/  LDSM.16.MT88.4 R144, [R234+0x1100] ;  /* 0x00110000ea90783b */ /* 0x000eae0000004200 */
[----:B------:R-:W-:Y:S01]  /*b530*/  HMMA.16816.F32.BF16 R128, R140, R154, R128 ;  /* 0x0000009a8c80723c */ /* 0x000fe20000041880 */
[----:B------:R-:W4:Y:S06]  /*b540*/  LDSM.16.MT88.4 R152, [R236+0x1100] ;  /* 0x00110000ec98783b */ /* 0x000f2c0000004200 */
[----:B------:R-:W-:Y:S01]  /*b550*/  F2FP.BF16.PACK_AB R142, R188, R221 ;  /* 0x000000ddbc8e723e */ /* 0x000fe200000010ff */
[----:B------:R-:W-:Y:S01]  /*b560*/  FADD.FTZ R221, R244, R136 ;  /* 0x00000088f4dd7221 */ /* 0x000fe20000010000 */
[-C--:B---3--:R-:W-:Y:S03]  /*b570*/  HMMA.16816.F32.BF16 R4, R132, R148.reuse, R4 ;  /* 0x000000948404723c */ /* 0x088fe60000041804 */
[----:B------:R-:W-:Y:S01]  /*b580*/  F2FP.BF16.PACK_AB R143, R213, R216 ;  /* 0x000000d8d58f723e */ /* 0x000fe200000010ff */
[----:B------:R-:W-:Y:S01]  /*b590*/  FADD.FTZ R136, R219, R0 ;  /* 0x00000000db887221 */ /* 0x000fe20000010000 */
[----:B------:R-:W-:Y:S01]  /*b5a0*/  F2FP.BF16.PACK_AB R140, R171, R201 ;  /* 0x000000c9ab8c723e */ /* 0x000fe200000010ff */
[----:B------:R-:W-:Y:S01]  /*b5b0*/  LDSM.16.MT88.4 R216, [R236+0x3900] ;  /* 0x00390000ecd8783b */ /* 0x000fe20000004200 */
[----:B------:R-:W-:Y:S01]  /*b5c0*/  F2FP.BF16.PACK_AB R141, R169, R202 ;  /* 0x000000caa98d723e */ /* 0x000fe200000010ff */
[----:B------:R-:W-:Y:S06]  /*b5d0*/  IMAD.MOV.U32 R0, RZ, RZ, R213 ;  /* 0x000000ffff007224 */ /* 0x000fec00078e00d5 */
[C---:B------:R-:W-:Y:S01]  /*b5e0*/  HMMA.16816.F32.BF16 R8, R140.reuse, R148, R8 ;  /* 0x000000948c08723c */ /* 0x040fe20000041808 */
[----:B------:R-:W-:Y:S07]  /*b5f0*/  LDSM.16.MT88.4 R212, [R234+0x3900] ;  /* 0x00390000ead4783b */ /* 0x000fee0000004200 */
[-C--:B------:R-:W-:Y:S08]  /*b600*/  HMMA.16816.F32.BF16 R12, R140, R150.reuse, R12 ;  /* 0x000000968c0c723c */ /* 0x080ff0000004180c */
[C---:B------:R-:W-:Y:S01]  /*b610*/  HMMA.16816.F32.BF16 R16, R132.reuse, R150, R16 ;  /* 0x000000968410723c */ /* 0x040fe20000041810 */
[----:B------:R-:W3:Y:S07]  /*b620*/  LDSM.16.MT88.4 R148, [R235+0x1100] ;  /* 0x00110000eb94783b */ /* 0x000eee0000004200 */
[-C--:B--2---:R-:W-:Y:S08]  /*b630*/  HMMA.16816.F32.BF16 R20, R132, R144.reuse, R20 ;  /* 0x000000908414723c */ /* 0x084ff00000041814 */
[C---:B------:R-:W-:Y:S08]  /*b640*/  HMMA.16816.F32.BF16 R24, R140.reuse, R144, R24 ;  /* 0x000000908c18723c */ /* 0x040ff00000041818 */
[-C--:B------:R-:W-:Y:S08]  /*b650*/  HMMA.16816.F32.BF16 R28, R140, R146.reuse, R28 ;  /* 0x000000928c1c723c */ /* 0x080ff0000004181c */
[C---:B------:R-:W-:Y:S01]  /*b660*/  HMMA.16816.F32.BF16 R32, R132.reuse, R146, R32 ;  /* 0x000000928420723c */ /* 0x040fe20000041820 */
[----:B------:R-:W2:Y:S07]  /*b670*/  LDSM.16.MT88.4 R144, [R234+0x3100] ;  /* 0x00310000ea90783b */ /* 0x000eae0000004200 */
[-C--:B----4-:R-:W-:Y:S08]  /*b680*/  HMMA.16816.F32.BF16 R36, R132, R152.reuse, R36 ;  /* 0x000000988424723c */ /* 0x090ff00000041824 */
[C---:B------:R-:W-:Y:S08]  /*b690*/  HMMA.16816.F32.BF16 R40, R140.reuse, R152, R40 ;  /* 0x000000988c28723c */ /* 0x040ff00000041828 */
[-C--:B------:R-:W-:Y:S08]  /*b6a0*/  HMMA.16816.F32.BF16 R44, R140, R154.reuse, R44 ;  /* 0x0000009a8c2c723c */ /* 0x080ff0000004182c */
[C---:B------:R-:W-:Y:S01]  /*b6b0*/  HMMA.16816.F32.BF16 R48, R132.reuse, R154, R48 ;  /* 0x0000009a8430723c */ /* 0x040fe20000041830 */
[----:B------:R-:W4:Y:S07]  /*b6c0*/  LDSM.16.MT88.4 R152, [R235+0x3100] ;  /* 0x00310000eb98783b */ /* 0x000f2e0000004200 */
[-C--:B---3--:R-:W-:Y:S08]  /*b6d0*/  HMMA.16816.F32.BF16 R52, R132, R148.reuse, R52 ;  /* 0x000000948434723c */ /* 0x088ff00000041834 */
[C---:B------:R-:W-:Y:S08]  /*b6e0*/  HMMA.16816.F32.BF16 R56, R140.reuse, R148, R56 ;  /* 0x000000948c38723c */ /* 0x040ff00000041838 */
[-C--:B------:R-:W-:Y:S08]  /*b6f0*/  HMMA.16816.F32.BF16 R60, R140, R150.reuse, R60 ;  /* 0x000000968c3c723c */ /* 0x080ff0000004183c */
[C---:B------:R-:W-:Y:S08]  /*b700*/  HMMA.16816.F32.BF16 R64, R132.reuse, R150, R64 ;  /* 0x000000968440723c */ /* 0x040ff00000041840 */
[-C--:B------:R-:W-:Y:S08]  /*b710*/  HMMA.16816.F32.BF16 R68, R132, R156.reuse, R68 ;  /* 0x0000009c8444723c */ /* 0x080ff00000041844 */
[C---:B------:R-:W-:Y:S08]  /*b720*/  HMMA.16816.F32.BF16 R72, R140.reuse, R156, R72 ;  /* 0x0000009c8c48723c */ /* 0x040ff00000041848 */
[-C--:B------:R-:W-:Y:S08]  /*b730*/  HMMA.16816.F32.BF16 R76, R140, R158.reuse, R76 ;  /* 0x0000009e8c4c723c */ /* 0x080ff0000004184c */
[C---:B------:R-:W-:Y:S01]  /*b740*/  HMMA.16816.F32.BF16 R80, R132.reuse, R158, R80 ;  /* 0x0000009e8450723c */ /* 0x040fe20000041850 */
[----:B------:R-:W3:Y:S07]  /*b750*/  LDSM.16.MT88.4 R156, [R233+0x1900] ;  /* 0x00190000e99c783b */ /* 0x000eee0000004200 */
[-C--:B--2---:R-:W-:Y:S08]  /*b760*/  HMMA.16816.F32.BF16 R84, R132, R144.reuse, R84 ;  /* 0x000000908454723c */ /* 0x084ff00000041854 */
[C---:B------:R-:W-:Y:S08]  /*b770*/  HMMA.16816.F32.BF16 R88, R140.reuse, R144, R88 ;  /* 0x000000908c58723c */ /* 0x040ff00000041858 */
[-C--:B------:R-:W-:Y:S08]  /*b780*/  HMMA.16816.F32.BF16 R92, R140, R146.reuse, R92 ;  /* 0x000000928c5c723c */ /* 0x080ff0000004185c */
[C---:B------:R-:W-:Y:S08]  /*b790*/  HMMA.16816.F32.BF16 R96, R132.reuse, R146, R96 ;  /* 0x000000928460723c */ /* 0x040ff00000041860 */
[-C--:B------:R-:W-:Y:S08]  /*b7a0*/  HMMA.16816.F32.BF16 R100, R132, R160.reuse, R100 ;  /* 0x000000a08464723c */ /* 0x080ff00000041864 */
[C---:B------:R-:W-:Y:S07]  /*b7b0*/  HMMA.16816.F32.BF16 R104, R140.reuse, R160, R104 ;  /* 0x000000a08c68723c */ /* 0x040fee0000041868 */
[----:B------:R-:W-:Y:S01]  /*b7c0*/  MOV R161, R188 ;  /* 0x000000bc00a17202 */ /* 0x000fe20000000f00 */
[-C--:B------:R-:W-:Y:S01]  /*b7d0*/  HMMA.16816.F32.BF16 R108, R140, R162.reuse, R108 ;  /* 0x000000a28c6c723c */ /* 0x080fe2000004186c */
[----:B------:R-:W2:Y:S07]  /*b7e0*/  LDSM.16.MT88.4 R188, [R236+0x1900] ;  /* 0x00190000ecbc783b */ /* 0x000eae0000004200 */
[C---:B------:R-:W-:Y:S08]  /*b7f0*/  HMMA.16816.F32.BF16 R112, R132.reuse, R162, R112 ;  /* 0x000000a28470723c */ /* 0x040ff00000041870 */
[-C--:B----4-:R-:W-:Y:S08]  /*b800*/  HMMA.16816.F32.BF16 R116, R132, R152.reuse, R116 ;  /* 0x000000988474723c */ /* 0x090ff00000041874 */
[C---:B------:R-:W-:Y:S08]  /*b810*/  HMMA.16816.F32.BF16 R120, R140.reuse, R152, R120 ;  /* 0x000000988c78723c */ /* 0x040ff00000041878 */
[-C--:B------:R-:W-:Y:S07]  /*b820*/  HMMA.16816.F32.BF16 R124, R140, R154.reuse, R124 ;  /* 0x0000009a8c7c723c */ /* 0x080fee000004187c */
[----:B------:R-:W-:Y:S01]  /*b830*/  FADD.FTZ R140, R248, R166 ;  /* 0x000000a6f88c7221 */ /* 0x000fe20000010000 */
[----:B------:R-:W-:Y:S01]  /*b840*/  HMMA.16816.F32.BF16 R128, R132, R154, R128 ;  /* 0x0000009a8480723c */ /* 0x000fe20000041880 */
[----:B------:R-:W-:Y:S01]  /*b850*/  F2FP.BF16.PACK_AB R141, R227, R228 ;  /* 0x000000e4e38d723e */ /* 0x000fe200000010ff */
[----:B------:R4:W5:Y:S02]  /*b860*/  LDL.LU R248, [R1+0x7c] ;  /* 0x00007c0001f87983 */ /* 0x0009640000300800 */
[----:B------:R-:W-:Y:S01]  /*b870*/  FADD.FTZ R222, R245, R140 ;  /* 0x0000008cf5de7221 */ /* 0x000fe20000010000 */
[----:B------:R-:W-:Y:S01]  /*b880*/  F2FP.BF16.PACK_AB R140, R229, R230 ;  /* 0x000000e6e58c723e */ /* 0x000fe200000010ff */
[----:B------:R4:W5:Y:S01]  /*b890*/  LDL.LU R247, [R1+0x78] ;  /* 0x0000780001f77983 */ /* 0x0009620000300800 */
[----:B------:R-:W-:Y:S02]  /*b8a0*/  F2FP.BF16.PACK_AB R132, R196, R239 ;  /* 0x000000efc484723e */ /* 0x000fe400000010ff */
[----:B------:R-:W-:Y:S01]  /*b8b0*/  F2FP.BF16.PACK_AB R133, R195, R177 ;  /* 0x000000b1c385723e */ /* 0x000fe200000010ff */
[----:B------:R4:W5:Y:S02]  /*b8c0*/  LDL.LU R246, [R1+0x74] ;  /* 0x0000740001f67983 */ /* 0x0009640000300800 */
[----:B------:R-:W-:Y:S02]  /*b8d0*/  F2FP.BF16.PACK_AB R134, R168, R193 ;  /* 0x000000c1a886723e */ /* 0x000fe400000010ff */
[----:B------:R-:W-:Y:S01]  /*b8e0*/  F2FP.BF16.PACK_AB R135, R231, R252 ;  /* 0x000000fce787723e */ /* 0x000fe200000010ff */
[----:B------:R4:W5:Y:S01]  /*b8f0*/  LDL.LU R245, [R1+0x70] ;  /* 0x0000700001f57983 */ /* 0x0009620000300800 */
[----:B------:R-:W-:Y:S02]  /*b900*/  F2FP.BF16.PACK_AB R142, R225, R226 ;  /* 0x000000e2e18e723e */ /* 0x000fe400000010ff */
[----:B-1----:R-:W-:Y:S01]  /*b910*/  F2FP.BF16.PACK_AB R143, R223, R224 ;  /* 0x000000e0df8f723e */ /* 0x002fe200000010ff */
[----:B------:R4:W5:Y:S02]  /*b920*/  LDL.LU R244, [R1+0x6c] ;  /* 0x00006c0001f47983 */ /* 0x0009640000300800 */
[-C--:B---3--:R-:W-:Y:S02]  /*b930*/  HMMA.16816.F32.BF16 R148, R132, R156.reuse, R4 ;  /* 0x0000009c8494723c */ /* 0x088fe40000041804 */
[----:B------:R-:W1:Y:S06]  /*b940*/  LDSM.16.MT88.4 R4, [R235+0x3900] ;  /* 0x00390000eb04783b */ /* 0x000e6c0000004200 */
[C---:B------:R-:W-:Y:S02]  /*b950*/  HMMA.16816.F32.BF16 R144, R140.reuse, R156, R8 ;  /* 0x0000009c8c90723c */ /* 0x040fe40000041808 */
[----:B------:R4:W5:Y:S05]  /*b960*/  LDL.LU R243, [R1+0x68] ;  /* 0x0000680001f37983 */ /* 0x00096a0000300800 */
[----:B------:R-:W-:Y:S01]  /*b970*/  MOV R9, R161 ;  /* 0x000000a100097202 */ /* 0x000fe20000000f00 */
[-C--:B------:R-:W-:Y:S01]  /*b980*/  HMMA.16816.F32.BF16 R152, R140, R158.reuse, R12 ;  /* 0x0000009e8c98723c */ /* 0x080fe2000004180c */
[----:B------:R-:W-:Y:S03]  /*b990*/  MOV R10, R176 ;  /* 0x000000b0000a7202 */ /* 0x000fe60000000f00 */
[----:B------:R-:W-:Y:S02]  /*b9a0*/  MOV R11, R200 ;  /* 0x000000c8000b7202 */ /* 0x000fe40000000f00 */
[----:B------:R-:W-:Y:S02]  /*b9b0*/  MOV R8, R197 ;  /* 0x000000c500087202 */ /* 0x000fe40000000f00 */
[C---:B------:R-:W-:Y:S01]  /*b9c0*/  HMMA.16816.F32.BF16 R156, R132.reuse, R158, R16 ;  /* 0x0000009e849c723c */ /* 0x040fe20000041810 */
[----:B------:R-:W-:Y:S03]  /*b9d0*/  MOV R15, R168 ;  /* 0x000000a8000f7202 */ /* 0x000fe60000000f00 */
[----:B------:R-:W-:Y:S01]  /*b9e0*/  MOV R14, R193 ;  /* 0x000000c1000e7202 */ /* 0x000fe20000000f00 */
[----:B------:R-:W-:Y:S01]  /*b9f0*/  FADD.FTZ R8, R8, R222 ;  /* 0x000000de08087221 */ /* 0x000fe20000010000 */
[----:B------:R-:W-:Y:S02]  /*ba00*/  MOV R12, R182 ;  /* 0x000000b6000c7202 */ /* 0x000fe40000000f00 */
[-C--:B------:R-:W-:Y:S01]  /*ba10*/  HMMA.16816.F32.BF16 R160, R132, R172.reuse, R20 ;  /* 0x000000ac84a0723c */ /* 0x080fe20000041814 */
[----:B------:R-:W-:Y:S03]  /*ba20*/  MOV R18, R177 ;  /* 0x000000b100127202 */ /* 0x000fe60000000f00 */
[----:B------:R-:W-:Y:S02]  /*ba30*/  MOV R16, R179 ;  /* 0x000000b300107202 */ /* 0x000fe40000000f00 */
[----:B------:R-:W-:Y:S01]  /*ba40*/  MOV R17, R181 ;  /* 0x000000b500117202 */ /* 0x000fe20000000f00 */
[----:B------:R-:W-:Y:S01]  /*ba50*/  IMAD.MOV.U32 R20, RZ, RZ, R169 ;  /* 0x000000ffff147224 */ /* 0x000fe200078e00a9 */
[----:B------:R-:W-:Y:S02]  /*ba60*/  MOV R21, R167 ;  /* 0x000000a700157202 */ /* 0x000fe40000000f00 */
[C---:B------:R-:W-:Y:S02]  /*ba70*/  HMMA.16816.F32.BF16 R164, R140.reuse, R172, R24 ;  /* 0x000000ac8ca4723c */ /* 0x040fe40000041818 */
[----:B------:R-:W-:Y:S02]  /*ba80*/  MOV R22, R178 ;  /* 0x000000b200167202 */ /* 0x000fe40000000f00 */
[----:B------:R-:W-:Y:S02]  /*ba90*/  MOV R23, R180 ;  /* 0x000000b400177202 */ /* 0x000fe40000000f00 */
[----:B------:R-:W-:Y:S02]  /*baa0*/  MOV R13, R195 ;  /* 0x000000c3000d7202 */ /* 0x000fe40000000f00 */
[----:B------:R-:W-:Y:S04]  /*bab0*/  MOV R27, R171 ;  /* 0x000000ab001b7202 */ /* 0x000fe80000000f00 */
[----:B------:R-:W-:Y:S02]  /*bac0*/  MOV R26, R170 ;  /* 0x000000aa001a7202 */ /* 0x000fe40000000f00 */
[-C--:B------:R-:W-:Y:S01]  /*bad0*/  HMMA.16816.F32.BF16 R168, R140, R174.reuse, R28 ;  /* 0x000000ae8ca8723c */ /* 0x080fe2000004181c */
[----:B------:R-:W-:Y:S02]  /*bae0*/  MOV R19, R196 ;  /* 0x000000c400137202 */ /* 0x000fe40000000f00 */
[----:B------:R-:W-:Y:S02]  /*baf0*/  MOV R25, R203 ;  /* 0x000000cb00197202 */ /* 0x000fe40000000f00 */
[----:B------:R-:W-:Y:S02]  /*bb00*/  MOV R24, R202 ;  /* 0x000000ca00187202 */ /* 0x000fe40000000f00 */
[----:B------:R-:W-:Y:S01]  /*bb10*/  MOV R31, R201 ;  /* 0x000000c9001f7202 */ /* 0x000fe20000000f00 */
[C---:B------:R-:W-:Y:S01]  /*bb20*/  HMMA.16816.F32.BF16 R172, R132.reuse, R174, R32 ;  /* 0x000000ae84ac723c */ /* 0x040fe20000041820 */
[----:B------:R-:W-:Y:S03]  /*bb30*/  MOV R30, R199 ;  /* 0x000000c7001e7202 */ /* 0x000fe60000000f00 */
[----:B------:R-:W-:Y:S01]  /*bb40*/  IMAD.MOV.U32 R29, RZ, RZ, R198 ;  /* 0x000000ffff1d7224 */ /* 0x000fe200078e00c6 */
[----:B------:R-:W-:Y:S02]  /*bb50*/  MOV R28, R194 ;  /* 0x000000c2001c7202 */ /* 0x000fe40000000f00 */
[----:B------:R-:W-:Y:S01]  /*bb60*/  IMAD.MOV.U32 R34, RZ, RZ, R186 ;  /* 0x000000ffff227224 */ /* 0x000fe200078e00ba */
[-C--:B--2---:R-:W-:Y:S01]  /*bb70*/  HMMA.16816.F32.BF16 R176, R132, R188.reuse, R36 ;  /* 0x000000bc84b0723c */ /* 0x084fe20000041824 */
[----:B------:R-:W-:Y:S03]  /*bb80*/  MOV R32, R192 ;  /* 0x000000c000207202 */ /* 0x000fe60000000f00 */
[----:B------:R-:W-:Y:S02]  /*bb90*/  MOV R33, R187 ;  /* 0x000000bb00217202 */ /* 0x000fe40000000f00 */
[----:B------:R-:W-:Y:S02]  /*bba0*/  MOV R35, R185 ;  /* 0x000000b900237202 */ /* 0x000fe40000000f00 */
[C---:B------:R-:W-:Y:S01]  /*bbb0*/  HMMA.16816.F32.BF16 R180, R140.reuse, R188, R40 ;  /* 0x000000bc8cb4723c */ /* 0x040fe20000041828 */
[----:B------:R-:W-:Y:S04]  /*bbc0*/  MOV R39, R184 ;  /* 0x000000b800277202 */ /* 0x000fe80000000f00 */
[----:B------:R-:W-:Y:S02]  /*bbd0*/  MOV R38, R39 ;  /* 0x0000002700267202 */ /* 0x000fe40000000f00 */
[----:B------:R-:W-:Y:S01]  /*bbe0*/  MOV R39, R32 ;  /* 0x0000002000277202 */ /* 0x000fe20000000f00 */
[-C--:B------:R-:W-:Y:S01]  /*bbf0*/  HMMA.16816.F32.BF16 R184, R140, R190.reuse, R44 ;  /* 0x000000be8cb8723c */ /* 0x080fe2000004182c */
[----:B------:R-:W-:Y:S03]  /*bc00*/  MOV R32, R33 ;  /* 0x0000002100207202 */ /* 0x000fe60000000f00 */
[----:B------:R-:W-:Y:S02]  /*bc10*/  MOV R33, R34 ;  /* 0x0000002200217202 */ /* 0x000fe40000000f00 */
[----:B------:R-:W-:Y:S02]  /*bc20*/  MOV R34, R35 ;  /* 0x0000002300227202 */ /* 0x000fe40000000f00 */
[C---:B------:R-:W-:Y:S01]  /*bc30*/  HMMA.16816.F32.BF16 R188, R132.reuse, R190, R48 ;  /* 0x000000be84bc723c */ /* 0x040fe20000041830 */
[----:B------:R-:W-:Y:S03]  /*bc40*/  MOV R35, R28 ;  /* 0x0000001c00237202 */ /* 0x000fe60000000f00 */
[----:B------:R-:W-:Y:S01]  /*bc50*/  IMAD.MOV.U32 R28, RZ, RZ, R29 ;  /* 0x000000ffff1c7224 */ /* 0x000fe200078e001d */
        /* <DEDUP_REMOVED lines=8> */
[----:B------:R-:W-:Y:S02]  /*bce0*/  MOV R27, R20 ;  /* 0x00000014001b7202 */ /* 0x000fe40000000f00 */
[----:B------:R-:W-:Y:S01]  /*bcf0*/  MOV R20, R21 ;  /* 0x0000001500147202 */ /* 0x000fe20000000f00 */
[----:B------:R-:W-:Y:S01]  /*bd00*/  IMAD.MOV.U32 R21, RZ, RZ, R22 ;  /* 0x000000ffff157224 */ /* 0x000fe200078e0016 */
[-C--:B------:R-:W-:Y:S01]  /*bd10*/  HMMA.16816.F32.BF16 R200, R140, R206.reuse, R60 ;  /* 0x000000ce8cc8723c */ /* 0x080fe2000004183c */
[----:B------:R-:W-:Y:S03]  /*bd20*/  MOV R22, R23 ;  /* 0x0000001700167202 */ /* 0x000fe60000000f00 */
[----:B------:R-:W-:Y:S02]  /*bd30*/  MOV R23, R16 ;  /* 0x0000001000177202 */ /* 0x000fe40000000f00 */
[----:B------:R-:W-:Y:S02]  /*bd40*/  MOV R16, R17 ;  /* 0x0000001100107202 */ /* 0x000fe40000000f00 */
[----:B------:R-:W-:Y:S01]  /*bd50*/  MOV R17, R12 ;  /* 0x0000000c00117202 */ /* 0x000fe20000000f00 */
[C---:B------:R-:W-:Y:S03]  /*bd60*/  HMMA.16816.F32.BF16 R204, R132.reuse, R206, R64 ;  /* 0x000000ce84cc723c */ /* 0x040fe60000041840 */
[----:B------:R-:W-:Y:S02]  /*bd70*/  MOV R12, R9 ;  /* 0x00000009000c7202 */ /* 0x000fe40000000f00 */
[----:B------:R-:W-:Y:S02]  /*bd80*/  MOV R9, R0 ;  /* 0x0000000000097202 */ /* 0x000fe40000000f00 */
[----:B------:R-:W-:Y:S01]  /*bd90*/  MOV R0, R3 ;  /* 0x0000000300007202 */ /* 0x000fe20000000f00 */
[----:B------:R-:W-:Y:S01]  /*bda0*/  FADD.FTZ R3, R242, R221 ;  /* 0x000000ddf2037221 */ /* 0x000fe20000010000 */
[----:B------:R-:W-:Y:S01]  /*bdb0*/  MOV R37, R38 ;  /* 0x0000002600257202 */ /* 0x000fe20000000f00 */
[-C--:B------:R-:W-:Y:S01]  /*bdc0*/  HMMA.16816.F32.BF16 R68, R132, R208.reuse, R68 ;  /* 0x000000d08444723c */ /* 0x080fe20000041844 */
[----:B------:R4:W5:Y:S01]  /*bdd0*/  LDL.LU R242, [R1+0x64] ;  /* 0x0000640001f27983 */ /* 0x0009620000300800 */
[----:B------:R-:W-:Y:S01]  /*bde0*/  MOV R38, R39 ;  /* 0x0000002700267202 */ /* 0x000fe20000000f00 */
[----:B------:R-:W-:Y:S01]  /*bdf0*/  IMAD.MOV.U32 R39, RZ, RZ, R32 ;  /* 0x000000ffff277224 */ /* 0x000fe200078e0020 */
[----:B------:R-:W-:Y:S01]  /*be00*/  MOV R32, R33 ;  /* 0x0000002100207202 */ /* 0x000fe20000000f00 */
[----:B------:R-:W-:Y:S01]  /*be10*/  FADD.FTZ R3, R238, R3 ;  /* 0x00000003ee037221 */ /* 0x000fe20000010000 */
[----:B------:R-:W-:Y:S02]  /*be20*/  MOV R33, R34 ;  /* 0x0000002200217202 */ /* 0x000fe40000000f00 */
[----:B------:R-:W-:Y:S01]  /*be30*/  MOV R34, R35 ;  /* 0x0000002300227202 */ /* 0x000fe20000000f00 */
[C---:B------:R-:W-:Y:S03]  /*be40*/  HMMA.16816.F32.BF16 R72, R140.reuse, R208, R72 ;  /* 0x000000d08c48723c */ /* 0x040fe60000041848 */
[----:B------:R-:W-:Y:S01]  /*be50*/  MOV R35, R28 ;  /* 0x0000001c00237202 */ /* 0x000fe20000000f00 */
[----:B------:R-:W-:Y:S01]  /*be60*/  FADD.FTZ R10, R10, R3 ;  /* 0x000000030a0a7221 */ /* 0x000fe20000010000 */
[----:B------:R-:W-:Y:S02]  /*be70*/  MOV R28, R29 ;  /* 0x0000001d001c7202 */ /* 0x000fe40000000f00 */
[----:B------:R-:W-:Y:S01]  /*be80*/  MOV R29, R30 ;  /* 0x0000001e001d7202 */ /* 0x000fe20000000f00 */
[-C--:B------:R-:W-:Y:S01]  /*be90*/  HMMA.16816.F32.BF16 R76, R140, R210.reuse, R76 ;  /* 0x000000d28c4c723c */ /* 0x080fe2000004184c */
[----:B------:R-:W-:Y:S03]  /*bea0*/  MOV R30, R31 ;  /* 0x0000001f001e7202 */ /* 0x000fe60000000f00 */
[----:B------:R-:W-:Y:S02]  /*beb0*/  MOV R31, R24 ;  /* 0x00000018001f7202 */ /* 0x000fe40000000f00 */
[----:B------:R-:W-:Y:S01]  /*bec0*/  MOV R24, R25 ;  /* 0x0000001900187202 */ /* 0x000fe20000000f00 */
[----:B------:R-:W-:Y:S01]  /*bed0*/  IMAD.MOV.U32 R25, RZ, RZ, R26 ;  /* 0x000000ffff197224 */ /* 0x000fe200078e001a */
[----:B------:R-:W-:Y:S01]  /*bee0*/  MOV R26, R27 ;  /* 0x0000001b001a7202 */ /* 0x000fe20000000f00 */
[C---:B------:R-:W-:Y:S03]  /*bef0*/  HMMA.16816.F32.BF16 R80, R132.reuse, R210, R80 ;  /* 0x000000d28450723c */ /* 0x040fe60000041850 */
[----:B------:R-:W-:Y:S02]  /*bf00*/  MOV R27, R20 ;  /* 0x00000014001b7202 */ /* 0x000fe40000000f00 */
[----:B------:R-:W-:Y:S02]  /*bf10*/  MOV R20, R21 ;  /* 0x0000001500147202 */ /* 0x000fe40000000f00 */
[----:B------:R-:W-:Y:S01]  /*bf20*/  MOV R21, R22 ;  /* 0x0000001600157202 */ /* 0x000fe20000000f00 */
[-C--:B------:R-:W-:Y:S01]  /*bf30*/  HMMA.16816.F32.BF16 R84, R132, R212.reuse, R84 ;  /* 0x000000d48454723c */ /* 0x080fe20000041854 */
[----:B------:R-:W-:Y:S03]  /*bf40*/  MOV R22, R23 ;  /* 0x0000001700167202 */ /* 0x000fe60000000f00 */
[----:B------:R-:W-:Y:S02]  /*bf50*/  MOV R23, R16 ;  /* 0x0000001000177202 */ /* 0x000fe40000000f00 */
[----:B------:R-:W-:Y:S02]  /*bf60*/  MOV R16, R17 ;  /* 0x0000001100107202 */ /* 0x000fe40000000f00 */
[----:B------:R-:W-:Y:S01]  /*bf70*/  MOV R17, R12 ;  /* 0x0000000c00117202 */ /* 0x000fe20000000f00 */
[C---:B------:R-:W-:Y:S03]  /*bf80*/  HMMA.16816.F32.BF16 R88, R140.reuse, R212, R88 ;  /* 0x000000d48c58723c */ /* 0x040fe60000041858 */
[----:B------:R-:W-:Y:S01]  /*bf90*/  MOV R12, R9 ;  /* 0x00000009000c7202 */ /* 0x000fe20000000f00 */
[----:B------:R-:W-:Y:S01]  /*bfa0*/  IMAD.MOV.U32 R9, RZ, RZ, R0 ;  /* 0x000000ffff097224 */ /* 0x000fe200078e0000 */
[----:B------:R-:W-:Y:S01]  /*bfb0*/  MOV R36, R37 ;  /* 0x0000002500247202 */ /* 0x000fe20000000f00 */
[----:B------:R-:W-:Y:S01]  /*bfc0*/  FADD.FTZ R0, R241, R220 ;  /* 0x000000dcf1007221 */ /* 0x000fe20000010000 */
[----:B------:R-:W-:Y:S01]  /*bfd0*/  MOV R37, R38 ;  /* 0x0000002600257202 */ /* 0x000fe20000000f00 */
[----:B------:R4:W5:Y:S01]  /*bfe0*/  LDL.LU R241, [R1+0x60] ;  /* 0x0000600001f17983 */ /* 0x0009620000300800 */
[----:B------:R-:W-:Y:S01]  /*bff0*/  MOV R38, R39 ;  /* 0x0000002700267202 */ /* 0x000fe20000000f00 */
[-C--:B------:R-:W-:Y:S02]  /*c000*/  HMMA.16816.F32.BF16 R92, R140, R214.reuse, R92 ;  /* 0x000000d68c5c723c */ /* 0x080fe4000004185c */
[----:B------:R-:W-:Y:S01]  /*c010*/  FADD.FTZ R0, R237, R0 ;  /* 0x00000000ed007221 */ /* 0x000fe20000010000 */
[----:B------:R-:W-:Y:S02]  /*c020*/  MOV R39, R32 ;  /* 0x0000002000277202 */ /* 0x000fe40000000f00 */
[----:B------:R-:W-:Y:S01]  /*c030*/  MOV R32, R33 ;  /* 0x0000002100207202 */ /* 0x000fe20000000f00 */
[----:B------:R-:W-:Y:S01]  /*c040*/  FADD.FTZ R9, R9, R0 ;  /* 0x0000000009097221 */ /* 0x000fe20000010000 */
[----:B------:R-:W-:Y:S01]  /*c050*/  MOV R33, R34 ;  /* 0x0000002200217202 */ /* 0x000fe20000000f00 */
[C---:B------:R-:W-:Y:S01]  /*c060*/  HMMA.16816.F32.BF16 R96, R132.reuse, R214, R96 ;  /* 0x000000d68460723c */ /* 0x040fe20000041860 */
[----:B------:R-:W-:Y:S03]  /*c070*/  MOV R34, R35 ;  /* 0x0000002300227202 */ /* 0x000fe60000000f00 */
[----:B------:R-:W-:Y:S02]  /*c080*/  MOV R35, R28 ;  /* 0x0000001c00237202 */ /* 0x000fe40000000f00 */
[----:B------:R-:W-:Y:S01]  /*c090*/  MOV R28, R29 ;  /* 0x0000001d001c7202 */ /* 0x000fe20000000f00 */
[----:B------:R-:W-:Y:S01]  /*c0a0*/  IMAD.MOV.U32 R29, RZ, RZ, R30 ;  /* 0x000000ffff1d7224 */ /* 0x000fe200078e001e */
[----:B------:R-:W-:Y:S01]  /*c0b0*/  MOV R30, R31 ;  /* 0x0000001f001e7202 */ /* 0x000fe20000000f00 */
[-C--:B------:R-:W-:Y:S03]  /*c0c0*/  HMMA.16816.F32.BF16 R100, R132, R216.reuse, R100 ;  /* 0x000000d88464723c */ /* 0x080fe60000041864 */
[----:B------:R-:W-:Y:S02]  /*c0d0*/  MOV R31, R24 ;  /* 0x00000018001f7202 */ /* 0x000fe40000000f00 */
[----:B------:R-:W-:Y:S02]  /*c0e0*/  MOV R24, R25 ;  /* 0x0000001900187202 */ /* 0x000fe40000000f00 */
[----:B------:R-:W-:Y:S01]  /*c0f0*/  MOV R25, R26 ;  /* 0x0000001a00197202 */ /* 0x000fe20000000f00 */
[C---:B------:R-:W-:Y:S01]  /*c100*/  HMMA.16816.F32.BF16 R104, R140.reuse, R216, R104 ;  /* 0x000000d88c68723c */ /* 0x040fe20000041868 */
[----:B------:R-:W-:Y:S03]  /*c110*/  MOV R26, R27 ;  /* 0x0000001b001a7202 */ /* 0x000fe60000000f00 */
[----:B------:R-:W-:Y:S02]  /*c120*/  MOV R27, R20 ;  /* 0x00000014001b7202 */ /* 0x000fe40000000f00 */
[----:B------:R-:W-:Y:S02]  /*c130*/  MOV R20, R21 ;  /* 0x0000001500147202 */ /* 0x000fe40000000f00 */
[----:B------:R-:W-:Y:S01]  /*c140*/  MOV R21, R22 ;  /* 0x0000001600157202 */ /* 0x000fe20000000f00 */
[-C--:B------:R-:W-:Y:S03]  /*c150*/  HMMA.16816.F32.BF16 R108, R140, R218.reuse, R108 ;  /* 0x000000da8c6c723c */ /* 0x080fe6000004186c */
[----:B------:R-:W-:Y:S01]  /*c160*/  MOV R22, R23 ;  /* 0x0000001700167202 */ /* 0x000fe20000000f00 */
[----:B------:R-:W-:Y:S01]  /*c170*/  IMAD.MOV.U32 R23, RZ, RZ, R16 ;  /* 0x000000ffff177224 */ /* 0x000fe200078e0010 */
[----:B------:R-:W-:Y:S02]  /*c180*/  MOV R16, R17 ;  /* 0x0000001100107202 */ /* 0x000fe40000000f00 */
[----:B------:R-:W-:Y:S01]  /*c190*/  MOV R17, R12 ;  /* 0x0000000c00117202 */ /* 0x000fe20000000f00 */
[----:B------:R-:W-:Y:S01]  /*c1a0*/  FADD.FTZ R12, R240, R136 ;  /* 0x00000088f00c7221 */ /* 0x000fe20000010000 */
[----:B------:R-:W-:Y:S01]  /*c1b0*/  MOV R43, R36 ;  /* 0x00000024002b7202 */ /* 0x000fe20000000f00 */
[----:B------:R4:W5:Y:S01]  /*c1c0*/  LDL.LU R240, [R1+0x5c] ;  /* 0x00005c0001f07983 */ /* 0x0009620000300800 */
[C---:B------:R-:W-:Y:S01]  /*c1d0*/  HMMA.16816.F32.BF16 R112, R132.reuse, R218, R112 ;  /* 0x000000da8470723c */ /* 0x040fe20000041870 */
[----:B------:R-:W-:Y:S01]  /*c1e0*/  FADD.FTZ R12, R232, R12 ;  /* 0x0000000ce80c7221 */ /* 0x000fe20000010000 */
[----:B------:R-:W-:Y:S01]  /*c1f0*/  MOV R36, R37 ;  /* 0x0000002500247202 */ /* 0x000fe20000000f00 */
[----:B------:R-:W-:Y:S01]  /*c200*/  FADD.FTZ R8, R43, R8 ;  /* 0x000000082b087221 */ /* 0x000fe20000010000 */
[----:B------:R-:W-:Y:S02]  /*c210*/  MOV R37, R38 ;  /* 0x0000002600257202 */ /* 0x000fe40000000f00 */
[----:B------:R-:W-:Y:S01]  /*c220*/  MOV R38, R39 ;  /* 0x0000002700267202 */ /* 0x000fe20000000f00 */
[----:B------:R-:W-:Y:S01]  /*c230*/  FADD.FTZ R11, R11, R8 ;  /* 0x000000080b0b7221 */ /* 0x000fe20000010000 */
[----:B------:R-:W-:Y:S01]  /*c240*/  MOV R39, R32 ;  /* 0x0000002000277202 */ /* 0x000fe20000000f00 */
[----:B------:R-:W-:Y:S01]  /*c250*/  FADD.FTZ R8, R36, R12 ;  /* 0x0000000c24087221 */ /* 0x000fe20000010000 */
[-C--:B-1----:R-:W-:Y:S02]  /*c260*/  HMMA.16816.F32.BF16 R116, R132, R4.reuse, R116 ;  /* 0x000000048474723c */ /* 0x082fe40000041874 */
[----:B------:R-:W-:Y:S01]  /*c270*/  FADD.FTZ R3, R37, R11 ;  /* 0x0000000b25037221 */ /* 0x000fe20000010000 */
[----:B------:R-:W-:Y:S01]  /*c280*/  MOV R32, R33 ;  /* 0x0000002100207202 */ /* 0x000fe20000000f00 */
[----:B------:R-:W-:Y:S01]  /*c290*/  FADD.FTZ R0, R38, R10 ;  /* 0x0000000a26007221 */ /* 0x000fe20000010000 */
[----:B------:R-:W-:Y:S01]  /*c2a0*/  MOV R33, R34 ;  /* 0x0000002200217202 */ /* 0x000fe20000000f00 */
[----:B------:R-:W-:Y:S01]  /*c2b0*/  IMAD.MOV.U32 R34, RZ, RZ, R35 ;  /* 0x000000ffff227224 */ /* 0x000fe200078e0023 */
[----:B------:R-:W-:Y:S01]  /*c2c0*/  MOV R35, R28 ;  /* 0x0000001c00237202 */ /* 0x000fe20000000f00 */
[----:B------:R-:W-:Y:S01]  /*c2d0*/  FADD.FTZ R12, R39, R9 ;  /* 0x00000009270c7221 */ /* 0x000fe20000010000 */
[----:B------:R-:W-:Y:S01]  /*c2e0*/  MOV R28, R29 ;  /* 0x0000001d001c7202 */ /* 0x000fe20000000f00 */
[C---:B------:R-:W-:Y:S02]  /*c2f0*/  HMMA.16816.F32.BF16 R120, R140.reuse, R4, R120 ;  /* 0x000000048c78723c */ /* 0x040fe40000041878 */
[----:B------:R-:W-:Y:S01]  /*c300*/  FADD.FTZ R10, R33, R3 ;  /* 0x00000003210a7221 */ /* 0x000fe20000010000 */
[----:B------:R-:W-:Y:S01]  /*c310*/  MOV R29, R30 ;  /* 0x0000001e001d7202 */ /* 0x000fe20000000f00 */
[----:B------:R-:W-:Y:S01]  /*c320*/  FADD.FTZ R11, R32, R8 ;  /* 0x00000008200b7221 */ /* 0x000fe20000010000 */
[----:B------:R-:W-:Y:S01]  /*c330*/  MOV R30, R31 ;  /* 0x0000001f001e7202 */ /* 0x000fe20000000f00 */
[----:B------:R-:W-:Y:S01]  /*c340*/  FADD.FTZ R9, R34, R0 ;  /* 0x0000000022097221 */ /* 0x000fe20000010000 */
[----:B------:R-:W-:Y:S01]  /*c350*/  MOV R31, R24 ;  /* 0x00000018001f7202 */ /* 0x000fe20000000f00 */
[----:B------:R-:W-:Y:S01]  /*c360*/  FADD.FTZ R8, R35, R12 ;  /* 0x0000000c23087221 */ /* 0x000fe20000010000 */
[----:B------:R-:W-:Y:S01]  /*c370*/  MOV R24, R25 ;  /* 0x0000001900187202 */ /* 0x000fe20000000f00 */
[-C--:B------:R-:W-:Y:S02]  /*c380*/  HMMA.16816.F32.BF16 R124, R140, R6.reuse, R124 ;  /* 0x000000068c7c723c */ /* 0x080fe4000004187c */
[----:B------:R-:W-:Y:S01]  /*c390*/  FADD.FTZ R0, R29, R10 ;  /* 0x0000000a1d007221 */ /* 0x000fe20000010000 */
[----:B------:R-:W-:Y:S01]  /*c3a0*/  MOV R25, R26 ;  /* 0x0000001a00197202 */ /* 0x000fe20000000f00 */
[----:B------:R-:W-:Y:S01]  /*c3b0*/  FADD.FTZ R3, R28, R11 ;  /* 0x0000000b1c037221 */ /* 0x000fe20000010000 */
[----:B------:R-:W-:Y:S01]  /*c3c0*/  MOV R26, R27 ;  /* 0x0000001b001a7202 */ /* 0x000fe20000000f00 */
[----:B------:R-:W-:Y:S01]  /*c3d0*/  FADD.FTZ R11, R30, R9 ;  /* 0x000000091e0b7221 */ /* 0x000fe20000010000 */
[----:B------:R-:W-:Y:S01]  /*c3e0*/  MOV R27, R20 ;  /* 0x00000014001b7202 */ /* 0x000fe20000000f00 */
[----:B------:R-:W-:Y:S01]  /*c3f0*/  IMAD.MOV.U32 R20, RZ, RZ, R21 ;  /* 0x000000ffff147224 */ /* 0x000fe200078e0015 */
[----:B------:R-:W-:Y:S01]  /*c400*/  MOV R21, R22 ;  /* 0x0000001600157202 */ /* 0x000fe20000000f00 */
[----:B------:R-:W-:Y:S02]  /*c410*/  HMMA.16816.F32.BF16 R128, R132, R6, R128 ;  /* 0x000000068480723c */ /* 0x000fe40000041880 */
[----:B------:R-:W-:Y:S01]  /*c420*/  FADD.FTZ R10, R31, R8 ;  /* 0x000000081f0a7221 */ /* 0x000fe20000010000 */
[----:B------:R-:W-:Y:S01]  /*c430*/  MOV R22, R23 ;  /* 0x0000001700167202 */ /* 0x000fe20000000f00 */
[----:B------:R-:W-:Y:S01]  /*c440*/  FADD.FTZ R8, R25, R0 ;  /* 0x0000000019087221 */ /* 0x000fe20000010000 */
[----:B------:R-:W-:Y:S01]  /*c450*/  MOV R23, R16 ;  /* 0x0000001000177202 */ /* 0x000fe20000000f00 */
[----:B------:R-:W-:Y:S01]  /*c460*/  FADD.FTZ R9, R24, R3 ;  /* 0x0000000318097221 */ /* 0x000fe20000010000 */
[----:B------:R-:W-:Y:S01]  /*c470*/  MOV R16, R17 ;  /* 0x0000001100107202 */ /* 0x000fe20000000f00 */
[----:B------:R-:W-:Y:S01]  /*c480*/  FADD.FTZ R4, R26, R11 ;  /* 0x0000000b1a047221 */ /* 0x000fe20000010000 */
[----:B------:R-:W-:Y:S02]  /*c490*/  MOV R17, R239 ;  /* 0x000000ef00117202 */ /* 0x000fe40000000f00 */
[----:B------:R4:W5:Y:S01]  /*c4a0*/  LDL.LU R239, [R1+0x58] ;  /* 0x0000580001ef7983 */ /* 0x0009620000300800 */
[----:B------:R-:W-:Y:S01]  /*c4b0*/  FADD.FTZ R3, R27, R10 ;  /* 0x0000000a1b037221 */ /* 0x000fe20000010000 */
[----:B------:R-:W-:Y:S01]  /*c4c0*/  MOV R141, R2 ;  /* 0x00000002008d7202 */ /* 0x000fe20000000f00 */
[----:B------:R-:W-:Y:S01]  /*c4d0*/  FADD.FTZ R10, R21, R8 ;  /* 0x00000008150a7221 */ /* 0x000fe20000010000 */
        /* <DEDUP_REMOVED lines=9> */
[----:B------:R-:W-:Y:S02]  /*c570*/  FADD.FTZ R8, R16, R0 ;  /* 0x0000000010087221 */ /* 0x000fe40000010000 */
        /* <DEDUP_REMOVED lines=9> */
[----:B------:R-:W-:Y:S01]  /*c610*/  FADD.FTZ R4, R231, R4 ;  /* 0x00000004e7047221 */ /* 0x000fe20000010000 */
[----:B------:R-:W-:Y:S01]  /*c620*/  STL [R1+0x3c], R5 ;  /* 0x00003c0501007387 */ /* 0x000fe20000100800 */
[----:B------:R-:W-:Y:S02]  /*c630*/  FADD.FTZ R3, R226, R3 ;  /* 0x00000003e2037221 */ /* 0x000fe40000010000 */
[----:B------:R-:W-:Y:S01]  /*c640*/  FADD.FTZ R0, R227, R8 ;  /* 0x00000008e3007221 */ /* 0x000fe20000010000 */
[----:B------:R-:W-:Y:S01]  /*c650*/  STL [R1+0x38], R4 ;  /* 0x0000380401007387 */ /* 0x000fe20000100800 */
[----:B------:R-:W-:Y:S02]  /*c660*/  FADD.FTZ R3, R225, R3 ;  /* 0x00000003e1037221 */ /* 0x000fe40000010000 */
[----:B------:R-:W-:Y:S03]  /*c670*/  FADD.FTZ R0, R224, R0 ;  /* 0x00000000e0007221 */ /* 0x000fe60000010000 */
[----:B------:R1:W-:Y:S01]  /*c680*/  STL [R1+0x44], R3 ;  /* 0x0000440301007387 */ /* 0x0003e20000100800 */
[----:B------:R-:W-:Y:S05]  /*c690*/  FADD.FTZ R0, R223, R0 ;  /* 0x00000000df007221 */ /* 0x000fea0000010000 */
[----:B------:R4:W-:Y:S01]  /*c6a0*/  STL [R1+0x40], R0 ;  /* 0x0000400001007387 */ /* 0x0009e20000100800 */
[----:B-1----:R-:W-:Y:S01]  /*c6b0*/  MOV R3, R139 ;  /* 0x0000008b00037202 */ /* 0x002fe20000000f00 */
[----:B----45:R-:W-:-:S05]  /*c6c0*/  @P2 BRA `(.L_x_153) ;  /* 0xffffb34000002947 */ /* 0x030fca000383ffff */
.L_x_152:
[----:B-1----:R-:W2:Y:S04]  /*c6d0*/  LDL.LU R0, [R1+0x3c] ;  /* 0x00003c0001007983 */ /* 0x002ea80000300800 */
[----:B------:R-:W3:Y:S04]  /*c6e0*/  LDL.LU R4, [R1+0x38] ;  /* 0x0000380001047983 */ /* 0x000ee80000300800 */
[----:B------:R-:W4:Y:S04]  /*c6f0*/  LDL.LU R8, [R1+0x44] ;  /* 0x0000440001087983 */ /* 0x000f280000300800 */
[----:B------:R-:W4:Y:S01]  /*c700*/  LDL.LU R5, [R1+0x40] ;  /* 0x0000400001057983 */ /* 0x000f220000300800 */
[----:B------:R-:W-:-:S02]  /*c710*/  MOV R18, 0xff800000 ;  /* 0xff80000000127802 */ /* 0x000fc40000000f00 */
[----:B------:R-:W-:Y:S02]  /*c720*/  MOV R19, 0xff800000 ;  /* 0xff80000000137802 */ /* 0x000fe40000000f00 */
[----:B------:R-:W-:Y:S02]  /*c730*/  MOV R20, 0xff800000 ;  /* 0xff80000000147802 */ /* 0x000fe40000000f00 */
[----:B------:R-:W-:Y:S02]  /*c740*/  MOV R21, 0xff800000 ;  /* 0xff80000000157802 */ /* 0x000fe40000000f00 */
[----:B------:R-:W-:Y:S01]  /*c750*/  PLOP3.LUT P4, PT, PT, PT, PT, 0x8, 0x0 ;  /* 0x000000000000781c */ /* 0x000fe20003f8e170 */
[----:B--2---:R-:W1:Y:S04]  /*c760*/  SHFL.BFLY PT, R11, R0, 0x2, 0x1f ;  /* 0x0c401f00000b7f89 */ /* 0x004e6800000e0000 */
[----:B---3--:R-:W2:Y:S04]  /*c770*/  SHFL.BFLY PT, R9, R4, 0x2, 0x1f ;  /* 0x0c401f0004097f89 */ /* 0x008ea800000e0000 */
[----:B----4-:R-:W3:Y:S04]  /*c780*/  SHFL.BFLY PT, R7, R8, 0x2, 0x1f ;  /* 0x0c401f0008077f89 */ /* 0x010ee800000e0000 */
[----:B------:R-:W4:Y:S01]  /*c790*/  SHFL.BFLY PT, R6, R5, 0x2, 0x1f ;  /* 0x0c401f0005067f89 */ /* 0x000f2200000e0000 */
[----:B-1----:R-:W-:-:S02]  /*c7a0*/  FADD.FTZ R11, R11, R0 ;  /* 0x000000000b0b7221 */ /* 0x002fc40000010000 */
[----:B--2---:R-:W-:-:S03]  /*c7b0*/  FADD.FTZ R9, R9, R4 ;  /* 0x0000000409097221 */ /* 0x004fc60000010000 */
[----:B------:R-:W1:Y:S01]  /*c7c0*/  SHFL.BFLY PT, R0, R11, 0x1, 0x1f ;  /* 0x0c201f000b007f89 */ /* 0x000e6200000e0000 */
[----:B---3--:R-:W-:-:S03]  /*c7d0*/  FADD.FTZ R7, R7, R8 ;  /* 0x0000000807077221 */ /* 0x008fc60000010000 */
[----:B------:R-:W2:Y:S01]  /*c7e0*/  SHFL.BFLY PT, R4, R9, 0x1, 0x1f ;  /* 0x0c201f0009047f89 */ /* 0x000ea200000e0000 */
[----:B----4-:R-:W-:-:S03]  /*c7f0*/  FADD.FTZ R6, R6, R5 ;  /* 0x0000000506067221 */ /* 0x010fc60000010000 */
[----:B------:R-:W3:Y:S04]  /*c800*/  SHFL.BFLY PT, R3, R7, 0x1, 0x1f ;  /* 0x0c201f0007037f89 */ /* 0x000ee800000e0000 */
[----:B------:R-:W4:Y:S01]  /*c810*/  SHFL.BFLY PT, R5, R6, 0x1, 0x1f ;  /* 0x0c201f0006057f89 */ /* 0x000f2200000e0000 */
[----:B-1----:R-:W-:Y:S01]  /*c820*/  FADD.FTZ R11, R11, R0 ;  /* 0x000000000b0b7221 */ /* 0x002fe20000010000 */
[----:B------:R-:W-:Y:S01]  /*c830*/  MOV R0, RZ ;  /* 0x000000ff00007202 */ /* 0x000fe20000000f00 */
[----:B--2---:R-:W-:-:S03]  /*c840*/  FADD.FTZ R9, R9, R4 ;  /* 0x0000000409097221 */ /* 0x004fc60000010000 */
[----:B------:R-:W-:Y:S02]  /*c850*/  FSETP.NE.FTZ.AND P3, PT, R11, RZ, PT ;  /* 0x000000ff0b00720b */ /* 0x000fe40003f75000 */
[----:B------:R-:W-:Y:S01]  /*c860*/  MOV R4, RZ ;  /* 0x000000ff00047202 */ /* 0x000fe20000000f00 */
[----:B---3--:R-:W-:Y:S01]  /*c870*/  FADD.FTZ R7, R7, R3 ;  /* 0x0000000307077221 */ /* 0x008fe20000010000 */
[----:B------:R-:W-:Y:S02]  /*c880*/  FSETP.NE.FTZ.AND P2, PT, R9, RZ, PT ;  /* 0x000000ff0900720b */ /* 0x000fe40003f55000 */
[----:B------:R-:W-:Y:S01]  /*c890*/  MOV R3, RZ ;  /* 0x000000ff00037202 */ /* 0x000fe20000000f00 */
[----:B----4-:R-:W-:Y:S01]  /*c8a0*/  FADD.FTZ R6, R5, R6 ;  /* 0x0000000605067221 */ /* 0x010fe20000010000 */
[----:B------:R-:W-:-:S04]  /*c8b0*/  FSETP.NE.FTZ.AND P1, PT, R7, RZ, PT ;  /* 0x000000ff0700720b */ /* 0x000fc80003f35000 */
[----:B------:R-:W-:Y:S01]  /*c8c0*/  FSETP.NE.FTZ.AND P0, PT, R6, RZ, PT ;  /* 0x000000ff0600720b */ /* 0x000fe20003f15000 */
[----:B------:R-:W1:Y:S08]  /*c8d0*/  @P3 MUFU.RCP R0, R11 ;  /* 0x0000000b00003308 */ /* 0x000e700000001000 */
[----:B------:R-:W2:Y:S04]  /*c8e0*/  @P1 MUFU.RCP R3, R7 ;  /* 0x0000000700031308 */ /* 0x000ea80000001000 */
[----:B------:R-:W-:Y:S01]  /*c8f0*/  @P0 MOV R8, 0x3f317218 ;  /* 0x3f31721800080802 */ /* 0x000fe20000000f00 */
[----:B-1----:R-:W-:-:S03]  /*c900*/  FMUL.FTZ R148, R0, R148 ;  /* 0x0000009400947220 */ /* 0x002fc60000410000 */
[----:B------:R-:W1:Y:S01]  /*c910*/  @P2 MUFU.RCP R4, R9 ;  /* 0x0000000900042308 */ /* 0x000e620000001000 */
[C---:B------:R-:W-:Y:S02]  /*c920*/  FMUL.FTZ R149, R0.reuse, R149 ;  /* 0x0000009500957220 */ /* 0x040fe40000410000 */
[C---:B------:R-:W-:Y:S02]  /*c930*/  FMUL.FTZ R156, R0.reuse, R156 ;  /* 0x0000009c009c7220 */ /* 0x040fe40000410000 */
[C---:B------:R-:W-:Y:S02]  /*c940*/  FMUL.FTZ R157, R0.reuse, R157 ;  /* 0x0000009d009d7220 */ /* 0x040fe40000410000 */
[C---:B------:R-:W-:Y:S01]  /*c950*/  FMUL.FTZ R160, R0.reuse, R160 ;  /* 0x000000a000a07220 */ /* 0x040fe20000410000 */
[----:B------:R-:W-:Y:S01]  /*c960*/  @P3 MUFU.LG2 R11, R11 ;  /* 0x0000000b000b3308 */ /* 0x000fe20000000c00 */
[C---:B------:R-:W-:Y:S02]  /*c970*/  FMUL.FTZ R161, R0.reuse, R161 ;  /* 0x000000a100a17220 */ /* 0x040fe40000410000 */
[----:B------:R-:W-:-:S02]  /*c980*/  FMUL.FTZ R172, R0, R172 ;  /* 0x000000ac00ac7220 */ /* 0x000fc40000410000 */
[C---:B------:R-:W-:Y:S02]  /*c990*/  FMUL.FTZ R173, R0.reuse, R173 ;  /* 0x000000ad00ad7220 */ /* 0x040fe40000410000 */
[C---:B------:R-:W-:Y:S01]  /*c9a0*/  FMUL.FTZ R176, R0.reuse, R176 ;  /* 0x000000b000b07220 */ /* 0x040fe20000410000 */
[----:B------:R-:W-:Y:S01]  /*c9b0*/  @P2 MUFU.LG2 R9, R9 ;  /* 0x0000000900092308 */ /* 0x000fe20000000c00 */
[C---:B------:R-:W-:Y:S02]  /*c9c0*/  FMUL.FTZ R177, R0.reuse, R177 ;  /* 0x000000b100b17220 */ /* 0x040fe40000410000 */
[C---:B------:R-:W-:Y:S02]  /*c9d0*/  FMUL.FTZ R188, R0.reuse, R188 ;  /* 0x000000bc00bc7220 */ /* 0x040fe40000410000 */
[C---:B------:R-:W-:Y:S02]  /*c9e0*/  FMUL.FTZ R189, R0.reuse, R189 ;  /* 0x000000bd00bd7220 */ /* 0x040fe40000410000 */
[C---:B------:R-:W-:Y:S01]  /*c9f0*/  FMUL.FTZ R192, R0.reuse, R192 ;  /* 0x000000c000c07220 */ /* 0x040fe20000410000 */
[----:B------:R-:W-:Y:S01]  /*ca00*/  @P1 MUFU.LG2 R7, R7 ;  /* 0x0000000700071308 */ /* 0x000fe20000000c00 */
        /* <DEDUP_REMOVED lines=18> */
[----:B------:R-:W-:Y:S01]  /*cb30*/  FMUL.FTZ R129, R0, R129 ;  /* 0x0000008100817220 */ /* 0x000fe20000410000 */
[----:B------:R-:W-:Y:S01]  /*cb40*/  MOV R0, RZ ;  /* 0x000000ff00007202 */ /* 0x000fe20000000f00 */
[----:B--2---:R-:W-:-:S02]  /*cb50*/  FMUL.FTZ R144, R3, R144 ;  /* 0x0000009003907220 */ /* 0x004fc40000410000 */
[C---:B------:R-:W-:Y:S02]  /*cb60*/  FMUL.FTZ R145, R3.reuse, R145 ;  /* 0x0000009103917220 */ /* 0x040fe40000410000 */
[C---:B------:R-:W-:Y:S01]  /*cb70*/  FMUL.FTZ R152, R3.reuse, R152 ;  /* 0x0000009803987220 */ /* 0x040fe20000410000 */
[----:B------:R-:W2:Y:S01]  /*cb80*/  @P0 MUFU.RCP R0, R6 ;  /* 0x0000000600000308 */ /* 0x000ea20000001000 */
[C---:B------:R-:W-:Y:S02]  /*cb90*/  FMUL.FTZ R153, R3.reuse, R153 ;  /* 0x0000009903997220 */ /* 0x040fe40000410000 */
[C---:B------:R-:W-:Y:S02]  /*cba0*/  FMUL.FTZ R164, R3.reuse, R164 ;  /* 0x000000a403a47220 */ /* 0x040fe40000410000 */
[C---:B------:R-:W-:Y:S02]  /*cbb0*/  FMUL.FTZ R165, R3.reuse, R165 ;  /* 0x000000a503a57220 */ /* 0x040fe40000410000 */
[C---:B------:R-:W-:Y:S01]  /*cbc0*/  FMUL.FTZ R168, R3.reuse, R168 ;  /* 0x000000a803a87220 */ /* 0x040fe20000410000 */
[----:B------:R-:W3:Y:S01]  /*cbd0*/  @P0 MUFU.LG2 R6, R6 ;  /* 0x0000000600060308 */ /* 0x000ee20000000c00 */
        /* <DEDUP_REMOVED lines=25> */
[----:B------:R-:W-:Y:S01]  /*cd70*/  @P2 MOV R3, 0x3f317218 ;  /* 0x3f31721800032802 */ /* 0x000fe20000000f00 */
[----:B-1----:R-:W-:-:S02]  /*cd80*/  FMUL.FTZ R150, R4, R150 ;  /* 0x0000009604967220 */ /* 0x002fc40000410000 */
        /* <DEDUP_REMOVED lines=31> */
[----:B------:R-:W-:Y:S01]  /*cf80*/  @P3 MOV R4, 0x3f317218 ;  /* 0x3f31721800043802 */ /* 0x000fe20000000f00 */
[C---:B--2---:R-:W-:Y:S02]  /*cf90*/  FMUL.FTZ R146, R0.reuse, R146 ;  /* 0x0000009200927220 */ /* 0x044fe40000410000 */
        /* <DEDUP_REMOVED lines=30> */
[----:B------:R-:W-:Y:S01]  /*d180*/  FMUL.FTZ R127, R0, R127 ;  /* 0x0000007f007f7220 */ /* 0x000fe20000410000 */
[----:B------:R-:W-:Y:S01]  /*d190*/  @P1 MOV R0, 0x3f317218 ;  /* 0x3f31721800001802 */ /* 0x000fe20000000f00 */
[----:B------:R-:W-:Y:S02]  /*d1a0*/  @P2 FMUL.FTZ R5, R3, c[0x0][0x2d0] ;  /* 0x0000b40003052a20 */ /* 0x000fe40000410000 */
[----:B------:R-:W-:Y:S02]  /*d1b0*/  @P3 FMUL.FTZ R10, R4, c[0x0][0x2d0] ;  /* 0x0000b400040a3a20 */ /* 0x000fe40000410000 */
[----:B------:R-:W-:-:S02]  /*d1c0*/  @P1 FMUL.FTZ R3, R0, c[0x0][0x2d0] ;  /* 0x0000b40000031a20 */ /* 0x000fc40000410000 */
[----:B------:R-:W-:Y:S02]  /*d1d0*/  @P3 FMUL.FTZ R11, R11, 0.69314718246459960938 ;  /* 0x3f3172180b0b3820 */ /* 0x000fe40000410000 */
[----:B------:R-:W-:Y:S02]  /*d1e0*/  @P2 FMUL.FTZ R9, R9, 0.69314718246459960938 ;  /* 0x3f31721809092820 */ /* 0x000fe40000410000 */
[----:B------:R-:W-:Y:S02]  /*d1f0*/  @P1 FMUL.FTZ R7, R7, 0.69314718246459960938 ;  /* 0x3f31721807071820 */ /* 0x000fe40000410000 */
[----:B---3--:R-:W-:Y:S02]  /*d200*/  @P0 FMUL.FTZ R4, R6, 0.69314718246459960938 ;  /* 0x3f31721806040820 */ /* 0x008fe40000410000 */
[----:B------:R-:W-:Y:S02]  /*d210*/  @P0 FMUL.FTZ R0, R8, c[0x0][0x2d0] ;  /* 0x0000b40008000a20 */ /* 0x000fe40000410000 */
[----:B------:R-:W-:-:S02]  /*d220*/  @P3 FFMA.FTZ R18, R10, R139, R11 ;  /* 0x0000008b0a123223 */ /* 0x000fc4000001000b */
[----:B------:R-:W-:Y:S02]  /*d230*/  @P2 FFMA.FTZ R19, R5, R138, R9 ;  /* 0x0000008a05132223 */ /* 0x000fe40000010009 */
[----:B------:R-:W-:Y:S02]  /*d240*/  @P1 FFMA.FTZ R20, R3, R137, R7 ;  /* 0x0000008903141223 */ /* 0x000fe40000010007 */
[----:B------:R-:W-:Y:S02]  /*d250*/  @P0 FFMA.FTZ R21, R0, R2, R4 ;  /* 0x0000000200150223 */ /* 0x000fe40000010004 */
.L_x_136:
[----:B------:R-:W-:Y:S05]  /*d260*/  @P4 BRA `(.L_x_156) ;  /* 0x0000209000004947 */ /* 0x000fea0003800000 */
[----:B------:R-:W3:Y:S01]  /*d270*/  S2R R16, SR_TID.X ;  /* 0x0000000000107919 */ /* 0x000ee20000002100 */
[----:B------:R-:W-:Y:S01]  /*d280*/  ULDC.64 UR4, c[0x0][0x4d0] ;  /* 0x0001340000047ab9 */ /* 0x000fe20000000a00 */
[----:B------:R-:W-:Y:S01]  /*d290*/  IMAD R4, RZ, RZ, -UR10 ;  /* 0x8000000aff047e24 */ /* 0x000fe2000f8e02ff */
[----:B--2---:R-:W-:Y:S01]  /*d2a0*/  UIMAD.WIDE.U32 UR8, UR10, UR4, URZ ;  /* 0x000000040a0872a5 */ /* 0x004fe2000f8e003f */
[----:B------:R-:W2:Y:S01]  /*d2b0*/  S2R R11, SR_CTAID.Y ;  /* 0x00000000000b7919 */ /* 0x000ea20000002600 */
[----:B------:R-:W-:Y:S01]  /*d2c0*/  USHF.R.S32.HI UR6, URZ, 0x1f, UR10 ;  /* 0x0000001f3f067899 */ /* 0x000fe2000801140a */
[----:B------:R-:W-:Y:S01]  /*d2d0*/  MOV R24, c[0x0][0x4e8] ;  /* 0x00013a0000187a02 */ /* 0x000fe20000000f00 */
[----:B------:R-:W-:Y:S01]  /*d2e0*/  BSSY B0, `(.L_x_157) ;  /* 0x00000db000007945 */ /* 0x000fe20003800000 */
[----:B------:R-:W4:Y:S01]  /*d2f0*/  S2R R9, SR_CTAID.Z ;  /* 0x0000000000097919 */ /* 0x000f220000002700 */
[----:B------:R-:W-:Y:S01]  /*d300*/  IMAD.U32 R3, RZ, RZ, UR9 ;  /* 0x00000009ff037e24 */ /* 0x000fe2000f8e00ff */
[----:B------:R-:W-:Y:S01]  /*d310*/  UIMAD UR7, UR6, UR4, URZ ;  /* 0x00000004060772a4 */ /* 0x000fe2000f8e023f */
[----:B-1----:R-:W-:Y:S01]  /*d320*/  IMAD.U32 R2, RZ, RZ, UR8 ;  /* 0x00000008ff027e24 */ /* 0x002fe2000f8e00ff */
[----:B------:R-:W1:Y:S04]  /*d330*/  S2R R15, SR_CTAID.X ;  /* 0x00000000000f7919 */ /* 0x000e680000002500 */
[----:B------:R-:W-:Y:S01]  /*d340*/  BAR.SYNC.DEFER_BLOCKING 0x1, 0x80 ;  /* 0x0042000000007b1d */ /* 0x000fe20000010000 */
[----:B------:R-:W-:Y:S01]  /*d350*/  UIMAD UR5, UR10, UR5, UR7 ;  /* 0x000000050a0572a4 */ /* 0x000fe2000f8e0207 */
[C---:B------:R-:W-:Y:S01]  /*d360*/  ISETP.NE.AND P0, PT, R24.reuse, 0x1, PT ;  /* 0x000000011800780c */ /* 0x040fe20003f05270 */
[----:B------:R-:W-:-:S02]  /*d370*/  IMAD R24, R24, c[0x0][0x388], RZ ;  /* 0x0000e20018187a24 */ /* 0x000fc400078e02ff */
[----:B------:R-:W-:Y:S01]  /*d380*/  UIADD3 UR5, UR9, UR5, URZ ;  /* 0x0000000509057290 */ /* 0x000fe2000fffe03f */
[----:B---3--:R-:W-:-:S05]  /*d390*/  SHF.R.S32.HI R6, RZ, 0x1f, R16 ;  /* 0x0000001fff067819 */ /* 0x008fca0000011410 */
[----:B------:R-:W-:Y:S01]  /*d3a0*/  IMAD.U32 R5, RZ, RZ, UR5 ;  /* 0x00000005ff057e24 */ /* 0x000fe2000f8e00ff */
[-C--:B------:R-:W-:Y:S01]  /*d3b0*/  LEA.HI R0, R6, R16.reuse, RZ, 0x2 ;  /* 0x0000001006007211 */ /* 0x080fe200078f10ff */
[----:B--2---:R-:W-:Y:S01]  /*d3c0*/  IMAD R12, R4, c[0x0][0x550], R11 ;  /* 0x00015400040c7a24 */ /* 0x004fe200078e020b */
[-C--:B------:R-:W-:Y:S01]  /*d3d0*/  LEA.HI R6, R6, R16.reuse, RZ, 0x5 ;  /* 0x0000001006067211 */ /* 0x080fe200078f28ff */
[----:B------:R-:W-:Y:S01]  /*d3e0*/  IMAD.MOV.U32 R4, RZ, RZ, R2 ;  /* 0x000000ffff047224 */ /* 0x000fe200078e0002 */
[----:B------:R-:W-:Y:S01]  /*d3f0*/  LOP3.LUT R0, R0, 0xfffffffc, RZ, 0xc0, !PT ;  /* 0xfffffffc00007812 */ /* 0x000fe200078ec0ff */
[----:B------:R-:W-:Y:S01]  /*d400*/  ULDC.64 UR4, c[0x0][0x438] ;  /* 0x00010e0000047ab9 */ /* 0x000fe20000000a00 */
[----:B------:R-:W-:Y:S01]  /*d410*/  LOP3.LUT R7, R6, 0xffffffe0, RZ, 0xc0, !PT ;  /* 0xffffffe006077812 */ /* 0x000fe200078ec0ff */
[----:B------:R-:W-:Y:S01]  /*d420*/  UIMAD UR6, UR6, UR4, URZ ;  /* 0x00000004060672a4 */ /* 0x000fe2000f8e023f */
[----:B------:R-:W-:Y:S01]  /*d430*/  IADD3 R0, -R0, R16, RZ ;  /* 0x0000001000007210 */ /* 0x000fe20007ffe1ff */
[----:B------:R-:W-:Y:S01]  /*d440*/  UIMAD.WIDE.U32 UR8, UR10, UR4, URZ ;  /* 0x000000040a0872a5 */ /* 0x000fe2000f8e003f */
[--C-:B------:R-:W-:Y:S01]  /*d450*/  SHF.R.S32.HI R8, RZ, 0x5, R6.reuse ;  /* 0x00000005ff087819 */ /* 0x100fe20000011406 */
[----:B------:R-:W-:Y:S01]  /*d460*/  IMAD.IADD R16, R16, 0x1, -R7 ;  /* 0x0000000110107824 */ /* 0x000fe200078e0a07 */
[----:B------:R-:W-:Y:S01]  /*d470*/  LEA.HI R3, R0, R0, RZ, 0x1 ;  /* 0x0000000000037211 */ /* 0x000fe200078f08ff */
[----:B------:R-:W-:Y:S01]  /*d480*/  UIMAD UR4, UR10, UR5, UR6 ;  /* 0x000000050a0472a4 */ /* 0x000fe2000f8e0206 */
[----:B------:R-:W-:Y:S01]  /*d490*/  SHF.R.S32.HI R2, RZ, 0x1f, R6 ;  /* 0x0000001fff027819 */ /* 0x000fe20000011406 */
[----:B----4-:R-:W-:Y:S01]  /*d4a0*/  IMAD.WIDE.U32 R4, R9, c[0x0][0x4d8], R4 ;  /* 0x0001360009047a25 */ /* 0x010fe200078e0004 */
[----:B------:R-:W-:Y:S01]  /*d4b0*/  LOP3.LUT R7, R3, 0x1ffffffe, RZ, 0xc0, !PT ;  /* 0x1ffffffe03077812 */ /* 0x000fe200078ec0ff */
[----:B------:R-:W-:Y:S01]  /*d4c0*/  UIADD3 UR4, UR9, UR4, URZ ;  /* 0x0000000409047290 */ /* 0x000fe2000fffe03f */
[----:B------:R-:W-:-:S02]  /*d4d0*/  LEA.HI R2, R2, R8, RZ, 0x2 ;  /* 0x0000000802027211 */ /* 0x000fc400078f10ff */
[----:B------:R-:W-:Y:S01]  /*d4e0*/  IADD3 R7, R0, -R7, RZ ;  /* 0x8000000700077210 */ /* 0x000fe20007ffe0ff */
[----:B------:R-:W-:Y:S01]  /*d4f0*/  IMAD.SHL.U32 R0, R3, 0x20, RZ ;  /* 0x0000002003007824 */ /* 0x000fe200078e00ff */
[----:B------:R-:W-:Y:S02]  /*d500*/  SHF.R.S32.HI R3, RZ, 0x1f, R16 ;  /* 0x0000001fff037819 */ /* 0x000fe40000011410 */
[----:B------:R-:W-:Y:S02]  /*d510*/  LOP3.LUT R2, R2, 0xffffffc, RZ, 0xc0, !PT ;  /* 0x0ffffffc02027812 */ /* 0x000fe400078ec0ff */
[----:B------:R-:W-:Y:S01]  /*d520*/  LEA.HI R17, R3, R16, RZ, 0x2 ;  /* 0x0000001003117211 */ /* 0x000fe200078f10ff */
[----:B------:R-:W-:Y:S01]  /*d530*/  IMAD.U32 R3, RZ, RZ, UR9 ;  /* 0x00000009ff037e24 */ /* 0x000fe2000f8e00ff */
[----:B------:R-:W-:Y:S01]  /*d540*/  LOP3.LUT R0, R0, 0xffffffc0, RZ, 0xc0, !PT ;  /* 0xffffffc000007812 */ /* 0x000fe200078ec0ff */
[----:B------:R-:W-:Y:S01]  /*d550*/  IMAD.IADD R8, R8, 0x1, -R2 ;  /* 0x0000000108087824 */ /* 0x000fe200078e0a02 */
[----:B------:R-:W-:Y:S01]  /*d560*/  SHF.R.S32.HI R6, RZ, 0x2, R17 ;  /* 0x00000002ff067819 */ /* 0x000fe20000011411 */
[----:B------:R-:W-:Y:S01]  /*d570*/  IMAD.U32 R2, RZ, RZ, UR8 ;  /* 0x00000008ff027e24 */ /* 0x000fe2000f8e00ff */
[----:B------:R-:W-:Y:S01]  /*d580*/  SHF.R.S32.HI R10, RZ, 0x1f, R9 ;  /* 0x0000001fff0a7819 */ /* 0x000fe20000011409 */
[----:B------:R-:W-:Y:S01]  /*d590*/  IMAD R7, R7, 0x8, R0 ;  /* 0x0000000807077824 */ /* 0x000fe200078e0200 */
[----:B------:R-:W-:Y:S01]  /*d5a0*/  MOV R3, UR4 ;  /* 0x0000000400037c02 */ /* 0x000fe20008000f00 */
[----:B------:R-:W-:Y:S01]  /*d5b0*/  IMAD R14, R8, 0x10, R6 ;  /* 0x00000010080e7824 */ /* 0x000fe200078e0206 */
[----:B------:R-:W-:Y:S01]  /*d5c0*/  LOP3.LUT P1, RZ, R16, 0x3, RZ, 0xc0, !PT ;  /* 0x0000000310ff7812 */ /* 0x000fe2000782c0ff */
[----:B------:R-:W-:-:S02]  /*d5d0*/  IMAD R0, R10, c[0x0][0x4d8], RZ ;  /* 0x000136000a007a24 */ /* 0x000fc400078e02ff */
[----:B------:R-:W-:Y:S01]  /*d5e0*/  IMAD R6, R10, c[0x0][0x440], RZ ;  /* 0x000110000a067a24 */ /* 0x000fe200078e02ff */
[----:B------:R-:W-:Y:S01]  /*d5f0*/  IADD3 R8, R14, R7, RZ ;  /* 0x000000070e087210 */ /* 0x000fe20007ffe0ff */
[C---:B------:R-:W-:Y:S02]  /*d600*/  IMAD R0, R9.reuse, c[0x0][0x4dc], R0 ;  /* 0x0001370009007a24 */ /* 0x040fe400078e0200 */
[----:B------:R-:W-:Y:S02]  /*d610*/  IMAD R6, R9, c[0x0][0x444], R6 ;  /* 0x0001110009067a24 */ /* 0x000fe400078e0206 */
[----:B-1----:R-:W-:Y:S02]  /*d620*/  IMAD R8, R15, 0x80, R8 ;  /* 0x000000800f087824 */ /* 0x002fe400078e0208 */
[----:B------:R-:W-:-:S04]  /*d630*/  IMAD.WIDE.U32 R2, R9, c[0x0][0x440], R2 ;  /* 0x0001100009027a25 */ /* 0x000fc800078e0002 */
[----:B------:R-:W-:-:S04]  /*d640*/  @P0 IMAD.HI.U32 R11, R8, c[0x0][0x4ec], RZ ;  /* 0x00013b00080b0a27 */ /* 0x000fc800078e00ff */
[----:B------:R-:W-:Y:S01]  /*d650*/  IMAD.IADD R5, R5, 0x1, R0 ;  /* 0x0000000105057824 */ /* 0x000fe200078e0200 */
[----:B------:R-:W-:Y:S01]  /*d660*/  SHF.R.S32.HI R0, RZ, 0x1f, R12 ;  /* 0x0000001fff007819 */ /* 0x000fe2000001140c */
[----:B------:R-:W-:Y:S01]  /*d670*/  IMAD.IADD R3, R3, 0x1, R6 ;  /* 0x0000000103037824 */ /* 0x000fe200078e0206 */
[----:B------:R-:W-:Y:S01]  /*d680*/  MOV R6, R8 ;  /* 0x0000000800067202 */ /* 0x000fe20000000f00 */
[----:B------:R-:W-:Y:S01]  /*d690*/  @P0 IMAD.HI.U32 R10, R8, c[0x0][0x4ec], RZ ;  /* 0x00013b00080a0a27 */ /* 0x000fe200078e00ff */
[----:B------:R-:W-:-:S03]  /*d6a0*/  @P0 SHF.R.U32.HI R6, RZ, c[0x0][0x4f0], R11 ;  /* 0x00013c00ff060a19 */ /* 0x000fc6000001160b */
[----:B------:R-:W-:Y:S01]  /*d6b0*/  IMAD.MOV.U32 R7, RZ, RZ, R8 ;  /* 0x000000ffff077224 */ /* 0x000fe200078e0008 */
[----:B------:R-:W-:Y:S01]  /*d6c0*/  @P0 SHF.R.U32.HI R7, RZ, c[0x0][0x4f0], R10 ;  /* 0x00013c00ff070a19 */ /* 0x000fe2000001160a */
[C---:B------:R-:W-:Y:S02]  /*d6d0*/  IMAD R9, R0.reuse, c[0x0][0x448], RZ ;  /* 0x0001120000097a24 */ /* 0x040fe400078e02ff */
[----:B------:R-:W-:Y:S02]  /*d6e0*/  IMAD R0, R0, c[0x0][0x4e0], RZ ;  /* 0x0001380000007a24 */ /* 0x000fe400078e02ff */
[----:B------:R-:W-:Y:S02]  /*d6f0*/  IMAD.MOV R10, RZ, RZ, -R6 ;  /* 0x000000ffff0a7224 */ /* 0x000fe400078e0a06 */
[C---:B------:R-:W-:Y:S01]  /*d700*/  IMAD R11, R12.reuse, c[0x0][0x44c], R9 ;  /* 0x000113000c0b7a24 */ /* 0x040fe200078e0209 */
[----:B------:R-:W-:Y:S01]  /*d710*/  SHF.R.S32.HI R9, RZ, 0x1f, R7 ;  /* 0x0000001fff097819 */ /* 0x000fe20000011407 */
[----:B------:R-:W-:-:S02]  /*d720*/  IMAD R13, R12, c[0x0][0x4e4], R0 ;  /* 0x000139000c0d7a24 */ /* 0x000fc400078e0200 */
[----:B------:R-:W-:-:S04]  /*d730*/  IMAD.WIDE.U32 R4, R12, c[0x0][0x4e0], R4 ;  /* 0x000138000c047a25 */ /* 0x000fc800078e0004 */
[----:B------:R-:W-:Y:S01]  /*d740*/  IMAD R0, R10, c[0x0][0x4e8], R8 ;  /* 0x00013a000a007a24 */ /* 0x000fe200078e0208 */
[----:B------:R-:W-:Y:S01]  /*d750*/  SHF.R.S32.HI R10, RZ, 0x1f, R6 ;  /* 0x0000001fff0a7819 */ /* 0x000fe20000011406 */
[----:B------:R-:W-:Y:S01]  /*d760*/  IMAD R9, R9, c[0x0][0x430], RZ ;  /* 0x00010c0009097a24 */ /* 0x000fe200078e02ff */
[----:B------:R-:W-:Y:S01]  /*d770*/  IADD3 R4, P0, R6, R4, RZ ;  /* 0x0000000406047210 */ /* 0x000fe20007f1e0ff */
[----:B------:R-:W-:Y:S01]  /*d780*/  IMAD.WIDE.U32 R2, R12, c[0x0][0x448], R2 ;  /* 0x000112000c027a25 */ /* 0x000fe200078e0002 */
[----:B------:R-:W-:Y:S02]  /*d790*/  SHF.R.S32.HI R6, RZ, 0x1f, R0 ;  /* 0x0000001fff067819 */ /* 0x000fe40000011400 */
[----:B------:R-:W-:Y:S01]  /*d7a0*/  IADD3.X R5, R10, R5, R13, P0, !PT ;  /* 0x000000050a057210 */ /* 0x000fe200007fe40d */
[----:B------:R-:W-:Y:S01]  /*d7b0*/  IMAD R10, R7, c[0x0][0x434], R9 ;  /* 0x00010d00070a7a24 */ /* 0x000fe200078e0209 */
[----:B------:R-:W-:Y:S01]  /*d7c0*/  IADD3 R3, R3, R11, RZ ;  /* 0x0000000b03037210 */ /* 0x000fe20007ffe0ff */
[----:B------:R-:W-:-:S02]  /*d7d0*/  IMAD R9, R6, c[0x0][0x4c8], RZ ;  /* 0x0001320006097a24 */ /* 0x000fc400078e02ff */
[----:B------:R-:W-:Y:S02]  /*d7e0*/  IMAD.MOV R6, RZ, RZ, -R7 ;  /* 0x000000ffff067224 */ /* 0x000fe400078e0a07 */
[----:B------:R-:W-:-:S04]  /*d7f0*/  IMAD.WIDE.U32 R4, R0, c[0x0][0x4c8], R4 ;  /* 0x0001320000047a25 */ /* 0x000fc800078e0004 */
[----:B------:R-:W-:Y:S02]  /*d800*/  IMAD R0, R0, c[0x0][0x4cc], R9 ;  /* 0x0001330000007a24 */ /* 0x000fe400078e0209 */
[----:B------:R-:W-:Y:S01]  /*d810*/  IMAD R13, R6, c[0x0][0x4e8], R8 ;  /* 0x00013a00060d7a24 */ /* 0x000fe200078e0208 */
[C---:B------:R-:W-:Y:S01]  /*d820*/  LEA R6, P0, R4.reuse, c[0x0][0x4a8], 0x2 ;  /* 0x00012a0004067a11 */ /* 0x040fe200078010ff */
[----:B------:R-:W-:Y:S01]  /*d830*/  IMAD.WIDE.U32 R2, R7, c[0x0][0x430], R2 ;  /* 0x00010c0007027a25 */ /* 0x000fe200078e0002 */
[----:B------:R-:W-:Y:S02]  /*d840*/  IADD3 R0, R5, R0, RZ ;  /* 0x0000000005007210 */ /* 0x000fe40007ffe0ff */
[----:B------:R-:W-:Y:S01]  /*d850*/  SHF.R.S32.HI R7, RZ, 0x1f, R13 ;  /* 0x0000001fff077819 */ /* 0x000fe2000001140d */
[----:B------:R-:W-:Y:S01]  /*d860*/  IMAD.IADD R3, R3, 0x1, R10 ;  /* 0x0000000103037824 */ /* 0x000fe200078e020a */
[----:B------:R-:W-:Y:S01]  /*d870*/  LEA.HI.X R0, R4, c[0x0][0x4ac], R0, 0x2, P0 ;  /* 0x00012b0004007a11 */ /* 0x000fe200000f1400 */
[----:B------:R-:W-:Y:S01]  /*d880*/  IMAD R12, R15, 0x80, R14 ;  /* 0x000000800f0c7824 */ /* 0x000fe200078e020e */
[----:B------:R-:W-:Y:S01]  /*d890*/  SHFL.IDX PT, R4, R6, RZ, 0x1c1f ;  /* 0x001c1fff06047589 */ /* 0x000fe200000e0000 */
[----:B------:R-:W-:-:S02]  /*d8a0*/  IMAD R7, R7, c[0x0][0x428], RZ ;  /* 0x00010a0007077a24 */ /* 0x000fc400078e02ff */
[C---:B------:R-:W-:Y:S01]  /*d8b0*/  IMAD.WIDE.U32 R2, R13.reuse, c[0x0][0x428], R2 ;  /* 0x00010a000d027a25 */ /* 0x040fe200078e0002 */
[----:B------:R-:W1:Y:S01]  /*d8c0*/  SHFL.IDX PT, R5, R0, RZ, 0x1c1f ;  /* 0x001c1fff00057589 */ /* 0x000e6200000e0000 */
[C---:B------:R-:W-:Y:S02]  /*d8d0*/  IADD3 R14, R12.reuse, 0x40, RZ ;  /* 0x000000400c0e7810 */ /* 0x040fe40007ffe0ff */
[----:B------:R-:W-:Y:S01]  /*d8e0*/  IMAD R15, R13, c[0x0][0x42c], R7 ;  /* 0x00010b000d0f7a24 */ /* 0x000fe200078e0207 */
[----:B------:R-:W-:Y:S01]  /*d8f0*/  SHFL.IDX PT, R10, R6, 0x1, 0x1c1f ;  /* 0x003c1f00060a7f89 */ /* 0x000fe200000e0000 */
[C---:B------:R-:W-:Y:S02]  /*d900*/  IADD3 R13, R12.reuse, 0x48, RZ ;  /* 0x000000480c0d7810 */ /* 0x040fe40007ffe0ff */
[-C--:B------:R-:W-:Y:S01]  /*d910*/  ISETP.GE.OR P4, PT, R12, R24.reuse, P1 ;  /* 0x000000180c00720c */ /* 0x080fe20000f86670 */
[----:B------:R-:W2:Y:S01]  /*d920*/  SHFL.IDX PT, R11, R0, 0x1, 0x1c1f ;  /* 0x003c1f00000b7f89 */ /* 0x000ea200000e0000 */
[-C--:B------:R-:W-:Y:S01]  /*d930*/  ISETP.GE.OR P2, PT, R14, R24.reuse, P1 ;  /* 0x000000180e00720c */ /* 0x080fe20000f46670 */
[----:B------:R-:W-:Y:S01]  /*d940*/  IMAD.IADD R3, R3, 0x1, R15 ;  /* 0x0000000103037824 */ /* 0x000fe200078e020f */
[----:B------:R-:W-:Y:S01]  /*d950*/  LEA R23, P0, R2, c[0x0][0x400], 0x2 ;  /* 0x0001000002177a11 */ /* 0x000fe200078010ff */
[----:B------:R-:W-:Y:S01]  /*d960*/  SHFL.IDX PT, R8, R6, 0x2, 0x1c1f ;  /* 0x005c1f0006087f89 */ /* 0x000fe200000e0000 */
[----:B------:R-:W-:-:S02]  /*d970*/  ISETP.GE.AND P5, PT, R14, R24, PT ;  /* 0x000000180e00720c */ /* 0x000fc40003fa6270 */
[----:B------:R-:W-:Y:S01]  /*d980*/  LEA.HI.X R22, R2, c[0x0][0x404], R3, 0x2, P0 ;  /* 0x0001010002167a11 */ /* 0x000fe200000f1403 */
[----:B------:R-:W3:Y:S01]  /*d990*/  SHFL.IDX PT, R9, R0, 0x2, 0x1c1f ;  /* 0x005c1f0000097f89 */ /* 0x000ee200000e0000 */
[----:B------:R-:W-:-:S03]  /*d9a0*/  ISETP.GE.AND P6, PT, R13, R24, PT ;  /* 0x000000180d00720c */ /* 0x000fc60003fc6270 */
[----:B------:R-:W-:Y:S04]  /*d9b0*/  SHFL.IDX PT, R6, R6, 0x3, 0x1c1f ;  /* 0x007c1f0006067f89 */ /* 0x000fe800000e0000 */
[----:B------:R4:W2:Y:S04]  /*d9c0*/  SHFL.IDX PT, R7, R0, 0x3, 0x1c1f ;  /* 0x007c1f0000077f89 */ /* 0x0008a800000e0000 */
[----:B-1----:R1:W-:Y:S04]  /*d9d0*/  @!P4 ST.E [R4.64], R18 ;  /* 0x000000120400c985 */ /* 0x0023e8000c10190c */
[----:B------:R1:W1:Y:S04]  /*d9e0*/  SHFL.IDX PT, R2, R23, RZ, 0x1c1f ;  /* 0x001c1fff17027589 */ /* 0x00026800000e0000 */
[----:B------:R1:W1:Y:S01]  /*d9f0*/  SHFL.IDX PT, R3, R22, RZ, 0x1c1f ;  /* 0x001c1fff16037589 */ /* 0x00026200000e0000 */
[----:B----4-:R-:W-:-:S04]  /*da00*/  IADD3 R0, R12, 0x8, RZ ;  /* 0x000000080c007810 */ /* 0x010fc80007ffe0ff */
[CC--:B------:R-:W-:Y:S02]  /*da10*/  ISETP.GE.OR P3, PT, R0.reuse, R24.reuse, P1 ;  /* 0x000000180000720c */ /* 0x0c0fe40000f66670 */
[-C--:B------:R-:W-:Y:S02]  /*da20*/  ISETP.GE.OR P1, PT, R13, R24.reuse, P1 ;  /* 0x000000180d00720c */ /* 0x080fe40000f26670 */
[----:B------:R-:W-:Y:S02]  /*da30*/  ISETP.GE.AND P0, PT, R0, R24, PT ;  /* 0x000000180000720c */ /* 0x000fe40003f06270 */
[----:B------:R-:W-:-:S04]  /*da40*/  LOP3.LUT R0, R17, 0x7ffffffc, RZ, 0xc0, !PT ;  /* 0x7ffffffc11007812 */ /* 0x000fc800078ec0ff */
[----:B------:R-:W-:-:S03]  /*da50*/  IADD3 R0, R16, -R0, RZ ;  /* 0x8000000010007210 */ /* 0x000fc60007ffe0ff */
[----:B--2---:R2:W-:Y:S02]  /*da60*/  @!P3 ST.E [R10.64], R19 ;  /* 0x000000130a00b985 */ /* 0x0045e4000c10190c */
[----:B------:R-:W-:Y:S02]  /*da70*/  IMAD.SHL.U32 R0, R0, 0x2, RZ ;  /* 0x0000000200007824 */ /* 0x000fe400078e00ff */
[----:B---3--:R2:W-:Y:S04]  /*da80*/  @!P2 ST.E [R8.64], R20 ;  /* 0x000000140800a985 */ /* 0x0085e8000c10190c */
[----:B------:R2:W-:Y:S01]  /*da90*/  @!P1 ST.E [R6.64], R21 ;  /* 0x0000001506009985 */ /* 0x0005e2000c10190c */
[----:B------:R-:W-:-:S13]  /*daa0*/  ISETP.GE.AND P1, PT, R12, R24, PT ;  /* 0x000000180c00720c */ /* 0x000fda0003f26270 */
[----:B------:R-:W-:Y:S05]  /*dab0*/  @P1 BRA `(.L_x_158) ;  /* 0x000005d000001947 */ /* 0x000fea0003800000 */
[C---:B-1----:R-:W-:Y:S02]  /*dac0*/  IADD3 R4, R0.reuse, 0x8, RZ ;  /* 0x0000000800047810 */ /* 0x042fe40007ffe0ff */
[----:B------:R-:W-:Y:S02]  /*dad0*/  IADD3 R5, R0, 0x10, RZ ;  /* 0x0000001000057810 */ /* 0x000fe40007ffe0ff */
[----:B------:R-:W-:Y:S02]  /*dae0*/  ISETP.GE.AND P3, PT, R4, c[0x0][0x3c8], PT ;  /* 0x0000f20004007a0c */ /* 0x000fe40003f66270 */
[----:B------:R-:W-:Y:S02]  /*daf0*/  ISETP.GE.AND P2, PT, R5, c[0x0][0x3c8], PT ;  /* 0x0000f20005007a0c */ /* 0x000fe40003f46270 */
[C---:B------:R-:W-:Y:S02]  /*db00*/  ISETP.GE.AND P4, PT, R0.reuse, c[0x0][0x3c8], PT ;  /* 0x0000f20000007a0c */ /* 0x040fe40003f86270 */
[----:B--2---:R-:W-:-:S02]  /*db10*/  IADD3 R8, R0, 0x18, RZ ;  /* 0x0000001800087810 */ /* 0x004fc40007ffe0ff */
[----:B------:R-:W-:Y:S02]  /*db20*/  IADD3 R10, R0, 0x38, RZ ;  /* 0x00000038000a7810 */ /* 0x000fe40007ffe0ff */
[----:B------:R-:W-:-:S03]  /*db30*/  ISETP.GE.AND P1, PT, R8, c[0x0][0x3c8], PT ;  /* 0x0000f20008007a0c */ /* 0x000fc60003f26270 */
[----:B------:R-:W-:Y:S02]  /*db40*/  @!P3 LEA.HI R4, R4, R4, RZ, 0x1 ;  /* 0x000000040404b211 */ /* 0x000fe400078f08ff */
[----:B------:R-:W-:Y:S02]  /*db50*/  @!P2 LEA.HI R9, R5, R5, RZ, 0x1 ;  /* 0x000000050509a211 */ /* 0x000fe400078f08ff */
[----:B------:R-:W-:Y:S01]  /*db60*/  @!P3 LOP3.LUT R4, R4, 0xfffffffe, RZ, 0xc0, !PT ;  /* 0xfffffffe0404b812 */ /* 0x000fe200078ec0ff */
[----:B------:R-:W-:Y:S01]  /*db70*/  @!P4 IMAD.WIDE R6, R0, 0x4, R2 ;  /* 0x000000040006c825 */ /* 0x000fe200078e0202 */
[----:B------:R-:W-:-:S03]  /*db80*/  @!P2 LOP3.LUT R9, R9, 0xfffffffe, RZ, 0xc0, !PT ;  /* 0xfffffffe0909a812 */ /* 0x000fc600078ec0ff */
[----:B------:R-:W-:Y:S01]  /*db90*/  @!P3 IMAD.WIDE R4, R4, 0x4, R2 ;  /* 0x000000040404b825 */ /* 0x000fe200078e0202 */
[----:B------:R1:W-:Y:S01]  /*dba0*/  @!P4 ST.E.64 [R6.64], R148 ;  /* 0x000000940600c985 */ /* 0x0003e2000c101b0c */
[----:B------:R-:W-:-:S03]  /*dbb0*/  @!P1 LEA.HI R8, R8, R8, RZ, 0x1 ;  /* 0x0000000808089211 */ /* 0x000fc600078f08ff */
[----:B------:R2:W-:Y:S01]  /*dbc0*/  @!P3 ST.E.64 [R4.64], R156 ;  /* 0x0000009c0400b985 */ /* 0x0005e2000c101b0c */
[----:B------:R-:W-:Y:S02]  /*dbd0*/  @!P1 LOP3.LUT R8, R8, 0xfffffffe, RZ, 0xc0, !PT ;  /* 0xfffffffe08089812 */ /* 0x000fe400078ec0ff */
[C---:B-1----:R-:W-:Y:S02]  /*dbe0*/  IADD3 R7, R0.reuse, 0x20, RZ ;  /* 0x0000002000077810 */ /* 0x042fe40007ffe0ff */
[C---:B------:R-:W-:Y:S01]  /*dbf0*/  IADD3 R6, R0.reuse, 0x28, RZ ;  /* 0x0000002800067810 */ /* 0x040fe20007ffe0ff */
[----:B--2---:R-:W-:Y:S01]  /*dc00*/  @!P2 IMAD.WIDE R4, R9, 0x4, R2 ;  /* 0x000000040904a825 */ /* 0x004fe200078e0202 */
[----:B------:R-:W-:Y:S02]  /*dc10*/  IADD3 R9, R0, 0x30, RZ ;  /* 0x0000003000097810 */ /* 0x000fe40007ffe0ff */
[----:B------:R-:W-:Y:S02]  /*dc20*/  ISETP.GE.AND P4, PT, R7, c[0x0][0x3c8], PT ;  /* 0x0000f20007007a0c */ /* 0x000fe40003f86270 */
[----:B------:R1:W-:Y:S01]  /*dc30*/  @!P2 ST.E.64 [R4.64], R160 ;  /* 0x000000a00400a985 */ /* 0x0003e2000c101b0c */
[----:B------:R-:W-:-:S02]  /*dc40*/  ISETP.GE.AND P3, PT, R6, c[0x0][0x3c8], PT ;  /* 0x0000f20006007a0c */ /* 0x000fc40003f66270 */
[----:B------:R-:W-:Y:S01]  /*dc50*/  ISETP.GE.AND P2, PT, R9, c[0x0][0x3c8], PT ;  /* 0x0000f20009007a0c */ /* 0x000fe20003f46270 */
[----:B-1----:R-:W-:-:S07]  /*dc60*/  @!P1 IMAD.WIDE R4, R8, 0x4, R2 ;  /* 0x0000000408049825 */ /* 0x002fce00078e0202 */
[----:B------:R-:W-:Y:S01]  /*dc70*/  @!P4 LEA.HI R8, R7, R7, RZ, 0x1 ;  /* 0x000000070708c211 */ /* 0x000fe200078f08ff */
[----:B------:R1:W-:Y:S01]  /*dc80*/  @!P1 ST.E.64 [R4.64], R172 ;  /* 0x000000ac04009985 */ /* 0x0003e2000c101b0c */
[----:B------:R-:W-:Y:S02]  /*dc90*/  ISETP.GE.AND P1, PT, R10, c[0x0][0x3c8], PT ;  /* 0x0000f2000a007a0c */ /* 0x000fe40003f26270 */
[----:B------:R-:W-:-:S11]  /*dca0*/  @!P4 LOP3.LUT R8, R8, 0xfffffffe, RZ, 0xc0, !PT ;  /* 0xfffffffe0808c812 */ /* 0x000fd600078ec0ff */
[----:B------:R-:W-:Y:S02]  /*dcb0*/  @!P1 LEA.HI R10, R10, R10, RZ, 0x1 ;  /* 0x0000000a0a0a9211 */ /* 0x000fe400078f08ff */
[----:B-1----:R-:W-:Y:S02]  /*dcc0*/  @!P3 LEA.HI R5, R6, R6, RZ, 0x1 ;  /* 0x000000060605b211 */ /* 0x002fe400078f08ff */
[----:B------:R-:W-:Y:S01]  /*dcd0*/  @!P2 LEA.HI R4, R9, R9, RZ, 0x1 ;  /* 0x000000090904a211 */ /* 0x000fe200078f08ff */
[--C-:B------:R-:W-:Y:S01]  /*dce0*/  @!P4 IMAD.WIDE R8, R8, 0x4, R2.reuse ;  /* 0x000000040808c825 */ /* 0x100fe200078e0202 */
[----:B------:R-:W-:Y:S02]  /*dcf0*/  @!P3 LOP3.LUT R5, R5, 0xfffffffe, RZ, 0xc0, !PT ;  /* 0xfffffffe0505b812 */ /* 0x000fe400078ec0ff */
[----:B------:R-:W-:Y:S02]  /*dd00*/  @!P2 LOP3.LUT R4, R4, 0xfffffffe, RZ, 0xc0, !PT ;  /* 0xfffffffe0404a812 */ /* 0x000fe400078ec0ff */
[----:B------:R1:W-:Y:S01]  /*dd10*/  @!P4 ST.E.64 [R8.64], R176 ;  /* 0x000000b00800c985 */ /* 0x0003e2000c101b0c */
[----:B------:R-:W-:-:S04]  /*dd20*/  @!P3 IMAD.WIDE R6, R5, 0x4, R2 ;  /* 0x000000040506b825 */ /* 0x000fc800078e0202 */
[----:B------:R-:W-:Y:S01]  /*dd30*/  @!P2 IMAD.WIDE R4, R4, 0x4, R2 ;  /* 0x000000040404a825 */ /* 0x000fe200078e0202 */
[----:B------:R2:W-:Y:S04]  /*dd40*/  @!P3 ST.E.64 [R6.64], R188 ;  /* 0x000000bc0600b985 */ /* 0x0005e8000c101b0c */
[----:B------:R3:W-:Y:S01]  /*dd50*/  @!P2 ST.E.64 [R4.64], R192 ;  /* 0x000000c00400a985 */ /* 0x0007e2000c101b0c */
[----:B-1----:R-:W-:Y:S02]  /*dd60*/  @!P1 LOP3.LUT R8, R10, 0xfffffffe, RZ, 0xc0, !PT ;  /* 0xfffffffe0a089812 */ /* 0x002fe400078ec0ff */
[----:B------:R-:W-:-:S03]  /*dd70*/  IADD3 R9, R0, 0x40, RZ ;  /* 0x0000004000097810 */ /* 0x000fc60007ffe0ff */
[----:B--2---:R-:W-:Y:S01]  /*dd80*/  @!P1 IMAD.WIDE R6, R8, 0x4, R2 ;  /* 0x0000000408069825 */ /* 0x004fe200078e0202 */
[----:B------:R-:W-:Y:S02]  /*dd90*/  ISETP.GE.AND P4, PT, R9, c[0x0][0x3c8], PT ;  /* 0x0000f20009007a0c */ /* 0x000fe40003f86270 */
[C---:B------:R-:W-:Y:S02]  /*dda0*/  IADD3 R8, R0.reuse, 0x58, RZ ;  /* 0x0000005800087810 */ /* 0x040fe40007ffe0ff */
[C---:B---3--:R-:W-:Y:S01]  /*ddb0*/  IADD3 R5, R0.reuse, 0x48, RZ ;  /* 0x0000004800057810 */ /* 0x048fe20007ffe0ff */
[----:B------:R1:W-:Y:S01]  /*ddc0*/  @!P1 ST.E.64 [R6.64], R204 ;  /* 0x000000cc06009985 */ /* 0x0003e2000c101b0c */
[----:B------:R-:W-:Y:S02]  /*ddd0*/  IADD3 R4, R0, 0x50, RZ ;  /* 0x0000005000047810 */ /* 0x000fe40007ffe0ff */
[----:B------:R-:W-:Y:S02]  /*dde0*/  ISETP.GE.AND P3, PT, R5, c[0x0][0x3c8], PT ;  /* 0x0000f20005007a0c */ /* 0x000fe40003f66270 */
[----:B------:R-:W-:-:S02]  /*ddf0*/  ISETP.GE.AND P2, PT, R4, c[0x0][0x3c8], PT ;  /* 0x0000f20004007a0c */ /* 0x000fc40003f46270 */
[----:B------:R-:W-:Y:S02]  /*de00*/  ISETP.GE.AND P1, PT, R8, c[0x0][0x3c8], PT ;  /* 0x0000f20008007a0c */ /* 0x000fe40003f26270 */
[----:B------:R-:W-:-:S09]  /*de10*/  @!P4 LEA.HI R9, R9, R9, RZ, 0x1 ;  /* 0x000000090909c211 */ /* 0x000fd200078f08ff */
[----:B------:R-:W-:Y:S02]  /*de20*/  @!P2 LEA.HI R4, R4, R4, RZ, 0x1 ;  /* 0x000000040404a211 */ /* 0x000fe400078f08ff */
[----:B------:R-:W-:-:S04]  /*de30*/  @!P1 LEA.HI R8, R8, R8, RZ, 0x1 ;  /* 0x0000000808089211 */ /* 0x000fc800078f08ff */
[----:B------:R-:W-:Y:S02]  /*de40*/  @!P1 LOP3.LUT R10, R8, 0xfffffffe, RZ, 0xc0, !PT ;  /* 0xfffffffe080a9812 */ /* 0x000fe400078ec0ff */
[----:B-1----:R-:W-:Y:S02]  /*de50*/  @!P3 LEA.HI R6, R5, R5, RZ, 0x1 ;  /* 0x000000050506b211 */ /* 0x002fe400078f08ff */
[----:B------:R-:W-:Y:S02]  /*de60*/  @!P4 LOP3.LUT R5, R9, 0xfffffffe, RZ, 0xc0, !PT ;  /* 0xfffffffe0905c812 */ /* 0x000fe400078ec0ff */
[----:B------:R-:W-:Y:S02]  /*de70*/  @!P3 LOP3.LUT R9, R6, 0xfffffffe, RZ, 0xc0, !PT ;  /* 0xfffffffe0609b812 */ /* 0x000fe400078ec0ff */
[----:B------:R-:W-:Y:S01]  /*de80*/  @!P2 LOP3.LUT R6, R4, 0xfffffffe, RZ, 0xc0, !PT ;  /* 0xfffffffe0406a812 */ /* 0x000fe200078ec0ff */
[----:B------:R-:W-:-:S04]  /*de90*/  @!P4 IMAD.WIDE R4, R5, 0x4, R2 ;  /* 0x000000040504c825 */ /* 0x000fc800078e0202 */
[--C-:B------:R-:W-:Y:S01]  /*dea0*/  @!P3 IMAD.WIDE R8, R9, 0x4, R2.reuse ;  /* 0x000000040908b825 */ /* 0x100fe200078e0202 */
[----:B------:R1:W-:Y:S03]  /*deb0*/  @!P4 ST.E.64 [R4.64], R68 ;  /* 0x000000440400c985 */ /* 0x0003e6000c101b0c */
[--C-:B------:R-:W-:Y:S01]  /*dec0*/  @!P2 IMAD.WIDE R6, R6, 0x4, R2.reuse ;  /* 0x000000040606a825 */ /* 0x100fe200078e0202 */
[----:B------:R2:W-:Y:S04]  /*ded0*/  @!P3 ST.E.64 [R8.64], R80 ;  /* 0x000000500800b985 */ /* 0x0005e8000c101b0c */
[----:B------:R3:W-:Y:S01]  /*dee0*/  @!P2 ST.E.64 [R6.64], R84 ;  /* 0x000000540600a985 */ /* 0x0007e2000c101b0c */
[----:B-1----:R-:W-:Y:S01]  /*def0*/  @!P1 IMAD.WIDE R4, R10, 0x4, R2 ;  /* 0x000000040a049825 */ /* 0x002fe200078e0202 */
[----:B--2---:R-:W-:-:S04]  /*df00*/  IADD3 R8, R0, 0x60, RZ ;  /* 0x0000006000087810 */ /* 0x004fc80007ffe0ff */
[----:B------:R1:W-:Y:S01]  /*df10*/  @!P1 ST.E.64 [R4.64], R96 ;  /* 0x0000006004009985 */ /* 0x0003e2000c101b0c */
[----:B---3--:R-:W-:Y:S02]  /*df20*/  IADD3 R6, R0, 0x68, RZ ;  /* 0x0000006800067810 */ /* 0x008fe40007ffe0ff */
[----:B------:R-:W-:Y:S02]  /*df30*/  ISETP.GE.AND P4, PT, R8, c[0x0][0x3c8], PT ;  /* 0x0000f20008007a0c */ /* 0x000fe40003f86270 */
[----:B------:R-:W-:-:S11]  /*df40*/  ISETP.GE.AND P3, PT, R6, c[0x0][0x3c8], PT ;  /* 0x0000f20006007a0c */ /* 0x000fd60003f66270 */
[----:B------:R-:W-:Y:S02]  /*df50*/  @!P4 LEA.HI R8, R8, R8, RZ, 0x1 ;  /* 0x000000080808c211 */ /* 0x000fe400078f08ff */
[----:B------:R-:W-:-:S04]  /*df60*/  @!P3 LEA.HI R7, R6, R6, RZ, 0x1 ;  /* 0x000000060607b211 */ /* 0x000fc800078f08ff */
[----:B------:R-:W-:Y:S02]  /*df70*/  @!P3 LOP3.LUT R7, R7, 0xfffffffe, RZ, 0xc0, !PT ;  /* 0xfffffffe0707b812 */ /* 0x000fe400078ec0ff */
[C---:B-1----:R-:W-:Y:S02]  /*df80*/  IADD3 R5, R0.reuse, 0x70, RZ ;  /* 0x0000007000057810 */ /* 0x042fe40007ffe0ff */
[----:B------:R-:W-:Y:S02]  /*df90*/  IADD3 R4, R0, 0x78, RZ ;  /* 0x0000007800047810 */ /* 0x000fe40007ffe0ff */
[----:B------:R-:W-:Y:S02]  /*dfa0*/  ISETP.GE.AND P2, PT, R5, c[0x0][0x3c8], PT ;  /* 0x0000f20005007a0c */ /* 0x000fe40003f46270 */
[----:B------:R-:W-:-:S11]  /*dfb0*/  ISETP.GE.AND P1, PT, R4, c[0x0][0x3c8], PT ;  /* 0x0000f20004007a0c */ /* 0x000fd60003f26270 */
[----:B------:R-:W-:Y:S02]  /*dfc0*/  @!P2 LEA.HI R6, R5, R5, RZ, 0x1 ;  /* 0x000000050506a211 */ /* 0x000fe400078f08ff */
[----:B------:R-:W-:Y:S02]  /*dfd0*/  @!P1 LEA.HI R4, R4, R4, RZ, 0x1 ;  /* 0x0000000404049211 */ /* 0x000fe400078f08ff */
[----:B------:R-:W-:Y:S02]  /*dfe0*/  @!P4 LOP3.LUT R5, R8, 0xfffffffe, RZ, 0xc0, !PT ;  /* 0xfffffffe0805c812 */ /* 0x000fe400078ec0ff */
[----:B------:R-:W-:Y:S01]  /*dff0*/  @!P2 LOP3.LUT R10, R6, 0xfffffffe, RZ, 0xc0, !PT ;  /* 0xfffffffe060aa812 */ /* 0x000fe200078ec0ff */
[----:B------:R-:W-:Y:S01]  /*e000*/  @!P3 IMAD.WIDE R6, R7, 0x4, R2 ;  /* 0x000000040706b825 */ /* 0x000fe200078e0202 */
[----:B------:R-:W-:-:S03]  /*e010*/  @!P1 LOP3.LUT R11, R4, 0xfffffffe, RZ, 0xc0, !PT ;  /* 0xfffffffe040b9812 */ /* 0x000fc600078ec0ff */
[----:B------:R-:W-:-:S04]  /*e020*/  @!P4 IMAD.WIDE R8, R5, 0x4, R2 ;  /* 0x000000040508c825 */ /* 0x000fc800078e0202 */
[--C-:B------:R-:W-:Y:S01]  /*e030*/  @!P2 IMAD.WIDE R4, R10, 0x4, R2.reuse ;  /* 0x000000040a04a825 */ /* 0x100fe200078e0202 */
[----:B------:R1:W-:Y:S03]  /*e040*/  @!P4 ST.E.64 [R8.64], R100 ;  /* 0x000000640800c985 */ /* 0x0003e6000c101b0c */
[----:B------:R-:W-:Y:S01]  /*e050*/  @!P1 IMAD.WIDE R2, R11, 0x4, R2 ;  /* 0x000000040b029825 */ /* 0x000fe200078e0202 */
[----:B------:R1:W-:Y:S04]  /*e060*/  @!P3 ST.E.64 [R6.64], R112 ;  /* 0x000000700600b985 */ /* 0x0003e8000c101b0c */
[----:B------:R1:W-:Y:S04]  /*e070*/  @!P2 ST.E.64 [R4.64], R116 ;  /* 0x000000740400a985 */ /* 0x0003e8000c101b0c */
[----:B------:R1:W-:Y:S02]  /*e080*/  @!P1 ST.E.64 [R2.64], R128 ;  /* 0x0000008002009985 */ /* 0x0003e4000c101b0c */
.L_x_158:
[----:B-1----:R-:W-:Y:S05]  /*e090*/  BSYNC B0 ;  /* 0x0000000000007941 */ /* 0x002fea0003800000 */
.L_x_157:
[----:B------:R1:W3:Y:S01]  /*e0a0*/  SHFL.IDX PT, R3, R22, 0x1, 0x1c1f ;  /* 0x003c1f0016037f89 */ /* 0x0002e200000e0000 */
[----:B------:R-:W-:Y:S03]  /*e0b0*/  BSSY B0, `(.L_x_159) ;  /* 0x0000060000007945 */ /* 0x000fe60003800000 */
[----:B------:R1:W4:Y:S01]  /*e0c0*/  SHFL.IDX PT, R2, R23, 0x1, 0x1c1f ;  /* 0x003c1f0017027f89 */ /* 0x00032200000e0000 */
[----:B------:R-:W-:Y:S05]  /*e0d0*/  @P0 BRA `(.L_x_160) ;  /* 0x000005d000000947 */ /* 0x000fea0003800000 */
[C---:B--2---:R-:W-:Y:S02]  /*e0e0*/  IADD3 R6, R0.reuse, 0x8, RZ ;  /* 0x0000000800067810 */ /* 0x044fe40007ffe0ff */
[----:B------:R-:W-:-:S02]  /*e0f0*/  IADD3 R5, R0, 0x10, RZ ;  /* 0x0000001000057810 */ /* 0x000fc40007ffe0ff */
[C---:B------:R-:W-:Y:S02]  /*e100*/  ISETP.GE.AND P0, PT, R0.reuse, c[0x0][0x3c8], PT ;  /* 0x0000f20000007a0c */ /* 0x040fe40003f06270 */
[----:B------:R-:W-:Y:S02]  /*e110*/  IADD3 R4, R0, 0x18, RZ ;  /* 0x0000001800047810 */ /* 0x000fe40007ffe0ff */
[----:B------:R-:W-:Y:S02]  /*e120*/  ISETP.GE.AND P4, PT, R6, c[0x0][0x3c8], PT ;  /* 0x0000f20006007a0c */ /* 0x000fe40003f86270 */
[----:B------:R-:W-:Y:S02]  /*e130*/  ISETP.GE.AND P3, PT, R5, c[0x0][0x3c8], PT ;  /* 0x0000f20005007a0c */ /* 0x000fe40003f66270 */
[----:B------:R-:W-:Y:S02]  /*e140*/  ISETP.GE.AND P2, PT, R4, c[0x0][0x3c8], PT ;  /* 0x0000f20004007a0c */ /* 0x000fe40003f46270 */
[----:B------:R-:W-:-:S02]  /*e150*/  IADD3 R10, R0, 0x20, RZ ;  /* 0x00000020000a7810 */ /* 0x000fc40007ffe0ff */
[C---:B------:R-:W-:Y:S01]  /*e160*/  IADD3 R11, R0.reuse, 0x28, RZ ;  /* 0x00000028000b7810 */ /* 0x040fe20007ffe0ff */
[----:B---34-:R-:W-:Y:S01]  /*e170*/  @!P0 IMAD.WIDE R8, R0, 0x4, R2 ;  /* 0x0000000400088825 */ /* 0x018fe200078e0202 */
[----:B------:R-:W-:Y:S02]  /*e180*/  ISETP.GE.AND P1, PT, R10, c[0x0][0x3c8], PT ;  /* 0x0000f2000a007a0c */ /* 0x000fe40003f26270 */
[----:B------:R-:W-:Y:S02]  /*e190*/  IADD3 R12, R0, 0x50, RZ ;  /* 0x00000050000c7810 */ /* 0x000fe40007ffe0ff */
[----:B------:R-:W-:Y:S01]  /*e1a0*/  @!P4 LEA.HI R7, R6, R6, RZ, 0x1 ;  /* 0x000000060607c211 */ /* 0x000fe200078f08ff */
[----:B------:R2:W-:Y:S01]  /*e1b0*/  @!P0 ST.E.64 [R8.64], R150 ;  /* 0x0000009608008985 */ /* 0x0005e2000c101b0c */
[----:B------:R-:W-:Y:S02]  /*e1c0*/  @!P3 LEA.HI R6, R5, R5, RZ, 0x1 ;  /* 0x000000050506b211 */ /* 0x000fe400078f08ff */
[----:B------:R-:W-:-:S02]  /*e1d0*/  @!P2 LEA.HI R4, R4, R4, RZ, 0x1 ;  /* 0x000000040404a211 */ /* 0x000fc400078f08ff */
[----:B------:R-:W-:Y:S02]  /*e1e0*/  @!P4 LOP3.LUT R5, R7, 0xfffffffe, RZ, 0xc0, !PT ;  /* 0xfffffffe0705c812 */ /* 0x000fe400078ec0ff */
[----:B------:R-:W-:Y:S02]  /*e1f0*/  @!P3 LOP3.LUT R6, R6, 0xfffffffe, RZ, 0xc0, !PT ;  /* 0xfffffffe0606b812 */ /* 0x000fe400078ec0ff */
[----:B------:R-:W-:Y:S02]  /*e200*/  ISETP.GE.AND P0, PT, R11, c[0x0][0x3c8], PT ;  /* 0x0000f2000b007a0c */ /* 0x000fe40003f06270 */
[----:B------:R-:W-:Y:S01]  /*e210*/  @!P2 LOP3.LUT R4, R4, 0xfffffffe, RZ, 0xc0, !PT ;  /* 0xfffffffe0404a812 */ /* 0x000fe200078ec0ff */
[----:B------:R-:W-:-:S04]  /*e220*/  @!P3 IMAD.WIDE R6, R6, 0x4, R2 ;  /* 0x000000040606b825 */ /* 0x000fc800078e0202 */
[----:B--2---:R-:W-:-:S04]  /*e230*/  @!P4 IMAD.WIDE R8, R5, 0x4, R2 ;  /* 0x000000040508c825 */ /* 0x004fc800078e0202 */
[----:B------:R-:W-:Y:S01]  /*e240*/  @!P2 IMAD.WIDE R4, R4, 0x4, R2 ;  /* 0x000000040404a825 */ /* 0x000fe200078e0202 */
[----:B------:R2:W-:Y:S04]  /*e250*/  @!P4 ST.E.64 [R8.64], R158 ;  /* 0x0000009e0800c985 */ /* 0x0005e8000c101b0c */
[----:B------:R3:W-:Y:S04]  /*e260*/  @!P3 ST.E.64 [R6.64], R162 ;  /* 0x000000a20600b985 */ /* 0x0007e8000c101b0c */
[----:B------:R4:W-:Y:S01]  /*e270*/  @!P2 ST.E.64 [R4.64], R174 ;  /* 0x000000ae0400a985 */ /* 0x0009e2000c101b0c */
[----:B--2---:R-:W-:-:S02]  /*e280*/  IADD3 R8, R0, 0x30, RZ ;  /* 0x0000003000087810 */ /* 0x004fc40007ffe0ff */
[----:B------:R-:W-:Y:S02]  /*e290*/  IADD3 R9, R0, 0x40, RZ ;  /* 0x0000004000097810 */ /* 0x000fe40007ffe0ff */
[----:B---3--:R-:W-:Y:S02]  /*e2a0*/  @!P1 LEA.HI R6, R10, R10, RZ, 0x1 ;  /* 0x0000000a0a069211 */ /* 0x008fe400078f08ff */
[----:B------:R-:W-:Y:S02]  /*e2b0*/  IADD3 R10, R0, 0x38, RZ ;  /* 0x00000038000a7810 */ /* 0x000fe40007ffe0ff */
[----:B----4-:R-:W-:Y:S02]  /*e2c0*/  @!P0 LEA.HI R4, R11, R11, RZ, 0x1 ;  /* 0x0000000b0b048211 */ /* 0x010fe400078f08ff */
[----:B------:R-:W-:Y:S02]  /*e2d0*/  @!P1 LOP3.LUT R6, R6, 0xfffffffe, RZ, 0xc0, !PT ;  /* 0xfffffffe06069812 */ /* 0x000fe400078ec0ff */
[----:B------:R-:W-:-:S02]  /*e2e0*/  @!P0 LOP3.LUT R4, R4, 0xfffffffe, RZ, 0xc0, !PT ;  /* 0xfffffffe04048812 */ /* 0x000fc400078ec0ff */
[----:B------:R-:W-:Y:S01]  /*e2f0*/  IADD3 R11, R0, 0x48, RZ ;  /* 0x00000048000b7810 */ /* 0x000fe20007ffe0ff */
[--C-:B------:R-:W-:Y:S01]  /*e300*/  @!P1 IMAD.WIDE R6, R6, 0x4, R2.reuse ;  /* 0x0000000406069825 */ /* 0x100fe200078e0202 */
[----:B------:R-:W-:Y:S02]  /*e310*/  ISETP.GE.AND P4, PT, R8, c[0x0][0x3c8], PT ;  /* 0x0000f20008007a0c */ /* 0x000fe40003f86270 */
[----:B------:R-:W-:Y:S01]  /*e320*/  ISETP.GE.AND P3, PT, R10, c[0x0][0x3c8], PT ;  /* 0x0000f2000a007a0c */ /* 0x000fe20003f66270 */
[----:B------:R-:W-:Y:S01]  /*e330*/  @!P0 IMAD.WIDE R4, R4, 0x4, R2 ;  /* 0x0000000404048825 */ /* 0x000fe200078e0202 */
[----:B------:R-:W-:Y:S01]  /*e340*/  ISETP.GE.AND P2, PT, R9, c[0x0][0x3c8], PT ;  /* 0x0000f20009007a0c */ /* 0x000fe20003f46270 */
[----:B------:R2:W-:Y:S01]  /*e350*/  @!P1 ST.E.64 [R6.64], R178 ;  /* 0x000000b206009985 */ /* 0x0005e2000c101b0c */
[----:B------:R-:W-:-:S03]  /*e360*/  ISETP.GE.AND P1, PT, R11, c[0x0][0x3c8], PT ;  /* 0x0000f2000b007a0c */ /* 0x000fc60003f26270 */
[----:B------:R3:W-:Y:S01]  /*e370*/  @!P0 ST.E.64 [R4.64], R190 ;  /* 0x000000be04008985 */ /* 0x0007e2000c101b0c */
[----:B------:R-:W-:-:S13]  /*e380*/  ISETP.GE.AND P0, PT, R12, c[0x0][0x3c8], PT ;  /* 0x0000f2000c007a0c */ /* 0x000fda0003f06270 */
[----:B------:R-:W-:-:S04]  /*e390*/  @!P0 LEA.HI R12, R12, R12, RZ, 0x1 ;  /* 0x0000000c0c0c8211 */ /* 0x000fc800078f08ff */
[----:B------:R-:W-:Y:S02]  /*e3a0*/  @!P0 LOP3.LUT R12, R12, 0xfffffffe, RZ, 0xc0, !PT ;  /* 0xfffffffe0c0c8812 */ /* 0x000fe400078ec0ff */
[----:B--2---:R-:W-:Y:S02]  /*e3b0*/  @!P3 LEA.HI R6, R10, R10, RZ, 0x1 ;  /* 0x0000000a0a06b211 */ /* 0x004fe400078f08ff */
[----:B------:R-:W-:Y:S02]  /*e3c0*/  @!P1 LEA.HI R7, R11, R11, RZ, 0x1 ;  /* 0x0000000b0b079211 */ /* 0x000fe400078f08ff */
[----:B---3--:R-:W-:Y:S02]  /*e3d0*/  @!P4 LEA.HI R4, R8, R8, RZ, 0x1 ;  /* 0x000000080804c211 */ /* 0x008fe400078f08ff */
[----:B------:R-:W-:Y:S02]  /*e3e0*/  @!P2 LEA.HI R5, R9, R9, RZ, 0x1 ;  /* 0x000000090905a211 */ /* 0x000fe400078f08ff */
[----:B------:R-:W-:-:S02]  /*e3f0*/  @!P4 LOP3.LUT R4, R4, 0xfffffffe, RZ, 0xc0, !PT ;  /* 0xfffffffe0404c812 */ /* 0x000fc400078ec0ff */
[----:B------:R-:W-:Y:S02]  /*e400*/  @!P3 LOP3.LUT R6, R6, 0xfffffffe, RZ, 0xc0, !PT ;  /* 0xfffffffe0606b812 */ /* 0x000fe400078ec0ff */
[----:B------:R-:W-:Y:S01]  /*e410*/  @!P2 LOP3.LUT R10, R5, 0xfffffffe, RZ, 0xc0, !PT ;  /* 0xfffffffe050aa812 */ /* 0x000fe200078ec0ff */
[----:B------:R-:W-:Y:S01]  /*e420*/  @!P4 IMAD.WIDE R4, R4, 0x4, R2 ;  /* 0x000000040404c825 */ /* 0x000fe200078e0202 */
[----:B------:R-:W-:-:S03]  /*e430*/  @!P1 LOP3.LUT R7, R7, 0xfffffffe, RZ, 0xc0, !PT ;  /* 0xfffffffe07079812 */ /* 0x000fc600078ec0ff */
[--C-:B------:R-:W-:Y:S01]  /*e440*/  @!P3 IMAD.WIDE R8, R6, 0x4, R2.reuse ;  /* 0x000000040608b825 */ /* 0x100fe200078e0202 */
[----:B------:R2:W-:Y:S03]  /*e450*/  @!P4 ST.E.64 [R4.64], R194 ;  /* 0x000000c20400c985 */ /* 0x0005e6000c101b0c */
[--C-:B------:R-:W-:Y:S01]  /*e460*/  @!P2 IMAD.WIDE R10, R10, 0x4, R2.reuse ;  /* 0x000000040a0aa825 */ /* 0x100fe200078e0202 */
[----:B------:R3:W-:Y:S03]  /*e470*/  @!P3 ST.E.64 [R8.64], R206 ;  /* 0x000000ce0800b985 */ /* 0x0007e6000c101b0c */
[--C-:B------:R-:W-:Y:S01]  /*e480*/  @!P1 IMAD.WIDE R6, R7, 0x4, R2.reuse ;  /* 0x0000000407069825 */ /* 0x100fe200078e0202 */
[----:B------:R-:W-:Y:S04]  /*e490*/  @!P2 ST.E.64 [R10.64], R70 ;  /* 0x000000460a00a985 */ /* 0x000fe8000c101b0c */
[----:B------:R4:W-:Y:S01]  /*e4a0*/  @!P1 ST.E.64 [R6.64], R82 ;  /* 0x0000005206009985 */ /* 0x0009e2000c101b0c */
[----:B--2---:R-:W-:Y:S01]  /*e4b0*/  @!P0 IMAD.WIDE R4, R12, 0x4, R2 ;  /* 0x000000040c048825 */ /* 0x004fe200078e0202 */
[----:B---3--:R-:W-:-:S04]  /*e4c0*/  IADD3 R8, R0, 0x58, RZ ;  /* 0x0000005800087810 */ /* 0x008fc80007ffe0ff */
[----:B------:R2:W-:Y:S01]  /*e4d0*/  @!P0 ST.E.64 [R4.64], R86 ;  /* 0x0000005604008985 */ /* 0x0005e2000c101b0c */
[----:B------:R-:W-:Y:S02]  /*e4e0*/  ISETP.GE.AND P4, PT, R8, c[0x0][0x3c8], PT ;  /* 0x0000f20008007a0c */ /* 0x000fe40003f86270 */
[C---:B----4-:R-:W-:Y:S02]  /*e4f0*/  IADD3 R7, R0.reuse, 0x60, RZ ;  /* 0x0000006000077810 */ /* 0x050fe40007ffe0ff */
[----:B------:R-:W-:Y:S02]  /*e500*/  IADD3 R6, R0, 0x68, RZ ;  /* 0x0000006800067810 */ /* 0x000fe40007ffe0ff */
[----:B------:R-:W-:Y:S02]  /*e510*/  ISETP.GE.AND P3, PT, R7, c[0x0][0x3c8], PT ;  /* 0x0000f20007007a0c */ /* 0x000fe40003f66270 */
[----:B------:R-:W-:-:S05]  /*e520*/  ISETP.GE.AND P2, PT, R6, c[0x0][0x3c8], PT ;  /* 0x0000f20006007a0c */ /* 0x000fca0003f46270 */
[----:B------:R-:W-:-:S06]  /*e530*/  @!P4 LEA.HI R9, R8, R8, RZ, 0x1 ;  /* 0x000000080809c211 */ /* 0x000fcc00078f08ff */
[----:B------:R-:W-:Y:S02]  /*e540*/  @!P3 LEA.HI R8, R7, R7, RZ, 0x1 ;  /* 0x000000070708b211 */ /* 0x000fe400078f08ff */
[----:B------:R-:W-:Y:S02]  /*e550*/  @!P2 LEA.HI R7, R6, R6, RZ, 0x1 ;  /* 0x000000060607a211 */ /* 0x000fe400078f08ff */
[----:B------:R-:W-:Y:S02]  /*e560*/  @!P3 LOP3.LUT R8, R8, 0xfffffffe, RZ, 0xc0, !PT ;  /* 0xfffffffe0808b812 */ /* 0x000fe400078ec0ff */
[C---:B--2---:R-:W-:Y:S02]  /*e570*/  IADD3 R5, R0.reuse, 0x70, RZ ;  /* 0x0000007000057810 */ /* 0x044fe40007ffe0ff */
[----:B------:R-:W-:Y:S02]  /*e580*/  IADD3 R4, R0, 0x78, RZ ;  /* 0x0000007800047810 */ /* 0x000fe40007ffe0ff */
[----:B------:R-:W-:-:S02]  /*e590*/  ISETP.GE.AND P1, PT, R5, c[0x0][0x3c8], PT ;  /* 0x0000f20005007a0c */ /* 0x000fc40003f26270 */
[----:B------:R-:W-:Y:S02]  /*e5a0*/  ISETP.GE.AND P0, PT, R4, c[0x0][0x3c8], PT ;  /* 0x0000f20004007a0c */ /* 0x000fe40003f06270 */
[----:B------:R-:W-:-:S09]  /*e5b0*/  @!P2 LOP3.LUT R7, R7, 0xfffffffe, RZ, 0xc0, !PT ;  /* 0xfffffffe0707a812 */ /* 0x000fd200078ec0ff */
[----:B------:R-:W-:Y:S02]  /*e5c0*/  @!P1 LEA.HI R6, R5, R5, RZ, 0x1 ;  /* 0x0000000505069211 */ /* 0x000fe400078f08ff */
[----:B------:R-:W-:Y:S02]  /*e5d0*/  @!P0 LEA.HI R4, R4, R4, RZ, 0x1 ;  /* 0x0000000404048211 */ /* 0x000fe400078f08ff */
[----:B------:R-:W-:Y:S01]  /*e5e0*/  @!P4 LOP3.LUT R5, R9, 0xfffffffe, RZ, 0xc0, !PT ;  /* 0xfffffffe0905c812 */ /* 0x000fe200078ec0ff */
[--C-:B------:R-:W-:Y:S01]  /*e5f0*/  @!P3 IMAD.WIDE R8, R8, 0x4, R2.reuse ;  /* 0x000000040808b825 */ /* 0x100fe200078e0202 */
[----:B------:R-:W-:Y:S02]  /*e600*/  @!P1 LOP3.LUT R12, R6, 0xfffffffe, RZ, 0xc0, !PT ;  /* 0xfffffffe060c9812 */ /* 0x000fe400078ec0ff */
[----:B------:R-:W-:Y:S01]  /*e610*/  @!P0 LOP3.LUT R13, R4, 0xfffffffe, RZ, 0xc0, !PT ;  /* 0xfffffffe040d8812 */ /* 0x000fe200078ec0ff */
[----:B------:R-:W-:-:S04]  /*e620*/  @!P4 IMAD.WIDE R10, R5, 0x4, R2 ;  /* 0x00000004050ac825 */ /* 0x000fc800078e0202 */
[--C-:B------:R-:W-:Y:S01]  /*e630*/  @!P2 IMAD.WIDE R6, R7, 0x4, R2.reuse ;  /* 0x000000040706a825 */ /* 0x100fe200078e0202 */
[----:B------:R2:W-:Y:S03]  /*e640*/  @!P4 ST.E.64 [R10.64], R98 ;  /* 0x000000620a00c985 */ /* 0x0005e6000c101b0c */
[--C-:B------:R-:W-:Y:S01]  /*e650*/  @!P1 IMAD.WIDE R4, R12, 0x4, R2.reuse ;  /* 0x000000040c049825 */ /* 0x100fe200078e0202 */
[----:B------:R2:W-:Y:S03]  /*e660*/  @!P3 ST.E.64 [R8.64], R102 ;  /* 0x000000660800b985 */ /* 0x0005e6000c101b0c */
[----:B------:R-:W-:Y:S01]  /*e670*/  @!P0 IMAD.WIDE R2, R13, 0x4, R2 ;  /* 0x000000040d028825 */ /* 0x000fe200078e0202 */
[----:B------:R2:W-:Y:S04]  /*e680*/  @!P2 ST.E.64 [R6.64], R114 ;  /* 0x000000720600a985 */ /* 0x0005e8000c101b0c */
[----:B------:R2:W-:Y:S04]  /*e690*/  @!P1 ST.E.64 [R4.64], R118 ;  /* 0x0000007604009985 */ /* 0x0005e8000c101b0c */
[----:B------:R2:W-:Y:S02]  /*e6a0*/  @!P0 ST.E.64 [R2.64], R130 ;  /* 0x0000008202008985 */ /* 0x0005e4000c101b0c */
.L_x_160:
[----:B------:R-:W-:Y:S05]  /*e6b0*/  BSYNC B0 ;  /* 0x0000000000007941 */ /* 0x000fea0003800000 */
.L_x_159:
[----:B--23--:R2:W3:Y:S01]  /*e6c0*/  SHFL.IDX PT, R3, R22, 0x2, 0x1c1f ;  /* 0x005c1f0016037f89 */ /* 0x00c4e200000e0000 */
[----:B------:R-:W-:Y:S03]  /*e6d0*/  BSSY B0, `(.L_x_161) ;  /* 0x0000060000007945 */ /* 0x000fe60003800000 */
[----:B----4-:R2:W4:Y:S01]  /*e6e0*/  SHFL.IDX PT, R2, R23, 0x2, 0x1c1f ;  /* 0x005c1f0017027f89 */ /* 0x01052200000e0000 */
[----:B------:R-:W-:Y:S05]  /*e6f0*/  @P5 BRA `(.L_x_162) ;  /* 0x000005d000005947 */ /* 0x000fea0003800000 */
[C---:B------:R-:W-:Y:S02]  /*e700*/  IADD3 R5, R0.reuse, 0x8, RZ ;  /* 0x0000000800057810 */ /* 0x040fe40007ffe0ff */
[----:B------:R-:W-:-:S02]  /*e710*/  IADD3 R4, R0, 0x10, RZ ;  /* 0x0000001000047810 */ /* 0x000fc40007ffe0ff */
[----:B------:R-:W-:Y:S02]  /*e720*/  ISETP.GE.AND P2, PT, R5, c[0x0][0x3c8], PT ;  /* 0x0000f20005007a0c */ /* 0x000fe40003f46270 */
[----:B------:R-:W-:Y:S02]  /*e730*/  ISETP.GE.AND P1, PT, R4, c[0x0][0x3c8], PT ;  /* 0x0000f20004007a0c */ /* 0x000fe40003f26270 */
[C---:B------:R-:W-:Y:S02]  /*e740*/  ISETP.GE.AND P3, PT, R0.reuse, c[0x0][0x3c8], PT ;  /* 0x0000f20000007a0c */ /* 0x040fe40003f66270 */
[C---:B------:R-:W-:Y:S02]  /*e750*/  IADD3 R10, R0.reuse, 0x18, RZ ;  /* 0x00000018000a7810 */ /* 0x040fe40007ffe0ff */
[----:B------:R-:W-:Y:S02]  /*e760*/  IADD3 R11, R0, 0x20, RZ ;  /* 0x00000020000b7810 */ /* 0x000fe40007ffe0ff */
[----:B------:R-:W-:-:S02]  /*e770*/  ISETP.GE.AND P0, PT, R10, c[0x0][0x3c8], PT ;  /* 0x0000f2000a007a0c */ /* 0x000fc40003f06270 */
[----:B------:R-:W-:Y:S02]  /*e780*/  ISETP.GE.AND P5, PT, R11, c[0x0][0x3c8], PT ;  /* 0x0000f2000b007a0c */ /* 0x000fe40003fa6270 */
[----:B------:R-:W-:Y:S02]  /*e790*/  @!P2 LEA.HI R5, R5, R5, RZ, 0x1 ;  /* 0x000000050505a211 */ /* 0x000fe400078f08ff */
[----:B------:R-:W-:Y:S01]  /*e7a0*/  @!P1 LEA.HI R4, R4, R4, RZ, 0x1 ;  /* 0x0000000404049211 */ /* 0x000fe200078f08ff */
[--C-:B---34-:R-:W-:Y:S01]  /*e7b0*/  @!P3 IMAD.WIDE R6, R0, 0x4, R2.reuse ;  /* 0x000000040006b825 */ /* 0x118fe200078e0202 */
[----:B------:R-:W-:Y:S02]  /*e7c0*/  @!P2 LOP3.LUT R5, R5, 0xfffffffe, RZ, 0xc0, !PT ;  /* 0xfffffffe0505a812 */ /* 0x000fe400078ec0ff */
[----:B------:R-:W-:Y:S02]  /*e7d0*/  @!P1 LOP3.LUT R8, R4, 0xfffffffe, RZ, 0xc0, !PT ;  /* 0xfffffffe04089812 */ /* 0x000fe400078ec0ff */
[----:B------:R3:W-:Y:S01]  /*e7e0*/  @!P3 ST.E.64 [R6.64], R144 ;  /* 0x000000900600b985 */ /* 0x0007e2000c101b0c */
[----:B------:R-:W-:Y:S01]  /*e7f0*/  @!P2 IMAD.WIDE R4, R5, 0x4, R2 ;  /* 0x000000040504a825 */ /* 0x000fe200078e0202 */
[----:B------:R-:W-:-:S03]  /*e800*/  IADD3 R12, R0, 0x48, RZ ;  /* 0x00000048000c7810 */ /* 0x000fc60007ffe0ff */
[----:B------:R-:W-:Y:S01]  /*e810*/  @!P1 IMAD.WIDE R8, R8, 0x4, R2 ;  /* 0x0000000408089825 */ /* 0x000fe200078e0202 */
[----:B------:R4:W-:Y:S04]  /*e820*/  @!P2 ST.E.64 [R4.64], R152 ;  /* 0x000000980400a985 */ /* 0x0009e8000c101b0c */
[----:B------:R1:W-:Y:S01]  /*e830*/  @!P1 ST.E.64 [R8.64], R164 ;  /* 0x000000a408009985 */ /* 0x0003e2000c101b0c */
[----:B---3--:R-:W-:Y:S02]  /*e840*/  IADD3 R7, R0, 0x28, RZ ;  /* 0x0000002800077810 */ /* 0x008fe40007ffe0ff */
[----:B------:R-:W-:Y:S02]  /*e850*/  @!P5 LEA.HI R6, R11, R11, RZ, 0x1 ;  /* 0x0000000b0b06d211 */ /* 0x000fe400078f08ff */
[----:B------:R-:W-:-:S02]  /*e860*/  ISETP.GE.AND P4, PT, R7, c[0x0][0x3c8], PT ;  /* 0x0000f20007007a0c */ /* 0x000fc40003f86270 */
[----:B----4-:R-:W-:Y:S02]  /*e870*/  @!P0 LEA.HI R4, R10, R10, RZ, 0x1 ;  /* 0x0000000a0a048211 */ /* 0x010fe400078f08ff */
[----:B------:R-:W-:Y:S02]  /*e880*/  IADD3 R10, R0, 0x40, RZ ;  /* 0x00000040000a7810 */ /* 0x000fe40007ffe0ff */
[----:B------:R-:W-:Y:S02]  /*e890*/  @!P0 LOP3.LUT R4, R4, 0xfffffffe, RZ, 0xc0, !PT ;  /* 0xfffffffe04048812 */ /* 0x000fe400078ec0ff */
[C---:B-1----:R-:W-:Y:S02]  /*e8a0*/  IADD3 R8, R0.reuse, 0x30, RZ ;  /* 0x0000003000087810 */ /* 0x042fe40007ffe0ff */
[----:B------:R-:W-:Y:S01]  /*e8b0*/  IADD3 R9, R0, 0x38, RZ ;  /* 0x0000003800097810 */ /* 0x000fe20007ffe0ff */
[----:B------:R-:W-:Y:S01]  /*e8c0*/  @!P0 IMAD.WIDE R4, R4, 0x4, R2 ;  /* 0x0000000404048825 */ /* 0x000fe200078e0202 */
[----:B------:R-:W-:-:S02]  /*e8d0*/  ISETP.GE.AND P3, PT, R8, c[0x0][0x3c8], PT ;  /* 0x0000f20008007a0c */ /* 0x000fc40003f66270 */
[----:B------:R-:W-:Y:S02]  /*e8e0*/  ISETP.GE.AND P2, PT, R9, c[0x0][0x3c8], PT ;  /* 0x0000f20009007a0c */ /* 0x000fe40003f46270 */
[----:B------:R-:W-:Y:S01]  /*e8f0*/  @!P5 LOP3.LUT R6, R6, 0xfffffffe, RZ, 0xc0, !PT ;  /* 0xfffffffe0606d812 */ /* 0x000fe200078ec0ff */
[----:B------:R1:W-:Y:S01]  /*e900*/  @!P0 ST.E.64 [R4.64], R168 ;  /* 0x000000a804008985 */ /* 0x0003e2000c101b0c */
[----:B------:R-:W-:Y:S02]  /*e910*/  ISETP.GE.AND P1, PT, R10, c[0x0][0x3c8], PT ;  /* 0x0000f2000a007a0c */ /* 0x000fe40003f26270 */
[----:B------:R-:W-:-:S13]  /*e920*/  ISETP.GE.AND P0, PT, R12, c[0x0][0x3c8], PT ;  /* 0x0000f2000c007a0c */ /* 0x000fda0003f06270 */
[----:B------:R-:W-:-:S04]  /*e930*/  @!P0 LEA.HI R12, R12, R12, RZ, 0x1 ;  /* 0x0000000c0c0c8211 */ /* 0x000fc800078f08ff */
[----:B------:R-:W-:Y:S01]  /*e940*/  @!P0 LOP3.LUT R12, R12, 0xfffffffe, RZ, 0xc0, !PT ;  /* 0xfffffffe0c0c8812 */ /* 0x000fe200078ec0ff */
[----:B-1----:R-:W-:Y:S01]  /*e950*/  @!P5 IMAD.WIDE R4, R6, 0x4, R2 ;  /* 0x000000040604d825 */ /* 0x002fe200078e0202 */
[----:B------:R-:W-:Y:S02]  /*e960*/  @!P4 LEA.HI R6, R7, R7, RZ, 0x1 ;  /* 0x000000070706c211 */ /* 0x000fe400078f08ff */
[----:B------:R-:W-:Y:S02]  /*e970*/  @!P1 LEA.HI R7, R10, R10, RZ, 0x1 ;  /* 0x0000000a0a079211 */ /* 0x000fe400078f08ff */
[----:B------:R1:W-:Y:S01]  /*e980*/  @!P5 ST.E.64 [R4.64], R180 ;  /* 0x000000b40400d985 */ /* 0x0003e2000c101b0c */
[----:B------:R-:W-:Y:S02]  /*e990*/  @!P4 LOP3.LUT R6, R6, 0xfffffffe, RZ, 0xc0, !PT ;  /* 0xfffffffe0606c812 */ /* 0x000fe400078ec0ff */
[----:B------:R-:W-:Y:S02]  /*e9a0*/  @!P1 LOP3.LUT R7, R7, 0xfffffffe, RZ, 0xc0, !PT ;  /* 0xfffffffe07079812 */ /* 0x000fe400078ec0ff */
[----:B-1----:R-:W-:-:S02]  /*e9b0*/  @!P3 LEA.HI R5, R8, R8, RZ, 0x1 ;  /* 0x000000080805b211 */ /* 0x002fc400078f08ff */
[----:B------:R-:W-:Y:S02]  /*e9c0*/  @!P2 LEA.HI R4, R9, R9, RZ, 0x1 ;  /* 0x000000090904a211 */ /* 0x000fe400078f08ff */
[----:B------:R-:W-:Y:S02]  /*e9d0*/  @!P3 LOP3.LUT R8, R5, 0xfffffffe, RZ, 0xc0, !PT ;  /* 0xfffffffe0508b812 */ /* 0x000fe400078ec0ff */
[----:B------:R-:W-:Y:S01]  /*e9e0*/  @!P2 LOP3.LUT R10, R4, 0xfffffffe, RZ, 0xc0, !PT ;  /* 0xfffffffe040aa812 */ /* 0x000fe200078ec0ff */
[----:B------:R-:W-:-:S04]  /*e9f0*/  @!P4 IMAD.WIDE R4, R6, 0x4, R2 ;  /* 0x000000040604c825 */ /* 0x000fc800078e0202 */
[--C-:B------:R-:W-:Y:S01]  /*ea00*/  @!P3 IMAD.WIDE R8, R8, 0x4, R2.reuse ;  /* 0x000000040808b825 */ /* 0x100fe200078e0202 */
[----:B------:R1:W-:Y:S03]  /*ea10*/  @!P4 ST.E.64 [R4.64], R184 ;  /* 0x000000b80400c985 */ /* 0x0003e6000c101b0c */
[--C-:B------:R-:W-:Y:S01]  /*ea20*/  @!P2 IMAD.WIDE R10, R10, 0x4, R2.reuse ;  /* 0x000000040a0aa825 */ /* 0x100fe200078e0202 */
[----:B------:R3:W-:Y:S03]  /*ea30*/  @!P3 ST.E.64 [R8.64], R196 ;  /* 0x000000c40800b985 */ /* 0x0007e6000c101b0c */
[--C-:B------:R-:W-:Y:S01]  /*ea40*/  @!P1 IMAD.WIDE R6, R7, 0x4, R2.reuse ;  /* 0x0000000407069825 */ /* 0x100fe200078e0202 */
[----:B------:R-:W-:Y:S04]  /*ea50*/  @!P2 ST.E.64 [R10.64], R200 ;  /* 0x000000c80a00a985 */ /* 0x000fe8000c101b0c */
[----:B------:R4:W-:Y:S01]  /*ea60*/  @!P1 ST.E.64 [R6.64], R72 ;  /* 0x0000004806009985 */ /* 0x0009e2000c101b0c */
[----:B-1----:R-:W-:Y:S01]  /*ea70*/  @!P0 IMAD.WIDE R4, R12, 0x4, R2 ;  /* 0x000000040c048825 */ /* 0x002fe200078e0202 */
[----:B---3--:R-:W-:-:S04]  /*ea80*/  IADD3 R9, R0, 0x50, RZ ;  /* 0x0000005000097810 */ /* 0x008fc80007ffe0ff */
[----:B------:R1:W-:Y:S01]  /*ea90*/  @!P0 ST.E.64 [R4.64], R76 ;  /* 0x0000004c04008985 */ /* 0x0003e2000c101b0c */
[----:B------:R-:W-:Y:S02]  /*eaa0*/  IADD3 R8, R0, 0x58, RZ ;  /* 0x0000005800087810 */ /* 0x000fe40007ffe0ff */
[----:B------:R-:W-:Y:S02]  /*eab0*/  ISETP.GE.AND P5, PT, R9, c[0x0][0x3c8], PT ;  /* 0x0000f20009007a0c */ /* 0x000fe40003fa6270 */
[----:B------:R-:W-:Y:S02]  /*eac0*/  ISETP.GE.AND P4, PT, R8, c[0x0][0x3c8], PT ;  /* 0x0000f20008007a0c */ /* 0x000fe40003f86270 */
[C---:B----4-:R-:W-:Y:S02]  /*ead0*/  IADD3 R7, R0.reuse, 0x60, RZ ;  /* 0x0000006000077810 */ /* 0x050fe40007ffe0ff */
[----:B------:R-:W-:Y:S02]  /*eae0*/  IADD3 R6, R0, 0x68, RZ ;  /* 0x0000006800067810 */ /* 0x000fe40007ffe0ff */
[----:B------:R-:W-:-:S02]  /*eaf0*/  ISETP.GE.AND P3, PT, R7, c[0x0][0x3c8], PT ;  /* 0x0000f20007007a0c */ /* 0x000fc40003f66270 */
[----:B------:R-:W-:-:S03]  /*eb00*/  ISETP.GE.AND P2, PT, R6, c[0x0][0x3c8], PT ;  /* 0x0000f20006007a0c */ /* 0x000fc60003f46270 */
[----:B------:R-:W-:Y:S02]  /*eb10*/  @!P5 LEA.HI R9, R9, R9, RZ, 0x1 ;  /* 0x000000090909d211 */ /* 0x000fe400078f08ff */
[----:B------:R-:W-:-:S04]  /*eb20*/  @!P4 LEA.HI R10, R8, R8, RZ, 0x1 ;  /* 0x00000008080ac211 */ /* 0x000fc800078f08ff */
[----:B------:R-:W-:Y:S02]  /*eb30*/  @!P4 LOP3.LUT R10, R10, 0xfffffffe, RZ, 0xc0, !PT ;  /* 0xfffffffe0a0ac812 */ /* 0x000fe400078ec0ff */
[----:B------:R-:W-:Y:S02]  /*eb40*/  @!P3 LEA.HI R8, R7, R7, RZ, 0x1 ;  /* 0x000000070708b211 */ /* 0x000fe400078f08ff */
[----:B------:R-:W-:Y:S01]  /*eb50*/  @!P2 LEA.HI R7, R6, R6, RZ, 0x1 ;  /* 0x000000060607a211 */ /* 0x000fe200078f08ff */
[----:B------:R-:W-:Y:S01]  /*eb60*/  @!P4 IMAD.WIDE R10, R10, 0x4, R2 ;  /* 0x000000040a0ac825 */ /* 0x000fe200078e0202 */
[----:B------:R-:W-:Y:S02]  /*eb70*/  @!P3 LOP3.LUT R8, R8, 0xfffffffe, RZ, 0xc0, !PT ;  /* 0xfffffffe0808b812 */ /* 0x000fe400078ec0ff */
[C---:B-1----:R-:W-:Y:S02]  /*eb80*/  IADD3 R5, R0.reuse, 0x70, RZ ;  /* 0x0000007000057810 */ /* 0x042fe40007ffe0ff */
[----:B------:R-:W-:-:S02]  /*eb90*/  IADD3 R4, R0, 0x78, RZ ;  /* 0x0000007800047810 */ /* 0x000fc40007ffe0ff */
[----:B------:R-:W-:Y:S02]  /*eba0*/  ISETP.GE.AND P1, PT, R5, c[0x0][0x3c8], PT ;  /* 0x0000f20005007a0c */ /* 0x000fe40003f26270 */
[----:B------:R-:W-:Y:S02]  /*ebb0*/  ISETP.GE.AND P0, PT, R4, c[0x0][0x3c8], PT ;  /* 0x0000f20004007a0c */ /* 0x000fe40003f06270 */
[----:B------:R-:W-:-:S09]  /*ebc0*/  @!P2 LOP3.LUT R7, R7, 0xfffffffe, RZ, 0xc0, !PT ;  /* 0xfffffffe0707a812 */ /* 0x000fd200078ec0ff */
[----:B------:R-:W-:Y:S02]  /*ebd0*/  @!P1 LEA.HI R6, R5, R5, RZ, 0x1 ;  /* 0x0000000505069211 */ /* 0x000fe400078f08ff */
[----:B------:R-:W-:Y:S01]  /*ebe0*/  @!P5 LOP3.LUT R5, R9, 0xfffffffe, RZ, 0xc0, !PT ;  /* 0xfffffffe0905d812 */ /* 0x000fe200078ec0ff */
[--C-:B------:R-:W-:Y:S01]  /*ebf0*/  @!P3 IMAD.WIDE R8, R8, 0x4, R2.reuse ;  /* 0x000000040808b825 */ /* 0x100fe200078e0202 */
[----:B------:R-:W-:Y:S02]  /*ec00*/  @!P0 LEA.HI R4, R4, R4, RZ, 0x1 ;  /* 0x0000000404048211 */ /* 0x000fe400078f08ff */
[----:B------:R-:W-:Y:S01]  /*ec10*/  @!P1 LOP3.LUT R14, R6, 0xfffffffe, RZ, 0xc0, !PT ;  /* 0xfffffffe060e9812 */ /* 0x000fe200078ec0ff */
[----:B------:R-:W-:Y:S01]  /*ec20*/  @!P5 IMAD.WIDE R12, R5, 0x4, R2 ;  /* 0x00000004050cd825 */ /* 0x000fe200078e0202 */
[----:B------:R-:W-:-:S03]  /*ec30*/  @!P0 LOP3.LUT R15, R4, 0xfffffffe, RZ, 0xc0, !PT ;  /* 0xfffffffe040f8812 */ /* 0x000fc600078ec0ff */
[--C-:B------:R-:W-:Y:S01]  /*ec40*/  @!P2 IMAD.WIDE R6, R7, 0x4, R2.reuse ;  /* 0x000000040706a825 */ /* 0x100fe200078e0202 */
[----:B------:R1:W-:Y:S03]  /*ec50*/  @!P5 ST.E.64 [R12.64], R88 ;  /* 0x000000580c00d985 */ /* 0x0003e6000c101b0c */
[--C-:B------:R-:W-:Y:S01]  /*ec60*/  @!P1 IMAD.WIDE R4, R14, 0x4, R2.reuse ;  /* 0x000000040e049825 */ /* 0x100fe200078e0202 */
[----:B------:R1:W-:Y:S03]  /*ec70*/  @!P4 ST.E.64 [R10.64], R92 ;  /* 0x0000005c0a00c985 */ /* 0x0003e6000c101b0c */
[----:B------:R-:W-:Y:S01]  /*ec80*/  @!P0 IMAD.WIDE R2, R15, 0x4, R2 ;  /* 0x000000040f028825 */ /* 0x000fe200078e0202 */
[----:B------:R1:W-:Y:S04]  /*ec90*/  @!P3 ST.E.64 [R8.64], R104 ;  /* 0x000000680800b985 */ /* 0x0003e8000c101b0c */
[----:B------:R1:W-:Y:S04]  /*eca0*/  @!P2 ST.E.64 [R6.64], R108 ;  /* 0x0000006c0600a985 */ /* 0x0003e8000c101b0c */
[----:B------:R1:W-:Y:S04]  /*ecb0*/  @!P1 ST.E.64 [R4.64], R120 ;  /* 0x0000007804009985 */ /* 0x0003e8000c101b0c */
[----:B------:R1:W-:Y:S02]  /*ecc0*/  @!P0 ST.E.64 [R2.64], R124 ;  /* 0x0000007c02008985 */ /* 0x0003e4000c101b0c */
.L_x_162:
[----:B------:R-:W-:Y:S05]  /*ecd0*/  BSYNC B0 ;  /* 0x0000000000007941 */ /* 0x000fea0003800000 */
.L_x_161:
[----:B-1-3--:R1:W3:Y:S04]  /*ece0*/  SHFL.IDX PT, R3, R22, 0x3, 0x1c1f ;  /* 0x007c1f0016037f89 */ /* 0x00a2e800000e0000 */
[----:B----4-:R1:W4:Y:S01]  /*ecf0*/  SHFL.IDX PT, R2, R23, 0x3, 0x1c1f ;  /* 0x007c1f0017027f89 */ /* 0x01032200000e0000 */
[----:B------:R-:W-:Y:S05]  /*ed00*/  @P6 EXIT ;  /* 0x000000000000694d */ /* 0x000fea0003800000 */
[C---:B------:R-:W-:Y:S02]  /*ed10*/  ISETP.GE.AND P0, PT, R0.reuse, c[0x0][0x3c8], PT ;  /* 0x0000f20000007a0c */ /* 0x040fe40003f06270 */
[----:B------:R-:W-:-:S02]  /*ed20*/  IADD3 R5, R0, 0x8, RZ ;  /* 0x0000000800057810 */ /* 0x000fc40007ffe0ff */
[----:B------:R-:W-:Y:S02]  /*ed30*/  IADD3 R4, R0, 0x10, RZ ;  /* 0x0000001000047810 */ /* 0x000fe40007ffe0ff */
[----:B------:R-:W-:Y:S02]  /*ed40*/  ISETP.GE.AND P6, PT, R5, c[0x0][0x3c8], PT ;  /* 0x0000f20005007a0c */ /* 0x000fe40003fc6270 */
[----:B------:R-:W-:Y:S02]  /*ed50*/  ISETP.GE.AND P5, PT, R4, c[0x0][0x3c8], PT ;  /* 0x0000f20004007a0c */ /* 0x000fe40003fa6270 */
[C---:B------:R-:W-:Y:S02]  /*ed60*/  IADD3 R8, R0.reuse, 0x18, RZ ;  /* 0x0000001800087810 */ /* 0x040fe40007ffe0ff */
[C---:B------:R-:W-:Y:S01]  /*ed70*/  IADD3 R9, R0.reuse, 0x20, RZ ;  /* 0x0000002000097810 */ /* 0x040fe20007ffe0ff */
[C---:B---34-:R-:W-:Y:S01]  /*ed80*/  @!P0 IMAD.WIDE R6, R0.reuse, 0x4, R2 ;  /* 0x0000000400068825 */ /* 0x058fe200078e0202 */
[----:B------:R-:W-:-:S02]  /*ed90*/  IADD3 R10, R0, 0x28, RZ ;  /* 0x00000028000a7810 */ /* 0x000fc40007ffe0ff */
[C---:B------:R-:W-:Y:S02]  /*eda0*/  IADD3 R11, R0.reuse, 0x30, RZ ;  /* 0x00000030000b7810 */ /* 0x040fe40007ffe0ff */
[----:B------:R3:W-:Y:S01]  /*edb0*/  @!P0 ST.E.64 [R6.64], R146 ;  /* 0x0000009206008985 */ /* 0x0007e2000c101b0c */
[----:B------:R-:W-:Y:S02]  /*edc0*/  IADD3 R12, R0, 0x38, RZ ;  /* 0x00000038000c7810 */ /* 0x000fe40007ffe0ff */
[----:B------:R-:W-:Y:S02]  /*edd0*/  @!P5 LEA.HI R4, R4, R4, RZ, 0x1 ;  /* 0x000000040404d211 */ /* 0x000fe400078f08ff */
[----:B------:R-:W-:Y:S02]  /*ede0*/  ISETP.GE.AND P4, PT, R8, c[0x0][0x3c8], PT ;  /* 0x0000f20008007a0c */ /* 0x000fe40003f86270 */
[----:B------:R-:W-:Y:S02]  /*edf0*/  ISETP.GE.AND P3, PT, R9, c[0x0][0x3c8], PT ;  /* 0x0000f20009007a0c */ /* 0x000fe40003f66270 */
[----:B------:R-:W-:-:S02]  /*ee00*/  @!P5 LOP3.LUT R4, R4, 0xfffffffe, RZ, 0xc0, !PT ;  /* 0xfffffffe0404d812 */ /* 0x000fc400078ec0ff */
[----:B------:R-:W-:Y:S02]  /*ee10*/  ISETP.GE.AND P2, PT, R10, c[0x0][0x3c8], PT ;  /* 0x0000f2000a007a0c */ /* 0x000fe40003f46270 */
[----:B------:R-:W-:Y:S02]  /*ee20*/  ISETP.GE.AND P1, PT, R11, c[0x0][0x3c8], PT ;  /* 0x0000f2000b007a0c */ /* 0x000fe40003f26270 */
[----:B------:R-:W-:Y:S02]  /*ee30*/  ISETP.GE.AND P0, PT, R12, c[0x0][0x3c8], PT ;  /* 0x0000f2000c007a0c */ /* 0x000fe40003f06270 */
[C---:B------:R-:W-:Y:S02]  /*ee40*/  IADD3 R14, R0.reuse, 0x40, RZ ;  /* 0x00000040000e7810 */ /* 0x040fe40007ffe0ff */
[----:B------:R-:W-:Y:S02]  /*ee50*/  IADD3 R15, R0, 0x48, RZ ;  /* 0x00000048000f7810 */ /* 0x000fe40007ffe0ff */
[----:B---3--:R-:W-:Y:S01]  /*ee60*/  @!P6 LEA.HI R6, R5, R5, RZ, 0x1 ;  /* 0x000000050506e211 */ /* 0x008fe200078f08ff */
[----:B------:R-:W-:-:S03]  /*ee70*/  @!P5 IMAD.WIDE R4, R4, 0x4, R2 ;  /* 0x000000040404d825 */ /* 0x000fc600078e0202 */
[----:B------:R-:W-:-:S05]  /*ee80*/  @!P6 LOP3.LUT R6, R6, 0xfffffffe, RZ, 0xc0, !PT ;  /* 0xfffffffe0606e812 */ /* 0x000fca00078ec0ff */
[----:B------:R-:W-:-:S05]  /*ee90*/  @!P6 IMAD.WIDE R6, R6, 0x4, R2 ;  /* 0x000000040606e825 */ /* 0x000fca00078e0202 */
[----:B------:R3:W-:Y:S01]  /*eea0*/  @!P6 ST.E.64 [R6.64], R154 ;  /* 0x0000009a0600e985 */ /* 0x0007e2000c101b0c */
[----:B------:R-:W-:-:S03]  /*eeb0*/  ISETP.GE.AND P6, PT, R14, c[0x0][0x3c8], PT ;  /* 0x0000f2000e007a0c */ /* 0x000fc60003fc6270 */
[----:B------:R4:W-:Y:S01]  /*eec0*/  @!P5 ST.E.64 [R4.64], R166 ;  /* 0x000000a60400d985 */ /* 0x0009e2000c101b0c */
[----:B------:R-:W-:Y:S02]  /*eed0*/  ISETP.GE.AND P5, PT, R15, c[0x0][0x3c8], PT ;  /* 0x0000f2000f007a0c */ /* 0x000fe40003fa6270 */
[----:B---3--:R-:W-:Y:S02]  /*eee0*/  @!P2 LEA.HI R7, R10, R10, RZ, 0x1 ;  /* 0x0000000a0a07a211 */ /* 0x008fe400078f08ff */
[----:B------:R-:W-:Y:S02]  /*eef0*/  @!P1 LEA.HI R6, R11, R11, RZ, 0x1 ;  /* 0x0000000b0b069211 */ /* 0x000fe400078f08ff */
[----:B----4-:R-:W-:Y:S02]  /*ef00*/  @!P4 LEA.HI R4, R8, R8, RZ, 0x1 ;  /* 0x000000080804c211 */ /* 0x010fe400078f08ff */
[----:B------:R-:W-:Y:S02]  /*ef10*/  @!P3 LEA.HI R8, R9, R9, RZ, 0x1 ;  /* 0x000000090908b211 */ /* 0x000fe400078f08ff */
[----:B------:R-:W-:-:S02]  /*ef20*/  @!P0 LEA.HI R5, R12, R12, RZ, 0x1 ;  /* 0x0000000c0c058211 */ /* 0x000fc400078f08ff */
[----:B------:R-:W-:Y:S02]  /*ef30*/  @!P4 LOP3.LUT R4, R4, 0xfffffffe, RZ, 0xc0, !PT ;  /* 0xfffffffe0404c812 */ /* 0x000fe400078ec0ff */
[----:B------:R-:W-:Y:S02]  /*ef40*/  @!P3 LOP3.LUT R8, R8, 0xfffffffe, RZ, 0xc0, !PT ;  /* 0xfffffffe0808b812 */ /* 0x000fe400078ec0ff */
[----:B------:R-:W-:Y:S01]  /*ef50*/  @!P2 LOP3.LUT R7, R7, 0xfffffffe, RZ, 0xc0, !PT ;  /* 0xfffffffe0707a812 */ /* 0x000fe200078ec0ff */
[--C-:B------:R-:W-:Y:S01]  /*ef60*/  @!P4 IMAD.WIDE R12, R4, 0x4, R2.reuse ;  /* 0x00000004040cc825 */ /* 0x100fe200078e0202 */
[----:B------:R-:W-:Y:S02]  /*ef70*/  @!P1 LOP3.LUT R6, R6, 0xfffffffe, RZ, 0xc0, !PT ;  /* 0xfffffffe06069812 */ /* 0x000fe400078ec0ff */
[----:B------:R-:W-:Y:S01]  /*ef80*/  @!P0 LOP3.LUT R5, R5, 0xfffffffe, RZ, 0xc0, !PT ;  /* 0xfffffffe05058812 */ /* 0x000fe200078ec0ff */
[--C-:B------:R-:W-:Y:S01]  /*ef90*/  @!P3 IMAD.WIDE R10, R8, 0x4, R2.reuse ;  /* 0x00000004080ab825 */ /* 0x100fe200078e0202 */
[----:B------:R3:W-:Y:S03]  /*efa0*/  @!P4 ST.E.64 [R12.64], R170 ;  /* 0x000000aa0c00c985 */ /* 0x0007e6000c101b0c */
[--C-:B------:R-:W-:Y:S01]  /*efb0*/  @!P2 IMAD.WIDE R8, R7, 0x4, R2.reuse ;  /* 0x000000040708a825 */ /* 0x100fe200078e0202 */
[----:B------:R4:W-:Y:S03]  /*efc0*/  @!P3 ST.E.64 [R10.64], R182 ;  /* 0x000000b60a00b985 */ /* 0x0009e6000c101b0c */
[--C-:B------:R-:W-:Y:S01]  /*efd0*/  @!P1 IMAD.WIDE R6, R6, 0x4, R2.reuse ;  /* 0x0000000406069825 */ /* 0x100fe200078e0202 */
[----:B------:R1:W-:Y:S03]  /*efe0*/  @!P2 ST.E.64 [R8.64], R186 ;  /* 0x000000ba0800a985 */ /* 0x0003e6000c101b0c */
[----:B------:R-:W-:Y:S01]  /*eff0*/  @!P0 IMAD.WIDE R4, R5, 0x4, R2 ;  /* 0x0000000405048825 */ /* 0x000fe200078e0202 */
[----:B------:R-:W-:Y:S04]  /*f000*/  @!P1 ST.E.64 [R6.64], R198 ;  /* 0x000000c606009985 */ /* 0x000fe8000c101b0c */
[----:B------:R2:W-:Y:S01]  /*f010*/  @!P0 ST.E.64 [R4.64], R202 ;  /* 0x000000ca04008985 */ /* 0x0005e2000c101b0c */
[----:B---3--:R-:W-:-:S02]  /*f020*/  IADD3 R12, R0, 0x70, RZ ;  /* 0x00000070000c7810 */ /* 0x008fc40007ffe0ff */
[C---:B----4-:R-:W-:Y:S02]  /*f030*/  IADD3 R10, R0.reuse, 0x60, RZ ;  /* 0x00000060000a7810 */ /* 0x050fe40007ffe0ff */
[C---:B------:R-:W-:Y:S02]  /*f040*/  IADD3 R11, R0.reuse, 0x68, RZ ;  /* 0x00000068000b7810 */ /* 0x040fe40007ffe0ff */
[C---:B-1----:R-:W-:Y:S02]  /*f050*/  IADD3 R8, R0.reuse, 0x50, RZ ;  /* 0x0000005000087810 */ /* 0x042fe40007ffe0ff */
[----:B------:R-:W-:Y:S02]  /*f060*/  IADD3 R9, R0, 0x58, RZ ;  /* 0x0000005800097810 */ /* 0x000fe40007ffe0ff */
[----:B------:R-:W-:Y:S02]  /*f070*/  ISETP.GE.AND P4, PT, R8, c[0x0][0x3c8], PT ;  /* 0x0000f20008007a0c */ /* 0x000fe40003f86270 */
[----:B------:R-:W-:-:S02]  /*f080*/  ISETP.GE.AND P3, PT, R9, c[0x0][0x3c8], PT ;  /* 0x0000f20009007a0c */ /* 0x000fc40003f66270 */
[----:B--2---:R-:W-:Y:S02]  /*f090*/  @!P6 LEA.HI R4, R14, R14, RZ, 0x1 ;  /* 0x0000000e0e04e211 */ /* 0x004fe400078f08ff */
[----:B------:R-:W-:Y:S02]  /*f0a0*/  @!P5 LEA.HI R5, R15, R15, RZ, 0x1 ;  /* 0x0000000f0f05d211 */ /* 0x000fe400078f08ff */
[----:B------:R-:W-:Y:S02]  /*f0b0*/  @!P6 LOP3.LUT R4, R4, 0xfffffffe, RZ, 0xc0, !PT ;  /* 0xfffffffe0404e812 */ /* 0x000fe400078ec0ff */
[----:B------:R-:W-:Y:S02]  /*f0c0*/  ISETP.GE.AND P2, PT, R10, c[0x0][0x3c8], PT ;  /* 0x0000f2000a007a0c */ /* 0x000fe40003f46270 */
[----:B------:R-:W-:Y:S01]  /*f0d0*/  @!P5 LOP3.LUT R5, R5, 0xfffffffe, RZ, 0xc0, !PT ;  /* 0xfffffffe0505d812 */ /* 0x000fe200078ec0ff */
[----:B------:R-:W-:Y:S01]  /*f0e0*/  @!P6 IMAD.WIDE R6, R4, 0x4, R2 ;  /* 0x000000040406e825 */ /* 0x000fe200078e0202 */
[----:B------:R-:W-:-:S02]  /*f0f0*/  ISETP.GE.AND P1, PT, R11, c[0x0][0x3c8], PT ;  /* 0x0000f2000b007a0c */ /* 0x000fc40003f26270 */
[----:B------:R-:W-:Y:S01]  /*f100*/  ISETP.GE.AND P0, PT, R12, c[0x0][0x3c8], PT ;  /* 0x0000f2000c007a0c */ /* 0x000fe20003f06270 */
[----:B------:R-:W-:Y:S01]  /*f110*/  @!P5 IMAD.WIDE R4, R5, 0x4, R2 ;  /* 0x000000040504d825 */ /* 0x000fe200078e0202 */
[----:B------:R1:W-:Y:S01]  /*f120*/  @!P6 ST.E.64 [R6.64], R74 ;  /* 0x0000004a0600e985 */ /* 0x0003e2000c101b0c */
[----:B------:R-:W-:-:S03]  /*f130*/  IADD3 R0, R0, 0x78, RZ ;  /* 0x0000007800007810 */ /* 0x000fc60007ffe0ff */
[----:B------:R2:W-:Y:S01]  /*f140*/  @!P5 ST.E.64 [R4.64], R78 ;  /* 0x0000004e0400d985 */ /* 0x0005e2000c101b0c */
[----:B-1----:R-:W-:-:S04]  /*f150*/  @!P2 LEA.HI R7, R10, R10, RZ, 0x1 ;  /* 0x0000000a0a07a211 */ /* 0x002fc800078f08ff */
[----:B------:R-:W-:Y:S02]  /*f160*/  @!P1 LEA.HI R6, R11, R11, RZ, 0x1 ;  /* 0x0000000b0b069211 */ /* 0x000fe400078f08ff */
[----:B--2---:R-:W-:Y:S02]  /*f170*/  @!P4 LEA.HI R4, R8, R8, RZ, 0x1 ;  /* 0x000000080804c211 */ /* 0x004fe400078f08ff */
[----:B------:R-:W-:Y:S02]  /*f180*/  @!P3 LEA.HI R8, R9, R9, RZ, 0x1 ;  /* 0x000000090908b211 */ /* 0x000fe400078f08ff */
[----:B------:R-:W-:Y:S02]  /*f190*/  @!P0 LEA.HI R5, R12, R12, RZ, 0x1 ;  /* 0x0000000c0c058211 */ /* 0x000fe400078f08ff */
[----:B------:R-:W-:Y:S02]  /*f1a0*/  @!P4 LOP3.LUT R4, R4, 0xfffffffe, RZ, 0xc0, !PT ;  /* 0xfffffffe0404c812 */ /* 0x000fe400078ec0ff */
[----:B------:R-:W-:-:S02]  /*f1b0*/  @!P3 LOP3.LUT R8, R8, 0xfffffffe, RZ, 0xc0, !PT ;  /* 0xfffffffe0808b812 */ /* 0x000fc400078ec0ff */
        /* <DEDUP_REMOVED lines=20> */
.L_x_156:
[----:B------:R-:W3:Y:S02]  /*f300*/  S2R R0, SR_TID.X ;  /* 0x0000000000007919 */ /* 0x000ee40000002100 */
[----:B---3--:R-:W-:-:S13]  /*f310*/  ISETP.GT.AND P0, PT, R0, 0x7f, PT ;  /* 0x0000007f0000780c */ /* 0x008fda0003f04270 */
[----:B------:R-:W-:Y:S05]  /*f320*/  @P0 EXIT ;  /* 0x000000000000094d */ /* 0x000fea0003800000 */
[----:B------:R-:W3:Y:S01]  /*f330*/  S2R R8, SR_CTAID.X ;  /* 0x0000000000087919 */ /* 0x000ee20000002500 */
[----:B------:R-:W-:-:S05]  /*f340*/  MOV R3, c[0x0][0x4e8] ;  /* 0x00013a0000037a02 */ /* 0x000fca0000000f00 */
[----:B-1----:R-:W-:Y:S01]  /*f350*/  IMAD R2, R3, c[0x0][0x388], RZ ;  /* 0x0000e20003027a24 */ /* 0x002fe200078e02ff */
[----:B---3--:R-:W-:-:S04]  /*f360*/  LEA R8, R8, R0, 0x7 ;  /* 0x0000000008087211 */ /* 0x008fc800078e38ff */
[----:B------:R-:W-:-:S13]  /*f370*/  ISETP.GE.AND P0, PT, R8, R2, PT ;  /* 0x000000020800720c */ /* 0x000fda0003f06270 */
[----:B------:R-:W-:Y:S05]  /*f380*/  @P0 EXIT ;  /* 0x000000000000094d */ /* 0x000fea0003800000 */
[----:B------:R-:W1:Y:S01]  /*f390*/  S2R R7, SR_CTAID.Z ;  /* 0x0000000000077919 */ /* 0x000e620000002700 */
[----:B------:R-:W-:Y:S01]  /*f3a0*/  USHF.R.S32.HI UR6, URZ, 0x1f, UR10 ;  /* 0x0000001f3f067899 */ /* 0x000fe2000801140a */
[----:B------:R-:W-:Y:S01]  /*f3b0*/  ISETP.NE.AND P0, PT, R3, 0x1, PT ;  /* 0x000000010300780c */ /* 0x000fe20003f05270 */
[----:B------:R-:W-:Y:S01]  /*f3c0*/  ULDC.64 UR4, c[0x0][0x4d0] ;  /* 0x0001340000047ab9 */ /* 0x000fe20000000a00 */
[----:B------:R-:W3:Y:S01]  /*f3d0*/  S2R R9, SR_CTAID.Y ;  /* 0x0000000000097919 */ /* 0x000ee20000002600 */
[----:B------:R-:W-:Y:S01]  /*f3e0*/  UIMAD UR6, UR6, UR4, URZ ;  /* 0x00000004060672a4 */ /* 0x000fe2000f8e023f */
[----:B------:R-:W-:Y:S01]  /*f3f0*/  IADD3 R4, RZ, -UR10, RZ ;  /* 0x8000000aff047c10 */ /* 0x000fe2000fffe0ff */
[----:B--2---:R-:W-:Y:S01]  /*f400*/  UIMAD.WIDE.U32 UR8, UR10, UR4, URZ ;  /* 0x000000040a0872a5 */ /* 0x004fe2000f8e003f */
        /* <DEDUP_REMOVED lines=11> */
[----:B---3--:R-:W-:Y:S02]  /*f4c0*/  IMAD R4, R4, c[0x0][0x550], R9 ;  /* 0x0001540004047a24 */ /* 0x008fe400078e0209 */
[----:B------:R-:W-:Y:S01]  /*f4d0*/  IMAD R5, R7, c[0x0][0x4dc], R6 ;  /* 0x0001370007057a24 */ /* 0x000fe200078e0206 */
[----:B------:R-:W-:Y:S02]  /*f4e0*/  IADD3 R7, -R0, RZ, RZ ;  /* 0x000000ff00077210 */ /* 0x000fe40007ffe1ff */
[----:B------:R-:W-:Y:S01]  /*f4f0*/  SHF.R.S32.HI R6, RZ, 0x1f, R4 ;  /* 0x0000001fff067819 */ /* 0x000fe20000011404 */
[----:B------:R-:W-:Y:S02]  /*f500*/  IMAD.IADD R3, R5, 0x1, R3 ;  /* 0x0000000105037824 */ /* 0x000fe400078e0203 */
[----:B------:R-:W-:Y:S01]  /*f510*/  IMAD R5, R7, c[0x0][0x4e8], R8 ;  /* 0x00013a0007057a24 */ /* 0x000fe200078e0208 */
[----:B------:R-:W-:Y:S01]  /*f520*/  SHF.R.S32.HI R7, RZ, 0x1f, R0 ;  /* 0x0000001fff077819 */ /* 0x000fe20000011400 */
[----:B------:R-:W-:-:S02]  /*f530*/  IMAD R6, R6, c[0x0][0x4e0], RZ ;  /* 0x0001380006067a24 */ /* 0x000fc400078e02ff */
        /* <DEDUP_REMOVED lines=14> */
.L_x_163:
        /* <DEDUP_REMOVED lines=14> */
.L_x_1789:


//--------------------- .text._ZN7cutlass13device_kernelIN5flash19enable_sm80_to_sm89INS1_16FlashAttnFwdSm80INS1_25CollectiveMainloopFwdSm80ILi8ELi1ELb1EN4cute5tupleIJNS5_1CILi128EEENS7_ILi112EEES8_EEELi128ENS_10bfloat16_tEfNS_4arch4Sm80ELb0ELb0ELb1ELb1ELb1ELb0ELb1ELb1EEENS1_21CollectiveEpilogueFwdINS6_IJS8_S8_S9_EEENS6_IJNS7_ILi1EEESH_SH_EEESB_SD_Li256ELb1ELb1ELb1ELb0EEENS1_36VarlenDynamicPersistentTileSchedulerILi128ELi112ELi256ELi256ELb1ELb1ELb0ELb0ELb1ELb1EEEEEEEEEvNT_6ParamsE --------------------------
	.section	.text._ZN7cutlass13device_kernelIN5flash19enable_sm80_to_sm89INS1_16FlashAttnFwdSm80INS1_25CollectiveMainloopFwdSm80ILi8ELi1ELb1EN4cute5tupleIJNS5_1CILi128EEENS7_ILi112EEES8_EEELi128ENS_10bfloat16_tEfNS_4arch4Sm80ELb0ELb0ELb1ELb1ELb1ELb0ELb1ELb1EEENS1_21CollectiveEpilogueFwdINS6_IJS8_S8_S9_EEENS6_IJNS7_ILi1EEESH_SH_EEESB_SD_Li256ELb1ELb1ELb1ELb0EEENS1_36VarlenDynamicPersistentTileSchedulerILi128ELi112ELi256ELi256ELb1ELb1ELb0ELb0ELb1ELb1EEEEEEEEEvNT_6ParamsE,"ax",@progbits
	.sectioninfo	@"SHI_REGISTERS=255"
	.align	128
.text._ZN7cutlass13device_kernelIN5flash19enable_sm80_to_sm89INS1_16FlashAttnFwdSm80INS1_25CollectiveMainloopFwdSm80ILi8ELi1ELb1EN4cute5tupleIJNS5_1CILi128EEENS7_ILi112EEES8_EEELi128ENS_10bfloat16_tEfNS_4arch4Sm80ELb0ELb0ELb1ELb1ELb1ELb0ELb1ELb1EEENS1_21CollectiveEpilogueFwdINS6_IJS8_S8_S9_EEENS6_IJNS7_ILi1EEESH_SH_EEESB_SD_Li256ELb1ELb1ELb1ELb0EEENS1_36VarlenDynamicPersistentTileSchedulerILi128ELi112ELi256ELi256ELb1ELb1ELb0ELb0ELb1ELb1EEEEEEEEEvNT_6ParamsE:
        .type           _ZN7cutlass13device_kernelIN5flash19enable_sm80_to_sm89INS1_16FlashAttnFwdSm80INS1_25CollectiveMainloopFwdSm80ILi8ELi1ELb1EN4cute5tupleIJNS5_1CILi128EEENS7_ILi112EEES8_EEELi128ENS_10bfloat16_tEfNS_4arch4Sm80ELb0ELb0ELb1ELb1ELb1ELb0ELb1ELb1EEENS1_21CollectiveEpilogueFwdINS6_IJS8_S8_S9_EEENS6_IJNS7_ILi1EEESH_SH_EEESB_SD_Li256ELb1ELb1ELb1ELb0EEENS1_36VarlenDynamicPersistentTileSchedulerILi128ELi112ELi256ELi256ELb1ELb1ELb0ELb0ELb1ELb1EEEEEEEEEvNT_6ParamsE,@function
        .size           _ZN7cutlass13device_kernelIN5flash19enable_sm80_to_sm89INS1_16FlashAttnFwdSm80INS1_25CollectiveMainloopFwdSm80ILi8ELi1ELb1EN4cute5tupleIJNS5_1CILi128EEENS7_ILi112EEES8_EEELi128ENS_10bfloat16_tEfNS_4arch4Sm80ELb0ELb0ELb1ELb1ELb1ELb0ELb1ELb1EEENS1_21CollectiveEpilogueFwdINS6_IJS8_S8_S9_EEENS6_IJNS7_ILi1EEESH_SH_EEESB_SD_Li256ELb1ELb1ELb1ELb0EEENS1_36VarlenDynamicPersistentTileSchedulerILi128ELi112ELi256ELi256ELb1ELb1ELb0ELb0ELb1ELb1EEEEEEEEEvNT_6ParamsE,(.L_x_1790 - _ZN7cutlass13device_kernelIN5flash19enable_sm80_to_sm89INS1_16FlashAttnFwdSm80INS1_25CollectiveMainloopFwdSm80ILi8ELi1ELb1EN4cute5tupleIJNS5_1CILi128EEENS7_ILi112EEES8_EEELi128ENS_10bfloat16_tEfNS_4arch4Sm80ELb0ELb0ELb1ELb1ELb1ELb0ELb1ELb1EEENS1_21CollectiveEpilogueFwdINS6_IJS8_S8_S9_EEENS6_IJNS7_ILi1EEESH_SH_EEESB_SD_Li256ELb1ELb1ELb1ELb0EEENS1_36VarlenDynamicPersistentTileSchedulerILi128ELi112ELi256ELi256ELb1ELb1ELb0ELb0ELb1ELb1EEEEEEEEEvNT_6ParamsE)
        .other          _ZN7cutlass13device_kernelIN5flash19enable_sm80_to_sm89INS1_16FlashAttnFwdSm80INS1_25CollectiveMainloopFwdSm80ILi8ELi1ELb1EN4cute5tupleIJNS5_1CILi128EEENS7_ILi112EEES8_EEELi128ENS_10bfloat16_tEfNS_4arch4Sm80ELb0ELb0ELb1ELb1ELb1ELb0ELb1ELb1EEENS1_21CollectiveEpilogueFwdINS6_IJS8_S8_S9_EEENS6_IJNS7_ILi1EEESH_SH_EEESB_SD_Li256ELb1ELb1ELb1ELb0EEENS1_36VarlenDynamicPersistentTileSchedulerILi128ELi112ELi256ELi256ELb1ELb1ELb0ELb0ELb1ELb1EEEEEEEEEvNT_6ParamsE,@"STO_CUDA_ENTRY STV_DEFAULT"
_ZN7cutlass13device_kernelIN5flash19enable_sm80_to_sm89INS1_16FlashAttnFwdSm80INS1_25CollectiveMainloopFwdSm80ILi8ELi1ELb1EN4cute5tupleIJNS5_1CILi128EEENS7_ILi112EEES8_EEELi128ENS_10bfloat16_tEfNS_4arch4Sm80ELb0ELb0ELb1ELb1ELb1ELb0ELb1ELb1EEENS1_21CollectiveEpilogueFwdINS6_IJS8_S8_S9_EEENS6_IJNS7_ILi1EEESH_SH_EEESB_SD_Li256ELb1ELb1ELb1ELb0EEENS1_36VarlenDynamicPersistentTileSchedulerILi128ELi112ELi256ELi256ELb1ELb1ELb0ELb0ELb1ELb1EEEEEEEEEvNT_6ParamsE:
[----:B------:R-:W-:Y:S02]  /*0000*/  MOV R1, c[0x0][0x28] ;  /* 0x00000a0000017a02 */ /* 0x000fe40000000f00 */
[----:B------:R-:W1:Y:S01]  /*0010*/  S2R R2, SR_TID.X ;  /* 0x0000000000027919 */ /* 0x000e620000002100 */
[----:B------:R-:W-:Y:S01]  /*0020*/  ULDC.64 UR8, c[0x0][0x118] ;  /* 0x0000460000087ab9 */ /* 0x000fe20000000a00 */
[----:B------:R-:W-:Y:S02]  /*0030*/  IADD3 R1, R1, -0xb8, RZ ;  /* 0xffffff4801017810 */ /* 0x000fe40007ffe0ff */
[----:B-1----:R-:W-:-:S06]  /*0040*/  SHF.R.U32.HI R0, RZ, 0x5, R2 ;  /* 0x00000005ff007819 */ /* 0x002fcc0000011602 */
[----:B------:R-:W1:Y:S02]  /*0050*/  SHFL.IDX PT, R0, R0, RZ, 0x1f ;  /* 0x00001fff00007589 */ /* 0x000e6400000e0000 */
[----:B-1----:R-:W1:Y:S02]  /*0060*/  R2UR UR6, R0 ;  /* 0x00000000000673c2 */ /* 0x002e6400000e0000 */
[----:B-1----:R-:W-:-:S13]  /*0070*/  ISETP.NE.AND P0, PT, RZ, UR6, PT ;  /* 0x00000006ff007c0c */ /* 0x002fda000bf05270 */
[----:B------:R-:W-:Y:S06]  /*0080*/  @P0 BAR.SYNC.DEFER_BLOCKING 0x5, 0x100 ;  /* 0x0144000000000b1d */ /* 0x000fec0000010000 */
[----:B------:R-:W1:Y:S04]  /*0090*/  @P0 LDS.128 R244, [0xf100] ;  /* 0x00f10000fff40984 */ /* 0x000e680000000c00 */
[----:B------:R-:W-:Y:S06]  /*00a0*/  @P0 BAR.ARV 0x4, 0x100 ;  /* 0x0104000000000b1d */ /* 0x000fec0000002000 */
[----:B------:R-:W-:Y:S05]  /*00b0*/  @P0 BRA `(.L_x_164) ;  /* 0x00000a7000000947 */ /* 0x000fea0003800000 */
[----:B------:R-:W-:Y:S01]  /*00c0*/  LOP3.LUT R13, R2, 0x1f, RZ, 0xc0, !PT ;  /* 0x0000001f020d7812 */ /* 0x000fe200078ec0ff */
[----:B------:R-:W-:Y:S01]  /*00d0*/  CS2R R8, SRZ ;  /* 0x0000000000087805 */ /* 0x000fe2000001ff00 */
[----:B------:R-:W-:-:S02]  /*00e0*/  IMAD.MOV.U32 R7, RZ, RZ, RZ ;  /* 0x000000ffff077224 */ /* 0x000fc400078e00ff */
[----:B------:R-:W-:-:S04]  /*00f0*/  ISETP.NE.AND P6, PT, R13, 0x1f, PT ;  /* 0x0000001f0d00780c */ /* 0x000fc80003fc5270 */
[----:B------:R-:W-:-:S13]  /*0100*/  ISETP.GE.OR P0, PT, R13, c[0x0][0x53c], !P6 ;  /* 0x00014f000d007a0c */ /* 0x000fda0007706670 */
[----:B------:R-:W-:Y:S02]  /*0110*/  @!P0 IMAD.MOV.U32 R4, RZ, RZ, 0x4 ;  /* 0x00000004ff048424 */ /* 0x000fe400078e00ff */
[----:B------:R-:W-:Y:S02]  /*0120*/  @!P0 IMAD.MOV.U32 R2, RZ, RZ, 0x4 ;  /* 0x00000004ff028424 */ /* 0x000fe400078e00ff */
[----:B------:R-:W-:-:S04]  /*0130*/  @!P0 IMAD.WIDE.U32 R4, R13, R4, c[0x0][0x580] ;  /* 0x000160000d048625 */ /* 0x000fc800078e0004 */
[C---:B------:R-:W-:Y:S01]  /*0140*/  @!P0 IMAD.WIDE.U32 R2, R13.reuse, R2, c[0x0][0x578] ;  /* 0x00015e000d028625 */ /* 0x040fe200078e0002 */
[----:B------:R-:W2:Y:S04]  /*0150*/  @!P0 LDG.E R8, [R4.64] ;  /* 0x0000000804088981 */ /* 0x000ea8000c1e1900 */
[----:B------:R-:W2:Y:S01]  /*0160*/  @!P0 LDG.E R7, [R2.64] ;  /* 0x0000000802078981 */ /* 0x000ea2000c1e1900 */
[C---:B------:R-:W-:Y:S01]  /*0170*/  ISETP.NE.AND P5, PT, R13.reuse, RZ, PT ;  /* 0x000000ff0d00720c */ /* 0x040fe20003fa5270 */
[----:B------:R-:W3:Y:S01]  /*0180*/  S2UR UR4, SR_CTAID.X ;  /* 0x00000000000479c3 */ /* 0x000ee20000002500 */
[C---:B------:R-:W-:Y:S02]  /*0190*/  ISETP.GE.U32.AND P4, PT, R13.reuse, 0x2, PT ;  /* 0x000000020d00780c */ /* 0x040fe40003f86070 */
[----:B------:R-:W-:-:S02]  /*01a0*/  ISETP.GE.U32.AND P3, PT, R13, 0x4, PT ;  /* 0x000000040d00780c */ /* 0x000fc40003f66070 */
[C---:B------:R-:W-:Y:S02]  /*01b0*/  ISETP.GE.U32.AND P2, PT, R13.reuse, 0x8, PT ;  /* 0x000000080d00780c */ /* 0x040fe40003f46070 */
[----:B------:R-:W-:Y:S01]  /*01c0*/  ISETP.GE.U32.AND P1, PT, R13, 0x10, PT ;  /* 0x000000100d00780c */ /* 0x000fe20003f26070 */
[----:B--2---:R-:W-:-:S05]  /*01d0*/  IMAD R4, R8, R7, RZ ;  /* 0x0000000708047224 */ /* 0x004fca00078e02ff */
[----:B------:R-:W2:Y:S02]  /*01e0*/  SHFL.UP PT, R0, R4, 0x1, RZ ;  /* 0x0420000004007989 */ /* 0x000ea400000e00ff */
[----:B--2---:R-:W-:-:S05]  /*01f0*/  SEL R0, R0, RZ, P5 ;  /* 0x000000ff00007207 */ /* 0x004fca0002800000 */
[----:B------:R-:W-:-:S05]  /*0200*/  IMAD.IADD R4, R4, 0x1, R0 ;  /* 0x0000000104047824 */ /* 0x000fca00078e0200 */
        /* <DEDUP_REMOVED lines=12> */
[----:B------:R-:W2:Y:S02]  /*02d0*/  SHFL.IDX PT, R6, R4, 0x1f, 0x1f ;  /* 0x03e01f0004067f89 */ /* 0x000ea400000e0000 */
[----:B--2---:R-:W-:-:S04]  /*02e0*/  IMAD R6, R6, c[0x0][0x538], RZ ;  /* 0x00014e0006067a24 */ /* 0x004fc800078e02ff */
[----:B------:R-:W-:Y:S01]  /*02f0*/  IMAD.MOV.U32 R0, RZ, RZ, R6 ;  /* 0x000000ffff007224 */ /* 0x000fe200078e0006 */
[----:B---3--:R-:W-:-:S13]  /*0300*/  ISETP.GT.AND P0, PT, R6, UR4, PT ;  /* 0x0000000406007c0c */ /* 0x008fda000bf04270 */
[----:B------:R-:W-:Y:S05]  /*0310*/  @P0 BRA `(.L_x_165) ;  /* 0x0000027000000947 */ /* 0x000fea0003800000 */
[----:B------:R-:W-:Y:S02]  /*0320*/  MOV R6, R0 ;  /* 0x0000000000067202 */ /* 0x000fe40000000f00 */
[----:B------:R-:W-:-:S04]  /*0330*/  MOV R9, RZ ;  /* 0x000000ff00097202 */ /* 0x000fc80000000f00 */
.L_x_169:
[----:B------:R-:W-:-:S04]  /*0340*/  IADD3 R0, R9, 0x1f, RZ ;  /* 0x0000001f09007810 */ /* 0x000fc80007ffe0ff */
[----:B------:R-:W-:-:S13]  /*0350*/  ISETP.GE.AND P0, PT, R0, c[0x0][0x53c], PT ;  /* 0x00014f0000007a0c */ /* 0x000fda0003f06270 */
[----:B------:R-:W-:Y:S05]  /*0360*/  @P0 BRA `(.L_x_166) ;  /* 0x0000074000000947 */ /* 0x000fea0003800000 */
[----:B------:R-:W-:Y:S01]  /*0370*/  MOV R9, R0 ;  /* 0x0000000000097202 */ /* 0x000fe20000000f00 */
[----:B------:R-:W-:Y:S01]  /*0380*/  IMAD.MOV.U32 R7, RZ, RZ, RZ ;  /* 0x000000ffff077224 */ /* 0x000fe200078e00ff */
[----:B------:R-:W-:Y:S02]  /*0390*/  MOV R8, RZ ;  /* 0x000000ff00087202 */ /* 0x000fe40000000f00 */
[----:B------:R-:W-:-:S04]  /*03a0*/  IADD3 R0, R13, R9, RZ ;  /* 0x000000090d007210 */ /* 0x000fc80007ffe0ff */
[----:B------:R-:W-:-:S13]  /*03b0*/  ISETP.GE.OR P0, PT, R0, c[0x0][0x53c], !P6 ;  /* 0x00014f0000007a0c */ /* 0x000fda0007706670 */
[----:B------:R-:W-:Y:S01]  /*03c0*/  @!P0 MOV R2, 0x4 ;  /* 0x0000000400028802 */ /* 0x000fe20000000f00 */
[----:B------:R-:W-:-:S04]  /*03d0*/  @!P0 IMAD.MOV.U32 R3, RZ, RZ, 0x4 ;  /* 0x00000004ff038424 */ /* 0x000fc800078e00ff */
[----:B------:R-:W-:-:S04]  /*03e0*/  @!P0 IMAD.WIDE R4, R0, R2, c[0x0][0x580] ;  /* 0x0001600000048625 */ /* 0x000fc800078e0202 */
[----:B------:R-:W-:Y:S01]  /*03f0*/  @!P0 IMAD.WIDE R2, R0, R3, c[0x0][0x578] ;  /* 0x00015e0000028625 */ /* 0x000fe200078e0203 */
[----:B------:R-:W2:Y:S04]  /*0400*/  @!P0 LDG.E R8, [R4.64] ;  /* 0x0000000804088981 */ /* 0x000ea8000c1e1900 */
[----:B------:R-:W2:Y:S02]  /*0410*/  @!P0 LDG.E R7, [R2.64] ;  /* 0x0000000802078981 */ /* 0x000ea4000c1e1900 */
[----:B--2---:R-:W-:Y:S01]  /*0420*/  IMAD R5, R8, R7, RZ ;  /* 0x0000000708057224 */ /* 0x004fe200078e02ff */
[----:B------:R-:W-:Y:S05]  /*0430*/  BRA.DIV ~URZ, `(.L_x_167) ;  /* 0x0000e2a27f007947 */ /* 0x000fea000b800000 */
[----:B------:R2:W3:Y:S02]  /*0440*/  SHFL.UP PT, R0, R5, 0x1, RZ ;  /* 0x0420000005007989 */ /* 0x0004e400000e00ff */
.L_x_276:
[----:B---3--:R-:W-:-:S04]  /*0450*/  SEL R0, R0, RZ, P5 ;  /* 0x000000ff00007207 */ /* 0x008fc80002800000 */
[----:B--2---:R-:W-:Y:S01]  /*0460*/  IADD3 R5, R5, R0, RZ ;  /* 0x0000000005057210 */ /* 0x004fe20007ffe0ff */
[----:B------:R-:W-:Y:S05]  /*0470*/  BRA.DIV ~URZ, `(.L_x_168) ;  /* 0x0000e2c27f007947 */ /* 0x000fea000b800000 */
        /* <DEDUP_REMOVED lines=12> */
[----:B------:R2:W3:Y:S02]  /*0540*/  SHFL.IDX PT, R0, R4, 0x1f, 0x1f ;  /* 0x03e01f0004007f89 */ /* 0x0004e400000e0000 */
.L_x_277:
[----:B---3--:R-:W-:-:S05]  /*0550*/  IMAD R0, R0, c[0x0][0x538], RZ ;  /* 0x00014e0000007a24 */ /* 0x008fca00078e02ff */
[----:B------:R-:W-:-:S04]  /*0560*/  IADD3 R6, R0, R6, RZ ;  /* 0x0000000600067210 */ /* 0x000fc80007ffe0ff */
[----:B------:R-:W-:-:S13]  /*0570*/  ISETP.GT.AND P0, PT, R6, UR4, PT ;  /* 0x0000000406007c0c */ /* 0x000fda000bf04270 */
[----:B-12---:R-:W-:Y:S05]  /*0580*/  @!P0 BRA `(.L_x_169) ;  /* 0xfffffdb000008947 */ /* 0x006fea000383ffff */
.L_x_165:
[----:B------:R-:W-:-:S05]  /*0590*/  IADD3 R12, -R0, R6, RZ ;  /* 0x00000006000c7210 */ /* 0x000fca0007ffe1ff */
[----:B------:R-:W-:-:S05]  /*05a0*/  IMAD R0, R4, c[0x0][0x538], R12 ;  /* 0x00014e0004007a24 */ /* 0x000fca00078e020c */
[----:B------:R-:W-:Y:S01]  /*05b0*/  ISETP.GT.AND P0, PT, R0, UR4, PT ;  /* 0x0000000400007c0c */ /* 0x000fe2000bf04270 */
[----:B------:R-:W-:-:S12]  /*05c0*/  BRA.DIV ~URZ, `(.L_x_170) ;  /* 0x0000e3327f007947 */ /* 0x000fd8000b800000 */
[----:B------:R-:W-:-:S04]  /*05d0*/  VOTE.ANY R0, PT, !P0 ;  /* 0x0000000000007806 */ /* 0x000fc800040e0100 */
.L_x_278:
[----:B-1----:R1:W2:Y:S01]  /*05e0*/  POPC R247, R0 ;  /* 0x0000000000f77309 */ /* 0x0022a20000000000 */
[----:B------:R-:W-:Y:S05]  /*05f0*/  BRA.DIV ~URZ, `(.L_x_171) ;  /* 0x0000e3427f007947 */ /* 0x000fea000b800000 */
[----:B--2---:R2:W3:Y:S01]  /*0600*/  SHFL.IDX PT, R11, R8, R247, 0x1f ;  /* 0x00001ff7080b7589 */ /* 0x0044e200000e0000 */
[----:B------:R-:W-:-:S03]  /*0610*/  MOV R6, RZ ;  /* 0x000000ff00067202 */ /* 0x000fc60000000f00 */
[----:B------:R2:W4:Y:S04]  /*0620*/  SHFL.IDX PT, R10, R7, R247, 0x1f ;  /* 0x00001ff7070a7589 */ /* 0x00052800000e0000 */
.L_x_279:
[----:B------:R-:W-:Y:S01]  /*0630*/  ISETP.NE.AND P0, PT, R0, RZ, PT ;  /* 0x000000ff0000720c */ /* 0x000fe20003f05270 */
[----:B------:R-:W-:-:S12]  /*0640*/  BSSY B0, `(.L_x_172) ;  /* 0x0000005000007945 */ /* 0x000fd80003800000 */
[----:B------:R-:W-:Y:S05]  /*0650*/  @!P0 BRA `(.L_x_173) ;  /* 0x0000003000008947 */ /* 0x000fea0003800000 */
[----:B------:R-:W-:Y:S01]  /*0660*/  IADD3 R36, R247, -0x1, RZ ;  /* 0xfffffffff7247810 */ /* 0x000fe20007ffe0ff */
[----:B------:R-:W-:Y:S05]  /*0670*/  BRA.DIV ~URZ, `(.L_x_174) ;  /* 0x0000e3a27f007947 */ /* 0x000fea000b800000 */
[----:B------:R1:W2:Y:S02]  /*0680*/  SHFL.IDX PT, R6, R4, R36, 0x1f ;  /* 0x00001f2404067589 */ /* 0x0002a400000e0000 */
.L_x_173:
[----:B------:R-:W-:Y:S05]  /*0690*/  BSYNC B0 ;  /* 0x0000000000007941 */ /* 0x000fea0003800000 */
.L_x_172:
[----:B-1-3--:R-:W-:Y:S01]  /*06a0*/  IABS R0, R11 ;  /* 0x0000000b00007213 */ /* 0x00afe20000000000 */
[----:B--2---:R-:W-:Y:S02]  /*06b0*/  IMAD R244, R6, c[0x0][0x538], R12 ;  /* 0x00014e0006f47a24 */ /* 0x004fe400078e020c */
[----:B------:R-:W-:Y:S02]  /*06c0*/  IMAD.IADD R247, R247, 0x1, R9 ;  /* 0x00000001f7f77824 */ /* 0x000fe400078e0209 */
[----:B------:R-:W-:Y:S01]  /*06d0*/  IMAD.MOV.U32 R5, RZ, RZ, R0 ;  /* 0x000000ffff057224 */ /* 0x000fe200078e0000 */
[----:B----4-:R-:W-:Y:S02]  /*06e0*/  IABS R0, R10 ;  /* 0x0000000a00007213 */ /* 0x010fe40000000000 */
[----:B------:R-:W-:Y:S01]  /*06f0*/  IADD3 R245, -R244, UR4, RZ ;  /* 0x00000004f4f57c10 */ /* 0x000fe2000fffe1ff */
[----:B------:R-:W1:Y:S02]  /*0700*/  I2F.RP R2, R5 ;  /* 0x0000000500027306 */ /* 0x000e640000209400 */
[----:B------:R-:W-:Y:S01]  /*0710*/  IMAD.MOV.U32 R7, RZ, RZ, R0 ;  /* 0x000000ffff077224 */ /* 0x000fe200078e0000 */
[----:B------:R-:W-:-:S02]  /*0720*/  IABS R6, R245 ;  /* 0x000000f500067213 */ /* 0x000fc40000000000 */
[----:B------:R-:W-:-:S03]  /*0730*/  IABS R0, R11 ;  /* 0x0000000b00007213 */ /* 0x000fc60000000000 */
[----:B------:R-:W-:Y:S01]  /*0740*/  I2F.RP R8, R7 ;  /* 0x0000000700087306 */ /* 0x000fe20000209400 */
[----:B------:R-:W-:-:S07]  /*0750*/  IADD3 R0, RZ, -R0, RZ ;  /* 0x80000000ff007210 */ /* 0x000fce0007ffe0ff */
[----:B-1----:R-:W1:Y:S02]  /*0760*/  MUFU.RCP R2, R2 ;  /* 0x0000000200027308 */ /* 0x002e640000001000 */
[----:B-1----:R-:W-:-:S06]  /*0770*/  IADD3 R2, R2, 0xffffffe, RZ ;  /* 0x0ffffffe02027810 */ /* 0x002fcc0007ffe0ff */
[----:B------:R-:W1:Y:S02]  /*0780*/  F2I.FTZ.U32.TRUNC.NTZ R3, R2 ;  /* 0x0000000200037305 */ /* 0x000e64000021f000 */
[----:B-1----:R-:W-:-:S04]  /*0790*/  IMAD.MOV R2, RZ, RZ, -R3 ;  /* 0x000000ffff027224 */ /* 0x002fc800078e0a03 */
[----:B------:R-:W-:Y:S02]  /*07a0*/  IMAD R4, R2, R5, RZ ;  /* 0x0000000502047224 */ /* 0x000fe400078e02ff */
[----:B------:R-:W-:-:S04]  /*07b0*/  IMAD.MOV.U32 R2, RZ, RZ, RZ ;  /* 0x000000ffff027224 */ /* 0x000fc800078e00ff */
[----:B------:R-:W-:-:S04]  /*07c0*/  IMAD.HI.U32 R2, R3, R4, R2 ;  /* 0x0000000403027227 */ /* 0x000fc800078e0002 */
[----:B------:R-:W-:-:S04]  /*07d0*/  IMAD.MOV.U32 R3, RZ, RZ, R6 ;  /* 0x000000ffff037224 */ /* 0x000fc800078e0006 */
[----:B------:R-:W-:-:S04]  /*07e0*/  IMAD.HI.U32 R2, R2, R3, RZ ;  /* 0x0000000302027227 */ /* 0x000fc800078e00ff */
[----:B------:R-:W-:Y:S02]  /*07f0*/  IMAD R0, R2, R0, R3 ;  /* 0x0000000002007224 */ /* 0x000fe400078e0203 */
[----:B------:R-:W1:Y:S03]  /*0800*/  MUFU.RCP R3, R8 ;  /* 0x0000000800037308 */ /* 0x000e660000001000 */
[----:B------:R-:W-:Y:S02]  /*0810*/  ISETP.GT.U32.AND P1, PT, R5, R0, PT ;  /* 0x000000000500720c */ /* 0x000fe40003f24070 */
[----:B-1----:R-:W-:-:S11]  /*0820*/  IADD3 R3, R3, 0xffffffe, RZ ;  /* 0x0ffffffe03037810 */ /* 0x002fd60007ffe0ff */
[----:B------:R-:W-:Y:S01]  /*0830*/  @!P1 IMAD.IADD R0, R0, 0x1, -R5 ;  /* 0x0000000100009824 */ /* 0x000fe200078e0a05 */
[----:B------:R-:W-:Y:S02]  /*0840*/  @!P1 IADD3 R2, R2, 0x1, RZ ;  /* 0x0000000102029810 */ /* 0x000fe40007ffe0ff */
[----:B------:R-:W-:Y:S01]  /*0850*/  ISETP.NE.AND P1, PT, R11, RZ, PT ;  /* 0x000000ff0b00720c */ /* 0x000fe20003f25270 */
[----:B------:R-:W1:Y:S01]  /*0860*/  F2I.FTZ.U32.TRUNC.NTZ R3, R3 ;  /* 0x0000000300037305 */ /* 0x000e62000021f000 */
[----:B------:R-:W-:Y:S02]  /*0870*/  ISETP.GE.U32.AND P2, PT, R0, R5, PT ;  /* 0x000000050000720c */ /* 0x000fe40003f46070 */
[----:B------:R-:W-:-:S04]  /*0880*/  LOP3.LUT R0, R245, R11, RZ, 0x3c, !PT ;  /* 0x0000000bf5007212 */ /* 0x000fc800078e3cff */
[----:B------:R-:W-:-:S07]  /*0890*/  ISETP.GE.AND P0, PT, R0, RZ, PT ;  /* 0x000000ff0000720c */ /* 0x000fce0003f06270 */
[----:B------:R-:W-:Y:S02]  /*08a0*/  @P2 IADD3 R2, R2, 0x1, RZ ;  /* 0x0000000102022810 */ /* 0x000fe40007ffe0ff */
[----:B-1----:R-:W-:-:S03]  /*08b0*/  IADD3 R0, RZ, -R3, RZ ;  /* 0x80000003ff007210 */ /* 0x002fc60007ffe0ff */
[----:B------:R-:W-:Y:S02]  /*08c0*/  IMAD.MOV.U32 R4, RZ, RZ, R2 ;  /* 0x000000ffff047224 */ /* 0x000fe400078e0002 */
[----:B------:R-:W-:Y:S01]  /*08d0*/  IMAD.MOV.U32 R2, RZ, RZ, R0 ;  /* 0x000000ffff027224 */ /* 0x000fe200078e0000 */
[----:B------:R-:W-:Y:S01]  /*08e0*/  IABS R0, R10 ;  /* 0x0000000a00007213 */ /* 0x000fe20000000000 */
[----:B------:R-:W-:Y:S01]  /*08f0*/  @!P0 IMAD.MOV R4, RZ, RZ, -R4 ;  /* 0x000000ffff048224 */ /* 0x000fe200078e0a04 */
[----:B------:R-:W-:Y:S01]  /*0900*/  @!P1 LOP3.LUT R4, RZ, R11, RZ, 0x33, !PT ;  /* 0x0000000bff049212 */ /* 0x000fe200078e33ff */
[----:B------:R-:W-:Y:S01]  /*0910*/  IMAD R5, R2, R7, RZ ;  /* 0x0000000702057224 */ /* 0x000fe200078e02ff */
[----:B------:R-:W-:Y:S01]  /*0920*/  MOV R2, RZ ;  /* 0x000000ff00027202 */ /* 0x000fe20000000f00 */
[----:B------:R-:W-:Y:S01]  /*0930*/  IMAD.MOV R6, RZ, RZ, -R0 ;  /* 0x000000ffff067224 */ /* 0x000fe200078e0a00 */
[----:B------:R-:W-:-:S03]  /*0940*/  IABS R8, R4 ;  /* 0x0000000400087213 */ /* 0x000fc60000000000 */
[----:B------:R-:W-:-:S04]  /*0950*/  IMAD.HI.U32 R0, R3, R5, R2 ;  /* 0x0000000503007227 */ /* 0x000fc800078e0002 */
[----:B------:R-:W-:Y:S02]  /*0960*/  IMAD.MOV.U32 R2, RZ, RZ, R8 ;  /* 0x000000ffff027224 */ /* 0x000fe400078e0008 */
[----:B------:R-:W-:Y:S02]  /*0970*/  IMAD.MOV.U32 R3, RZ, RZ, R6 ;  /* 0x000000ffff037224 */ /* 0x000fe400078e0006 */
[----:B------:R-:W-:-:S04]  /*0980*/  IMAD.HI.U32 R0, R0, R2, RZ ;  /* 0x0000000200007227 */ /* 0x000fc800078e00ff */
[----:B------:R-:W-:Y:S02]  /*0990*/  IMAD R2, R0, R3, R2 ;  /* 0x0000000300027224 */ /* 0x000fe400078e0202 */
[----:B------:R-:W-:-:S03]  /*09a0*/  IMAD R3, R4, R11, RZ ;  /* 0x0000000b04037224 */ /* 0x000fc600078e02ff */
[----:B------:R-:W-:Y:S02]  /*09b0*/  ISETP.GT.U32.AND P1, PT, R7, R2, PT ;  /* 0x000000020700720c */ /* 0x000fe40003f24070 */
[----:B------:R-:W-:-:S11]  /*09c0*/  IADD3 R245, R245, -R3, RZ ;  /* 0x80000003f5f57210 */ /* 0x000fd60007ffe0ff */
[----:B------:R-:W-:Y:S01]  /*09d0*/  @!P1 IMAD.IADD R2, R2, 0x1, -R7 ;  /* 0x0000000102029824 */ /* 0x000fe200078e0a07 */
[----:B------:R-:W-:Y:S02]  /*09e0*/  @!P1 IADD3 R0, R0, 0x1, RZ ;  /* 0x0000000100009810 */ /* 0x000fe40007ffe0ff */
[----:B------:R-:W-:Y:S02]  /*09f0*/  ISETP.NE.AND P1, PT, R10, RZ, PT ;  /* 0x000000ff0a00720c */ /* 0x000fe40003f25270 */
[----:B------:R-:W-:Y:S02]  /*0a00*/  ISETP.GE.U32.AND P2, PT, R2, R7, PT ;  /* 0x000000070200720c */ /* 0x000fe40003f46070 */
[----:B------:R-:W-:-:S04]  /*0a10*/  LOP3.LUT R2, R4, R10, RZ, 0x3c, !PT ;  /* 0x0000000a04027212 */ /* 0x000fc800078e3cff */
[----:B------:R-:W-:-:S07]  /*0a20*/  ISETP.GE.AND P0, PT, R2, RZ, PT ;  /* 0x000000ff0200720c */ /* 0x000fce0003f06270 */
[----:B------:R-:W-:-:S06]  /*0a30*/  @P2 IADD3 R0, R0, 0x1, RZ ;  /* 0x0000000100002810 */ /* 0x000fcc0007ffe0ff */
[----:B------:R-:W-:Y:S02]  /*0a40*/  @!P0 IADD3 R0, -R0, RZ, RZ ;  /* 0x000000ff00008210 */ /* 0x000fe40007ffe1ff */
[----:B------:R-:W-:-:S05]  /*0a50*/  @!P1 LOP3.LUT R0, RZ, R10, RZ, 0x33, !PT ;  /* 0x0000000aff009212 */ /* 0x000fca00078e33ff */
[--C-:B------:R-:W-:Y:S02]  /*0a60*/  IMAD.MOV R2, RZ, RZ, -R0.reuse ;  /* 0x000000ffff027224 */ /* 0x100fe400078e0a00 */
[C---:B------:R-:W-:Y:S02]  /*0a70*/  IMAD R0, R10.reuse, 0x1000000, R0 ;  /* 0x010000000a007824 */ /* 0x040fe400078e0200 */
[----:B------:R-:W-:-:S04]  /*0a80*/  IMAD R2, R10, R2, R4 ;  /* 0x000000020a027224 */ /* 0x000fc800078e0204 */
[----:B------:R-:W-:Y:S01]  /*0a90*/  IMAD R246, R2, 0x10000, R0 ;  /* 0x0001000002f67824 */ /* 0x000fe200078e0200 */
[----:B------:R-:W-:Y:S05]  /*0aa0*/  BRA `(.L_x_175) ;  /* 0x0000004000007947 */ /* 0x000fea0003800000 */
.L_x_166:
[----:B-1----:R-:W-:Y:S01]  /*0ab0*/  IMAD.MOV.U32 R245, RZ, RZ, RZ ;  /* 0x000000fffff57224 */ /* 0x002fe200078e00ff */
[----:B------:R-:W-:Y:S01]  /*0ac0*/  MOV R246, RZ ;  /* 0x000000ff00f67202 */ /* 0x000fe20000000f00 */
[----:B------:R-:W-:Y:S01]  /*0ad0*/  IMAD.U32 R244, RZ, RZ, UR4 ;  /* 0x00000004fff47e24 */ /* 0x000fe2000f8e00ff */
[----:B------:R-:W-:Y:S02]  /*0ae0*/  MOV R247, c[0x0][0x53c] ;  /* 0x00014f0000f77a02 */ /* 0x000fe40000000f00 */
.L_x_175:
[----:B------:R-:W-:Y:S01]  /*0af0*/  ISETP.NE.AND P0, PT, R13, RZ, PT ;  /* 0x000000ff0d00720c */ /* 0x000fe20003f05270 */
[----:B------:R-:W-:-:S12]  /*0b00*/  WARPSYNC 0xffffffff ;  /* 0xffffffff00007948 */ /* 0x000fd80003800000 */
[----:B------:R1:W-:Y:S04]  /*0b10*/  @!P0 STS.128 [0xf100], R244 ;  /* 0x00f100f4ff008388 */ /* 0x0003e80000000c00 */
[----:B------:R-:W-:Y:S06]  /*0b20*/  BAR.ARV 0x5, 0x100 ;  /* 0x0144000000007b1d */ /* 0x000fec0000002000 */
.L_x_164:
[----:B-1----:R-:W-:-:S13]  /*0b30*/  ISETP.GE.AND P0, PT, R247, c[0x0][0x53c], PT ;  /* 0x00014f00f7007a0c */ /* 0x002fda0003f06270 */
[----:B------:R-:W-:Y:S05]  /*0b40*/  @P0 EXIT ;  /* 0x000000000000094d */ /* 0x000fea0003800000 */
[----:B------:R-:W1:Y:S01]  /*0b50*/  S2R R16, SR_TID.X ;  /* 0x0000000000107919 */ /* 0x000e620000002100 */
[----:B------:R-:W-:Y:S02]  /*0b60*/  ULDC UR5, c[0x0][0x2ac] ;  /* 0x0000ab0000057ab9 */ /* 0x000fe40000000800 */
[----:B------:R-:W-:Y:S02]  /*0b70*/  ULDC UR4, c[0x0][0x1d0] ;  /* 0x0000740000047ab9 */ /* 0x000fe40000000800 */
[----:B------:R-:W-:Y:S01]  /*0b80*/  UIMAD UR5, UR5, UR4, URZ ;  /* 0x00000004050572a4 */ /* 0x000fe2000f8e023f */
[----:B-1----:R-:W-:-:S04]  /*0b90*/  SHF.R.S32.HI R7, RZ, 0x1f, R16 ;  /* 0x0000001fff077819 */ /* 0x002fc80000011410 */
[CC--:B------:R-:W-:Y:S02]  /*0ba0*/  LEA.HI R2, R7.reuse, R16.reuse, RZ, 0x4 ;  /* 0x0000001007027211 */ /* 0x0c0fe400078f20ff */
[----:B------:R-:W-:Y:S02]  /*0bb0*/  LEA.HI R15, R7, R16, RZ, 0x2 ;  /* 0x00000010070f7211 */ /* 0x000fe400078f10ff */
[----:B------:R-:W-:Y:S02]  /*0bc0*/  SHF.R.S32.HI R3, RZ, 0x4, R2 ;  /* 0x00000004ff037819 */ /* 0x000fe40000011402 */
[--C-:B------:R-:W-:Y:S02]  /*0bd0*/  SHF.R.S32.HI R8, RZ, 0x2, R15.reuse ;  /* 0x00000002ff087819 */ /* 0x100fe4000001140f */
[----:B------:R-:W-:Y:S02]  /*0be0*/  LEA.HI R0, R2, R3, RZ, 0x1 ;  /* 0x0000000302007211 */ /* 0x000fe400078f08ff */
[----:B------:R-:W-:-:S02]  /*0bf0*/  SHF.R.S32.HI R4, RZ, 0x1f, R15 ;  /* 0x0000001fff047819 */ /* 0x000fc4000001140f */
[----:B------:R-:W-:Y:S02]  /*0c00*/  LOP3.LUT R0, R0, 0xfffffffe, RZ, 0xc0, !PT ;  /* 0xfffffffe00007812 */ /* 0x000fe400078ec0ff */
[CC--:B------:R-:W-:Y:S02]  /*0c10*/  LEA.HI R9, R7.reuse, R16.reuse, RZ, 0x3 ;  /* 0x0000001007097211 */ /* 0x0c0fe400078f18ff */
[----:B------:R-:W-:Y:S01]  /*0c20*/  LEA.HI R10, R7, R16, RZ, 0x5 ;  /* 0x00000010070a7211 */ /* 0x000fe200078f28ff */
[----:B------:R-:W-:Y:S01]  /*0c30*/  IMAD.IADD R13, R3, 0x1, -R0 ;  /* 0x00000001030d7824 */ /* 0x000fe200078e0a00 */
[----:B------:R-:W-:Y:S02]  /*0c40*/  LOP3.LUT R0, R2, 0xfffffff0, RZ, 0xc0, !PT ;  /* 0xfffffff002007812 */ /* 0x000fe400078ec0ff */
[----:B------:R-:W-:Y:S02]  /*0c50*/  LEA.HI R3, R4, R8, RZ, 0x3 ;  /* 0x0000000804037211 */ /* 0x000fe400078f18ff */
[----:B------:R-:W-:Y:S01]  /*0c60*/  SHF.R.S32.HI R234, RZ, 0x3, R9 ;  /* 0x00000003ffea7819 */ /* 0x000fe20000011409 */
[----:B------:R-:W-:Y:S01]  /*0c70*/  IMAD.IADD R2, R16, 0x1, -R0 ;  /* 0x0000000110027824 */ /* 0x000fe200078e0a00 */
[----:B------:R-:W-:-:S02]  /*0c80*/  LOP3.LUT R4, R9, 0xfffffff8, RZ, 0xc0, !PT ;  /* 0xfffffff809047812 */ /* 0x000fc400078ec0ff */
[----:B------:R-:W-:Y:S01]  /*0c90*/  LOP3.LUT R0, R3, 0xfffffff8, RZ, 0xc0, !PT ;  /* 0xfffffff803007812 */ /* 0x000fe200078ec0ff */
[----:B------:R-:W-:Y:S01]  /*0ca0*/  IMAD.SHL.U32 R3, R234, 0x40, RZ ;  /* 0x00000040ea037824 */ /* 0x000fe200078e00ff */
[----:B------:R-:W-:Y:S01]  /*0cb0*/  LEA.HI R7, R7, R16, RZ, 0x6 ;  /* 0x0000001007077211 */ /* 0x000fe200078f30ff */
[----:B------:R-:W-:Y:S01]  /*0cc0*/  IMAD.IADD R233, R16, 0x1, -R4 ;  /* 0x0000000110e97824 */ /* 0x000fe200078e0a04 */
[----:B------:R-:W-:Y:S01]  /*0cd0*/  SHF.R.S32.HI R4, RZ, 0x1f, R2 ;  /* 0x0000001fff047819 */ /* 0x000fe20000011402 */
[----:B------:R-:W-:Y:S01]  /*0ce0*/  IMAD.IADD R8, R8, 0x1, -R0 ;  /* 0x0000000108087824 */ /* 0x000fe200078e0a00 */
[----:B------:R-:W-:Y:S01]  /*0cf0*/  LOP3.LUT R0, R3, 0x1c0, RZ, 0xc0, !PT ;  /* 0x000001c003007812 */ /* 0x000fe200078ec0ff */
[C---:B------:R-:W-:Y:S01]  /*0d00*/  IMAD.SHL.U32 R231, R233.reuse, 0x8, RZ ;  /* 0x00000008e9e77824 */ /* 0x040fe200078e00ff */
[----:B------:R-:W-:Y:S01]  /*0d10*/  LEA.HI R14, R4, R2, RZ, 0x3 ;  /* 0x00000002040e7211 */ /* 0x000fe200078f18ff */
[----:B------:R-:W-:Y:S01]  /*0d20*/  IMAD.SHL.U32 R5, R233, 0x40, RZ ;  /* 0x00000040e9057824 */ /* 0x000fe200078e00ff */
[----:B------:R-:W-:Y:S01]  /*0d30*/  SHF.R.U32.HI R6, RZ, 0x3, R0 ;  /* 0x00000003ff067819 */ /* 0x000fe20000011600 */
[----:B------:R-:W-:Y:S01]  /*0d40*/  IMAD.SHL.U32 R7, R7, 0x8, RZ ;  /* 0x0000000807077824 */ /* 0x000fe200078e00ff */
[----:B------:R-:W-:-:S02]  /*0d50*/  LOP3.LUT R3, R0, 0x38, R231, 0xf8, !PT ;  /* 0x0000003800037812 */ /* 0x000fc400078ef8e7 */
[----:B------:R-:W-:Y:S02]  /*0d60*/  LOP3.LUT R4, R14, 0xfffffff8, RZ, 0xc0, !PT ;  /* 0xfffffff80e047812 */ /* 0x000fe400078ec0ff */
[----:B------:R-:W-:Y:S02]  /*0d70*/  LOP3.LUT R12, R3, R6, RZ, 0x3c, !PT ;  /* 0x00000006030c7212 */ /* 0x000fe400078e3cff */
[----:B------:R-:W-:Y:S01]  /*0d80*/  LOP3.LUT R0, R5, 0x1c0, RZ, 0xc0, !PT ;  /* 0x000001c005007812 */ /* 0x000fe200078ec0ff */
[----:B------:R-:W-:Y:S01]  /*0d90*/  IMAD.IADD R3, R2, 0x1, -R4 ;  /* 0x0000000102037824 */ /* 0x000fe200078e0a04 */
[----:B------:R-:W-:Y:S02]  /*0da0*/  LOP3.LUT R4, R10, 0xffffffe0, RZ, 0xc0, !PT ;  /* 0xffffffe00a047812 */ /* 0x000fe400078ec0ff */
[----:B------:R-:W-:Y:S02]  /*0db0*/  LOP3.LUT R5, R0, 0x8, R9, 0xf8, !PT ;  /* 0x0000000800057812 */ /* 0x000fe400078ef809 */
[----:B------:R-:W-:Y:S01]  /*0dc0*/  SHF.R.U32.HI R2, RZ, 0x3, R0 ;  /* 0x00000003ff027819 */ /* 0x000fe20000011600 */
[----:B------:R-:W-:Y:S01]  /*0dd0*/  IMAD.IADD R18, R16, 0x1, -R4 ;  /* 0x0000000110127824 */ /* 0x000fe200078e0a04 */
[----:B------:R-:W-:-:S02]  /*0de0*/  SHF.R.S32.HI R9, RZ, 0x5, R10 ;  /* 0x00000005ff097819 */ /* 0x000fc4000001140a */
[----:B------:R-:W-:Y:S02]  /*0df0*/  SHF.R.S32.HI R0, RZ, 0x1f, R10 ;  /* 0x0000001fff007819 */ /* 0x000fe4000001140a */
[----:B------:R-:W-:Y:S02]  /*0e00*/  SHF.R.S32.HI R11, RZ, 0x1f, R18 ;  /* 0x0000001fff0b7819 */ /* 0x000fe40000011412 */
[----:B------:R-:W-:Y:S02]  /*0e10*/  LEA.HI R0, R0, R9, RZ, 0x3 ;  /* 0x0000000900007211 */ /* 0x000fe400078f18ff */
[----:B------:R-:W-:Y:S02]  /*0e20*/  LOP3.LUT R10, R5, R2, RZ, 0x3c, !PT ;  /* 0x00000002050a7212 */ /* 0x000fe400078e3cff */
[----:B------:R-:W-:Y:S01]  /*0e30*/  LOP3.LUT R2, R15, 0xfffffffc, RZ, 0xc0, !PT ;  /* 0xfffffffc0f027812 */ /* 0x000fe200078ec0ff */
[----:B------:R-:W-:Y:S01]  /*0e40*/  IMAD.MOV.U32 R15, RZ, RZ, 0x20 ;  /* 0x00000020ff0f7424 */ /* 0x000fe200078e00ff */
[----:B------:R-:W-:-:S02]  /*0e50*/  LOP3.LUT R0, R0, 0xffffff8, RZ, 0xc0, !PT ;  /* 0x0ffffff800007812 */ /* 0x000fc400078ec0ff */
[----:B------:R-:W-:Y:S01]  /*0e60*/  LEA.HI R11, R11, R18, RZ, 0x2 ;  /* 0x000000120b0b7211 */ /* 0x000fe200078f10ff */
[----:B------:R-:W-:Y:S01]  /*0e70*/  IMAD.IADD R2, R16, 0x1, -R2 ;  /* 0x0000000110027824 */ /* 0x000fe200078e0a02 */
[----:B------:R-:W-:Y:S01]  /*0e80*/  LOP3.LUT R6, R8, 0x1, RZ, 0xc0, !PT ;  /* 0x0000000108067812 */ /* 0x000fe200078ec0ff */
[----:B------:R-:W-:Y:S01]  /*0e90*/  IMAD.IADD R5, R9, 0x1, -R0 ;  /* 0x0000000109057824 */ /* 0x000fe200078e0a00 */
[----:B------:R-:W-:Y:S01]  /*0ea0*/  SHF.R.S32.HI R4, RZ, 0x2, R11 ;  /* 0x00000002ff047819 */ /* 0x000fe2000001140b */
[----:B------:R-:W-:Y:S01]  /*0eb0*/  IMAD.MOV.U32 R16, RZ, RZ, 0x10 ;  /* 0x00000010ff107424 */ /* 0x000fe200078e00ff */
[----:B------:R-:W-:Y:S02]  /*0ec0*/  LEA.HI R0, R2, R2, RZ, 0x1 ;  /* 0x0000000202007211 */ /* 0x000fe400078f08ff */
[----:B------:R-:W-:Y:S01]  /*0ed0*/  ISETP.NE.U32.AND P0, PT, R6, 0x1, PT ;  /* 0x000000010600780c */ /* 0x000fe20003f05070 */
[----:B------:R-:W-:Y:S01]  /*0ee0*/  IMAD R17, R5, 0x10, R4 ;  /* 0x0000001005117824 */ /* 0x000fe200078e0204 */
[----:B------:R-:W-:Y:S01]  /*0ef0*/  LOP3.LUT R5, R0, 0x1ffffffe, RZ, 0xc0, !PT ;  /* 0x1ffffffe00057812 */ /* 0x000fe200078ec0ff */
[----:B------:R-:W-:Y:S01]  /*0f00*/  IMAD.SHL.U32 R4, R8, 0x40, RZ ;  /* 0x0000004008047824 */ /* 0x000fe200078e00ff */
[----:B------:R-:W-:Y:S01]  /*0f10*/  LOP3.LUT R12, R12, 0x7ffffe00, R7, 0xf8, !PT ;  /* 0x7ffffe000c0c7812 */ /* 0x000fe200078ef807 */
[----:B------:R-:W-:Y:S01]  /*0f20*/  IMAD R7, R9, 0x200, R2 ;  /* 0x0000020009077824 */ /* 0x000fe200078e0202 */
[----:B------:R-:W-:Y:S01]  /*0f30*/  R2P PR, R8, 0x6 ;  /* 0x0000000608007804 */ /* 0x000fe20000000000 */
[----:B------:R-:W-:Y:S01]  /*0f40*/  IMAD.IADD R8, R2, 0x1, -R5 ;  /* 0x0000000102087824 */ /* 0x000fe200078e0a05 */
[----:B------:R-:W-:Y:S01]  /*0f50*/  LOP3.LUT R4, R4, 0x1c0, RZ, 0xc0, !PT ;  /* 0x000001c004047812 */ /* 0x000fe200078ec0ff */
[----:B------:R-:W-:Y:S01]  /*0f60*/  IMAD.SHL.U32 R6, R13, 0x8, RZ ;  /* 0x000000080d067824 */ /* 0x000fe200078e00ff */
[C---:B------:R-:W-:Y:S01]  /*0f70*/  LOP3.LUT P4, RZ, R3.reuse, 0x2, RZ, 0xc0, !PT ;  /* 0x0000000203ff7812 */ /* 0x040fe2000788c0ff */
[----:B------:R-:W-:Y:S01]  /*0f80*/  IMAD R8, R8, 0x8, R17 ;  /* 0x0000000808087824 */ /* 0x000fe200078e0211 */
[----:B------:R-:W-:Y:S01]  /*0f90*/  LEA.HI R2, R4, R4, RZ, 0x1d ;  /* 0x0000000404027211 */ /* 0x000fe200078fe8ff */
[----:B------:R1:W-:Y:S01]  /*0fa0*/  STL [R1+0xac], R17 ;  /* 0x0000ac1101007387 */ /* 0x0003e20000100800 */
[C---:B------:R-:W-:Y:S01]  /*0fb0*/  LOP3.LUT P3, RZ, R3.reuse, 0x4, RZ, 0xc0, !PT ;  /* 0x0000000403ff7812 */ /* 0x040fe2000786c0ff */
[----:B------:R-:W-:Y:S01]  /*0fc0*/  IMAD.SHL.U32 R3, R3, 0x40, RZ ;  /* 0x0000004003037824 */ /* 0x000fe200078e00ff */
[----:B------:R-:W-:Y:S01]  /*0fd0*/  IADD3 R235, R231, 0x40, RZ ;  /* 0x00000040e7eb7810 */ /* 0x000fe20007ffe0ff */
[----:B------:R-:W-:Y:S01]  /*0fe0*/  IMAD.U32 R7, R7, 0x2, R2 ;  /* 0x0000000207077824 */ /* 0x000fe200078e0002 */
[----:B------:R-:W-:Y:S01]  /*0ff0*/  LOP3.LUT R2, R11, 0x7ffffffc, RZ, 0xc0, !PT ;  /* 0x7ffffffc0b027812 */ /* 0x000fe200078ec0ff */
[----:B------:R2:W-:Y:S01]  /*1000*/  STL [R1+0xb0], R8 ;  /* 0x0000b00801007387 */ /* 0x0005e20000100800 */
[----:B------:R-:W-:Y:S01]  /*1010*/  LOP3.LUT R3, R3, 0x1c0, RZ, 0xc0, !PT ;  /* 0x000001c003037812 */ /* 0x000fe200078ec0ff */
[----:B------:R-:W-:Y:S01]  /*1020*/  IMAD R0, R13, 0x200, R10 ;  /* 0x000002000d007824 */ /* 0x000fe200078e020a */
[----:B------:R-:W-:Y:S01]  /*1030*/  SEL R5, R16, 0xfffffff0, !P4 ;  /* 0xfffffff010057807 */ /* 0x000fe20006000000 */
[----:B------:R-:W-:Y:S01]  /*1040*/  IMAD.IADD R2, R18, 0x1, -R2 ;  /* 0x0000000112027824 */ /* 0x000fe200078e0a02 */
[----:B------:R-:W-:Y:S01]  /*1050*/  LOP3.LUT R6, R3, 0x8, R6, 0xf8, !PT ;  /* 0x0000000803067812 */ /* 0x000fe200078ef806 */
[----:B------:R-:W-:Y:S01]  /*1060*/  IMAD.MOV.U32 R10, RZ, RZ, 0x40 ;  /* 0x00000040ff0a7424 */ /* 0x000fe200078e00ff */
[----:B------:R-:W-:Y:S01]  /*1070*/  SHF.R.U32.HI R3, RZ, 0x3, R3 ;  /* 0x00000003ff037819 */ /* 0x000fe20000011603 */
[----:B------:R-:W-:Y:S01]  /*1080*/  IMAD.SHL.U32 R26, R2, 0x2, RZ ;  /* 0x00000002021a7824 */ /* 0x000fe200078e00ff */
[----:B------:R-:W-:Y:S01]  /*1090*/  SEL R4, R15, 0xffffffe0, !P3 ;  /* 0xffffffe00f047807 */ /* 0x000fe20005800000 */
[----:B------:R-:W-:Y:S01]  /*10a0*/  IMAD.SHL.U32 R200, R12, 0x2, RZ ;  /* 0x000000020cc87824 */ /* 0x000fe200078e00ff */
[----:B------:R-:W-:Y:S01]  /*10b0*/  LOP3.LUT R3, R6, R3, RZ, 0x3c, !PT ;  /* 0x0000000306037212 */ /* 0x000fe200078e3cff */
[----:B------:R-:W-:Y:S01]  /*10c0*/  IMAD.SHL.U32 R6, R14, 0x40, RZ ;  /* 0x000000400e067824 */ /* 0x000fe200078e00ff */
[C---:B------:R-:W-:Y:S01]  /*10d0*/  IADD3 R25, R26.reuse, 0x8, RZ ;  /* 0x000000081a197810 */ /* 0x040fe20007ffe0ff */
[----:B------:R-:W-:Y:S01]  /*10e0*/  STL [R1+0x4c], R26 ;  /* 0x00004c1a01007387 */ /* 0x000fe20000100800 */
[C---:B------:R-:W-:Y:S01]  /*10f0*/  IADD3 R24, R26.reuse, 0x10, RZ ;  /* 0x000000101a187810 */ /* 0x040fe20007ffe0ff */
[----:B------:R-:W-:Y:S01]  /*1100*/  IMAD.IADD R4, R5, 0x1, R4 ;  /* 0x0000000105047824 */ /* 0x000fe200078e0204 */
[C---:B------:R-:W-:Y:S01]  /*1110*/  IADD3 R23, R26.reuse, 0x18, RZ ;  /* 0x000000181a177810 */ /* 0x040fe20007ffe0ff */
[----:B------:R-:W-:Y:S01]  /*1120*/  STL [R1+0x48], R25 ;  /* 0x0000481901007387 */ /* 0x000fe20000100800 */
[----:B------:R-:W-:-:S02]  /*1130*/  IADD3 R22, R26, 0x20, RZ ;  /* 0x000000201a167810 */ /* 0x000fc40007ffe0ff */
[C---:B------:R-:W-:Y:S01]  /*1140*/  IADD3 R21, R26.reuse, 0x28, RZ ;  /* 0x000000281a157810 */ /* 0x040fe20007ffe0ff */
[----:B------:R-:W-:Y:S01]  /*1150*/  STL [R1+0x44], R24 ;  /* 0x0000441801007387 */ /* 0x000fe20000100800 */
[C---:B------:R-:W-:Y:S02]  /*1160*/  IADD3 R20, R26.reuse, 0x30, RZ ;  /* 0x000000301a147810 */ /* 0x040fe40007ffe0ff */
[C---:B------:R-:W-:Y:S01]  /*1170*/  IADD3 R19, R26.reuse, 0x38, RZ ;  /* 0x000000381a137810 */ /* 0x040fe20007ffe0ff */
[----:B------:R-:W-:Y:S01]  /*1180*/  STL [R1+0x40], R23 ;  /* 0x0000401701007387 */ /* 0x000fe20000100800 */
[C---:B------:R-:W-:Y:S02]  /*1190*/  IADD3 R18, R26.reuse, 0x40, RZ ;  /* 0x000000401a127810 */ /* 0x040fe40007ffe0ff */
[C---:B-1----:R-:W-:Y:S01]  /*11a0*/  IADD3 R17, R26.reuse, 0x48, RZ ;  /* 0x000000481a117810 */ /* 0x042fe20007ffe0ff */
[----:B------:R-:W-:Y:S01]  /*11b0*/  STL [R1+0x3c], R22 ;  /* 0x00003c1601007387 */ /* 0x000fe20000100800 */
[----:B------:R-:W-:-:S02]  /*11c0*/  IADD3 R16, R26, 0x50, RZ ;  /* 0x000000501a107810 */ /* 0x000fc40007ffe0ff */
[----:B------:R-:W-:Y:S01]  /*11d0*/  LOP3.LUT R3, R3, 0x7ffffe00, R6, 0xf8, !PT ;  /* 0x7ffffe0003037812 */ /* 0x000fe200078ef806 */
[----:B------:R-:W-:Y:S01]  /*11e0*/  STL [R1+0x38], R21 ;  /* 0x0000381501007387 */ /* 0x000fe20000100800 */
[----:B------:R-:W-:Y:S02]  /*11f0*/  IADD3 R14, R26, 0x58, RZ ;  /* 0x000000581a0e7810 */ /* 0x000fe40007ffe0ff */
[----:B------:R-:W-:Y:S01]  /*1200*/  SHF.R.S32.HI R6, RZ, 0x1f, R235 ;  /* 0x0000001fff067819 */ /* 0x000fe200000114eb */
[----:B------:R1:W-:Y:S01]  /*1210*/  STL [R1+0x34], R20 ;  /* 0x0000341401007387 */ /* 0x0003e20000100800 */
[----:B------:R-:W-:Y:S02]  /*1220*/  LEA R71, R0, 0x8100, 0x1 ;  /* 0x0000810000477811 */ /* 0x000fe400078e08ff */
[----:B------:R-:W-:Y:S01]  /*1230*/  IADD3 R13, R26, 0x60, RZ ;  /* 0x000000601a0d7810 */ /* 0x000fe20007ffe0ff */
[----:B------:R-:W-:Y:S01]  /*1240*/  STL [R1+0x30], R19 ;  /* 0x0000301301007387 */ /* 0x000fe20000100800 */
[----:B------:R-:W-:-:S02]  /*1250*/  SEL R6, R10, 0xffffffc0, !P2 ;  /* 0xffffffc00a067807 */ /* 0x000fc40005000000 */
[----:B------:R-:W-:Y:S01]  /*1260*/  SEL R0, R10, 0xffffffc0, !P3 ;  /* 0xffffffc00a007807 */ /* 0x000fe20005800000 */
[----:B------:R-:W-:Y:S01]  /*1270*/  STL [R1+0x2c], R18 ;  /* 0x00002c1201007387 */ /* 0x000fe20000100800 */
[C---:B------:R-:W-:Y:S02]  /*1280*/  IADD3 R12, R26.reuse, 0x68, RZ ;  /* 0x000000681a0c7810 */ /* 0x040fe40007ffe0ff */
[----:B------:R-:W-:Y:S01]  /*1290*/  IADD3 R11, R26, 0x70, RZ ;  /* 0x000000701a0b7810 */ /* 0x000fe20007ffe0ff */
[----:B------:R3:W-:Y:S01]  /*12a0*/  STL [R1+0x28], R17 ;  /* 0x0000281101007387 */ /* 0x0007e20000100800 */
[----:B------:R-:W-:Y:S02]  /*12b0*/  LEA R10, R7, 0x80, 0x1 ;  /* 0x00000080070a7811 */ /* 0x000fe400078e08ff */
[----:B------:R-:W-:Y:S01]  /*12c0*/  SHF.R.S32.HI R7, RZ, 0x1f, R25 ;  /* 0x0000001fff077819 */ /* 0x000fe20000011419 */
[----:B------:R-:W-:Y:S01]  /*12d0*/  STL [R1+0x24], R16 ;  /* 0x0000241001007387 */ /* 0x000fe20000100800 */
[----:B------:R-:W-:-:S02]  /*12e0*/  SHF.R.S32.HI R5, RZ, 0x1f, R231 ;  /* 0x0000001fff057819 */ /* 0x000fc400000114e7 */
[C---:B------:R-:W-:Y:S01]  /*12f0*/  SEL R5, R15.reuse, 0xffffffe0, !P1 ;  /* 0xffffffe00f057807 */ /* 0x040fe20004800000 */
[----:B------:R-:W-:Y:S01]  /*1300*/  STL [R1+0x20], R14 ;  /* 0x0000200e01007387 */ /* 0x000fe20000100800 */
[----:B------:R-:W-:Y:S02]  /*1310*/  SEL R2, R15, 0xffffffe0, !P4 ;  /* 0xffffffe00f027807 */ /* 0x000fe40006000000 */
[----:B--2---:R-:W-:Y:S01]  /*1320*/  IADD3 R8, R26, 0x78, RZ ;  /* 0x000000781a087810 */ /* 0x004fe20007ffe0ff */
[----:B------:R-:W-:Y:S01]  /*1330*/  STL [R1+0x1c], R13 ;  /* 0x00001c0d01007387 */ /* 0x000fe20000100800 */
[----:B------:R-:W-:Y:S02]  /*1340*/  SHF.R.S32.HI R15, RZ, 0x1f, R24 ;  /* 0x0000001fff0f7819 */ /* 0x000fe40000011418 */
[----:B-1----:R-:W-:Y:S01]  /*1350*/  SHF.R.S32.HI R20, RZ, 0x1f, R20 ;  /* 0x0000001fff147819 */ /* 0x002fe20000011414 */
[----:B------:R-:W-:Y:S01]  /*1360*/  STL [R1+0x18], R12 ;  /* 0x0000180c01007387 */ /* 0x000fe20000100800 */
[----:B------:R-:W-:-:S03]  /*1370*/  LEA R189, R3, 0x100, 0x1 ;  /* 0x0000010003bd7811 */ /* 0x000fc600078e08ff */
[----:B------:R-:W-:Y:S01]  /*1380*/  STL [R1+0x14], R11 ;  /* 0x0000140b01007387 */ /* 0x000fe20000100800 */
[--C-:B------:R-:W-:Y:S01]  /*1390*/  IADD3 R192, R0, R189, R2.reuse ;  /* 0x000000bd00c07210 */ /* 0x100fe20007ffe002 */
[----:B------:R-:W-:Y:S02]  /*13a0*/  IMAD R195, R9, 0x800, R189 ;  /* 0x0000080009c37824 */ /* 0x000fe400078e02bd */
[----:B------:R1:W-:Y:S01]  /*13b0*/  STL [R1+0xa8], R7 ;  /* 0x0000a80701007387 */ /* 0x0003e20000100800 */
[----:B---3--:R-:W-:Y:S01]  /*13c0*/  SHF.R.S32.HI R17, RZ, 0x1f, R17 ;  /* 0x0000001fff117819 */ /* 0x008fe20000011411 */
[C---:B------:R-:W-:Y:S02]  /*13d0*/  IMAD.IADD R191, R189.reuse, 0x1, R2 ;  /* 0x00000001bdbf7824 */ /* 0x040fe400078e0202 */
[----:B------:R-:W-:Y:S01]  /*13e0*/  STL [R1+0x10], R8 ;  /* 0x0000100801007387 */ /* 0x000fe20000100800 */
[----:B------:R-:W-:Y:S02]  /*13f0*/  IMAD.IADD R196, R2, 0x1, R195 ;  /* 0x0000000102c47824 */ /* 0x000fe400078e02c3 */
[----:B------:R-:W-:Y:S01]  /*1400*/  IMAD R194, R4, 0x2, R189 ;  /* 0x0000000204c27824 */ /* 0x000fe200078e02bd */
[----:B------:R2:W-:Y:S01]  /*1410*/  STL [R1+0xa4], R15 ;  /* 0x0000a40f01007387 */ /* 0x0005e20000100800 */
[----:B------:R-:W-:-:S02]  /*1420*/  IMAD.IADD R190, R189, 0x1, R0 ;  /* 0x00000001bdbe7824 */ /* 0x000fc400078e0200 */
[C---:B------:R-:W-:Y:S01]  /*1430*/  IMAD.IADD R198, R0.reuse, 0x1, R195 ;  /* 0x0000000100c67824 */ /* 0x040fe200078e02c3 */
[----:B------:R-:W-:Y:S01]  /*1440*/  STL [R1+0x50], R10 ;  /* 0x0000500a01007387 */ /* 0x000fe20000100800 */
[----:B------:R-:W-:Y:S01]  /*1450*/  IMAD.IADD R197, R0, 0x1, R196 ;  /* 0x0000000100c57824 */ /* 0x000fe200078e02c4 */
[----:B-1----:R-:W-:-:S05]  /*1460*/  SHF.R.S32.HI R7, RZ, 0x1f, R23 ;  /* 0x0000001fff077819 */ /* 0x002fca0000011417 */
[----:B------:R1:W-:Y:S01]  /*1470*/  STL [R1+0xa0], R7 ;  /* 0x0000a00701007387 */ /* 0x0003e20000100800 */
[----:B--2---:R-:W-:-:S05]  /*1480*/  SHF.R.S32.HI R15, RZ, 0x1f, R22 ;  /* 0x0000001fff0f7819 */ /* 0x004fca0000011416 */
[----:B------:R2:W-:Y:S01]  /*1490*/  STL [R1+0x9c], R15 ;  /* 0x00009c0f01007387 */ /* 0x0005e20000100800 */
[----:B-1----:R-:W-:-:S05]  /*14a0*/  SHF.R.S32.HI R7, RZ, 0x1f, R21 ;  /* 0x0000001fff077819 */ /* 0x002fca0000011415 */
[----:B------:R1:W-:Y:S01]  /*14b0*/  STL [R1+0x98], R7 ;  /* 0x0000980701007387 */ /* 0x0003e20000100800 */
[----:B--2---:R-:W-:-:S03]  /*14c0*/  SHF.R.S32.HI R15, RZ, 0x1f, R19 ;  /* 0x0000001fff0f7819 */ /* 0x004fc60000011413 */
[----:B------:R-:W-:Y:S04]  /*14d0*/  STL [R1+0x94], R20 ;  /* 0x0000941401007387 */ /* 0x000fe80000100800 */
[----:B------:R2:W-:Y:S01]  /*14e0*/  STL [R1+0x90], R15 ;  /* 0x0000900f01007387 */ /* 0x0005e20000100800 */
[----:B-1----:R-:W-:-:S05]  /*14f0*/  SHF.R.S32.HI R7, RZ, 0x1f, R18 ;  /* 0x0000001fff077819 */ /* 0x002fca0000011412 */
[----:B------:R1:W-:Y:S01]  /*1500*/  STL [R1+0x8c], R7 ;  /* 0x00008c0701007387 */ /* 0x0003e20000100800 */
[----:B--2---:R-:W-:-:S03]  /*1510*/  SHF.R.S32.HI R15, RZ, 0x1f, R16 ;  /* 0x0000001fff0f7819 */ /* 0x004fc60000011410 */
[----:B------:R-:W-:Y:S04]  /*1520*/  STL [R1+0x88], R17 ;  /* 0x0000881101007387 */ /* 0x000fe80000100800 */
[----:B------:R-:W-:Y:S01]  /*1530*/  STL [R1+0x84], R15 ;  /* 0x0000840f01007387 */ /* 0x000fe20000100800 */
[----:B-1----:R-:W-:Y:S02]  /*1540*/  SHF.R.S32.HI R7, RZ, 0x1f, R14 ;  /* 0x0000001fff077819 */ /* 0x002fe4000001140e */
[----:B------:R-:W-:Y:S02]  /*1550*/  SHF.R.S32.HI R14, RZ, 0x1f, R13 ;  /* 0x0000001fff0e7819 */ /* 0x000fe4000001140d */
[----:B------:R-:W-:Y:S01]  /*1560*/  SHF.R.S32.HI R13, RZ, 0x1f, R12 ;  /* 0x0000001fff0d7819 */ /* 0x000fe2000001140c */
[----:B------:R1:W-:Y:S01]  /*1570*/  STL [R1+0x80], R7 ;  /* 0x0000800701007387 */ /* 0x0003e20000100800 */
[----:B------:R-:W-:-:S02]  /*1580*/  SHF.R.S32.HI R12, RZ, 0x1f, R11 ;  /* 0x0000001fff0c7819 */ /* 0x000fc4000001140b */
[----:B------:R-:W-:Y:S01]  /*1590*/  SHF.R.S32.HI R11, RZ, 0x1f, R8 ;  /* 0x0000001fff0b7819 */ /* 0x000fe20000011408 */
[C---:B------:R-:W-:Y:S01]  /*15a0*/  IMAD.IADD R8, R10.reuse, 0x1, R5 ;  /* 0x000000010a087824 */ /* 0x040fe200078e0205 */
[----:B------:R-:W-:Y:S04]  /*15b0*/  STL [R1+0x7c], R14 ;  /* 0x00007c0e01007387 */ /* 0x000fe80000100800 */
[----:B------:R-:W-:Y:S04]  /*15c0*/  STL [R1+0x78], R13 ;  /* 0x0000780d01007387 */ /* 0x000fe80000100800 */
[----:B------:R-:W-:Y:S04]  /*15d0*/  STL [R1+0x74], R12 ;  /* 0x0000740c01007387 */ /* 0x000fe80000100800 */
[----:B------:R-:W-:Y:S04]  /*15e0*/  STL [R1+0x70], R11 ;  /* 0x0000700b01007387 */ /* 0x000fe80000100800 */
[----:B------:R2:W-:Y:S01]  /*15f0*/  STL [R1+0x5c], R8 ;  /* 0x00005c0801007387 */ /* 0x0005e20000100800 */
[----:B-1----:R-:W-:-:S02]  /*1600*/  IADD3 R7, R10, -0x10, RZ ;  /* 0xfffffff00a077810 */ /* 0x002fc40007ffe0ff */
[C---:B------:R-:W-:Y:S01]  /*1610*/  @P0 IADD3 R7, R10.reuse, 0x10, RZ ;  /* 0x000000100a070810 */ /* 0x040fe20007ffe0ff */
[----:B------:R-:W-:-:S04]  /*1620*/  IMAD.IADD R10, R10, 0x1, R6 ;  /* 0x000000010a0a7824 */ /* 0x000fc800078e0206 */
[--C-:B------:R-:W-:Y:S01]  /*1630*/  IMAD.IADD R3, R5, 0x1, R7.reuse ;  /* 0x0000000105037824 */ /* 0x100fe200078e0207 */
[----:B------:R1:W-:Y:S01]  /*1640*/  STL [R1+0x6c], R10 ;  /* 0x00006c0a01007387 */ /* 0x0003e20000100800 */
[----:B------:R-:W-:Y:S02]  /*1650*/  IMAD.IADD R5, R6, 0x1, R7 ;  /* 0x0000000106057824 */ /* 0x000fe400078e0207 */
[--C-:B------:R-:W-:Y:S01]  /*1660*/  IMAD.IADD R2, R3, 0x1, R6.reuse ;  /* 0x0000000103027824 */ /* 0x100fe200078e0206 */
[----:B------:R1:W-:Y:S01]  /*1670*/  STL [R1+0x54], R7 ;  /* 0x0000540701007387 */ /* 0x0003e20000100800 */
[----:B--2---:R-:W-:-:S05]  /*1680*/  IMAD.IADD R8, R8, 0x1, R6 ;  /* 0x0000000108087824 */ /* 0x004fca00078e0206 */
[----:B------:R1:W-:Y:S04]  /*1690*/  STL [R1+0x68], R8 ;  /* 0x0000680801007387 */ /* 0x0003e80000100800 */
[----:B------:R1:W-:Y:S04]  /*16a0*/  STL [R1+0x64], R5 ;  /* 0x0000640501007387 */ /* 0x0003e80000100800 */
[----:B------:R1:W-:Y:S04]  /*16b0*/  STL [R1+0x58], R3 ;  /* 0x0000580301007387 */ /* 0x0003e80000100800 */
[----:B------:R1:W-:Y:S02]  /*16c0*/  STL [R1+0x60], R2 ;  /* 0x0000600201007387 */ /* 0x0003e40000100800 */
.L_x_275:
[----:B-1----:R-:W-:-:S04]  /*16d0*/  IMAD.MOV.U32 R8, RZ, RZ, 0x4 ;  /* 0x00000004ff087424 */ /* 0x002fc800078e00ff */
[----:B------:R-:W-:-:S05]  /*16e0*/  IMAD.WIDE R2, R247, R8, c[0x0][0x588] ;  /* 0x00016200f7027625 */ /* 0x000fca00078e0208 */
[----:B------:R-:W2:Y:S01]  /*16f0*/  LDG.E R251, [R2.64] ;  /* 0x0000000802fb7981 */ /* 0x000ea2000c1e1900 */
[----:B------:R-:W-:Y:S01]  /*1700*/  ISETP.NE.U32.AND P4, PT, RZ, c[0x0][0x370], PT ;  /* 0x0000dc00ff007a0c */ /* 0x000fe20003f85070 */
[----:B------:R-:W-:Y:S01]  /*1710*/  IMAD.MOV.U32 R237, RZ, RZ, RZ ;  /* 0x000000ffffed7224 */ /* 0x000fe200078e00ff */
[----:B------:R-:W-:Y:S01]  /*1720*/  ISETP.NE.U32.AND P2, PT, RZ, c[0x0][0x360], PT ;  /* 0x0000d800ff007a0c */ /* 0x000fe20003f45070 */
[----:B------:R-:W-:Y:S01]  /*1730*/  IMAD.MOV.U32 R11, RZ, RZ, RZ ;  /* 0x000000ffff0b7224 */ /* 0x000fe200078e00ff */
[----:B------:R-:W-:Y:S02]  /*1740*/  ISETP.NE.AND.EX P4, PT, RZ, c[0x0][0x374], PT, P4 ;  /* 0x0000dd00ff007a0c */ /* 0x000fe40003f85340 */
[----:B------:R-:W-:Y:S02]  /*1750*/  ISETP.NE.AND.EX P2, PT, RZ, c[0x0][0x364], PT, P2 ;  /* 0x0000d900ff007a0c */ /* 0x000fe40003f45320 */
[----:B------:R-:W-:-:S04]  /*1760*/  ISETP.NE.U32.AND P3, PT, RZ, c[0x0][0x348], PT ;  /* 0x0000d200ff007a0c */ /* 0x000fc80003f65070 */
[----:B------:R-:W-:Y:S02]  /*1770*/  ISETP.NE.AND.EX P3, PT, RZ, c[0x0][0x34c], PT, P3 ;  /* 0x0000d300ff007a0c */ /* 0x000fe40003f65330 */
[----:B--2---:R-:W-:Y:S01]  /*1780*/  SHF.R.S32.HI R13, RZ, 0x1f, R251 ;  /* 0x0000001fff0d7819 */ /* 0x004fe200000114fb */
[C---:B------:R-:W-:Y:S02]  /*1790*/  IMAD.SHL.U32 R252, R251.reuse, 0x4, RZ ;  /* 0x00000004fbfc7824 */ /* 0x040fe400078e00ff */
[C---:B------:R-:W-:Y:S02]  /*17a0*/  @P4 LEA R6, P1, R251.reuse, c[0x0][0x370], 0x2 ;  /* 0x0000dc00fb064a11 */ /* 0x040fe400078210ff */
[C-C-:B------:R-:W-:Y:S01]  /*17b0*/  SHF.L.U64.HI R14, R251.reuse, 0x2, R13.reuse ;  /* 0x00000002fb0e7819 */ /* 0x140fe2000001020d */
[----:B------:R1:W-:Y:S01]  /*17c0*/  STL [R1+0xc], R13 ;  /* 0x00000c0d01007387 */ /* 0x0003e20000100800 */
[----:B------:R-:W-:Y:S02]  /*17d0*/  @P4 LEA.HI.X R7, R251, c[0x0][0x374], R13, 0x2, P1 ;  /* 0x0000dd00fb074a11 */ /* 0x000fe400008f140d */
[C---:B------:R-:W-:Y:S01]  /*17e0*/  @P2 IADD3 R4, P0, R252.reuse, c[0x0][0x360], RZ ;  /* 0x0000d800fc042a10 */ /* 0x040fe20007f1e0ff */
[----:B------:R1:W-:Y:S01]  /*17f0*/  STL [R1], R14 ;  /* 0x0000000e01007387 */ /* 0x0003e20000100800 */
[----:B------:R-:W-:-:S02]  /*1800*/  IADD3 R2, P1, R252, c[0x0][0x348], RZ ;  /* 0x0000d200fc027a10 */ /* 0x000fc40007f3e0ff */
[C---:B------:R-:W-:Y:S01]  /*1810*/  @P2 IADD3.X R5, R14.reuse, c[0x0][0x364], RZ, P0, !PT ;  /* 0x0000d9000e052a10 */ /* 0x040fe200007fe4ff */
[----:B------:R1:W5:Y:S01]  /*1820*/  @P4 LDG.E R237, [R6.64] ;  /* 0x0000000806ed4981 */ /* 0x000362000c1e1900 */
[----:B------:R-:W-:-:S03]  /*1830*/  IADD3.X R3, R14, c[0x0][0x34c], RZ, P1, !PT ;  /* 0x0000d3000e037a10 */ /* 0x000fc60000ffe4ff */
[----:B------:R1:W5:Y:S04]  /*1840*/  @P2 LDG.E R12, [R4.64] ;  /* 0x00000008040c2981 */ /* 0x000368000c1e1900 */
[----:B------:R1:W5:Y:S01]  /*1850*/  @P3 LDG.E R11, [R2.64] ;  /* 0x00000008020b3981 */ /* 0x000362000c1e1900 */
[----:B------:R-:W-:Y:S01]  /*1860*/  YIELD ;  /* 0x0000000000007946 */ /* 0x000fe20003800000 */
[----:B------:R-:W-:Y:S05]  /*1870*/  @P2 BRA `(.L_x_176) ;  /* 0x0000005000002947 */ /* 0x000fea0003800000 */
[----:B-----5:R-:W-:Y:S01]  /*1880*/  MOV R12, c[0x0][0x168] ;  /* 0x00005a00000c7a02 */ /* 0x020fe20000000f00 */
[----:B------:R-:W-:Y:S05]  /*1890*/  @!P3 BRA `(.L_x_176) ;  /* 0x000000300000b947 */ /* 0x000fea0003800000 */
[----:B------:R2:W3:Y:S04]  /*18a0*/  LDG.E R0, [R2.64] ;  /* 0x0000000802007981 */ /* 0x0004e8000c1e1900 */
[----:B-12---:R-:W3:Y:S02]  /*18b0*/  LDG.E R2, [R2.64+0x4] ;  /* 0x0000040802027981 */ /* 0x006ee4000c1e1900 */
[----:B---3--:R-:W-:-:S02]  /*18c0*/  IADD3 R12, -R0, R2, RZ ;  /* 0x00000002000c7210 */ /* 0x008fc40007ffe1ff */
.L_x_176:
[----:B------:R-:W-:-:S04]  /*18d0*/  ISETP.NE.U32.AND P0, PT, RZ, c[0x0][0x368], PT ;  /* 0x0000da00ff007a0c */ /* 0x000fc80003f05070 */
[----:B------:R-:W-:-:S13]  /*18e0*/  ISETP.NE.AND.EX P0, PT, RZ, c[0x0][0x36c], PT, P0 ;  /* 0x0000db00ff007a0c */ /* 0x000fda0003f05300 */
[----:B------:R-:W-:Y:S05]  /*18f0*/  @!P0 BRA `(.L_x_177) ;  /* 0x0000004000008947 */ /* 0x000fea0003800000 */
[----:B-1----:R-:W-:-:S04]  /*1900*/  IADD3 R2, P0, R252, c[0x0][0x368], RZ ;  /* 0x0000da00fc027a10 */ /* 0x002fc80007f1e0ff */
[----:B------:R-:W-:-:S05]  /*1910*/  IADD3.X R3, R14, c[0x0][0x36c], RZ, P0, !PT ;  /* 0x0000db000e037a10 */ /* 0x000fca00007fe4ff */
[----:B------:R1:W5:Y:S01]  /*1920*/  LDG.E R0, [R2.64] ;  /* 0x0000000802007981 */ /* 0x000362000c1e1900 */
[----:B------:R-:W-:Y:S05]  /*1930*/  BRA `(.L_x_178) ;  /* 0x0000008000007947 */ /* 0x000fea0003800000 */
.L_x_177:
[----:B------:R-:W-:Y:S01]  /*1940*/  ISETP.NE.U32.AND P0, PT, RZ, c[0x0][0x350], PT ;  /* 0x0000d400ff007a0c */ /* 0x000fe20003f05070 */
[----:B------:R-:W-:-:S03]  /*1950*/  IMAD.U32 R0, RZ, RZ, UR5 ;  /* 0x00000005ff007e24 */ /* 0x000fc6000f8e00ff */
[----:B------:R-:W-:-:S13]  /*1960*/  ISETP.NE.AND.EX P0, PT, RZ, c[0x0][0x354], PT, P0 ;  /* 0x0000d500ff007a0c */ /* 0x000fda0003f05300 */
[----:B------:R-:W-:Y:S05]  /*1970*/  @!P0 BRA `(.L_x_178) ;  /* 0x0000004000008947 */ /* 0x000fea0003800000 */
[----:B-1----:R-:W-:-:S05]  /*1980*/  IMAD.WIDE R2, R251, R8, c[0x0][0x350] ;  /* 0x0000d400fb027625 */ /* 0x002fca00078e0208 */
[----:B------:R-:W2:Y:S04]  /*1990*/  LDG.E R4, [R2.64] ;  /* 0x0000000802047981 */ /* 0x000ea8000c1e1900 */
[----:B------:R-:W2:Y:S02]  /*19a0*/  LDG.E R0, [R2.64+0x4] ;  /* 0x0000040802007981 */ /* 0x000ea4000c1e1900 */
[----:B--2---:R-:W-:-:S05]  /*19b0*/  IADD3 R0, -R4, R0, RZ ;  /* 0x0000000004007210 */ /* 0x004fca0007ffe1ff */
.L_x_178:
[----:B-----5:R-:W-:Y:S01]  /*19c0*/  IMAD.IADD R21, R0, 0x1, -R237 ;  /* 0x0000000100157824 */ /* 0x020fe200078e0aed */
[C---:B------:R-:W-:Y:S01]  /*19d0*/  LOP3.LUT R0, R246.reuse, 0xff000000, RZ, 0xc0, !PT ;  /* 0xff000000f6007812 */ /* 0x040fe200078ec0ff */
[----:B-1----:R-:W-:Y:S01]  /*19e0*/  IMAD.MOV.U32 R2, RZ, RZ, RZ ;  /* 0x000000ffff027224 */ /* 0x002fe200078e00ff */
[----:B------:R-:W-:Y:S01]  /*19f0*/  LOP3.LUT R4, R246, 0xff0000, RZ, 0xc0, !PT ;  /* 0x00ff0000f6047812 */ /* 0x000fe200078ec0ff */
[----:B------:R-:W-:Y:S01]  /*1a00*/  BSSY B0, `(.L_x_179) ;  /* 0x000002c000007945 */ /* 0x000fe20003800000 */
[----:B------:R-:W-:-:S02]  /*1a10*/  SHF.R.U32.HI R0, RZ, 0x8, R0 ;  /* 0x00000008ff007819 */ /* 0x000fc40000011600 */
[C---:B------:R-:W-:Y:S02]  /*1a20*/  IADD3 R3, R21.reuse, 0x6f, RZ ;  /* 0x0000006f15037810 */ /* 0x040fe40007ffe0ff */
[----:B------:R-:W-:Y:S02]  /*1a30*/  LEA.HI R0, R4, R0, RZ, 0x10 ;  /* 0x0000000004007211 */ /* 0x000fe400078f80ff */
[----:B------:R-:W-:Y:S01]  /*1a40*/  ISETP.GE.AND P0, PT, R21, 0x1, PT ;  /* 0x000000011500780c */ /* 0x000fe20003f06270 */
[----:B------:R-:W-:Y:S01]  /*1a50*/  IMAD.HI R2, R3, -0x6db6db6d, R2 ;  /* 0x9249249303027827 */ /* 0x000fe200078e0202 */
[----:B------:R-:W-:Y:S02]  /*1a60*/  LOP3.LUT R15, R0, 0xff, RZ, 0xc0, !PT ;  /* 0x000000ff000f7812 */ /* 0x000fe400078ec0ff */
[----:B------:R-:W-:Y:S02]  /*1a70*/  SHF.R.U32.HI R5, RZ, 0x10, R0 ;  /* 0x00000010ff057819 */ /* 0x000fe40000011600 */
[----:B------:R-:W-:Y:S01]  /*1a80*/  SHF.R.U32.HI R3, RZ, 0x1f, R2 ;  /* 0x0000001fff037819 */ /* 0x000fe20000011602 */
[----:B------:R1:W-:Y:S03]  /*1a90*/  STL [R1+0x8], R15 ;  /* 0x0000080f01007387 */ /* 0x0003e60000100800 */
[----:B------:R-:W-:Y:S01]  /*1aa0*/  LEA.HI.SX32 R10, R2, R3, 0x1a ;  /* 0x00000003020a7211 */ /* 0x000fe200078fd2ff */
[----:B------:R1:W-:Y:S01]  /*1ab0*/  STL [R1+0x4], R5 ;  /* 0x0000040501007387 */ /* 0x0003e20000100800 */
[----:B------:R-:W-:Y:S01]  /*1ac0*/  IMAD.MOV.U32 R2, RZ, RZ, RZ ;  /* 0x000000ffff027224 */ /* 0x000fe200078e00ff */
[----:B------:R-:W-:Y:S05]  /*1ad0*/  @!P0 BRA `(.L_x_180) ;  /* 0x000001e000008947 */ /* 0x000fea0003800000 */
[----:B------:R-:W-:Y:S01]  /*1ae0*/  ISETP.NE.AND P0, PT, R5, RZ, PT ;  /* 0x000000ff0500720c */ /* 0x000fe20003f05270 */
[----:B------:R-:W-:-:S03]  /*1af0*/  IMAD.MOV.U32 R4, RZ, RZ, RZ ;  /* 0x000000ffff047224 */ /* 0x000fc600078e00ff */
[----:B------:R-:W-:-:S04]  /*1b00*/  SEL R0, R5, c[0x0][0x338], P0 ;  /* 0x0000ce0005007a07 */ /* 0x000fc80000000000 */
[----:B------:R-:W-:Y:S02]  /*1b10*/  IABS R3, R0 ;  /* 0x0000000000037213 */ /* 0x000fe40000000000 */
[----:B------:R-:W-:Y:S02]  /*1b20*/  IADD3 R6, R10, -0x1, R0 ;  /* 0xffffffff0a067810 */ /* 0x000fe40007ffe000 */
[----:B------:R-:W2:Y:S02]  /*1b30*/  I2F.RP R2, R3 ;  /* 0x0000000300027306 */ /* 0x000ea40000209400 */
[----:B------:R-:W-:-:S06]  /*1b40*/  IABS R9, R6 ;  /* 0x0000000600097213 */ /* 0x000fcc0000000000 */
[----:B--2---:R-:W2:Y:S02]  /*1b50*/  MUFU.RCP R2, R2 ;  /* 0x0000000200027308 */ /* 0x004ea40000001000 */
[----:B--2---:R-:W-:-:S06]  /*1b60*/  IADD3 R2, R2, 0xffffffe, RZ ;  /* 0x0ffffffe02027810 */ /* 0x004fcc0007ffe0ff */
[----:B-1----:R-:W1:Y:S02]  /*1b70*/  F2I.FTZ.U32.TRUNC.NTZ R5, R2 ;  /* 0x0000000200057305 */ /* 0x002e64000021f000 */
[----:B-1----:R-:W-:-:S04]  /*1b80*/  IMAD.MOV R2, RZ, RZ, -R5 ;  /* 0x000000ffff027224 */ /* 0x002fc800078e0a05 */
        /* <DEDUP_REMOVED lines=13> */
[----:B------:R-:W-:Y:S02]  /*1c60*/  ISETP.GE.U32.AND P2, PT, R4, R3, PT ;  /* 0x000000030400720c */ /* 0x000fe40003f46070 */
[----:B------:R-:W-:-:S04]  /*1c70*/  LOP3.LUT R3, R6, R0, RZ, 0x3c, !PT ;  /* 0x0000000006037212 */ /* 0x000fc800078e3cff */
[----:B------:R-:W-:-:S07]  /*1c80*/  ISETP.GE.AND P0, PT, R3, RZ, PT ;  /* 0x000000ff0300720c */ /* 0x000fce0003f06270 */
[----:B------:R-:W-:-:S06]  /*1c90*/  @P2 IADD3 R2, R2, 0x1, RZ ;  /* 0x0000000102022810 */ /* 0x000fcc0007ffe0ff */
[----:B------:R-:W-:Y:S01]  /*1ca0*/  @!P0 IMAD.MOV R2, RZ, RZ, -R2 ;  /* 0x000000ffff028224 */ /* 0x000fe200078e0a02 */
[----:B------:R-:W-:Y:S02]  /*1cb0*/  @!P1 LOP3.LUT R2, RZ, R0, RZ, 0x33, !PT ;  /* 0x00000000ff029212 */ /* 0x000fe400078e33ff */
.L_x_180:
[----:B------:R-:W-:Y:S05]  /*1cc0*/  BSYNC B0 ;  /* 0x0000000000007941 */ /* 0x000fea0003800000 */
.L_x_179:
[----:B------:R-:W-:Y:S01]  /*1cd0*/  IMAD R236, R15, R2, RZ ;  /* 0x000000020fec7224 */ /* 0x000fe200078e02ff */
[----:B------:R-:W-:Y:S01]  /*1ce0*/  PRMT R0, RZ, 0x7610, R0 ;  /* 0x00007610ff007816 */ /* 0x000fe20000000000 */
[----:B------:R-:W-:Y:S01]  /*1cf0*/  CS2R R22, SRZ ;  /* 0x0000000000167805 */ /* 0x000fe2000001ff00 */
[----:B------:R-:W-:Y:S01]  /*1d00*/  CS2R R26, SRZ ;  /* 0x00000000001a7805 */ /* 0x000fe2000001ff00 */
[----:B------:R-:W-:Y:S01]  /*1d10*/  IMAD.IADD R2, R236, 0x1, R2 ;  /* 0x00000001ec027824 */ /* 0x000fe200078e0202 */
[----:B------:R-:W-:Y:S01]  /*1d20*/  CS2R R24, SRZ ;  /* 0x0000000000187805 */ /* 0x000fe2000001ff00 */
        /* <DEDUP_REMOVED lines=33> */
[----:B------:R-:W-:-:S04]  /*1f40*/  ISETP.NE.U32.AND P1, PT, RZ, c[0x0][0x340], PT ;  /* 0x0000d000ff007a0c */ /* 0x000fc80003f25070 */
[----:B------:R-:W-:-:S13]  /*1f50*/  ISETP.NE.AND.EX P1, PT, RZ, c[0x0][0x344], PT, P1 ;  /* 0x0000d100ff007a0c */ /* 0x000fda0003f25310 */
[----:B------:R-:W-:-:S04]  /*1f60*/  @P1 IADD3 R2, P0, R252, c[0x0][0x340], RZ ;  /* 0x0000d000fc021a10 */ /* 0x000fc80007f1e0ff */
[----:B------:R-:W-:-:S05]  /*1f70*/  @P1 IADD3.X R3, R14, c[0x0][0x344], RZ, P0, !PT ;  /* 0x0000d1000e031a10 */ /* 0x000fca00007fe4ff */
[----:B------:R2:W3:Y:S01]  /*1f80*/  @P1 LDG.E R0, [R2.64] ;  /* 0x0000000802001981 */ /* 0x0004e2000c1e1900 */
[----:B------:R-:W-:Y:S01]  /*1f90*/  IMAD.MOV.U32 R146, RZ, RZ, 0x70 ;  /* 0x00000070ff927424 */ /* 0x000fe200078e00ff */
[----:B------:R-:W-:Y:S01]  /*1fa0*/  WARPSYNC 0xffffffff ;  /* 0xffffffff00007948 */ /* 0x000fe20003800000 */
[----:B------:R-:W-:Y:S01]  /*1fb0*/  IMAD R36, R233, 0x20, R234 ;  /* 0x00000020e9247824 */ /* 0x000fe200078e02ea */
[----:B------:R-:W-:Y:S01]  /*1fc0*/  BAR.SYNC.DEFER_BLOCKING 0x0 ;  /* 0x0000000000007b1d */ /* 0x000fe20000010000 */
[----:B------:R-:W-:Y:S02]  /*1fd0*/  IMAD R146, R214, R146, -0x70 ;  /* 0xffffff90d6927424 */ /* 0x000fe400078e0292 */
[----:B------:R-:W-:Y:S02]  /*1fe0*/  IMAD.MOV.U32 R205, RZ, RZ, RZ ;  /* 0x000000ffffcd7224 */ /* 0x000fe400078e00ff */
[----:B--2---:R-:W-:-:S05]  /*1ff0*/  IMAD.MOV.U32 R2, RZ, RZ, c[0x0][0x2b8] ;  /* 0x0000ae00ff027624 */ /* 0x004fca00078e00ff */
[----:B------:R-:W-:Y:S01]  /*2000*/  ISETP.NE.AND P0, PT, R2, 0x1, PT ;  /* 0x000000010200780c */ /* 0x000fe20003f05270 */
[----:B------:R-:W-:-:S04]  /*2010*/  IMAD.IADD R2, R36, 0x1, R146 ;  /* 0x0000000124027824 */ /* 0x000fc800078e0292 */
[C---:B------:R-:W-:Y:S01]  /*2020*/  IMAD.IADD R9, R2.reuse, 0x1, R237 ;  /* 0x0000000102097824 */ /* 0x040fe200078e02ed */
[----:B------:R-:W-:-:S03]  /*2030*/  ISETP.GE.AND P2, PT, R2, R21, PT ;  /* 0x000000150200720c */ /* 0x000fc60003f46270 */
[----:B------:R-:W-:Y:S01]  /*2040*/  IMAD.MOV.U32 R8, RZ, RZ, R9 ;  /* 0x000000ffff087224 */ /* 0x000fe200078e0009 */
[----:B------:R-:W-:-:S03]  /*2050*/  ISETP.GT.OR P2, PT, R36, 0x6f, P2 ;  /* 0x0000006f2400780c */ /* 0x000fc60001744670 */
[----:B------:R-:W-:-:S05]  /*2060*/  @P0 IMAD.HI.U32 R3, R9, c[0x0][0x2bc], RZ ;  /* 0x0000af0009030a27 */ /* 0x000fca00078e00ff */
[----:B------:R-:W-:Y:S01]  /*2070*/  @P0 SHF.R.U32.HI R8, RZ, c[0x0][0x2c0], R3 ;  /* 0x0000b000ff080a19 */ /* 0x000fe20000011603 */
[----:B------:R-:W-:Y:S01]  /*2080*/  IMAD.MOV.U32 R4, RZ, RZ, c[0x0][0x2c4] ;  /* 0x0000b100ff047624 */ /* 0x000fe200078e00ff */
[----:B------:R-:W-:Y:S01]  /*2090*/  LOP3.LUT R22, R246, 0xffff, RZ, 0xc0, !PT ;  /* 0x0000fffff6167812 */ /* 0x000fe200078ec0ff */
[----:B-1----:R-:W-:Y:S02]  /*20a0*/  IMAD R5, R245, 0x80, R36 ;  /* 0x00000080f5057824 */ /* 0x002fe400078e0224 */
[----:B------:R-:W-:-:S04]  /*20b0*/  @!P1 IMAD.MOV.U32 R0, RZ, RZ, R251 ;  /* 0x000000ffff009224 */ /* 0x000fc800078e00fb */
[----:B---3--:R-:W-:Y:S01]  /*20c0*/  IMAD.WIDE.U32 R240, R0, c[0x0][0x2b0], RZ ;  /* 0x0000ac0000f07a25 */ /* 0x008fe200078e00ff */
[----:B------:R-:W-:-:S05]  /*20d0*/  SHF.R.S32.HI R2, RZ, 0x1f, R0 ;  /* 0x0000001fff027819 */ /* 0x000fca0000011400 */
[----:B------:R-:W-:-:S04]  /*20e0*/  IMAD R2, R2, c[0x0][0x2b0], RZ ;  /* 0x0000ac0002027a24 */ /* 0x000fc800078e02ff */
[----:B------:R-:W-:Y:S01]  /*20f0*/  IMAD R2, R0, c[0x0][0x2b4], R2 ;  /* 0x0000ad0000027a24 */ /* 0x000fe200078e0202 */
[----:B------:R-:W-:-:S03]  /*2100*/  @!P2 IADD3 R0, P1, R8, R240, RZ ;  /* 0x000000f00800a210 */ /* 0x000fc60007f3e0ff */
[----:B------:R-:W-:Y:S01]  /*2110*/  IMAD.IADD R249, R241, 0x1, R2 ;  /* 0x00000001f1f97824 */ /* 0x000fe200078e0202 */
[----:B------:R-:W-:-:S04]  /*2120*/  @!P2 LEA R2, P0, R0, c[0x0][0x2a0], 0x2 ;  /* 0x0000a8000002aa11 */ /* 0x000fc800078010ff */
[----:B------:R-:W-:-:S04]  /*2130*/  @!P2 LEA.HI.X.SX32 R3, R8, R249, 0x1, P1 ;  /* 0x000000f90803a211 */ /* 0x000fc800008f0eff */
[----:B------:R-:W-:-:S05]  /*2140*/  @!P2 LEA.HI.X R3, R0, c[0x0][0x2a4], R3, 0x2, P0 ;  /* 0x0000a9000003aa11 */ /* 0x000fca00000f1403 */
[----:B------:R1:W2:Y:S01]  /*2150*/  @!P2 LDG.E R205, [R2.64] ;  /* 0x0000000802cda981 */ /* 0x0002a2000c1e1900 */
[----:B------:R-:W-:Y:S01]  /*2160*/  SHF.R.S32.HI R0, RZ, 0x1f, R11 ;  /* 0x0000001fff007819 */ /* 0x000fe2000001140b */
[----:B------:R-:W-:Y:S01]  /*2170*/  IMAD.WIDE.U32 R238, R22, c[0x0][0x1e8], RZ ;  /* 0x00007a0016ee7a25 */ /* 0x000fe200078e00ff */
[----:B------:R-:W-:Y:S01]  /*2180*/  ISETP.NE.AND P0, PT, R4, 0x1, PT ;  /* 0x000000010400780c */ /* 0x000fe20003f05270 */
[----:B------:R-:W-:Y:S01]  /*2190*/  BSSY B0, `(.L_x_182) ;  /* 0x00000f0000007945 */ /* 0x000fe20003800000 */
[----:B------:R-:W-:Y:S01]  /*21a0*/  SEL R6, R13, RZ, !P3 ;  /* 0x000000ff0d067207 */ /* 0x000fe20005800000 */
[----:B------:R-:W-:Y:S01]  /*21b0*/  IMAD R0, R0, c[0x0][0x178], RZ ;  /* 0x00005e0000007a24 */ /* 0x000fe200078e02ff */
[----:B------:R-:W-:Y:S01]  /*21c0*/  SEL R4, R251, RZ, !P3 ;  /* 0x000000fffb047207 */ /* 0x000fe20005800000 */
[----:B------:R-:W-:Y:S01]  /*21d0*/  IMAD R248, R22, c[0x0][0x1ec], R239 ;  /* 0x00007b0016f87a24 */ /* 0x000fe200078e02ef */
[----:B------:R-:W-:Y:S01]  /*21e0*/  SHF.R.S32.HI R24, RZ, 0x1f, R231 ;  /* 0x0000001fff187819 */ /* 0x000fe200000114e7 */
[----:B------:R-:W-:Y:S01]  /*21f0*/  IMAD R0, R11, c[0x0][0x17c], R0 ;  /* 0x00005f000b007a24 */ /* 0x000fe200078e0200 */
[----:B------:R-:W-:Y:S01]  /*2200*/  SHF.R.S32.HI R23, RZ, 0x1f, R235 ;  /* 0x0000001fff177819 */ /* 0x000fe200000114eb */
[----:B------:R-:W-:Y:S01]  /*2210*/  IMAD R6, R6, c[0x0][0x1c0], RZ ;  /* 0x0000700006067a24 */ /* 0x000fe200078e02ff */
[----:B------:R-:W-:Y:S01]  /*2220*/  ISETP.GE.AND P3, PT, R231, c[0x0][0x198], PT ;  /* 0x00006600e7007a0c */ /* 0x000fe20003f66270 */
[----:B------:R-:W-:Y:S01]  /*2230*/  IMAD.WIDE.U32 R242, R22, c[0x0][0x210], RZ ;  /* 0x0000840016f27a25 */ /* 0x000fe200078e00ff */
[----:B------:R-:W-:-:S02]  /*2240*/  ISETP.GE.AND P2, PT, R235, c[0x0][0x198], PT ;  /* 0x00006600eb007a0c */ /* 0x000fc40003f46270 */
[----:B------:R-:W-:Y:S01]  /*2250*/  IADD3 R145, R214, -0x1, RZ ;  /* 0xffffffffd6917810 */ /* 0x000fe20007ffe0ff */
[----:B------:R-:W-:Y:S01]  /*2260*/  @P0 IMAD.HI.U32 R7, R5, c[0x0][0x2c8], RZ ;  /* 0x0000b20005070a27 */ /* 0x000fe200078e00ff */
[----:B------:R-:W-:Y:S02]  /*2270*/  SHF.L.U64.HI R203, R231, 0x1, R24 ;  /* 0x00000001e7cb7819 */ /* 0x000fe40000010218 */
[----:B------:R-:W-:Y:S01]  /*2280*/  SHF.L.U64.HI R204, R235, 0x1, R23 ;  /* 0x00000001ebcc7819 */ /* 0x000fe20000010217 */
[----:B------:R-:W-:Y:S02]  /*2290*/  IMAD R6, R4, c[0x0][0x1c4], R6 ;  /* 0x0000710004067a24 */ /* 0x000fe400078e0206 */
[----:B------:R-:W-:Y:S02]  /*22a0*/  IMAD R144, R145, -0x70, R21 ;  /* 0xffffff9091907824 */ /* 0x000fe400078e0215 */
[----:B-1----:R-:W-:-:S04]  /*22b0*/  IMAD.WIDE.U32 R2, R11, c[0x0][0x178], RZ ;  /* 0x00005e000b027a25 */ /* 0x002fc800078e00ff */
[----:B------:R-:W-:Y:S02]  /*22c0*/  IMAD.IADD R3, R3, 0x1, R0 ;  /* 0x0000000103037824 */ /* 0x000fe400078e0200 */
[----:B------:R-:W-:Y:S01]  /*22d0*/  IMAD.MOV.U32 R0, RZ, RZ, R5 ;  /* 0x000000ffff007224 */ /* 0x000fe200078e0005 */
[----:B------:R-:W-:Y:S01]  /*22e0*/  @P0 SHF.R.U32.HI R0, RZ, c[0x0][0x2cc], R7 ;  /* 0x0000b300ff000a19 */ /* 0x000fe20000011607 */
[----:B------:R-:W-:-:S03]  /*22f0*/  IMAD.WIDE.U32 R2, R22, c[0x0][0x1b8], R2 ;  /* 0x00006e0016027a25 */ /* 0x000fc600078e0002 */
[----:B------:R-:W-:Y:S01]  /*2300*/  SHF.R.S32.HI R7, RZ, 0x1f, R0 ;  /* 0x0000001fff077819 */ /* 0x000fe20000011400 */
[C---:B------:R-:W-:Y:S02]  /*2310*/  IMAD R3, R22.reuse, c[0x0][0x1bc], R3 ;  /* 0x00006f0016037a24 */ /* 0x040fe400078e0203 */
[----:B------:R-:W-:Y:S02]  /*2320*/  IMAD R250, R22, c[0x0][0x214], R243 ;  /* 0x0000850016fa7a24 */ /* 0x000fe400078e02f3 */
[----:B------:R-:W-:-:S04]  /*2330*/  IMAD.WIDE.U32 R2, R4, c[0x0][0x1c0], R2 ;  /* 0x0000700004027a25 */ /* 0x000fc800078e0002 */
[----:B------:R-:W-:Y:S02]  /*2340*/  IMAD.MOV R4, RZ, RZ, -R0 ;  /* 0x000000ffff047224 */ /* 0x000fe400078e0a00 */
[----:B------:R-:W-:Y:S02]  /*2350*/  IMAD.IADD R3, R3, 0x1, R6 ;  /* 0x0000000103037824 */ /* 0x000fe400078e0206 */
[----:B------:R-:W-:Y:S02]  /*2360*/  IMAD R4, R4, c[0x0][0x2c4], R5 ;  /* 0x0000b10004047a24 */ /* 0x000fe400078e0205 */
[----:B------:R-:W-:Y:S02]  /*2370*/  IMAD R5, R7, c[0x0][0x1b0], RZ ;  /* 0x00006c0007057a24 */ /* 0x000fe400078e02ff */
[----:B------:R-:W-:-:S04]  /*2380*/  IMAD.WIDE.U32 R2, R0, c[0x0][0x1b0], R2 ;  /* 0x00006c0000027a25 */ /* 0x000fc800078e0002 */
[----:B------:R-:W-:Y:S01]  /*2390*/  IMAD R6, R0, c[0x0][0x1b4], R5 ;  /* 0x00006d0000067a24 */ /* 0x000fe200078e0205 */
[----:B------:R-:W-:-:S03]  /*23a0*/  SHF.R.S32.HI R5, RZ, 0x1f, R4 ;  /* 0x0000001fff057819 */ /* 0x000fc60000011404 */
[----:B------:R-:W-:Y:S02]  /*23b0*/  IMAD.IADD R3, R3, 0x1, R6 ;  /* 0x0000000103037824 */ /* 0x000fe400078e0206 */
[----:B------:R-:W-:Y:S02]  /*23c0*/  IMAD R0, R5, c[0x0][0x1a8], RZ ;  /* 0x00006a0005007a24 */ /* 0x000fe400078e02ff */
[----:B------:R-:W-:-:S04]  /*23d0*/  IMAD.WIDE.U32 R2, R4, c[0x0][0x1a8], R2 ;  /* 0x00006a0004027a25 */ /* 0x000fc800078e0002 */
[----:B------:R-:W-:Y:S01]  /*23e0*/  IMAD R0, R4, c[0x0][0x1ac], R0 ;  /* 0x00006b0004007a24 */ /* 0x000fe200078e0200 */
[----:B------:R-:W-:-:S03]  /*23f0*/  LEA R17, P0, R2, c[0x0][0x160], 0x1 ;  /* 0x0000580002117a11 */ /* 0x000fc600078008ff */
[----:B------:R-:W-:Y:S02]  /*2400*/  IMAD.IADD R0, R3, 0x1, R0 ;  /* 0x0000000103007824 */ /* 0x000fe400078e0200 */
[----:B------:R-:W-:Y:S02]  /*2410*/  IMAD.MOV R3, RZ, RZ, -R8 ;  /* 0x000000ffff037224 */ /* 0x000fe400078e0a08 */
[----:B------:R-:W1:Y:S01]  /*2420*/  SHFL.IDX PT, R8, R17, RZ, 0x181f ;  /* 0x00181fff11087589 */ /* 0x000e6200000e0000 */
[----:B------:R-:W-:Y:S01]  /*2430*/  LEA.HI.X R16, R2, c[0x0][0x164], R0, 0x1, P0 ;  /* 0x0000590002107a11 */ /* 0x000fe200000f0c00 */
[----:B------:R-:W-:Y:S02]  /*2440*/  IMAD R206, R3, c[0x0][0x2b8], R9 ;  /* 0x0000ae0003ce7a24 */ /* 0x000fe400078e0209 */
[----:B------:R-:W-:Y:S01]  /*2450*/  SHFL.IDX PT, R9, R17, 0x1, 0x181f ;  /* 0x00381f0011097f89 */ /* 0x000fe200000e0000 */
[----:B------:R-:W-:Y:S02]  /*2460*/  IMAD R2, R245, 0x80, R234 ;  /* 0x00000080f5027824 */ /* 0x000fe400078e02ea */
[----:B------:R-:W-:Y:S01]  /*2470*/  IMAD R0, R12, c[0x0][0x2c4], RZ ;  /* 0x0000b1000c007a24 */ /* 0x000fe200078e02ff */
[----:B------:R-:W3:Y:S01]  /*2480*/  SHFL.IDX PT, R11, R16, RZ, 0x181f ;  /* 0x00181fff100b7589 */ /* 0x000ee200000e0000 */
[----:B------:R-:W-:-:S02]  /*2490*/  SHF.R.S32.HI R3, RZ, 0x1f, R206 ;  /* 0x0000001fff037819 */ /* 0x000fc400000114ce */
[C---:B------:R-:W-:Y:S01]  /*24a0*/  IADD3 R4, R2.reuse, 0x20, RZ ;  /* 0x0000002002047810 */ /* 0x040fe20007ffe0ff */
[----:B------:R-:W4:Y:S01]  /*24b0*/  SHFL.IDX PT, R18, R16, 0x1, 0x181f ;  /* 0x00381f0010127f89 */ /* 0x000f2200000e0000 */
[-C--:B------:R-:W-:Y:S01]  /*24c0*/  ISETP.GE.AND P4, PT, R2, R0.reuse, PT ;  /* 0x000000000200720c */ /* 0x080fe20003f86270 */
[C---:B------:R-:W-:Y:S01]  /*24d0*/  IMAD R6, R3.reuse, c[0x0][0x1e0], RZ ;  /* 0x0000780003067a24 */ /* 0x040fe200078e02ff */
[----:B------:R-:W-:Y:S01]  /*24e0*/  ISETP.GE.AND P0, PT, R4, R0, PT ;  /* 0x000000000400720c */ /* 0x000fe20003f06270 */
[----:B------:R-:W-:Y:S01]  /*24f0*/  IMAD R10, R3, c[0x0][0x208], RZ ;  /* 0x00008200030a7a24 */ /* 0x000fe200078e02ff */
[----:B------:R-:W-:Y:S01]  /*2500*/  SHFL.IDX PT, R19, R16, 0x2, 0x181f ;  /* 0x00581f0010137f89 */ /* 0x000fe200000e0000 */
[----:B------:R-:W-:Y:S01]  /*2510*/  IMAD R3, R206, c[0x0][0x1e4], R6 ;  /* 0x00007900ce037a24 */ /* 0x000fe200078e0206 */
[----:B------:R-:W-:Y:S01]  /*2520*/  IADD3 R20, R2, 0x40, RZ ;  /* 0x0000004002147810 */ /* 0x000fe20007ffe0ff */
[----:B------:R-:W-:Y:S01]  /*2530*/  IMAD.WIDE.U32 R4, R206, c[0x0][0x1e0], RZ ;  /* 0x00007800ce047a25 */ /* 0x000fe200078e00ff */
[----:B------:R-:W-:-:S03]  /*2540*/  IADD3 R2, R2, 0x60, RZ ;  /* 0x0000006002027810 */ /* 0x000fc60007ffe0ff */
[C---:B------:R-:W-:Y:S02]  /*2550*/  IMAD.WIDE.U32 R6, R206.reuse, c[0x0][0x208], RZ ;  /* 0x00008200ce067a25 */ /* 0x040fe400078e00ff */
[-C--:B-1----:R-:W-:Y:S02]  /*2560*/  @!P4 LEA R14, P5, R231, R8.reuse, 0x1 ;  /* 0x00000008e70ec211 */ /* 0x082fe400078a08ff */
[----:B------:R-:W-:Y:S01]  /*2570*/  IMAD R10, R206, c[0x0][0x20c], R10 ;  /* 0x00008300ce0a7a24 */ /* 0x000fe200078e020a */
[----:B------:R-:W-:Y:S01]  /*2580*/  @!P4 LEA R12, P1, R235, R8, 0x1 ;  /* 0x00000008eb0cc211 */ /* 0x000fe200078208ff */
[----:B------:R-:W-:Y:S02]  /*2590*/  IMAD.IADD R3, R5, 0x1, R3 ;  /* 0x0000000105037824 */ /* 0x000fe400078e0203 */
[----:B------:R-:W-:Y:S01]  /*25a0*/  IMAD.IADD R5, R7, 0x1, R10 ;  /* 0x0000000107057824 */ /* 0x000fe200078e020a */
[C---:B---3--:R-:W-:Y:S01]  /*25b0*/  @!P4 LEA.HI.X R15, R231.reuse, R11, R24, 0x1, P5 ;  /* 0x0000000be70fc211 */ /* 0x048fe200028f0c18 */
[----:B------:R-:W1:Y:S01]  /*25c0*/  SHFL.IDX PT, R7, R17, 0x2, 0x181f ;  /* 0x00581f0011077f89 */ /* 0x000e6200000e0000 */
[----:B------:R-:W-:-:S02]  /*25d0*/  @!P0 LEA R10, P5, R231, R9, 0x1 ;  /* 0x00000009e70a8211 */ /* 0x000fc400078a08ff */
[----:B------:R-:W-:Y:S01]  /*25e0*/  @!P4 LEA.HI.X R13, R235, R11, R23, 0x1, P1 ;  /* 0x0000000beb0dc211 */ /* 0x000fe200008f0c17 */
[----:B------:R2:W-:Y:S01]  /*25f0*/  @!P4 LDGSTS.E.BYPASS.LTC128B.128 [R200+0x100], [R14.64], !P3 ;  /* 0x001000000ec8cfae */ /* 0x0005e2000d901d48 */
[----:B----4-:R-:W-:Y:S02]  /*2600*/  @!P0 LEA.HI.X R11, R231, R18, R24, 0x1, P5 ;  /* 0x00000012e70b8211 */ /* 0x010fe400028f0c18 */
[----:B------:R-:W-:Y:S01]  /*2610*/  ISETP.GE.AND P5, PT, R20, R0, PT ;  /* 0x000000001400720c */ /* 0x000fe20003fa6270 */
[----:B------:R3:W-:Y:S01]  /*2620*/  @!P4 LDGSTS.E.BYPASS.LTC128B.128 [R200+0x4100], [R12.64], !P2 ;  /* 0x041000000cc8cfae */ /* 0x0007e2000d101d48 */
[----:B------:R-:W-:-:S03]  /*2630*/  @!P0 LEA R8, P1, R235, R9, 0x1 ;  /* 0x00000009eb088211 */ /* 0x000fc600078208ff */
[----:B------:R4:W-:Y:S01]  /*2640*/  @!P0 LDGSTS.E.BYPASS.LTC128B.128 [R200+0x1100], [R10.64], !P3 ;  /* 0x011000000ac88fae */ /* 0x0009e2000d901d48 */
[----:B------:R-:W-:Y:S02]  /*2650*/  @!P0 LEA.HI.X R9, R235, R18, R23, 0x1, P1 ;  /* 0x00000012eb098211 */ /* 0x000fe400008f0c17 */
[----:B------:R-:W-:Y:S01]  /*2660*/  ISETP.GE.AND P1, PT, R2, R0, PT ;  /* 0x000000000200720c */ /* 0x000fe20003f26270 */
[----:B------:R-:W-:Y:S02]  /*2670*/  IMAD.MOV.U32 R2, RZ, RZ, R4 ;  /* 0x000000ffff027224 */ /* 0x000fe400078e0004 */
[----:B------:R-:W-:Y:S01]  /*2680*/  IMAD.MOV.U32 R4, RZ, RZ, R6 ;  /* 0x000000ffff047224 */ /* 0x000fe200078e0006 */
[----:B------:R5:W-:Y:S01]  /*2690*/  @!P0 LDGSTS.E.BYPASS.LTC128B.128 [R200+0x5100], [R8.64], !P2 ;  /* 0x0510000008c88fae */ /* 0x000be2000d101d48 */
[----:B-1----:R-:W-:-:S03]  /*26a0*/  @!P5 LEA R6, P0, R231, R7, 0x1 ;  /* 0x00000007e706d211 */ /* 0x002fc600078008ff */
[----:B---3--:R-:W-:Y:S04]  /*26b0*/  SHFL.IDX PT, R12, R16, 0x3, 0x181f ;  /* 0x00781f00100c7f89 */ /* 0x008fe800000e0000 */
[----:B----4-:R-:W1:Y:S01]  /*26c0*/  SHFL.IDX PT, R11, R17, 0x3, 0x181f ;  /* 0x00781f00110b7f89 */ /* 0x010e6200000e0000 */
[----:B-----5:R-:W-:Y:S02]  /*26d0*/  @!P5 LEA R8, P4, R235, R7, 0x1 ;  /* 0x00000007eb08d211 */ /* 0x020fe400078808ff */
[-C--:B------:R-:W-:Y:S02]  /*26e0*/  @!P5 LEA.HI.X R7, R231, R19.reuse, R24, 0x1, P0 ;  /* 0x00000013e707d211 */ /* 0x080fe400000f0c18 */
[----:B------:R-:W-:-:S03]  /*26f0*/  @!P5 LEA.HI.X R9, R235, R19, R23, 0x1, P4 ;  /* 0x00000013eb09d211 */ /* 0x000fc600020f0c17 */
[----:B------:R3:W-:Y:S04]  /*2700*/  @!P5 LDGSTS.E.BYPASS.LTC128B.128 [R200+0x2100], [R6.64], !P3 ;  /* 0x0210000006c8dfae */ /* 0x0007e8000d901d48 */
[----:B------:R4:W-:Y:S01]  /*2710*/  @!P5 LDGSTS.E.BYPASS.LTC128B.128 [R200+0x6100], [R8.64], !P2 ;  /* 0x0610000008c8dfae */ /* 0x0009e2000d101d48 */
[----:B--2---:R-:W-:Y:S01]  /*2720*/  SHF.R.S32.HI R15, RZ, 0x1f, R205 ;  /* 0x0000001fff0f7819 */ /* 0x004fe200000114cd */
[----:B------:R-:W-:-:S04]  /*2730*/  IMAD.WIDE.U32 R2, R205, c[0x0][0x1f0], R2 ;  /* 0x00007c00cd027a25 */ /* 0x000fc800078e0002 */
[C---:B------:R-:W-:Y:S01]  /*2740*/  IMAD R0, R15.reuse, c[0x0][0x1f0], RZ ;  /* 0x00007c000f007a24 */ /* 0x040fe200078e02ff */
[----:B------:R-:W-:Y:S01]  /*2750*/  IADD3 R2, P0, R2, R238, RZ ;  /* 0x000000ee02027210 */ /* 0x000fe20007f1e0ff */
[----:B----4-:R-:W-:Y:S02]  /*2760*/  IMAD R9, R15, c[0x0][0x218], RZ ;  /* 0x000086000f097a24 */ /* 0x010fe400078e02ff */
[----:B------:R-:W-:-:S05]  /*2770*/  IMAD R0, R205, c[0x0][0x1f4], R0 ;  /* 0x00007d00cd007a24 */ /* 0x000fca00078e0200 */
[----:B---3--:R-:W-:Y:S02]  /*2780*/  IADD3.X R6, R248, R3, R0, P0, !PT ;  /* 0x00000003f8067210 */ /* 0x008fe400007fe400 */
[----:B------:R-:W-:Y:S02]  /*2790*/  LEA R0, P0, R2, c[0x0][0x1c8], 0x1 ;  /* 0x0000720002007a11 */ /* 0x000fe400078008ff */
[----:B------:R-:W-:Y:S02]  /*27a0*/  IMNMX R3, R144, 0x70, PT ;  /* 0x0000007090037817 */ /* 0x000fe40003800200 */
[----:B------:R-:W-:Y:S01]  /*27b0*/  LEA.HI.X R18, R2, c[0x0][0x1cc], R6, 0x1, P0 ;  /* 0x0000730002127a11 */ /* 0x000fe200000f0c06 */
[----:B------:R-:W-:Y:S01]  /*27c0*/  SHFL.IDX PT, R10, R0, RZ, 0x181f ;  /* 0x00181fff000a7589 */ /* 0x000fe200000e0000 */
[-C--:B-1----:R-:W-:Y:S01]  /*27d0*/  @!P1 LEA R6, P4, R231, R11.reuse, 0x1 ;  /* 0x0000000be7069211 */ /* 0x082fe200078808ff */
[----:B------:R-:W-:Y:S02]  /*27e0*/  IMAD.IADD R8, R3, 0x1, -R234 ;  /* 0x0000000103087824 */ /* 0x000fe400078e0aea */
[----:B------:R-:W-:Y:S01]  /*27f0*/  SHFL.IDX PT, R16, R18, RZ, 0x181f ;  /* 0x00181fff12107589 */ /* 0x000fe200000e0000 */
[----:B------:R-:W-:Y:S01]  /*2800*/  IMAD.WIDE.U32 R2, R205, c[0x0][0x218], R4 ;  /* 0x00008600cd027a25 */ /* 0x000fe200078e0004 */
[----:B------:R-:W-:-:S02]  /*2810*/  @!P1 LEA R4, P0, R235, R11, 0x1 ;  /* 0x0000000beb049211 */ /* 0x000fc400078008ff */
[----:B------:R-:W1:Y:S01]  /*2820*/  SHFL.IDX PT, R13, R0, 0x1, 0x181f ;  /* 0x00381f00000d7f89 */ /* 0x000e6200000e0000 */
[C---:B------:R-:W-:Y:S02]  /*2830*/  ISETP.GE.AND P6, PT, R8.reuse, 0x1, PT ;  /* 0x000000010800780c */ /* 0x040fe40003fc6270 */
[----:B------:R-:W-:Y:S01]  /*2840*/  ISETP.GE.AND P5, PT, R8, 0x21, PT ;  /* 0x000000210800780c */ /* 0x000fe20003fa6270 */
[----:B------:R-:W2:Y:S01]  /*2850*/  SHFL.IDX PT, R14, R18, 0x1, 0x181f ;  /* 0x00381f00120e7f89 */ /* 0x000ea200000e0000 */
[-C--:B------:R-:W-:Y:S02]  /*2860*/  @!P1 LEA.HI.X R7, R231, R12.reuse, R24, 0x1, P4 ;  /* 0x0000000ce7079211 */ /* 0x080fe400020f0c18 */
[----:B------:R-:W-:Y:S02]  /*2870*/  @!P1 LEA.HI.X R5, R235, R12, R23, 0x1, P0 ;  /* 0x0000000ceb059211 */ /* 0x000fe400000f0c17 */
[----:B------:R-:W-:Y:S01]  /*2880*/  IADD3 R15, P0, R2, R242, RZ ;  /* 0x000000f2020f7210 */ /* 0x000fe20007f1e0ff */
[----:B------:R-:W-:Y:S01]  /*2890*/  IMAD R2, R205, c[0x0][0x21c], R9 ;  /* 0x00008700cd027a24 */ /* 0x000fe200078e0209 */
[----:B------:R3:W-:Y:S01]  /*28a0*/  @!P1 LDGSTS.E.BYPASS.LTC128B.128 [R200+0x3100], [R6.64], !P3 ;  /* 0x0310000006c89fae */ /* 0x0007e2000d901d48 */
[----:B------:R-:W-:-:S02]  /*28b0*/  ISETP.GE.AND P3, PT, R231, c[0x0][0x1d4], PT ;  /* 0x00007500e7007a0c */ /* 0x000fc40003f66270 */
[----:B------:R-:W-:Y:S01]  /*28c0*/  ISETP.GE.AND P4, PT, R8, 0x41, PT ;  /* 0x000000410800780c */ /* 0x000fe20003f86270 */
[----:B------:R-:W4:Y:S01]  /*28d0*/  SHFL.IDX PT, R9, R0, 0x2, 0x181f ;  /* 0x00581f0000097f89 */ /* 0x000f2200000e0000 */
[----:B------:R-:W-:-:S03]  /*28e0*/  IADD3.X R17, R250, R3, R2, P0, !PT ;  /* 0x00000003fa117210 */ /* 0x000fc600007fe402 */
[----:B------:R5:W-:Y:S04]  /*28f0*/  @!P1 LDGSTS.E.BYPASS.LTC128B.128 [R200+0x7100], [R4.64], !P2 ;  /* 0x0710000004c89fae */ /* 0x000be8000d101d48 */
[----:B------:R-:W-:Y:S01]  /*2900*/  SHFL.IDX PT, R12, R0, 0x3, 0x181f ;  /* 0x00781f00000c7f89 */ /* 0x000fe200000e0000 */
[----:B-1----:R-:W-:-:S03]  /*2910*/  @P5 LEA R2, P2, R231, R13, 0x1 ;  /* 0x0000000de7025211 */ /* 0x002fc600078408ff */
[----:B------:R-:W1:Y:S01]  /*2920*/  SHFL.IDX PT, R0, R18, 0x2, 0x181f ;  /* 0x00581f0012007f89 */ /* 0x000e6200000e0000 */
[C---:B--2---:R-:W-:Y:S02]  /*2930*/  @P5 LEA.HI.X R3, R231.reuse, R14, R24, 0x1, P2 ;  /* 0x0000000ee7035211 */ /* 0x044fe400010f0c18 */
[----:B------:R-:W-:Y:S01]  /*2940*/  ISETP.GE.AND P2, PT, R8, 0x61, PT ;  /* 0x000000610800780c */ /* 0x000fe20003f46270 */
[----:B------:R-:W0:Y:S01]  /*2950*/  LDGDEPBAR ;  /* 0x00000000000079af */ /* 0x000e220000000000 */
[----:B---3--:R-:W-:-:S04]  /*2960*/  @P6 LEA R6, P1, R231, R10, 0x1 ;  /* 0x0000000ae7066211 */ /* 0x008fc800078208ff */
[----:B------:R-:W-:Y:S02]  /*2970*/  @P6 LEA.HI.X R7, R231, R16, R24, 0x1, P1 ;  /* 0x00000010e7076211 */ /* 0x000fe400008f0c18 */
[----:B-----5:R-:W-:-:S03]  /*2980*/  @P6 LEA R4, P0, R235, R10, 0x1 ;  /* 0x0000000aeb046211 */ /* 0x020fc600078008ff */
[----:B------:R2:W-:Y:S01]  /*2990*/  @P6 LDGSTS.E.BYPASS.LTC128B.128 [R200+0x8100], [R6.64], !P3 ;  /* 0x0810000006c86fae */ /* 0x0005e2000d901d48 */
[C---:B------:R-:W-:Y:S02]  /*29a0*/  @P5 LEA R10, P1, R235.reuse, R13, 0x1 ;  /* 0x0000000deb0a5211 */ /* 0x040fe400078208ff */
[C-C-:B------:R-:W-:Y:S01]  /*29b0*/  @P6 LEA.HI.X R5, R235.reuse, R16, R23.reuse, 0x1, P0 ;  /* 0x00000010eb056211 */ /* 0x140fe200000f0c17 */
[----:B------:R-:W3:Y:S01]  /*29c0*/  SHFL.IDX PT, R13, R18, 0x3, 0x181f ;  /* 0x00781f00120d7f89 */ /* 0x000ee200000e0000 */
[C---:B------:R-:W-:Y:S02]  /*29d0*/  ISETP.GE.AND P0, PT, R235.reuse, c[0x0][0x1d4], PT ;  /* 0x00007500eb007a0c */ /* 0x040fe40003f06270 */
[----:B------:R-:W-:Y:S02]  /*29e0*/  @P5 LEA.HI.X R11, R235, R14, R23, 0x1, P1 ;  /* 0x0000000eeb0b5211 */ /* 0x000fe400008f0c17 */
[----:B------:R-:W-:-:S04]  /*29f0*/  LEA R14, P1, R15, c[0x0][0x1f8], 0x1 ;  /* 0x00007e000f0e7a11 */ /* 0x000fc800078208ff */
[----:B------:R-:W-:Y:S02]  /*2a00*/  LEA.HI.X R15, R15, c[0x0][0x1fc], R17, 0x1, P1 ;  /* 0x00007f000f0f7a11 */ /* 0x000fe400008f0c11 */
[----:B----4-:R-:W-:-:S03]  /*2a10*/  @P4 LEA R8, P1, R231, R9, 0x1 ;  /* 0x00000009e7084211 */ /* 0x010fc600078208ff */
[----:B------:R4:W-:Y:S01]  /*2a20*/  @P6 LDGSTS.E.BYPASS.LTC128B.128 [R200+0xb900], [R4.64], !P0 ;  /* 0x0b90000004c86fae */ /* 0x0009e2000c101d48 */
[----:B------:R-:W-:-:S03]  /*2a30*/  ISETP.GE.AND P6, PT, R231, c[0x0][0x1d4], PT ;  /* 0x00007500e7007a0c */ /* 0x000fc60003fc6270 */
[----:B------:R5:W-:Y:S04]  /*2a40*/  @P5 LDGSTS.E.BYPASS.LTC128B.128 [R200+0x9100], [R2.64], !P3 ;  /* 0x0910000002c85fae */ /* 0x000be8000d901d48 */
[----:B------:R3:W-:Y:S01]  /*2a50*/  @P5 LDGSTS.E.BYPASS.LTC128B.128 [R200+0xc900], [R10.64], !P0 ;  /* 0x0c9000000ac85fae */ /* 0x0007e2000c101d48 */
[----:B--2---:R-:W-:Y:S02]  /*2a60*/  @P4 LEA R6, P5, R235, R9, 0x1 ;  /* 0x00000009eb064211 */ /* 0x004fe400078a08ff */
[-C--:B-1----:R-:W-:Y:S02]  /*2a70*/  @P4 LEA.HI.X R9, R231, R0.reuse, R24, 0x1, P1 ;  /* 0x00000000e7094211 */ /* 0x082fe400008f0c18 */
[----:B------:R-:W-:Y:S02]  /*2a80*/  @P4 LEA.HI.X R7, R235, R0, R23, 0x1, P5 ;  /* 0x00000000eb074211 */ /* 0x000fe400028f0c17 */
[----:B------:R-:W-:Y:S01]  /*2a90*/  IADD3 R0, R71, 0x20, RZ ;  /* 0x0000002047007810 */ /* 0x000fe20007ffe0ff */
[----:B------:R1:W-:Y:S04]  /*2aa0*/  @P4 LDGSTS.E.BYPASS.LTC128B.128 [R200+0xa100], [R8.64], !P3 ;  /* 0x0a10000008c84fae */ /* 0x0003e8000d901d48 */
[----:B------:R2:W-:Y:S01]  /*2ab0*/  @P4 LDGSTS.E.BYPASS.LTC128B.128 [R200+0xd900], [R6.64], !P0 ;  /* 0x0d90000006c84fae */ /* 0x0005e2000c101d48 */
[----:B----4-:R-:W-:-:S02]  /*2ac0*/  @P2 LEA R4, P1, R231, R12, 0x1 ;  /* 0x0000000ce7042211 */ /* 0x010fc400078208ff */
[C---:B-----5:R-:W-:Y:S01]  /*2ad0*/  @P2 LEA R2, P5, R235.reuse, R12, 0x1 ;  /* 0x0000000ceb022211 */ /* 0x060fe200078a08ff */
[----:B------:R-:W-:Y:S01]  /*2ae0*/  IMAD.SHL.U32 R12, R235, 0x2, RZ ;  /* 0x00000002eb0c7824 */ /* 0x000fe200078e00ff */
[-C--:B---3--:R-:W-:Y:S02]  /*2af0*/  @P2 LEA.HI.X R5, R231, R13.reuse, R24, 0x1, P1 ;  /* 0x0000000de7052211 */ /* 0x088fe400008f0c18 */
[----:B------:R-:W-:Y:S01]  /*2b00*/  @P2 LEA.HI.X R3, R235, R13, R23, 0x1, P5 ;  /* 0x0000000deb032211 */ /* 0x000fe200028f0c17 */
[----:B------:R-:W3:Y:S01]  /*2b10*/  SHFL.IDX PT, R10, R14, RZ, 0x181f ;  /* 0x00181fff0e0a7589 */ /* 0x000ee200000e0000 */
[----:B------:R-:W-:Y:S01]  /*2b20*/  LOP3.LUT P1, RZ, R233, 0x2, RZ, 0xc0, !PT ;  /* 0x00000002e9ff7812 */ /* 0x000fe2000782c0ff */
[----:B------:R-:W-:Y:S01]  /*2b30*/  IMAD.SHL.U32 R13, R231, 0x2, RZ ;  /* 0x00000002e70d7824 */ /* 0x000fe200078e00ff */
[----:B------:R-:W-:Y:S01]  /*2b40*/  ISETP.GE.AND P5, PT, R235, c[0x0][0x1d4], PT ;  /* 0x00007500eb007a0c */ /* 0x000fe20003fa6270 */
[----:B------:R4:W-:Y:S04]  /*2b50*/  @P2 LDGSTS.E.BYPASS.LTC128B.128 [R200+0xb100], [R4.64], !P3 ;  /* 0x0b10000004c82fae */ /* 0x0009e8000d901d48 */
[----:B------:R3:W-:Y:S04]  /*2b60*/  @P2 LDGSTS.E.BYPASS.LTC128B.128 [R200+0xe900], [R2.64], !P0 ;  /* 0x0e90000002c82fae */ /* 0x0007e8000c101d48 */
[----:B------:R-:W0:Y:S02]  /*2b70*/  LDGDEPBAR ;  /* 0x00000000000079af */ /* 0x000e240000000000 */
[----:B------:R-:W-:-:S02]  /*2b80*/  @P1 IADD3 R0, R71, -0x20, RZ ;  /* 0xffffffe047001810 */ /* 0x000fc40007ffe0ff */
[----:B-1----:R-:W1:Y:S04]  /*2b90*/  SHFL.IDX PT, R8, R15, RZ, 0x181f ;  /* 0x00181fff0f087589 */ /* 0x002e6800000e0000 */
[----:B------:R-:W-:Y:S04]  /*2ba0*/  SHFL.IDX PT, R9, R15, 0x1, 0x181f ;  /* 0x00381f000f097f89 */ /* 0x000fe800000e0000 */
[----:B------:R-:W-:Y:S04]  /*2bb0*/  SHFL.IDX PT, R11, R15, 0x2, 0x181f ;  /* 0x00581f000f0b7f89 */ /* 0x000fe800000e0000 */
[----:B----4-:R-:W4:Y:S01]  /*2bc0*/  SHFL.IDX PT, R5, R14, 0x1, 0x181f ;  /* 0x00381f000e057f89 */ /* 0x010f2200000e0000 */
[----:B------:R-:W-:Y:S01]  /*2bd0*/  IMAD.IADD R4, R144, 0x1, -R234 ;  /* 0x0000000190047824 */ /* 0x000fe200078e0aea */
[----:B---3--:R-:W-:Y:S01]  /*2be0*/  IADD3 R2, P1, R10, R13, RZ ;  /* 0x0000000d0a027210 */ /* 0x008fe20007f3e0ff */
[----:B------:R-:W-:-:S04]  /*2bf0*/  DEPBAR.LE SB0, 0x1 ;  /* 0x000080400000791a */ /* 0x000fc80000000000 */
[----:B------:R-:W-:Y:S01]  /*2c00*/  BAR.SYNC.DEFER_BLOCKING 0x0 ;  /* 0x0000000000007b1d */ /* 0x000fe20000010000 */
[----:B------:R-:W-:Y:S01]  /*2c10*/  ISETP.LT.OR P4, PT, R4, 0x1, P6 ;  /* 0x000000010400780c */ /* 0x000fe20003781670 */
[----:B-1----:R-:W-:Y:S01]  /*2c20*/  IMAD.X R3, R8, 0x1, R203, P1 ;  /* 0x0000000108037824 */ /* 0x002fe200008e06cb */
[----:B--2---:R-:W-:Y:S02]  /*2c30*/  IADD3 R6, P1, R10, R12, RZ ;  /* 0x0000000c0a067210 */ /* 0x004fe40007f3e0ff */
[----:B------:R-:W-:Y:S01]  /*2c40*/  ISETP.LT.OR P2, PT, R4, 0x1, P5 ;  /* 0x000000010400780c */ /* 0x000fe20002f41670 */
[----:B------:R-:W1:Y:S02]  /*2c50*/  SHFL.IDX PT, R10, R14, 0x2, 0x181f ;  /* 0x00581f000e0a7f89 */ /* 0x000e6400000e0000 */
[----:B------:R-:W-:Y:S02]  /*2c60*/  IMAD.X R7, R8, 0x1, R204, P1 ;  /* 0x0000000108077824 */ /* 0x000fe400008e06cc */
[----:B------:R2:W3:Y:S04]  /*2c70*/  LDSM.16.M88.4 R128, [R195] ;  /* 0x00000000c380783b */ /* 0x0004e80000000200 */
[----:B------:R2:W1:Y:S04]  /*2c80*/  LDSM.16.M88.4 R132, [R196] ;  /* 0x00000000c484783b */ /* 0x0004680000000200 */
[----:B------:R2:W1:Y:S04]  /*2c90*/  LDSM.16.M88.4 R164, [R198] ;  /* 0x00000000c6a4783b */ /* 0x0004680000000200 */
[----:B------:R2:W1:Y:S04]  /*2ca0*/  LDSM.16.M88.4 R168, [R197] ;  /* 0x00000000c5a8783b */ /* 0x0004680000000200 */
[----:B------:R2:W1:Y:S04]  /*2cb0*/  LDSM.16.M88.4 R172, [R195+0x4000] ;  /* 0x00400000c3ac783b */ /* 0x0004680000000200 */
[----:B------:R2:W1:Y:S04]  /*2cc0*/  LDSM.16.M88.4 R176, [R196+0x4000] ;  /* 0x00400000c4b0783b */ /* 0x0004680000000200 */
[----:B------:R2:W1:Y:S04]  /*2cd0*/  LDSM.16.M88.4 R180, [R198+0x4000] ;  /* 0x00400000c6b4783b */ /* 0x0004680000000200 */
[----:B------:R2:W1:Y:S04]  /*2ce0*/  LDSM.16.M88.4 R184, [R197+0x4000] ;  /* 0x00400000c5b8783b */ /* 0x0004680000000200 */
[----:B------:R-:W-:Y:S06]  /*2cf0*/  BAR.SYNC.DEFER_BLOCKING 0x0 ;  /* 0x0000000000007b1d */ /* 0x000fec0000010000 */
[----:B------:R-:W-:-:S04]  /*2d00*/  DEPBAR.LE SB0, 0x0 ;  /* 0x000080000000791a */ /* 0x000fc80000000000 */
[----:B------:R-:W-:Y:S06]  /*2d10*/  BAR.SYNC.DEFER_BLOCKING 0x0 ;  /* 0x0000000000007b1d */ /* 0x000fec0000010000 */
[----:B------:R2:W1:Y:S04]  /*2d20*/  LDSM.16.M88.4 R24, [R0] ;  /* 0x000000000018783b */ /* 0x0004680000000200 */
[----:B------:R2:W1:Y:S04]  /*2d30*/  LDSM.16.M88.4 R32, [R0+0x800] ;  /* 0x000800000020783b */ /* 0x0004680000000200 */
[----:B------:R2:W1:Y:S04]  /*2d40*/  LDSM.16.M88.4 R44, [R0+0x1000] ;  /* 0x00100000002c783b */ /* 0x0004680000000200 */
[----:B------:R2:W1:Y:S04]  /*2d50*/  LDSM.16.M88.4 R48, [R0+0x1800] ;  /* 0x001800000030783b */ /* 0x0004680000000200 */
[----:B------:R2:W1:Y:S04]  /*2d60*/  LDSM.16.M88.4 R96, [R0+0x2000] ;  /* 0x002000000060783b */ /* 0x0004680000000200 */
[----:B------:R2:W1:Y:S04]  /*2d70*/  LDSM.16.M88.4 R104, [R0+0x2800] ;  /* 0x002800000068783b */ /* 0x0004680000000200 */
[----:B------:R2:W1:Y:S04]  /*2d80*/  LDSM.16.M88.4 R136, [R0+0x3000] ;  /* 0x003000000088783b */ /* 0x0004680000000200 */
[----:B------:R2:W1:Y:S04]  /*2d90*/  LDSM.16.M88.4 R16, [R71] ;  /* 0x000000004710783b */ /* 0x0004680000000200 */
[----:B------:R2:W1:Y:S04]  /*2da0*/  LDSM.16.M88.4 R20, [R71+0x800] ;  /* 0x000800004714783b */ /* 0x0004680000000200 */
[----:B------:R2:W1:Y:S04]  /*2db0*/  LDSM.16.M88.4 R28, [R71+0x1000] ;  /* 0x00100000471c783b */ /* 0x0004680000000200 */
[----:B------:R2:W1:Y:S04]  /*2dc0*/  LDSM.16.M88.4 R40, [R71+0x1800] ;  /* 0x001800004728783b */ /* 0x0004680000000200 */
[----:B------:R2:W1:Y:S04]  /*2dd0*/  LDSM.16.M88.4 R52, [R71+0x2000] ;  /* 0x002000004734783b */ /* 0x0004680000000200 */
[----:B------:R2:W1:Y:S04]  /*2de0*/  LDSM.16.M88.4 R56, [R71+0x2800] ;  /* 0x002800004738783b */ /* 0x0004680000000200 */
[----:B------:R2:W1:Y:S04]  /*2df0*/  LDSM.16.M88.4 R60, [R71+0x3000] ;  /* 0x00300000473c783b */ /* 0x0004680000000200 */
[----:B------:R-:W-:Y:S01]  /*2e00*/  @!PT LDS RZ, [RZ] ;  /* 0x00000000fffff984 */ /* 0x000fe20000000800 */
[----:B------:R-:W-:Y:S01]  /*2e10*/  @!PT LDS RZ, [RZ] ;  /* 0x00000000fffff984 */ /* 0x000fe20000000800 */
[----:B------:R-:W-:Y:S01]  /*2e20*/  @!PT LDS RZ, [RZ] ;  /* 0x00000000fffff984 */ /* 0x000fe20000000800 */
[----:B------:R4:W-:Y:S01]  /*2e30*/  LDGSTS.E.BYPASS.LTC128B.128 [R200+0x100], [R2.64], !P4 ;  /* 0x0010000002c87fae */ /* 0x0009e2000e101d48 */
[----:B------:R-:W-:-:S03]  /*2e40*/  ISETP.LT.OR P4, PT, R4, 0x21, P6 ;  /* 0x000000210400780c */ /* 0x000fc60003781670 */
[----:B------:R1:W-:Y:S01]  /*2e50*/  LDGSTS.E.BYPASS.LTC128B.128 [R200+0x3900], [R6.64], !P2 ;  /* 0x0390000006c87fae */ /* 0x0003e2000d101d48 */
[----:B------:R-:W-:Y:S02]  /*2e60*/  ISETP.LT.OR P2, PT, R4, 0x21, P5 ;  /* 0x000000210400780c */ /* 0x000fe40002f41670 */
[----:B----4-:R-:W-:-:S05]  /*2e70*/  IADD3 R2, P1, R5, R13, RZ ;  /* 0x0000000d05027210 */ /* 0x010fca0007f3e0ff */
[----:B------:R-:W-:Y:S01]  /*2e80*/  IMAD.X R3, R9, 0x1, R203, P1 ;  /* 0x0000000109037824 */ /* 0x000fe200008e06cb */
[----:B------:R-:W-:-:S04]  /*2e90*/  IADD3 R8, P1, R5, R12, RZ ;  /* 0x0000000c05087210 */ /* 0x000fc80007f3e0ff */
[----:B------:R4:W-:Y:S01]  /*2ea0*/  LDGSTS.E.BYPASS.LTC128B.128 [R200+0x1100], [R2.64], !P4 ;  /* 0x0110000002c87fae */ /* 0x0009e2000e101d48 */
[----:B------:R-:W-:Y:S01]  /*2eb0*/  IMAD.X R9, R9, 0x1, R204, P1 ;  /* 0x0000000109097824 */ /* 0x000fe200008e06cc */
[----:B-1----:R-:W-:Y:S02]  /*2ec0*/  IADD3 R6, P1, R10, R13, RZ ;  /* 0x0000000d0a067210 */ /* 0x002fe40007f3e0ff */
[C---:B------:R-:W-:Y:S02]  /*2ed0*/  ISETP.LT.OR P4, PT, R4.reuse, 0x41, P6 ;  /* 0x000000410400780c */ /* 0x040fe40003781670 */
[----:B------:R2:W-:Y:S01]  /*2ee0*/  LDGSTS.E.BYPASS.LTC128B.128 [R200+0x4900], [R8.64], !P2 ;  /* 0x0490000008c87fae */ /* 0x0005e2000d101d48 */
[----:B------:R-:W-:Y:S01]  /*2ef0*/  IMAD.X R7, R11, 0x1, R203, P1 ;  /* 0x000000010b077824 */ /* 0x000fe200008e06cb */
[----:B------:R-:W-:-:S09]  /*2f00*/  ISETP.LT.OR P2, PT, R4, 0x41, P5 ;  /* 0x000000410400780c */ /* 0x000fd20002f41670 */
[----:B------:R2:W-:Y:S01]  /*2f10*/  LDGSTS.E.BYPASS.LTC128B.128 [R200+0x2100], [R6.64], !P4 ;  /* 0x0210000006c87fae */ /* 0x0005e2000e101d48 */
[----:B------:R-:W-:Y:S02]  /*2f20*/  ISETP.GT.AND P4, PT, R36, 0x6f, PT ;  /* 0x0000006f2400780c */ /* 0x000fe40003f84270 */
[----:B----4-:R-:W-:Y:S02]  /*2f30*/  IADD3 R2, P1, R10, R12, RZ ;  /* 0x0000000c0a027210 */ /* 0x010fe40007f3e0ff */
[----:B------:R-:W1:Y:S03]  /*2f40*/  S2R R12, SR_TID.X ;  /* 0x00000000000c7919 */ /* 0x000e660000002100 */
[----:B------:R-:W-:-:S05]  /*2f50*/  IMAD.X R3, R11, 0x1, R204, P1 ;  /* 0x000000010b037824 */ /* 0x000fca00008e06cc */
[----:B------:R2:W-:Y:S01]  /*2f60*/  LDGSTS.E.BYPASS.LTC128B.128 [R200+0x5900], [R2.64], !P2 ;  /* 0x0590000002c87fae */ /* 0x0005e2000d101d48 */
[----:B-1----:R-:W-:-:S13]  /*2f70*/  ISETP.GT.AND P1, PT, R12, 0x7f, PT ;  /* 0x0000007f0c00780c */ /* 0x002fda0003f24270 */
[----:B------:R-:W-:Y:S05]  /*2f80*/  @P1 BRA `(.L_x_183) ;  /* 0x0000010000001947 */ /* 0x000fea0003800000 */
[----:B--23--:R-:W-:Y:S05]  /*2f90*/  BRA.DIV ~URZ, `(.L_x_184) ;  /* 0x0000bae27f007947 */ /* 0x00cfea000b800000 */
[----:B------:R1:W2:Y:S04]  /*2fa0*/  SHFL.IDX PT, R0, R15, 0x3, 0x181f ;  /* 0x00781f000f007f89 */ /* 0x0002a800000e0000 */
[----:B------:R1:W3:Y:S02]  /*2fb0*/  SHFL.IDX PT, R2, R14, 0x3, 0x181f ;  /* 0x00781f000e027f89 */ /* 0x0002e400000e0000 */
.L_x_280:
[----:B------:R-:W-:Y:S01]  /*2fc0*/  IMAD.SHL.U32 R5, R231, 0x2, RZ ;  /* 0x00000002e7057824 */ /* 0x000fe200078e00ff */
[C---:B------:R-:W-:Y:S01]  /*2fd0*/  ISETP.LT.OR P6, PT, R4.reuse, 0x61, P6 ;  /* 0x000000610400780c */ /* 0x040fe200037c1670 */
[----:B------:R-:W-:Y:S01]  /*2fe0*/  IMAD.SHL.U32 R3, R235, 0x2, RZ ;  /* 0x00000002eb037824 */ /* 0x000fe200078e00ff */
[----:B------:R-:W-:Y:S02]  /*2ff0*/  ISETP.LT.OR P5, PT, R4, 0x61, P5 ;  /* 0x000000610400780c */ /* 0x000fe40002fa1670 */
[C---:B---3--:R-:W-:Y:S02]  /*3000*/  IADD3 R4, P2, R2.reuse, R5, RZ ;  /* 0x0000000502047210 */ /* 0x048fe40007f5e0ff */
[----:B------:R-:W-:-:S03]  /*3010*/  IADD3 R2, P1, R2, R3, RZ ;  /* 0x0000000302027210 */ /* 0x000fc60007f3e0ff */
[C---:B--2---:R-:W-:Y:S02]  /*3020*/  IMAD.X R5, R0.reuse, 0x1, R203, P2 ;  /* 0x0000000100057824 */ /* 0x044fe400010e06cb */
[----:B------:R-:W-:-:S03]  /*3030*/  IMAD.X R3, R0, 0x1, R204, P1 ;  /* 0x0000000100037824 */ /* 0x000fc600008e06cc */
[----:B------:R-:W-:Y:S01]  /*3040*/  @!PT LDS RZ, [RZ] ;  /* 0x00000000fffff984 */ /* 0x000fe20000000800 */
[----:B------:R-:W-:Y:S01]  /*3050*/  @!PT LDS RZ, [RZ] ;  /* 0x00000000fffff984 */ /* 0x000fe20000000800 */
[----:B------:R-:W-:Y:S01]  /*3060*/  @!PT LDS RZ, [RZ] ;  /* 0x00000000fffff984 */ /* 0x000fe20000000800 */
[----:B------:R2:W-:Y:S04]  /*3070*/  LDGSTS.E.BYPASS.LTC128B.128 [R200+0x3100], [R4.64], !P6 ;  /* 0x0310000004c87fae */ /* 0x0005e8000f101d48 */
[----:B------:R2:W-:Y:S02]  /*3080*/  LDGSTS.E.BYPASS.LTC128B.128 [R200+0x6900], [R2.64], !P5 ;  /* 0x0690000002c87fae */ /* 0x0005e4000e901d48 */
.L_x_183:
[----:B--23--:R-:W-:Y:S05]  /*3090*/  BSYNC B0 ;  /* 0x0000000000007941 */ /* 0x00cfea0003800000 */
.L_x_182:
[C---:B------:R-:W-:Y:S01]  /*30a0*/  HMMA.16816.F32.BF16 R8, R128.reuse, R18, RZ ;  /* 0x000000128008723c */ /* 0x040fe200000418ff */
[----:B------:R-:W-:Y:S01]  /*30b0*/  R2P PR, R233, 0x6 ;  /* 0x00000006e9007804 */ /* 0x000fe20000000000 */
[----:B------:R-:W0:Y:S01]  /*30c0*/  LDGDEPBAR ;  /* 0x00000000000079af */ /* 0x000e220000000000 */
[----:B------:R-:W-:Y:S01]  /*30d0*/  MOV R0, 0x40 ;  /* 0x0000004000007802 */ /* 0x000fe20000000f00 */
[----:B------:R-:W-:Y:S01]  /*30e0*/  BSSY B1, `(.L_x_185) ;  /* 0x000017d000017945 */ /* 0x000fe20003800000 */
[C---:B------:R-:W-:Y:S02]  /*30f0*/  IADD3 R193, R71.reuse, 0x20, RZ ;  /* 0x0000002047c17810 */ /* 0x040fe40007ffe0ff */
[----:B------:R-:W-:Y:S01]  /*3100*/  SEL R0, R0, 0xffffffc0, !P2 ;  /* 0xffffffc000007807 */ /* 0x000fe20005000000 */
[----:B------:R-:W-:Y:S03]  /*3110*/  HMMA.16816.F32.BF16 R4, R128, R20, RZ ;  /* 0x000000148004723c */ /* 0x000fe600000418ff */
[----:B------:R-:W-:-:S03]  /*3120*/  IADD3 R2, R71, R0, RZ ;  /* 0x0000000047027210 */ /* 0x000fc60007ffe0ff */
[----:B------:R-:W-:Y:S02]  /*3130*/  @P1 IADD3 R193, R71, -0x20, RZ ;  /* 0xffffffe047c11810 */ /* 0x000fe40007ffe0ff */
[----:B-1----:R-:W-:Y:S01]  /*3140*/  HMMA.16816.F32.BF16 R12, R128, R16, RZ ;  /* 0x00000010800c723c */ /* 0x002fe200000418ff */
[----:B------:R-:W-:Y:S02]  /*3150*/  ISETP.GT.AND P1, PT, R145, R236, PT ;  /* 0x000000ec9100720c */ /* 0x000fe40003f24270 */
[----:B------:R-:W-:-:S05]  /*3160*/  IADD3 R188, R0, R193, RZ ;  /* 0x000000c100bc7210 */ /* 0x000fca0007ffe0ff */
[C---:B------:R-:W-:Y:S08]  /*3170*/  HMMA.16816.F32.BF16 R80, R132.reuse, R26, R8 ;  /* 0x0000001a8450723c */ /* 0x040ff00000041808 */
[----:B------:R-:W-:Y:S08]  /*3180*/  HMMA.16816.F32.BF16 R92, R132, R32, R4 ;  /* 0x00000020845c723c */ /* 0x000ff00000041804 */
[C---:B------:R-:W-:Y:S08]  /*3190*/  HMMA.16816.F32.BF16 R8, R128.reuse, R28, RZ ;  /* 0x0000001c8008723c */ /* 0x040ff000000418ff */
[C---:B------:R-:W-:Y:S01]  /*31a0*/  HMMA.16816.F32.BF16 R4, R128.reuse, R30, RZ ;  /* 0x0000001e8004723c */ /* 0x040fe200000418ff */
[----:B------:R-:W1:Y:S07]  /*31b0*/  LDSM.16.M88.4 R28, [R2] ;  /* 0x00000000021c783b */ /* 0x000e6e0000000200 */
[----:B------:R-:W-:Y:S08]  /*31c0*/  HMMA.16816.F32.BF16 R16, R128, R22, RZ ;  /* 0x000000168010723c */ /* 0x000ff000000418ff */
[----:B------:R-:W-:Y:S08]  /*31d0*/  HMMA.16816.F32.BF16 R84, R132, R44, R8 ;  /* 0x0000002c8454723c */ /* 0x000ff00000041808 */
[----:B------:R-:W-:Y:S08]  /*31e0*/  HMMA.16816.F32.BF16 R8, R128, R42, RZ ;  /* 0x0000002a8008723c */ /* 0x000ff000000418ff */
[----:B------:R-:W-:Y:S01]  /*31f0*/  HMMA.16816.F32.BF16 R76, R132, R46, R4 ;  /* 0x0000002e844c723c */ /* 0x000fe20000041804 */
[----:B------:R-:W-:Y:S07]  /*3200*/  LDSM.16.M88.4 R44, [R2+0x800] ;  /* 0x00080000022c783b */ /* 0x000fee0000000200 */
[----:B------:R-:W-:Y:S08]  /*3210*/  HMMA.16816.F32.BF16 R4, R128, R52, RZ ;  /* 0x000000348004723c */ /* 0x000ff000000418ff */
[----:B------:R-:W-:Y:S08]  /*3220*/  HMMA.16816.F32.BF16 R36, R132, R24, R12 ;  /* 0x000000188424723c */ /* 0x000ff0000004180c */
[----:B------:R-:W-:Y:S01]  /*3230*/  HMMA.16816.F32.BF16 R12, R128, R40, RZ ;  /* 0x00000028800c723c */ /* 0x000fe200000418ff */
[----:B------:R-:W-:Y:S07]  /*3240*/  LDSM.16.M88.4 R40, [R2+0x1000] ;  /* 0x001000000228783b */ /* 0x000fee0000000200 */
[C---:B------:R-:W-:Y:S01]  /*3250*/  HMMA.16816.F32.BF16 R108, R132.reuse, R34, R16 ;  /* 0x00000022846c723c */ /* 0x040fe20000041810 */
[----:B------:R-:W2:Y:S07]  /*3260*/  LDSM.16.M88.4 R32, [R188] ;  /* 0x00000000bc20783b */ /* 0x000eae0000000200 */
[C---:B------:R-:W-:Y:S08]  /*3270*/  HMMA.16816.F32.BF16 R88, R132.reuse, R50, R8 ;  /* 0x000000328458723c */ /* 0x040ff00000041808 */
[----:B------:R-:W-:Y:S08]  /*3280*/  HMMA.16816.F32.BF16 R72, R132, R96, R4 ;  /* 0x000000608448723c */ /* 0x000ff00000041804 */
[C---:B------:R-:W-:Y:S08]  /*3290*/  HMMA.16816.F32.BF16 R8, R128.reuse, R60, RZ ;  /* 0x0000003c8008723c */ /* 0x040ff000000418ff */
[----:B------:R-:W-:Y:S08]  /*32a0*/  HMMA.16816.F32.BF16 R4, R128, R62, RZ ;  /* 0x0000003e8004723c */ /* 0x000ff000000418ff */
[----:B------:R-:W-:Y:S08]  /*32b0*/  HMMA.16816.F32.BF16 R64, R132, R48, R12 ;  /* 0x000000308440723c */ /* 0x000ff0000004180c */
[C---:B------:R-:W-:Y:S08]  /*32c0*/  HMMA.16816.F32.BF16 R16, R128.reuse, R56, RZ ;  /* 0x000000388010723c */ /* 0x040ff000000418ff */
[----:B------:R-:W-:Y:S01]  /*32d0*/  HMMA.16816.F32.BF16 R12, R128, R58, RZ ;  /* 0x0000003a800c723c */ /* 0x000fe200000418ff */
[----:B------:R-:W-:Y:S07]  /*32e0*/  LDSM.16.M88.4 R56, [R2+0x1800] ;  /* 0x001800000238783b */ /* 0x000fee0000000200 */
[----:B-1----:R-:W-:Y:S01]  /*32f0*/  HMMA.16816.F32.BF16 R24, R164, R28, R36 ;  /* 0x0000001ca418723c */ /* 0x002fe20000041824 */
[----:B------:R-:W-:Y:S07]  /*3300*/  LDSM.16.M88.4 R36, [R188+0x800] ;  /* 0x00080000bc24783b */ /* 0x000fee0000000200 */
[----:B------:R-:W-:Y:S01]  /*3310*/  HMMA.16816.F32.BF16 R20, R128, R54, RZ ;  /* 0x000000368014723c */ /* 0x000fe200000418ff */
[----:B------:R-:W1:Y:S07]  /*3320*/  LDSM.16.M88.4 R52, [R71+0x3800] ;  /* 0x003800004734783b */ /* 0x000e6e0000000200 */
[C---:B------:R-:W-:Y:S01]  /*3330*/  HMMA.16816.F32.BF16 R140, R132.reuse, R136, R8 ;  /* 0x00000088848c723c */ /* 0x040fe20000041808 */
[----:B------:R-:W3:Y:S07]  /*3340*/  LDSM.16.M88.4 R8, [R2+0x2000] ;  /* 0x002000000208783b */ /* 0x000eee0000000200 */
[----:B------:R-:W-:Y:S08]  /*3350*/  HMMA.16816.F32.BF16 R136, R132, R138, R4 ;  /* 0x0000008a8488723c */ /* 0x000ff00000041804 */
[----:B------:R-:W-:Y:S01]  /*3360*/  HMMA.16816.F32.BF16 R4, R164, R30, R80 ;  /* 0x0000001ea404723c */ /* 0x000fe20000041850 */
[----:B------:R-:W-:Y:S07]  /*3370*/  LDSM.16.M88.4 R80, [R193+0x3800] ;  /* 0x00380000c150783b */ /* 0x000fee0000000200 */
[C---:B------:R-:W-:Y:S08]  /*3380*/  HMMA.16816.F32.BF16 R48, R132.reuse, R104, R16 ;  /* 0x000000688430723c */ /* 0x040ff00000041810 */
[----:B------:R-:W-:Y:S08]  /*3390*/  HMMA.16816.F32.BF16 R104, R132, R106, R12 ;  /* 0x0000006a8468723c */ /* 0x000ff0000004180c */
[----:B--2---:R-:W-:Y:S08]  /*33a0*/  HMMA.16816.F32.BF16 R12, R168, R32, R24 ;  /* 0x00000020a80c723c */ /* 0x004ff00000041818 */
[----:B------:R-:W-:Y:S01]  /*33b0*/  HMMA.16816.F32.BF16 R60, R132, R98, R20 ;  /* 0x00000062843c723c */ /* 0x000fe20000041814 */
[----:B------:R-:W2:Y:S04]  /*33c0*/  LDSM.16.M88.4 R20, [R2+0x2800] ;  /* 0x002800000214783b */ /* 0x000ea80000000200 */
[----:B------:R-:W-:Y:S03]  /*33d0*/  LDSM.16.M88.4 R96, [R2+0x3800] ;  /* 0x003800000260783b */ /* 0x000fe60000000200 */
[C---:B------:R-:W-:Y:S01]  /*33e0*/  HMMA.16816.F32.BF16 R16, R164.reuse, R44, R92 ;  /* 0x0000002ca410723c */ /* 0x040fe2000004185c */
[----:B------:R-:W-:Y:S07]  /*33f0*/  LDSM.16.M88.4 R92, [R71+0x4000] ;  /* 0x00400000475c783b */ /* 0x000fee0000000200 */
[C---:B------:R-:W-:Y:S01]  /*3400*/  HMMA.16816.F32.BF16 R100, R164.reuse, R40, R84 ;  /* 0x00000028a464723c */ /* 0x040fe20000041854 */
[----:B------:R-:W-:Y:S07]  /*3410*/  LDSM.16.M88.4 R84, [R188+0x1000] ;  /* 0x00100000bc54783b */ /* 0x000fee0000000200 */
[----:B------:R-:W-:Y:S01]  /*3420*/  HMMA.16816.F32.BF16 R120, R164, R42, R76 ;  /* 0x0000002aa478723c */ /* 0x000fe2000004184c */
[----:B------:R-:W4:Y:S04]  /*3430*/  LDSM.16.M88.4 R40, [R2+0x3000] ;  /* 0x003000000228783b */ /* 0x000f280000000200 */
[----:B------:R-:W-:Y:S03]  /*3440*/  LDSM.16.M88.4 R76, [R193+0x4000] ;  /* 0x00400000c14c783b */ /* 0x000fe60000000200 */
[----:B------:R-:W-:Y:S01]  /*3450*/  HMMA.16816.F32.BF16 R4, R168, R34, R4 ;  /* 0x00000022a804723c */ /* 0x000fe20000041804 */
[----:B------:R-:W-:Y:S07]  /*3460*/  LDSM.16.M88.4 R32, [R188+0x2800] ;  /* 0x00280000bc20783b */ /* 0x000fee0000000200 */
[----:B-1----:R-:W-:Y:S08]  /*3470*/  HMMA.16816.F32.BF16 R12, R172, R52, R12 ;  /* 0x00000034ac0c723c */ /* 0x002ff0000004180c */
[----:B------:R-:W-:Y:S01]  /*3480*/  HMMA.16816.F32.BF16 R108, R164, R46, R108 ;  /* 0x0000002ea46c723c */ /* 0x000fe2000004186c */
[----:B------:R-:W-:Y:S07]  /*3490*/  LDSM.16.M88.4 R44, [R188+0x2000] ;  /* 0x00200000bc2c783b */ /* 0x000fee0000000200 */
[----:B------:R-:W-:Y:S08]  /*34a0*/  HMMA.16816.F32.BF16 R16, R168, R36, R16 ;  /* 0x00000024a810723c */ /* 0x000ff00000041810 */
[C---:B---3--:R-:W-:Y:S08]  /*34b0*/  HMMA.16816.F32.BF16 R112, R164.reuse, R8, R72 ;  /* 0x00000008a470723c */ /* 0x048ff00000041848 */
[C---:B--2---:R-:W-:Y:S01]  /*34c0*/  HMMA.16816.F32.BF16 R72, R164.reuse, R20, R48 ;  /* 0x00000014a448723c */ /* 0x044fe20000041830 */
[----:B------:R-:W1:Y:S07]  /*34d0*/  LDSM.16.M88.4 R48, [R188+0x1800] ;  /* 0x00180000bc30783b */ /* 0x000e6e0000000200 */
[C---:B------:R-:W-:Y:S08]  /*34e0*/  HMMA.16816.F32.BF16 R124, R164.reuse, R56, R64 ;  /* 0x00000038a47c723c */ /* 0x040ff00000041840 */
[----:B------:R-:W-:Y:S01]  /*34f0*/  HMMA.16816.F32.BF16 R116, R164, R58, R88 ;  /* 0x0000003aa474723c */ /* 0x000fe20000041858 */
[----:B------:R-:W2:Y:S07]  /*3500*/  LDSM.16.M88.4 R56, [R188+0x3000] ;  /* 0x00300000bc38783b */ /* 0x000eae0000000200 */
[----:B------:R-:W-:Y:S08]  /*3510*/  HMMA.16816.F32.BF16 R4, R172, R54, R4 ;  /* 0x00000036ac04723c */ /* 0x000ff00000041804 */
[----:B------:R-:W-:Y:S08]  /*3520*/  HMMA.16816.F32.BF16 R12, R176, R80, R12 ;  /* 0x00000050b00c723c */ /* 0x000ff0000004180c */
[C---:B------:R-:W-:Y:S01]  /*3530*/  HMMA.16816.F32.BF16 R28, R164.reuse, R22, R104 ;  /* 0x00000016a41c723c */ /* 0x040fe20000041868 */
[----:B------:R-:W3:Y:S07]  /*3540*/  LDSM.16.M88.4 R104, [R188+0x3800] ;  /* 0x00380000bc68783b */ /* 0x000eee0000000200 */
[----:B----4-:R-:W-:Y:S08]  /*3550*/  HMMA.16816.F32.BF16 R24, R164, R40, R140 ;  /* 0x00000028a418723c */ /* 0x010ff0000004188c */
[----:B------:R-:W-:Y:S01]  /*3560*/  HMMA.16816.F32.BF16 R20, R168, R38, R108 ;  /* 0x00000026a814723c */ /* 0x000fe2000004186c */
[----:B------:R-:W4:Y:S07]  /*3570*/  LDSM.16.M88.4 R36, [R71+0x4800] ;  /* 0x004800004724783b */ /* 0x000f2e0000000200 */
[----:B------:R-:W-:Y:S08]  /*3580*/  HMMA.16816.F32.BF16 R16, R172, R92, R16 ;  /* 0x0000005cac10723c */ /* 0x000ff00000041810 */
[----:B------:R-:W-:Y:S08]  /*3590*/  HMMA.16816.F32.BF16 R88, R164, R10, R60 ;  /* 0x0000000aa458723c */ /* 0x000ff0000004183c */
[----:B------:R-:W-:Y:S01]  /*35a0*/  HMMA.16816.F32.BF16 R8, R176, R82, R4 ;  /* 0x00000052b008723c */ /* 0x000fe20000041804 */
[----:B------:R-:W-:Y:S07]  /*35b0*/  LDSM.16.M88.4 R80, [R71+0x5000] ;  /* 0x005000004750783b */ /* 0x000fee0000000200 */
[----:B------:R-:W-:Y:S08]  /*35c0*/  HMMA.16816.F32.BF16 R60, R164, R42, R136 ;  /* 0x0000002aa43c723c */ /* 0x000ff00000041888 */
[C---:B------:R-:W-:Y:S08]  /*35d0*/  HMMA.16816.F32.BF16 R64, R168.reuse, R84, R100 ;  /* 0x00000054a840723c */ /* 0x040ff00000041864 */
[----:B------:R-:W-:Y:S01]  /*35e0*/  HMMA.16816.F32.BF16 R40, R168, R86, R120 ;  /* 0x00000056a828723c */ /* 0x000fe20000041878 */
[----:B------:R-:W5:Y:S07]  /*35f0*/  LDSM.16.M88.4 R84, [R2+0x4000] ;  /* 0x004000000254783b */ /* 0x000f6e0000000200 */
[----:B------:R-:W-:Y:S08]  /*3600*/  HMMA.16816.F32.BF16 R4, R180, R96, R12 ;  /* 0x00000060b404723c */ /* 0x000ff0000004180c */
[C---:B-1----:R-:W-:Y:S08]  /*3610*/  HMMA.16816.F32.BF16 R52, R168.reuse, R48, R124 ;  /* 0x00000030a834723c */ /* 0x042ff0000004187c */
[C---:B------:R-:W-:Y:S08]  /*3620*/  HMMA.16816.F32.BF16 R48, R168.reuse, R50, R116 ;  /* 0x00000032a830723c */ /* 0x040ff00000041874 */
[----:B--2---:R-:W-:Y:S08]  /*3630*/  HMMA.16816.F32.BF16 R116, R168, R56, R24 ;  /* 0x00000038a874723c */ /* 0x004ff00000041818 */
[----:B------:R-:W-:Y:S08]  /*3640*/  HMMA.16816.F32.BF16 R24, R172, R94, R20 ;  /* 0x0000005eac18723c */ /* 0x000ff00000041814 */
[----:B------:R-:W-:Y:S08]  /*3650*/  HMMA.16816.F32.BF16 R20, R176, R76, R16 ;  /* 0x0000004cb014723c */ /* 0x000ff00000041810 */
[C---:B------:R-:W-:Y:S08]  /*3660*/  HMMA.16816.F32.BF16 R100, R168.reuse, R32, R72 ;  /* 0x00000020a864723c */ /* 0x040ff00000041848 */
[----:B------:R-:W-:Y:S01]  /*3670*/  HMMA.16816.F32.BF16 R108, R168, R34, R28 ;  /* 0x00000022a86c723c */ /* 0x000fe2000004181c */
[----:B------:R-:W1:Y:S04]  /*3680*/  LDSM.16.M88.4 R32, [R193+0x4800] ;  /* 0x00480000c120783b */ /* 0x000e680000000200 */
[----:B------:R-:W-:Y:S03]  /*3690*/  LDSM.16.M88.4 R28, [R193+0x5000] ;  /* 0x00500000c11c783b */ /* 0x000fe60000000200 */
[----:B------:R-:W-:Y:S08]  /*36a0*/  HMMA.16816.F32.BF16 R16, R180, R98, R8 ;  /* 0x00000062b410723c */ /* 0x000ff00000041808 */
[----:B------:R-:W-:Y:S01]  /*36b0*/  HMMA.16816.F32.BF16 R92, R168, R58, R60 ;  /* 0x0000003aa85c723c */ /* 0x000fe2000004183c */
[----:B------:R-:W2:Y:S07]  /*36c0*/  LDSM.16.M88.4 R56, [R188+0x4000] ;  /* 0x00400000bc38783b */ /* 0x000eae0000000200 */
[----:B---3--:R-:W-:Y:S08]  /*36d0*/  HMMA.16816.F32.BF16 R4, R184, R104, R4 ;  /* 0x00000068b804723c */ /* 0x008ff00000041804 */
[----:B----4-:R-:W-:Y:S08]  /*36e0*/  HMMA.16816.F32.BF16 R12, R172, R36, R64 ;  /* 0x00000024ac0c723c */ /* 0x010ff00000041840 */
[----:B-----5:R-:W-:Y:S08]  /*36f0*/  HMMA.16816.F32.BF16 R8, R180, R84, R20 ;  /* 0x00000054b408723c */ /* 0x020ff00000041814 */
[----:B------:R-:W-:Y:S01]  /*3700*/  HMMA.16816.F32.BF16 R24, R176, R78, R24 ;  /* 0x0000004eb018723c */ /* 0x000fe20000041818 */
[----:B------:R-:W-:-:S04]  /*3710*/  FMUL.FTZ R0, R4, c[0x0][0x320] ;  /* 0x0000c80004007a20 */ /* 0x000fc80000410000 */
[----:B------:R3:W4:Y:S03]  /*3720*/  MUFU.TANH R121, R0 ;  /* 0x0000000000797308 */ /* 0x0007260000002400 */
[C---:B------:R-:W-:Y:S01]  /*3730*/  HMMA.16816.F32.BF16 R72, R172.reuse, R80, R52 ;  /* 0x00000050ac48723c */ /* 0x040fe20000041834 */
[----:B------:R-:W-:Y:S07]  /*3740*/  LDSM.16.M88.4 R52, [R71+0x6000] ;  /* 0x006000004734783b */ /* 0x000fee0000000200 */
[----:B------:R-:W-:Y:S01]  /*3750*/  HMMA.16816.F32.BF16 R80, R172, R82, R48 ;  /* 0x00000052ac50723c */ /* 0x000fe20000041830 */
[----:B------:R-:W-:Y:S01]  /*3760*/  LDSM.16.M88.4 R48, [R2+0x4800] ;  /* 0x004800000230783b */ /* 0x000fe20000000200 */
[----:B---3--:R-:W-:-:S06]  /*3770*/  FMUL.FTZ R0, R5, c[0x0][0x320] ;  /* 0x0000c80005007a20 */ /* 0x008fcc0000410000 */
[----:B------:R-:W-:Y:S01]  /*3780*/  HMMA.16816.F32.BF16 R16, R184, R106, R16 ;  /* 0x0000006ab810723c */ /* 0x000fe20000041810 */
[----:B------:R3:W1:Y:S07]  /*3790*/  MUFU.TANH R120, R0 ;  /* 0x0000000000787308 */ /* 0x00066e0000002400 */
[C---:B------:R-:W-:Y:S08]  /*37a0*/  HMMA.16816.F32.BF16 R112, R168.reuse, R44, R112 ;  /* 0x0000002ca870723c */ /* 0x040ff00000041870 */
[----:B------:R-:W-:Y:S01]  /*37b0*/  HMMA.16816.F32.BF16 R88, R168, R46, R88 ;  /* 0x0000002ea858723c */ /* 0x000fe20000041858 */
[----:B---3--:R-:W-:-:S04]  /*37c0*/  FMUL.FTZ R0, R6, c[0x0][0x320] ;  /* 0x0000c80006007a20 */ /* 0x008fc80000410000 */
[----:B------:R3:W2:Y:S03]  /*37d0*/  MUFU.TANH R107, R0 ;  /* 0x00000000006b7308 */ /* 0x0006a60000002400 */
[----:B------:R-:W-:Y:S01]  /*37e0*/  HMMA.16816.F32.BF16 R44, R172, R38, R40 ;  /* 0x00000026ac2c723c */ /* 0x000fe20000041828 */
[----:B------:R-:W5:Y:S04]  /*37f0*/  LDSM.16.M88.4 R40, [R71+0x5800] ;  /* 0x005800004728783b */ /* 0x000f680000000200 */
[----:B------:R-:W4:Y:S03]  /*3800*/  LDSM.16.M88.4 R36, [R188+0x4800] ;  /* 0x00480000bc24783b */ /* 0x000f260000000200 */
[----:B-1----:R-:W-:Y:S01]  /*3810*/  HMMA.16816.F32.BF16 R12, R176, R32, R12 ;  /* 0x00000020b00c723c */ /* 0x002fe2000004180c */
[----:B---3--:R-:W-:-:S07]  /*3820*/  FMUL.FTZ R0, R7, c[0x0][0x320] ;  /* 0x0000c80007007a20 */ /* 0x008fce0000410000 */
[----:B--2---:R-:W-:Y:S01]  /*3830*/  HMMA.16816.F32.BF16 R4, R184, R56, R8 ;  /* 0x00000038b804723c */ /* 0x004fe20000041808 */
[----:B------:R1:W2:Y:S07]  /*3840*/  MUFU.TANH R106, R0 ;  /* 0x00000000006a7308 */ /* 0x0002ae0000002400 */
[----:B------:R-:W-:Y:S08]  /*3850*/  HMMA.16816.F32.BF16 R8, R180, R86, R24 ;  /* 0x00000056b408723c */ /* 0x000ff00000041818 */
[----:B------:R-:W-:Y:S01]  /*3860*/  HMMA.16816.F32.BF16 R20, R176, R34, R44 ;  /* 0x00000022b014723c */ /* 0x000fe2000004182c */
[----:B-1----:R-:W-:Y:S01]  /*3870*/  FMUL.FTZ R0, R16, c[0x0][0x320] ;  /* 0x0000c80010007a20 */ /* 0x002fe20000410000 */
[----:B------:R-:W1:Y:S03]  /*3880*/  LDSM.16.M88.4 R32, [R2+0x5000] ;  /* 0x005000000220783b */ /* 0x000e660000000200 */
[----:B------:R3:W1:Y:S01]  /*3890*/  MUFU.TANH R105, R0 ;  /* 0x0000000000697308 */ /* 0x0006620000002400 */
[----:B------:R-:W-:Y:S02]  /*38a0*/  LDSM.16.M88.4 R44, [R2+0x5800] ;  /* 0x00580000022c783b */ /* 0x000fe40000000200 */
[C---:B-----5:R-:W-:Y:S08]  /*38b0*/  HMMA.16816.F32.BF16 R60, R172.reuse, R42, R88 ;  /* 0x0000002aac3c723c */ /* 0x060ff00000041858 */
[----:B------:R-:W-:Y:S01]  /*38c0*/  HMMA.16816.F32.BF16 R64, R172, R40, R112 ;  /* 0x00000028ac40723c */ /* 0x000fe20000041870 */
[----:B------:R-:W5:Y:S01]  /*38d0*/  LDSM.16.M88.4 R40, [R193+0x5800] ;  /* 0x00580000c128783b */ /* 0x000f620000000200 */
[----:B---3--:R-:W-:-:S04]  /*38e0*/  FMUL.FTZ R0, R17, c[0x0][0x320] ;  /* 0x0000c80011007a20 */ /* 0x008fc80000410000 */
[----:B------:R3:W1:Y:S02]  /*38f0*/  MUFU.TANH R104, R0 ;  /* 0x0000000000687308 */ /* 0x0006640000002400 */
[----:B---3--:R-:W-:-:S06]  /*3900*/  FMUL.FTZ R0, R18, c[0x0][0x320] ;  /* 0x0000c80012007a20 */ /* 0x008fcc0000410000 */
[----:B------:R3:W1:Y:S02]  /*3910*/  MUFU.TANH R99, R0 ;  /* 0x0000000000637308 */ /* 0x0006640000002400 */
[----:B---3--:R-:W-:Y:S02]  /*3920*/  FMUL.FTZ R0, R19, c[0x0][0x320] ;  /* 0x0000c80013007a20 */ /* 0x008fe40000410000 */
[----:B------:R-:W-:Y:S04]  /*3930*/  HMMA.16816.F32.BF16 R16, R180, R48, R12 ;  /* 0x00000030b410723c */ /* 0x000fe8000004180c */
[----:B------:R3:W1:Y:S04]  /*3940*/  MUFU.TANH R98, R0 ;  /* 0x0000000000627308 */ /* 0x0006680000002400 */
[----:B------:R-:W-:Y:S01]  /*3950*/  HMMA.16816.F32.BF16 R12, R184, R58, R8 ;  /* 0x0000003ab80c723c */ /* 0x000fe20000041808 */
[----:B------:R-:W2:Y:S07]  /*3960*/  LDSM.16.M88.4 R56, [R71+0x6800] ;  /* 0x006800004738783b */ /* 0x000eae0000000200 */
[----:B------:R-:W-:Y:S01]  /*3970*/  HMMA.16816.F32.BF16 R8, R176, R28, R72 ;  /* 0x0000001cb008723c */ /* 0x000fe20000041848 */
[----:B---3--:R-:W-:-:S04]  /*3980*/  FMUL.FTZ R0, R4, c[0x0][0x320] ;  /* 0x0000c80004007a20 */ /* 0x008fc80000410000 */
[----:B------:R3:W1:Y:S03]  /*3990*/  MUFU.TANH R97, R0 ;  /* 0x0000000000617308 */ /* 0x0006660000002400 */
[----:B----4-:R-:W-:Y:S08]  /*39a0*/  HMMA.16816.F32.BF16 R24, R184, R36, R16 ;  /* 0x00000024b818723c */ /* 0x010ff00000041810 */
[----:B------:R-:W-:Y:S01]  /*39b0*/  HMMA.16816.F32.BF16 R72, R172, R52, R100 ;  /* 0x00000034ac48723c */ /* 0x000fe20000041864 */
[----:B---3--:R-:W-:-:S07]  /*39c0*/  FMUL.FTZ R0, R5, c[0x0][0x320] ;  /* 0x0000c80005007a20 */ /* 0x008fce0000410000 */
[----:B-1----:R-:W-:Y:S01]  /*39d0*/  HMMA.16816.F32.BF16 R16, R180, R32, R8 ;  /* 0x00000020b410723c */ /* 0x002fe20000041808 */
[----:B------:R1:W3:Y:S02]  /*39e0*/  MUFU.TANH R96, R0 ;  /* 0x0000000000607308 */ /* 0x0002e40000002400 */
[----:B-1----:R-:W-:-:S06]  /*39f0*/  FMUL.FTZ R0, R6, c[0x0][0x320] ;  /* 0x0000c80006007a20 */ /* 0x002fcc0000410000 */
[----:B------:R1:W4:Y:S02]  /*3a00*/  MUFU.TANH R88, R0 ;  /* 0x0000000000587308 */ /* 0x0003240000002400 */
[----:B-1----:R-:W-:Y:S02]  /*3a10*/  FMUL.FTZ R0, R7, c[0x0][0x320] ;  /* 0x0000c80007007a20 */ /* 0x002fe40000410000 */
[----:B------:R-:W-:Y:S01]  /*3a20*/  HMMA.16816.F32.BF16 R4, R180, R50, R20 ;  /* 0x00000032b404723c */ /* 0x000fe20000041814 */
[----:B------:R-:W1:Y:S03]  /*3a30*/  LDSM.16.M88.4 R48, [R188+0x5000] ;  /* 0x00500000bc30783b */ /* 0x000e660000000200 */
[----:B------:R2:W1:Y:S04]  /*3a40*/  MUFU.TANH R87, R0 ;  /* 0x0000000000577308 */ /* 0x0004680000002400 */
[----:B------:R-:W-:Y:S01]  /*3a50*/  HMMA.16816.F32.BF16 R20, R176, R30, R80 ;  /* 0x0000001eb014723c */ /* 0x000fe20000041850 */
[----:B------:R-:W1:Y:S01]  /*3a60*/  LDSM.16.M88.4 R28, [R193+0x6000] ;  /* 0x00600000c11c783b */ /* 0x000e620000000200 */
[----:B--2---:R-:W-:-:S04]  /*3a70*/  FMUL.FTZ R0, R12, c[0x0][0x320] ;  /* 0x0000c8000c007a20 */ /* 0x004fc80000410000 */
[----:B------:R2:W1:Y:S10]  /*3a80*/  MUFU.TANH R86, R0 ;  /* 0x0000000000567308 */ /* 0x0004740000002400 */
[----:B------:R-:W-:Y:S01]  /*3a90*/  HMMA.16816.F32.BF16 R4, R184, R38, R4 ;  /* 0x00000026b804723c */ /* 0x000fe20000041804 */
[----:B------:R-:W1:Y:S07]  /*3aa0*/  LDSM.16.M88.4 R36, [R188+0x5800] ;  /* 0x00580000bc24783b */ /* 0x000e6e0000000200 */
[----:B------:R-:W-:Y:S01]  /*3ab0*/  HMMA.16816.F32.BF16 R8, R180, R34, R20 ;  /* 0x00000022b408723c */ /* 0x000fe20000041814 */
[----:B--2---:R-:W-:-:S07]  /*3ac0*/  FMUL.FTZ R0, R13, c[0x0][0x320] ;  /* 0x0000c8000d007a20 */ /* 0x004fce0000410000 */
[----:B-----5:R-:W-:Y:S01]  /*3ad0*/  HMMA.16816.F32.BF16 R20, R176, R42, R60 ;  /* 0x0000002ab014723c */ /* 0x020fe2000004183c */
[----:B------:R2:W1:Y:S07]  /*3ae0*/  MUFU.TANH R85, R0 ;  /* 0x0000000000557308 */ /* 0x00046e0000002400 */
[C---:B------:R-:W-:Y:S08]  /*3af0*/  HMMA.16816.F32.BF16 R32, R172.reuse, R54, R108 ;  /* 0x00000036ac20723c */ /* 0x040ff0000004186c */
[----:B------:R-:W-:Y:S01]  /*3b00*/  HMMA.16816.F32.BF16 R52, R172, R56, R116 ;  /* 0x00000038ac34723c */ /* 0x000fe20000041874 */
[----:B--2---:R-:W-:-:S04]  /*3b10*/  FMUL.FTZ R0, R14, c[0x0][0x320] ;  /* 0x0000c8000e007a20 */ /* 0x004fc80000410000 */
[----:B------:R2:W1:Y:S02]  /*3b20*/  MUFU.TANH R84, R0 ;  /* 0x0000000000547308 */ /* 0x0004640000002400 */
[----:B--2---:R-:W-:Y:S02]  /*3b30*/  FMUL.FTZ R0, R15, c[0x0][0x320] ;  /* 0x0000c8000f007a20 */ /* 0x004fe40000410000 */
[----:B------:R-:W-:Y:S01]  /*3b40*/  HMMA.16816.F32.BF16 R12, R176, R40, R64 ;  /* 0x00000028b00c723c */ /* 0x000fe20000041840 */
[----:B------:R-:W-:Y:S03]  /*3b50*/  LDSM.16.M88.4 R40, [R188+0x6000] ;  /* 0x00600000bc28783b */ /* 0x000fe60000000200 */
        /* <DEDUP_REMOVED lines=8> */
[----:B-1----:R-:W-:Y:S04]  /*3be0*/  HMMA.16816.F32.BF16 R24, R184, R48, R16 ;  /* 0x00000030b818723c */ /* 0x002fe80000041810 */
[----:B------:R1:W2:Y:S04]  /*3bf0*/  MUFU.TANH R77, R0 ;  /* 0x00000000004d7308 */ /* 0x0002a80000002400 */
[----:B------:R-:W-:Y:S08]  /*3c00*/  HMMA.16816.F32.BF16 R16, R180, R44, R12 ;  /* 0x0000002cb410723c */ /* 0x000ff0000004180c */
[----:B------:R-:W-:Y:S01]  /*3c10*/  HMMA.16816.F32.BF16 R12, R176, R28, R72 ;  /* 0x0000001cb00c723c */ /* 0x000fe20000041848 */
[----:B-1----:R-:W-:-:S04]  /*3c20*/  FMUL.FTZ R0, R4, c[0x0][0x320] ;  /* 0x0000c80004007a20 */ /* 0x002fc80000410000 */
[----:B------:R1:W1:Y:S02]  /*3c30*/  MUFU.TANH R76, R0 ;  /* 0x00000000004c7308 */ /* 0x0002640000002400 */
[----:B-1----:R-:W-:-:S06]  /*3c40*/  FMUL.FTZ R0, R5, c[0x0][0x320] ;  /* 0x0000c80005007a20 */ /* 0x002fcc0000410000 */
[----:B------:R1:W1:Y:S02]  /*3c50*/  MUFU.TANH R70, R0 ;  /* 0x0000000000467308 */ /* 0x0002640000002400 */
[----:B-1----:R-:W-:-:S06]  /*3c60*/  FMUL.FTZ R0, R6, c[0x0][0x320] ;  /* 0x0000c80006007a20 */ /* 0x002fcc0000410000 */
[----:B------:R1:W1:Y:S02]  /*3c70*/  MUFU.TANH R69, R0 ;  /* 0x0000000000457308 */ /* 0x0002640000002400 */
[----:B-1----:R-:W-:Y:S02]  /*3c80*/  FMUL.FTZ R0, R7, c[0x0][0x320] ;  /* 0x0000c80007007a20 */ /* 0x002fe40000410000 */
[----:B------:R-:W-:Y:S01]  /*3c90*/  HMMA.16816.F32.BF16 R4, R184, R50, R8 ;  /* 0x00000032b804723c */ /* 0x000fe20000041808 */
[----:B------:R-:W1:Y:S03]  /*3ca0*/  LDSM.16.M88.4 R48, [R2+0x6000] ;  /* 0x006000000230783b */ /* 0x000e660000000200 */
[----:B------:R5:W1:Y:S04]  /*3cb0*/  MUFU.TANH R68, R0 ;  /* 0x0000000000447308 */ /* 0x000a680000002400 */
[----:B------:R-:W-:Y:S01]  /*3cc0*/  HMMA.16816.F32.BF16 R8, R180, R46, R20 ;  /* 0x0000002eb408723c */ /* 0x000fe20000041814 */
[----:B------:R-:W2:Y:S07]  /*3cd0*/  LDSM.16.M88.4 R44, [R193+0x6800] ;  /* 0x00680000c12c783b */ /* 0x000eae0000000200 */
[----:B------:R-:W-:Y:S01]  /*3ce0*/  HMMA.16816.F32.BF16 R20, R184, R36, R16 ;  /* 0x00000024b814723c */ /* 0x000fe20000041810 */
[----:B-----5:R-:W-:-:S04]  /*3cf0*/  FMUL.FTZ R0, R24, c[0x0][0x320] ;  /* 0x0000c80018007a20 */ /* 0x020fc80000410000 */
[----:B------:R5:W1:Y:S11]  /*3d00*/  MUFU.TANH R66, R0 ;  /* 0x0000000000427308 */ /* 0x000a760000002400 */
[----:B------:R-:W-:Y:S01]  /*3d10*/  HMMA.16816.F32.BF16 R8, R184, R38, R8 ;  /* 0x00000026b808723c */ /* 0x000fe20000041808 */
[----:B-----5:R-:W-:-:S07]  /*3d20*/  FMUL.FTZ R0, R25, c[0x0][0x320] ;  /* 0x0000c80019007a20 */ /* 0x020fce0000410000 */
[----:B-1----:R-:W-:Y:S01]  /*3d30*/  HMMA.16816.F32.BF16 R16, R180, R48, R12 ;  /* 0x00000030b410723c */ /* 0x002fe2000004180c */
[----:B------:R1:W1:Y:S07]  /*3d40*/  MUFU.TANH R67, R0 ;  /* 0x0000000000437308 */ /* 0x00026e0000002400 */
[----:B--2---:R-:W-:Y:S01]  /*3d50*/  HMMA.16816.F32.BF16 R12, R176, R44, R52 ;  /* 0x0000002cb00c723c */ /* 0x004fe20000041834 */
[----:B-1----:R-:W-:-:S04]  /*3d60*/  FMUL.FTZ R0, R26, c[0x0][0x320] ;  /* 0x0000c8001a007a20 */ /* 0x002fc80000410000 */
[----:B------:R1:W2:Y:S02]  /*3d70*/  MUFU.TANH R65, R0 ;  /* 0x0000000000417308 */ /* 0x0002a40000002400 */
[----:B-1----:R-:W-:Y:S02]  /*3d80*/  FMUL.FTZ R0, R27, c[0x0][0x320] ;  /* 0x0000c8001b007a20 */ /* 0x002fe40000410000 */
[----:B------:R-:W-:Y:S01]  /*3d90*/  HMMA.16816.F32.BF16 R24, R176, R30, R32 ;  /* 0x0000001eb018723c */ /* 0x000fe20000041820 */
[----:B------:R-:W1:Y:S03]  /*3da0*/  LDSM.16.M88.4 R32, [R2+0x6800] ;  /* 0x006800000220783b */ /* 0x000e660000000200 */
[----:B------:R5:W1:Y:S01]  /*3db0*/  MUFU.TANH R64, R0 ;  /* 0x0000000000407308 */ /* 0x000a620000002400 */
[----:B------:R-:W2:Y:S01]  /*3dc0*/  LDSM.16.M88.4 R28, [R188+0x6800] ;  /* 0x00680000bc1c783b */ /* 0x000ea20000000200 */
[----:B------:R-:W-:-:S04]  /*3dd0*/  DEPBAR.LE SB0, 0x0 ;  /* 0x000080000000791a */ /* 0x000fc80000000000 */
[----:B-----5:R-:W-:-:S04]  /*3de0*/  FMUL.FTZ R0, R4, c[0x0][0x320] ;  /* 0x0000c80004007a20 */ /* 0x020fc80000410000 */
[----:B------:R5:W1:Y:S10]  /*3df0*/  MUFU.TANH R63, R0 ;  /* 0x00000000003f7308 */ /* 0x000a740000002400 */
[----:B------:R-:W-:Y:S01]  /*3e00*/  HMMA.16816.F32.BF16 R24, R180, R50, R24 ;  /* 0x00000032b418723c */ /* 0x000fe20000041818 */
[----:B-----5:R-:W-:-:S07]  /*3e10*/  FMUL.FTZ R0, R5, c[0x0][0x320] ;  /* 0x0000c80005007a20 */ /* 0x020fce0000410000 */
[----:B-1----:R-:W-:Y:S01]  /*3e20*/  HMMA.16816.F32.BF16 R12, R180, R32, R12 ;  /* 0x00000020b40c723c */ /* 0x002fe2000004180c */
[----:B------:R1:W1:Y:S02]  /*3e30*/  MUFU.TANH R62, R0 ;  /* 0x00000000003e7308 */ /* 0x0002640000002400 */
[----:B-1----:R-:W-:-:S06]  /*3e40*/  FMUL.FTZ R0, R6, c[0x0][0x320] ;  /* 0x0000c80006007a20 */ /* 0x002fcc0000410000 */
[----:B------:R1:W1:Y:S02]  /*3e50*/  MUFU.TANH R61, R0 ;  /* 0x00000000003d7308 */ /* 0x0002640000002400 */
[----:B-1----:R-:W-:Y:S02]  /*3e60*/  FMUL.FTZ R0, R7, c[0x0][0x320] ;  /* 0x0000c80007007a20 */ /* 0x002fe40000410000 */
[----:B------:R-:W-:Y:S04]  /*3e70*/  HMMA.16816.F32.BF16 R4, R172, R58, R92 ;  /* 0x0000003aac04723c */ /* 0x000fe8000004185c */
[----:B------:R1:W1:Y:S02]  /*3e80*/  MUFU.TANH R60, R0 ;  /* 0x00000000003c7308 */ /* 0x0002640000002400 */
[----:B-1----:R-:W-:-:S06]  /*3e90*/  FMUL.FTZ R0, R20, c[0x0][0x320] ;  /* 0x0000c80014007a20 */ /* 0x002fcc0000410000 */
[----:B------:R1:W1:Y:S11]  /*3ea0*/  MUFU.TANH R57, R0 ;  /* 0x0000000000397308 */ /* 0x0002760000002400 */
[----:B------:R-:W-:Y:S01]  /*3eb0*/  @!UPT UIADD3 URZ, URZ, URZ, URZ ;  /* 0x0000003f3f3ff290 */ /* 0x000fe2000fffe03f */
[----:B------:R-:W-:Y:S01]  /*3ec0*/  HMMA.16816.F32.BF16 R4, R176, R46, R4 ;  /* 0x0000002eb004723c */ /* 0x000fe20000041804 */
[----:B-1----:R-:W-:-:S04]  /*3ed0*/  FMUL.FTZ R0, R21, c[0x0][0x320] ;  /* 0x0000c80015007a20 */ /* 0x002fc80000410000 */
[----:B------:R1:W1:Y:S11]  /*3ee0*/  MUFU.TANH R56, R0 ;  /* 0x0000000000387308 */ /* 0x0002760000002400 */
[----:B------:R-:W-:Y:S08]  /*3ef0*/  @!UPT UIADD3 URZ, URZ, URZ, URZ ;  /* 0x0000003f3f3ff290 */ /* 0x000ff0000fffe03f */
[----:B------:R-:W-:Y:S01]  /*3f00*/  HMMA.16816.F32.BF16 R4, R180, R34, R4 ;  /* 0x00000022b404723c */ /* 0x000fe20000041804 */
[----:B-1----:R-:W-:-:S04]  /*3f10*/  FMUL.FTZ R0, R22, c[0x0][0x320] ;  /* 0x0000c80016007a20 */ /* 0x002fc80000410000 */
[----:B------:R1:W1:Y:S11]  /*3f20*/  MUFU.TANH R52, R0 ;  /* 0x0000000000347308 */ /* 0x0002760000002400 */
[----:B------:R-:W-:Y:S08]  /*3f30*/  @!UPT UIADD3 URZ, URZ, URZ, URZ ;  /* 0x0000003f3f3ff290 */ /* 0x000ff0000fffe03f */
[----:B--2---:R-:W-:Y:S01]  /*3f40*/  HMMA.16816.F32.BF16 R4, R184, R30, R4 ;  /* 0x0000001eb804723c */ /* 0x004fe20000041804 */
[----:B-1----:R-:W-:-:S07]  /*3f50*/  FMUL.FTZ R0, R23, c[0x0][0x320] ;  /* 0x0000c80017007a20 */ /* 0x002fce0000410000 */
[C---:B------:R-:W-:Y:S01]  /*3f60*/  HMMA.16816.F32.BF16 R20, R184.reuse, R40, R16 ;  /* 0x00000028b814723c */ /* 0x040fe20000041810 */
[----:B------:R1:W2:Y:S07]  /*3f70*/  MUFU.TANH R50, R0 ;  /* 0x0000000000327308 */ /* 0x0002ae0000002400 */
        /* <DEDUP_REMOVED lines=10> */
[----:B-1----:R-:W-:-:S06]  /*4020*/  FMUL.FTZ R0, R20, c[0x0][0x320] ;  /* 0x0000c80014007a20 */ /* 0x002fcc0000410000 */
        /* <DEDUP_REMOVED lines=30> */
[----:B------:R1:W1:Y:S01]  /*4210*/  MUFU.TANH R13, R0 ;  /* 0x00000000000d7308 */ /* 0x0002620000002400 */
[----:B------:R-:W-:Y:S06]  /*4220*/  BAR.SYNC.DEFER_BLOCKING 0x0 ;  /* 0x0000000000007b1d */ /* 0x000fec0000010000 */
[----:B------:R-:W-:Y:S05]  /*4230*/  @!P1 BRA `(.L_x_186) ;  /* 0x0000067000009947 */ /* 0x000fea0003800000 */
[----:B-1234-:R-:W-:Y:S02]  /*4240*/  IMAD.MOV.U32 R0, RZ, RZ, c[0x0][0x2b8] ;  /* 0x0000ae00ff007624 */ /* 0x01efe400078e00ff */
[----:B------:R-:W-:Y:S02]  /*4250*/  IMAD R2, R233, 0x20, R234 ;  /* 0x00000020e9027824 */ /* 0x000fe400078e02ea */
[----:B------:R-:W-:Y:S01]  /*4260*/  IMAD.MOV.U32 R205, RZ, RZ, RZ ;  /* 0x000000ffffcd7224 */ /* 0x000fe200078e00ff */
[----:B------:R-:W-:-:S02]  /*4270*/  ISETP.NE.AND P1, PT, R0, 0x1, PT ;  /* 0x000000010000780c */ /* 0x000fc40003f25270 */
[----:B------:R-:W-:-:S04]  /*4280*/  IADD3 R2, R2, R146, R237 ;  /* 0x0000009202027210 */ /* 0x000fc80007ffe0ed */
[----:B------:R-:W-:-:S05]  /*4290*/  IADD3 R2, R2, -0x70, RZ ;  /* 0xffffff9002027810 */ /* 0x000fca0007ffe0ff */
[----:B------:R-:W-:Y:S02]  /*42a0*/  IMAD.MOV.U32 R0, RZ, RZ, R2 ;  /* 0x000000ffff007224 */ /* 0x000fe400078e0002 */
[----:B------:R-:W-:-:S05]  /*42b0*/  @P1 IMAD.HI.U32 R3, R2, c[0x0][0x2bc], RZ ;  /* 0x0000af0002031a27 */ /* 0x000fca00078e00ff */
[----:B------:R-:W-:-:S04]  /*42c0*/  @P1 SHF.R.U32.HI R0, RZ, c[0x0][0x2c0], R3 ;  /* 0x0000b000ff001a19 */ /* 0x000fc80000011603 */
[----:B------:R-:W-:-:S04]  /*42d0*/  @!P4 IADD3 R3, P1, R0, R240, RZ ;  /* 0x000000f00003c210 */ /* 0x000fc80007f3e0ff */
[----:B------:R-:W-:Y:S02]  /*42e0*/  @!P4 LEA.HI.X.SX32 R5, R0, R249, 0x1, P1 ;  /* 0x000000f90005c211 */ /* 0x000fe400008f0eff */
[----:B------:R-:W-:-:S04]  /*42f0*/  @!P4 LEA R4, P1, R3, c[0x0][0x2a0], 0x2 ;  /* 0x0000a8000304ca11 */ /* 0x000fc800078210ff */
[----:B------:R-:W-:-:S05]  /*4300*/  @!P4 LEA.HI.X R5, R3, c[0x0][0x2a4], R5, 0x2, P1 ;  /* 0x0000a9000305ca11 */ /* 0x000fca00008f1405 */
[----:B------:R-:W2:Y:S01]  /*4310*/  @!P4 LDG.E R205, [R4.64] ;  /* 0x0000000804cdc981 */ /* 0x000ea2000c1e1900 */
[----:B------:R-:W-:Y:S01]  /*4320*/  IMAD.MOV R0, RZ, RZ, -R0 ;  /* 0x000000ffff007224 */ /* 0x000fe200078e0a00 */
[----:B------:R-:W-:-:S03]  /*4330*/  IADD3 R8, -R234, 0x70, RZ ;  /* 0x00000070ea087810 */ /* 0x000fc60007ffe1ff */
[----:B------:R-:W-:Y:S01]  /*4340*/  IMAD R206, R0, c[0x0][0x2b8], R2 ;  /* 0x0000ae0000ce7a24 */ /* 0x000fe200078e0202 */
[----:B------:R-:W-:-:S03]  /*4350*/  ISETP.GE.AND P5, PT, R8, 0x1, PT ;  /* 0x000000010800780c */ /* 0x000fc60003fa6270 */
        /* <DEDUP_REMOVED lines=15> */
.L_x_281:
[----:B------:R-:W-:Y:S05]  /*4450*/  BRA.DIV ~URZ, `(.L_x_188) ;  /* 0x0000a7627f007947 */ /* 0x000fea000b800000 */
[----:B------:R3:W4:Y:S02]  /*4460*/  SHFL.IDX PT, R2, R4, RZ, 0x181f ;  /* 0x00181fff04027589 */ /* 0x00072400000e0000 */
.L_x_282:
[----:B------:R-:W-:Y:S01]  /*4470*/  BSSY B0, `(.L_x_189) ;  /* 0x000000d000007945 */ /* 0x000fe20003800000 */
[----:B------:R-:W-:Y:S05]  /*4480*/  @!P5 BRA `(.L_x_190) ;  /* 0x000000b00000d947 */ /* 0x000fea0003800000 */
[----:B------:R-:W-:Y:S02]  /*4490*/  IMAD.SHL.U32 R6, R231, 0x2, RZ ;  /* 0x00000002e7067824 */ /* 0x000fe400078e00ff */
[----:B------:R-:W-:-:S03]  /*44a0*/  IMAD.SHL.U32 R3, R235, 0x2, RZ ;  /* 0x00000002eb037824 */ /* 0x000fc600078e00ff */
[C---:B----4-:R-:W-:Y:S02]  /*44b0*/  IADD3 R6, P2, R2.reuse, R6, RZ ;  /* 0x0000000602067210 */ /* 0x050fe40007f5e0ff */
[----:B------:R-:W-:Y:S02]  /*44c0*/  IADD3 R2, P1, R2, R3, RZ ;  /* 0x0000000302027210 */ /* 0x000fe40007f3e0ff */
[----:B--2---:R-:W-:-:S03]  /*44d0*/  IADD3.X R7, R5, R203, RZ, P2, !PT ;  /* 0x000000cb05077210 */ /* 0x004fc600017fe4ff */
[----:B------:R-:W-:Y:S02]  /*44e0*/  IMAD.X R3, R5, 0x1, R204, P1 ;  /* 0x0000000105037824 */ /* 0x000fe400008e06cc */
[----:B------:R-:W-:Y:S01]  /*44f0*/  @!PT LDS RZ, [RZ] ;  /* 0x00000000fffff984 */ /* 0x000fe20000000800 */
[----:B------:R-:W-:Y:S01]  /*4500*/  @!PT LDS RZ, [RZ] ;  /* 0x00000000fffff984 */ /* 0x000fe20000000800 */
[----:B------:R-:W-:Y:S01]  /*4510*/  @!PT LDS RZ, [RZ] ;  /* 0x00000000fffff984 */ /* 0x000fe20000000800 */
[----:B------:R2:W-:Y:S04]  /*4520*/  LDGSTS.E.BYPASS.LTC128B.128 [R200+0x8100], [R6.64], !P3 ;  /* 0x0810000006c87fae */ /* 0x0005e8000d901d48 */
[----:B------:R2:W-:Y:S02]  /*4530*/  LDGSTS.E.BYPASS.LTC128B.128 [R200+0xb900], [R2.64], !P0 ;  /* 0x0b90000002c87fae */ /* 0x0005e4000c101d48 */
.L_x_190:
[----:B------:R-:W-:Y:S05]  /*4540*/  BSYNC B0 ;  /* 0x0000000000007941 */ /* 0x000fea0003800000 */
.L_x_189:
[----:B------:R-:W-:Y:S01]  /*4550*/  ISETP.GE.AND P1, PT, R8, 0x21, PT ;  /* 0x000000210800780c */ /* 0x000fe20003f26270 */
[----:B------:R-:W-:Y:S06]  /*4560*/  BRA.DIV ~URZ, `(.L_x_191) ;  /* 0x0000a6c27f007947 */ /* 0x000fec000b800000 */
[----:B--2---:R2:W1:Y:S04]  /*4570*/  SHFL.IDX PT, R5, R0, 0x1, 0x181f ;  /* 0x00381f0000057f89 */ /* 0x00446800000e0000 */
[----:B----4-:R2:W4:Y:S02]  /*4580*/  SHFL.IDX PT, R2, R4, 0x1, 0x181f ;  /* 0x00381f0004027f89 */ /* 0x01052400000e0000 */
.L_x_283:
[----:B------:R-:W-:Y:S01]  /*4590*/  BSSY B0, `(.L_x_192) ;  /* 0x000000d000007945 */ /* 0x000fe20003800000 */
[----:B------:R-:W-:Y:S05]  /*45a0*/  @!P1 BRA `(.L_x_193) ;  /* 0x000000b000009947 */ /* 0x000fea0003800000 */
[----:B------:R-:W-:Y:S02]  /*45b0*/  IMAD.SHL.U32 R6, R231, 0x2, RZ ;  /* 0x00000002e7067824 */ /* 0x000fe400078e00ff */
[----:B------:R-:W-:-:S03]  /*45c0*/  IMAD.SHL.U32 R3, R235, 0x2, RZ ;  /* 0x00000002eb037824 */ /* 0x000fc600078e00ff */
[C---:B----4-:R-:W-:Y:S02]  /*45d0*/  IADD3 R6, P2, R2.reuse, R6, RZ ;  /* 0x0000000602067210 */ /* 0x050fe40007f5e0ff */
[----:B------:R-:W-:Y:S02]  /*45e0*/  IADD3 R2, P1, R2, R3, RZ ;  /* 0x0000000302027210 */ /* 0x000fe40007f3e0ff */
[----:B-1----:R-:W-:-:S03]  /*45f0*/  IADD3.X R7, R5, R203, RZ, P2, !PT ;  /* 0x000000cb05077210 */ /* 0x002fc600017fe4ff */
[----:B------:R-:W-:Y:S02]  /*4600*/  IMAD.X R3, R5, 0x1, R204, P1 ;  /* 0x0000000105037824 */ /* 0x000fe400008e06cc */
[----:B------:R-:W-:Y:S01]  /*4610*/  @!PT LDS RZ, [RZ] ;  /* 0x00000000fffff984 */ /* 0x000fe20000000800 */
[----:B------:R-:W-:Y:S01]  /*4620*/  @!PT LDS RZ, [RZ] ;  /* 0x00000000fffff984 */ /* 0x000fe20000000800 */
[----:B------:R-:W-:Y:S01]  /*4630*/  @!PT LDS RZ, [RZ] ;  /* 0x00000000fffff984 */ /* 0x000fe20000000800 */
[----:B------:R1:W-:Y:S04]  /*4640*/  LDGSTS.E.BYPASS.LTC128B.128 [R200+0x9100], [R6.64], !P3 ;  /* 0x0910000006c87fae */ /* 0x0003e8000d901d48 */
[----:B------:R1:W-:Y:S02]  /*4650*/  LDGSTS.E.BYPASS.LTC128B.128 [R200+0xc900], [R2.64], !P0 ;  /* 0x0c90000002c87fae */ /* 0x0003e4000c101d48 */
.L_x_193:
[----:B------:R-:W-:Y:S05]  /*4660*/  BSYNC B0 ;  /* 0x0000000000007941 */ /* 0x000fea0003800000 */
.L_x_192:
[----:B------:R-:W-:-:S04]  /*4670*/  IADD3 R8, -R234, 0x70, RZ ;  /* 0x00000070ea087810 */ /* 0x000fc80007ffe1ff */
[----:B------:R-:W-:Y:S01]  /*4680*/  ISETP.GE.AND P1, PT, R8, 0x41, PT ;  /* 0x000000410800780c */ /* 0x000fe20003f26270 */
[----:B------:R-:W-:Y:S10]  /*4690*/  BRA.DIV ~URZ, `(.L_x_194) ;  /* 0x0000a6627f007947 */ /* 0x000ff4000b800000 */
[----:B-1----:R1:W2:Y:S02]  /*46a0*/  SHFL.IDX PT, R5, R0, 0x2, 0x181f ;  /* 0x00581f0000057f89 */ /* 0x0022a400000e0000 */
.L_x_284:
[----:B------:R-:W-:Y:S05]  /*46b0*/  BRA.DIV ~URZ, `(.L_x_195) ;  /* 0x0000a6b27f007947 */ /* 0x000fea000b800000 */
[----:B----4-:R4:W1:Y:S02]  /*46c0*/  SHFL.IDX PT, R2, R4, 0x2, 0x181f ;  /* 0x00581f0004027f89 */ /* 0x01086400000e0000 */
.L_x_285:
[----:B------:R-:W-:Y:S01]  /*46d0*/  BSSY B0, `(.L_x_196) ;  /* 0x000000d000007945 */ /* 0x000fe20003800000 */
[----:B------:R-:W-:Y:S05]  /*46e0*/  @!P1 BRA `(.L_x_197) ;  /* 0x000000b000009947 */ /* 0x000fea0003800000 */
[----:B------:R-:W-:Y:S02]  /*46f0*/  IMAD.SHL.U32 R6, R231, 0x2, RZ ;  /* 0x00000002e7067824 */ /* 0x000fe400078e00ff */
[----:B------:R-:W-:-:S03]  /*4700*/  IMAD.SHL.U32 R3, R235, 0x2, RZ ;  /* 0x00000002eb037824 */ /* 0x000fc600078e00ff */
[C---:B-1----:R-:W-:Y:S02]  /*4710*/  IADD3 R6, P2, R2.reuse, R6, RZ ;  /* 0x0000000602067210 */ /* 0x042fe40007f5e0ff */
        /* <DEDUP_REMOVED lines=8> */
.L_x_197:
[----:B------:R-:W-:Y:S05]  /*47a0*/  BSYNC B0 ;  /* 0x0000000000007941 */ /* 0x000fea0003800000 */
.L_x_196:
[----:B------:R-:W-:Y:S01]  /*47b0*/  ISETP.GE.AND P1, PT, R8, 0x61, PT ;  /* 0x000000610800780c */ /* 0x000fe20003f26270 */
[----:B------:R-:W-:Y:S06]  /*47c0*/  BRA.DIV ~URZ, `(.L_x_198) ;  /* 0x0000a6127f007947 */ /* 0x000fec000b800000 */
[----:B-1----:R1:W3:Y:S04]  /*47d0*/  SHFL.IDX PT, R6, R0, 0x3, 0x181f ;  /* 0x00781f0000067f89 */ /* 0x0022e800000e0000 */
[----:B--2---:R1:W2:Y:S02]  /*47e0*/  SHFL.IDX PT, R0, R4, 0x3, 0x181f ;  /* 0x00781f0004007f89 */ /* 0x0042a400000e0000 */
.L_x_286:
[----:B------:R-:W-:Y:S05]  /*47f0*/  @!P1 BRA `(.L_x_186) ;  /* 0x000000b000009947 */ /* 0x000fea0003800000 */
[----:B------:R-:W-:Y:S02]  /*4800*/  IMAD.SHL.U32 R3, R231, 0x2, RZ ;  /* 0x00000002e7037824 */ /* 0x000fe400078e00ff */
[----:B------:R-:W-:-:S03]  /*4810*/  IMAD.SHL.U32 R2, R235, 0x2, RZ ;  /* 0x00000002eb027824 */ /* 0x000fc600078e00ff */
[C---:B-1234-:R-:W-:Y:S02]  /*4820*/  IADD3 R4, P2, R0.reuse, R3, RZ ;  /* 0x0000000300047210 */ /* 0x05efe40007f5e0ff */
[----:B------:R-:W-:Y:S02]  /*4830*/  IADD3 R2, P1, R0, R2, RZ ;  /* 0x0000000200027210 */ /* 0x000fe40007f3e0ff */
[----:B------:R-:W-:-:S03]  /*4840*/  IADD3.X R5, R6, R203, RZ, P2, !PT ;  /* 0x000000cb06057210 */ /* 0x000fc600017fe4ff */
[----:B------:R-:W-:Y:S02]  /*4850*/  IMAD.X R3, R6, 0x1, R204, P1 ;  /* 0x0000000106037824 */ /* 0x000fe400008e06cc */
[----:B------:R-:W-:Y:S01]  /*4860*/  @!PT LDS RZ, [RZ] ;  /* 0x00000000fffff984 */ /* 0x000fe20000000800 */
[----:B------:R-:W-:Y:S01]  /*4870*/  @!PT LDS RZ, [RZ] ;  /* 0x00000000fffff984 */ /* 0x000fe20000000800 */
[----:B------:R-:W-:Y:S01]  /*4880*/  @!PT LDS RZ, [RZ] ;  /* 0x00000000fffff984 */ /* 0x000fe20000000800 */
[----:B------:R1:W-:Y:S04]  /*4890*/  LDGSTS.E.BYPASS.LTC128B.128 [R200+0xb100], [R4.64], !P3 ;  /* 0x0b10000004c87fae */ /* 0x0003e8000d901d48 */
[----:B------:R1:W-:Y:S02]  /*48a0*/  LDGSTS.E.BYPASS.LTC128B.128 [R200+0xe900], [R2.64], !P0 ;  /* 0x0e90000002c87fae */ /* 0x0003e4000c101d48 */
.L_x_186:
[----:B--234-:R-:W-:Y:S05]  /*48b0*/  BSYNC B1 ;  /* 0x0000000000017941 */ /* 0x01cfea0003800000 */
.L_x_185:
[----:B-1----:R-:W2:Y:S04]  /*48c0*/  LDL R0, [R1+0x4c] ;  /* 0x00004c0001007983 */ /* 0x002ea80000100800 */
[----:B------:R-:W0:Y:S01]  /*48d0*/  LDGDEPBAR ;  /* 0x00000000000079af */ /* 0x000e220000000000 */
[----:B--2---:R-:W-:-:S05]  /*48e0*/  IMAD.IADD R0, R144, 0x1, -R0 ;  /* 0x0000000190007824 */ /* 0x004fca00078e0a00 */
[C---:B------:R-:W-:Y:S02]  /*48f0*/  ISETP.GT.AND P2, PT, R0.reuse, RZ, PT ;  /* 0x000000ff0000720c */ /* 0x040fe40003f44270 */
[C---:B------:R-:W-:Y:S02]  /*4900*/  ISETP.GT.AND P1, PT, R0.reuse, 0x1, PT ;  /* 0x000000010000780c */ /* 0x040fe40003f24270 */
[----:B------:R-:W-:Y:S02]  /*4910*/  ISETP.GT.AND P0, PT, R0, 0x8, PT ;  /* 0x000000080000780c */ /* 0x000fe40003f04270 */
[----:B------:R-:W-:Y:S02]  /*4920*/  FSEL R6, R121, -INF , P2 ;  /* 0xff80000079067808 */ /* 0x000fe40001000000 */
[----:B------:R-:W-:Y:S02]  /*4930*/  FSEL R7, R120, -INF , P1 ;  /* 0xff80000078077808 */ /* 0x000fe40000800000 */
[----:B------:R-:W-:-:S02]  /*4940*/  FSEL R11, R107, -INF , P2 ;  /* 0xff8000006b0b7808 */ /* 0x000fc40001000000 */
[----:B------:R-:W-:Y:S02]  /*4950*/  FSEL R16, R106, -INF , P1 ;  /* 0xff8000006a107808 */ /* 0x000fe40000800000 */
[----:B------:R-:W-:Y:S02]  /*4960*/  ISETP.GT.AND P6, PT, R0, 0x9, PT ;  /* 0x000000090000780c */ /* 0x000fe40003fc4270 */
[----:B------:R-:W-:Y:S02]  /*4970*/  FSEL R8, R105, -INF , P0 ;  /* 0xff80000069087808 */ /* 0x000fe40000000000 */
[----:B------:R-:W-:Y:S02]  /*4980*/  FMNMX.FTZ R2, R6, R7, !PT ;  /* 0x0000000706027209 */ /* 0x000fe40007810000 */
[----:B------:R-:W-:Y:S02]  /*4990*/  FSEL R17, R99, -INF , P0 ;  /* 0xff80000063117808 */ /* 0x000fe40000000000 */
[----:B------:R-:W-:-:S02]  /*49a0*/  FMNMX.FTZ R3, R11, R16, !PT ;  /* 0x000000100b037209 */ /* 0x000fc40007810000 */
[----:B------:R-:W-:Y:S02]  /*49b0*/  ISETP.GT.AND P5, PT, R0, 0x10, PT ;  /* 0x000000100000780c */ /* 0x000fe40003fa4270 */
[----:B------:R-:W-:Y:S02]  /*49c0*/  FSEL R9, R104, -INF , P6 ;  /* 0xff80000068097808 */ /* 0x000fe40003000000 */
[----:B------:R-:W-:Y:S02]  /*49d0*/  FMNMX.FTZ R2, R8, R2, !PT ;  /* 0x0000000208027209 */ /* 0x000fe40007810000 */
[----:B------:R-:W-:Y:S02]  /*49e0*/  FSEL R18, R98, -INF , P6 ;  /* 0xff80000062127808 */ /* 0x000fe40003000000 */
[----:B------:R-:W-:Y:S02]  /*49f0*/  FMNMX.FTZ R3, R17, R3, !PT ;  /* 0x0000000311037209 */ /* 0x000fe40007810000 */
[----:B------:R-:W-:-:S02]  /*4a00*/  ISETP.GT.AND P2, PT, R0, 0x11, PT ;  /* 0x000000110000780c */ /* 0x000fc40003f44270 */
[----:B------:R-:W-:Y:S02]  /*4a10*/  FSEL R10, R97, -INF , P5 ;  /* 0xff800000610a7808 */ /* 0x000fe40002800000 */
[----:B------:R-:W-:Y:S02]  /*4a20*/  FMNMX.FTZ R2, R9, R2, !PT ;  /* 0x0000000209027209 */ /* 0x000fe40007810000 */
[----:B------:R-:W-:Y:S02]  /*4a30*/  FSEL R21, R88, -INF , P5 ;  /* 0xff80000058157808 */ /* 0x000fe40002800000 */
[----:B------:R-:W-:Y:S02]  /*4a40*/  FMNMX.FTZ R3, R18, R3, !PT ;  /* 0x0000000312037209 */ /* 0x000fe40007810000 */
[----:B------:R-:W-:Y:S02]  /*4a50*/  ISETP.GT.AND P1, PT, R0, 0x18, PT ;  /* 0x000000180000780c */ /* 0x000fe40003f24270 */
[----:B------:R-:W-:-:S02]  /*4a60*/  FSEL R12, R96, -INF , P2 ;  /* 0xff800000600c7808 */ /* 0x000fc40001000000 */
[----:B------:R-:W-:Y:S02]  /*4a70*/  FMNMX.FTZ R2, R10, R2, !PT ;  /* 0x000000020a027209 */ /* 0x000fe40007810000 */
[----:B------:R-:W-:Y:S02]  /*4a80*/  FSEL R22, R87, -INF , P2 ;  /* 0xff80000057167808 */ /* 0x000fe40001000000 */
[----:B------:R-:W-:Y:S02]  /*4a90*/  FMNMX.FTZ R3, R21, R3, !PT ;  /* 0x0000000315037209 */ /* 0x000fe40007810000 */
[----:B------:R-:W-:Y:S02]  /*4aa0*/  ISETP.GT.AND P0, PT, R0, 0x19, PT ;  /* 0x000000190000780c */ /* 0x000fe40003f04270 */
[----:B------:R-:W-:Y:S02]  /*4ab0*/  FSEL R19, R86, -INF , P1 ;  /* 0xff80000056137808 */ /* 0x000fe40000800000 */
[----:B------:R-:W-:-:S02]  /*4ac0*/  FMNMX.FTZ R2, R12, R2, !PT ;  /* 0x000000020c027209 */ /* 0x000fc40007810000 */
[----:B------:R-:W-:Y:S02]  /*4ad0*/  FSEL R23, R84, -INF , P1 ;  /* 0xff80000054177808 */ /* 0x000fe40000800000 */
[----:B------:R-:W-:Y:S02]  /*4ae0*/  FMNMX.FTZ R3, R22, R3, !PT ;  /* 0x0000000316037209 */ /* 0x000fe40007810000 */
[----:B------:R-:W-:Y:S02]  /*4af0*/  ISETP.GT.AND P6, PT, R0, 0x20, PT ;  /* 0x000000200000780c */ /* 0x000fe40003fc4270 */
[----:B------:R-:W-:Y:S02]  /*4b00*/  FSEL R20, R85, -INF , P0 ;  /* 0xff80000055147808 */ /* 0x000fe40000000000 */
[----:B------:R-:W-:Y:S02]  /*4b10*/  FMNMX.FTZ R2, R19, R2, !PT ;  /* 0x0000000213027209 */ /* 0x000fe40007810000 */
[----:B------:R-:W-:-:S02]  /*4b20*/  FSEL R40, R81, -INF , P0 ;  /* 0xff80000051287808 */ /* 0x000fc40000000000 */
[----:B------:R-:W-:Y:S02]  /*4b30*/  FMNMX.FTZ R3, R23, R3, !PT ;  /* 0x0000000317037209 */ /* 0x000fe40007810000 */
        /* <DEDUP_REMOVED lines=70> */
[----:B------:R-:W-:-:S02]  /*4fa0*/  FSEL R151, R29, -INF , P0 ;  /* 0xff8000001d977808 */ /* 0x000fc40000000000 */
[----:B------:R-:W-:Y:S02]  /*4fb0*/  FSEL R147, R33, -INF , P0 ;  /* 0xff80000021937808 */ /* 0x000fe40000000000 */
[C---:B------:R-:W-:Y:S02]  /*4fc0*/  ISETP.GT.AND P6, PT, R0.reuse, 0x59, PT ;  /* 0x000000590000780c */ /* 0x040fe40003fc4270 */
[C---:B------:R-:W-:Y:S02]  /*4fd0*/  ISETP.GT.AND P5, PT, R0.reuse, 0x60, PT ;  /* 0x000000600000780c */ /* 0x040fe40003fa4270 */
[C---:B------:R-:W-:Y:S02]  /*4fe0*/  ISETP.GT.AND P2, PT, R0.reuse, 0x61, PT ;  /* 0x000000610000780c */ /* 0x040fe40003f44270 */
[C---:B------:R-:W-:Y:S02]  /*4ff0*/  ISETP.GT.AND P1, PT, R0.reuse, 0x68, PT ;  /* 0x000000680000780c */ /* 0x040fe40003f24270 */
[----:B------:R-:W-:-:S02]  /*5000*/  ISETP.GT.AND P0, PT, R0, 0x69, PT ;  /* 0x000000690000780c */ /* 0x000fc40003f04270 */
[----:B------:R-:W-:Y:S02]  /*5010*/  FMNMX.FTZ R0, R149, R2, !PT ;  /* 0x0000000295007209 */ /* 0x000fe40007810000 */
[----:B------:R-:W-:Y:S02]  /*5020*/  FMNMX.FTZ R2, R154, R3, !PT ;  /* 0x000000039a027209 */ /* 0x000fe40007810000 */
[----:B------:R-:W-:Y:S02]  /*5030*/  FSEL R148, R32, -INF , P6 ;  /* 0xff80000020947808 */ /* 0x000fe40003000000 */
[----:B------:R-:W-:Y:S02]  /*5040*/  FSEL R146, R34, -INF , P6 ;  /* 0xff80000022927808 */ /* 0x000fe40003000000 */
[----:B------:R-:W-:Y:S02]  /*5050*/  FMNMX.FTZ R0, R147, R0, !PT ;  /* 0x0000000093007209 */ /* 0x000fe40007810000 */
[----:B------:R-:W-:-:S02]  /*5060*/  FMNMX.FTZ R2, R151, R2, !PT ;  /* 0x0000000297027209 */ /* 0x000fc40007810000 */
[----:B------:R-:W-:Y:S02]  /*5070*/  FSEL R159, R26, -INF , P5 ;  /* 0xff8000001a9f7808 */ /* 0x000fe40002800000 */
[----:B------:R-:W-:Y:S02]  /*5080*/  FSEL R157, R28, -INF , P5 ;  /* 0xff8000001c9d7808 */ /* 0x000fe40002800000 */
[----:B------:R-:W-:Y:S02]  /*5090*/  FMNMX.FTZ R0, R146, R0, !PT ;  /* 0x0000000092007209 */ /* 0x000fe40007810000 */
[----:B------:R-:W-:Y:S02]  /*50a0*/  FMNMX.FTZ R2, R148, R2, !PT ;  /* 0x0000000294027209 */ /* 0x000fe40007810000 */
[----:B------:R-:W-:Y:S02]  /*50b0*/  FSEL R158, R25, -INF , P2 ;  /* 0xff800000199e7808 */ /* 0x000fe40001000000 */
[----:B------:R-:W-:-:S02]  /*50c0*/  FSEL R155, R27, -INF , P2 ;  /* 0xff8000001b9b7808 */ /* 0x000fc40001000000 */
        /* <DEDUP_REMOVED lines=10> */
[----:B------:R-:W-:Y:S02]  /*5170*/  FMNMX.FTZ R4, R150, R0, !PT ;  /* 0x0000000096047209 */ /* 0x000fe40007810000 */
[----:B------:R-:W-:Y:S01]  /*5180*/  FMNMX.FTZ R5, R160, R2, !PT ;  /* 0x00000002a0057209 */ /* 0x000fe20007810000 */
[----:B------:R-:W-:Y:S05]  /*5190*/  BRA.DIV ~URZ, `(.L_x_199) ;  /* 0x00009d127f007947 */ /* 0x000fea000b800000 */
[----:B------:R1:W2:Y:S02]  /*51a0*/  SHFL.BFLY PT, R0, R4, 0x2, 0x1f ;  /* 0x0c401f0004007f89 */ /* 0x0002a400000e0000 */
.L_x_287:
[----:B-12---:R-:W-:Y:S01]  /*51b0*/  FMNMX.FTZ R4, R4, R0, !PT ;  /* 0x0000000004047209 */ /* 0x006fe20007810000 */
[----:B------:R-:W-:Y:S05]  /*51c0*/  BRA.DIV ~URZ, `(.L_x_200) ;  /* 0x00009d227f007947 */ /* 0x000fea000b800000 */
[----:B------:R-:W1:Y:S04]  /*51d0*/  SHFL.BFLY PT, R0, R5, 0x2, 0x1f ;  /* 0x0c401f0005007f89 */ /* 0x000e6800000e0000 */
[----:B------:R-:W2:Y:S01]  /*51e0*/  SHFL.BFLY PT, R2, R4, 0x1, 0x1f ;  /* 0x0c201f0004027f89 */ /* 0x000ea200000e0000 */
[----:B-1----:R-:W-:-:S02]  /*51f0*/  FMNMX.FTZ R5, R5, R0, !PT ;  /* 0x0000000005057209 */ /* 0x002fc40007810000 */
[----:B--2---:R-:W-:-:S03]  /*5200*/  FMNMX.FTZ R69, R4, R2, !PT ;  /* 0x0000000204457209 */ /* 0x004fc60007810000 */
[----:B------:R1:W2:Y:S04]  /*5210*/  SHFL.BFLY PT, R3, R5, 0x1, 0x1f ;  /* 0x0c201f0005037f89 */ /* 0x0002a800000e0000 */
.L_x_288:
[C---:B------:R-:W-:Y:S01]  /*5220*/  FMUL.FTZ R2, R69.reuse, c[0x0][0x2d0] ;  /* 0x0000b40045027a20 */ /* 0x040fe20000410000 */
[----:B------:R-:W-:Y:S01]  /*5230*/  FSETP.NEU.FTZ.AND P0, PT, R69, -INF , PT ;  /* 0xff8000004500780b */ /* 0x000fe20003f1d000 */
[----:B------:R-:W-:Y:S01]  /*5240*/  WARPSYNC 0xffffffff ;  /* 0xffffffff00007948 */ /* 0x000fe20003800000 */
[----:B--2---:R-:W-:Y:S01]  /*5250*/  FMNMX.FTZ R68, R3, R5, !PT ;  /* 0x0000000503447209 */ /* 0x004fe20007810000 */
[----:B------:R-:W-:Y:S01]  /*5260*/  LDSM.16.MT88.4 R28, [R191+0x800] ;  /* 0x00080000bf1c783b */ /* 0x000fe20000004200 */
[----:B------:R-:W-:Y:S02]  /*5270*/  FSEL R2, R2, RZ, P0 ;  /* 0x000000ff02027208 */ /* 0x000fe40000000000 */
[----:B------:R-:W-:Y:S01]  /*5280*/  FSETP.NEU.FTZ.AND P0, PT, R68, -INF , PT ;  /* 0xff8000004400780b */ /* 0x000fe20003f1d000 */
[----:B------:R-:W-:Y:S01]  /*5290*/  LDSM.16.MT88.4 R44, [R190] ;  /* 0x00000000be2c783b */ /* 0x000fe20000004200 */
[----:B------:R-:W-:Y:S01]  /*52a0*/  IADD3 R214, R214, -0x2, RZ ;  /* 0xfffffffed6d67810 */ /* 0x000fe20007ffe0ff */
[----:B------:R-:W-:-:S02]  /*52b0*/  FFMA.FTZ R0, R6, c[0x0][0x2d0], -R2 ;  /* 0x0000b40006007a23 */ /* 0x000fc40000010802 */
[--C-:B------:R-:W-:Y:S01]  /*52c0*/  FFMA.FTZ R3, R10, c[0x0][0x2d0], -R2.reuse ;  /* 0x0000b4000a037a23 */ /* 0x100fe20000010802 */
[----:B------:R-:W-:Y:S01]  /*52d0*/  LDSM.16.MT88.4 R32, [R189+0x800] ;  /* 0x00080000bd20783b */ /* 0x000fe20000004200 */
[----:B------:R2:W-:Y:S03]  /*52e0*/  MUFU.EX2 R59, R0 ;  /* 0x00000000003b7308 */ /* 0x0005e60000000800 */
[----:B------:R-:W-:Y:S04]  /*52f0*/  LDSM.16.MT88.4 R48, [R190+0x800] ;  /* 0x00080000be30783b */ /* 0x000fe80000004200 */
[----:B------:R-:W-:Y:S01]  /*5300*/  LDSM.16.MT88.4 R52, [R189+0x3800] ;  /* 0x00380000bd34783b */ /* 0x000fe20000004200 */
[----:B------:R3:W-:Y:S01]  /*5310*/  MUFU.EX2 R202, R3 ;  /* 0x0000000300ca7308 */ /* 0x0007e20000000800 */
[----:B--2---:R-:W-:-:S02]  /*5320*/  FFMA.FTZ R0, R7, c[0x0][0x2d0], -R2 ;  /* 0x0000b40007007a23 */ /* 0x004fc40000010802 */
[----:B-1----:R-:W1:Y:S05]  /*5330*/  LDSM.16.MT88.4 R4, [R191] ;  /* 0x00000000bf04783b */ /* 0x002e6a0000004200 */
[----:B------:R2:W4:Y:S01]  /*5340*/  MUFU.EX2 R57, R0 ;  /* 0x0000000000397308 */ /* 0x0005220000000800 */
[--C-:B---3--:R-:W-:Y:S02]  /*5350*/  FFMA.FTZ R3, R12, c[0x0][0x2d0], -R2.reuse ;  /* 0x0000b4000c037a23 */ /* 0x108fe40000010802 */
[----:B------:R-:W3:Y:S05]  /*5360*/  LDSM.16.MT88.4 R12, [R189] ;  /* 0x00000000bd0c783b */ /* 0x000eea0000004200 */
[----:B------:R-:W-:Y:S01]  /*5370*/  MUFU.EX2 R225, R3 ;  /* 0x0000000300e17308 */ /* 0x000fe20000000800 */
[----:B--2---:R-:W-:Y:S01]  /*5380*/  FFMA.FTZ R0, R8, c[0x0][0x2d0], -R2 ;  /* 0x0000b40008007a23 */ /* 0x004fe20000010802 */
[----:B----4-:R-:W-:-:S06]  /*5390*/  F2FP.BF16.PACK_AB R8, R57, R59 ;  /* 0x0000003b3908723e */ /* 0x010fcc00000010ff */
[----:B------:R2:W-:Y:S02]  /*53a0*/  MUFU.EX2 R136, R0 ;  /* 0x0000000000887308 */ /* 0x0005e40000000800 */
[----:B--2---:R-:W-:-:S06]  /*53b0*/  FFMA.FTZ R0, R9, c[0x0][0x2d0], -R2 ;  /* 0x0000b40009007a23 */ /* 0x004fcc0000010802 */
[----:B------:R2:W4:Y:S02]  /*53c0*/  MUFU.EX2 R201, R0 ;  /* 0x0000000000c97308 */ /* 0x0005240000000800 */
[----:B--2---:R-:W-:Y:S01]  /*53d0*/  FMUL.FTZ R0, R68, c[0x0][0x2d0] ;  /* 0x0000b40044007a20 */ /* 0x004fe20000410000 */
[----:B----4-:R-:W-:-:S04]  /*53e0*/  F2FP.BF16.PACK_AB R10, R201, R136 ;  /* 0x00000088c90a723e */ /* 0x010fc800000010ff */
[----:B------:R-:W-:Y:S02]  /*53f0*/  FSEL R0, R0, RZ, P0 ;  /* 0x000000ff00007208 */ /* 0x000fe40000000000 */
[----:B------:R-:W-:-:S03]  /*5400*/  ISETP.GE.AND P0, PT, R214, R236, PT ;  /* 0x000000ecd600720c */ /* 0x000fc60003f06270 */
[----:B------:R-:W-:-:S04]  /*5410*/  FFMA.FTZ R3, R11, c[0x0][0x2d0], -R0 ;  /* 0x0000b4000b037a23 */ /* 0x000fc80000010800 */
[----:B------:R2:W-:Y:S02]  /*5420*/  MUFU.EX2 R58, R3 ;  /* 0x00000003003a7308 */ /* 0x0005e40000000800 */
[----:B--2---:R-:W-:-:S06]  /*5430*/  FFMA.FTZ R3, R16, c[0x0][0x2d0], -R0 ;  /* 0x0000b40010037a23 */ /* 0x004fcc0000010800 */
[----:B------:R2:W4:Y:S02]  /*5440*/  MUFU.EX2 R56, R3 ;  /* 0x0000000300387308 */ /* 0x0005240000000800 */
[----:B--2---:R-:W-:Y:S01]  /*5450*/  FFMA.FTZ R3, R17, c[0x0][0x2d0], -R0 ;  /* 0x0000b40011037a23 */ /* 0x004fe20000010800 */
[----:B----4-:R-:W-:Y:S01]  /*5460*/  F2FP.BF16.PACK_AB R9, R56, R58 ;  /* 0x0000003a3809723e */ /* 0x010fe200000010ff */
[----:B------:R-:W-:-:S04]  /*5470*/  FADD.FTZ R145, R58, R56 ;  /* 0x000000383a917221 */ /* 0x000fc80000010000 */
[----:B------:R2:W-:Y:S02]  /*5480*/  MUFU.EX2 R163, R3 ;  /* 0x0000000300a37308 */ /* 0x0005e40000000800 */
[----:B--2---:R-:W-:-:S06]  /*5490*/  FFMA.FTZ R3, R18, c[0x0][0x2d0], -R0 ;  /* 0x0000b40012037a23 */ /* 0x004fcc0000010800 */
[----:B------:R2:W4:Y:S02]  /*54a0*/  MUFU.EX2 R199, R3 ;  /* 0x0000000300c77308 */ /* 0x0005240000000800 */
[----:B--2---:R-:W-:Y:S01]  /*54b0*/  FFMA.FTZ R3, R19, c[0x0][0x2d0], -R2 ;  /* 0x0000b40013037a23 */ /* 0x004fe20000010802 */
[----:B----4-:R-:W-:-:S05]  /*54c0*/  F2FP.BF16.PACK_AB R11, R199, R163 ;  /* 0x000000a3c70b723e */ /* 0x010fca00000010ff */
[----:B------:R2:W-:Y:S02]  /*54d0*/  MUFU.EX2 R223, R3 ;  /* 0x0000000300df7308 */ /* 0x0005e40000000800 */
[C---:B-1----:R-:W-:Y:S08]  /*54e0*/  HMMA.16816.F32.BF16 R16, R8.reuse, R6, RZ ;  /* 0x000000060810723c */ /* 0x042ff000000418ff */
[----:B---3--:R-:W-:Y:S01]  /*54f0*/  HMMA.16816.F32.BF16 R36, R8, R12, RZ ;  /* 0x0000000c0824723c */ /* 0x008fe200000418ff */
[----:B--2---:R-:W-:-:S04]  /*5500*/  FFMA.FTZ R3, R20, c[0x0][0x2d0], -R2 ;  /* 0x0000b40014037a23 */ /* 0x004fc80000010802 */
[----:B------:R1:W2:Y:S03]  /*5510*/  MUFU.EX2 R226, R3 ;  /* 0x0000000300e27308 */ /* 0x0002a60000000800 */
[C---:B------:R-:W-:Y:S08]  /*5520*/  HMMA.16816.F32.BF16 R24, R8.reuse, R14, RZ ;  /* 0x0000000e0818723c */ /* 0x040ff000000418ff */
[----:B------:R-:W-:Y:S01]  /*5530*/  HMMA.16816.F32.BF16 R12, R8, R44, RZ ;  /* 0x0000002c080c723c */ /* 0x000fe200000418ff */
[----:B-1----:R-:W-:Y:S01]  /*5540*/  FFMA.FTZ R3, R21, c[0x0][0x2d0], -R0 ;  /* 0x0000b40015037a23 */ /* 0x002fe20000010800 */
[----:B--2---:R-:W-:-:S03]  /*5550*/  F2FP.BF16.PACK_AB R6, R226, R223 ;  /* 0x000000dfe206723e */ /* 0x004fc600000010ff */
[----:B------:R1:W-:Y:S02]  /*5560*/  MUFU.EX2 R221, R3 ;  /* 0x0000000300dd7308 */ /* 0x0003e40000000800 */
[----:B-1----:R-:W-:-:S06]  /*5570*/  FFMA.FTZ R3, R22, c[0x0][0x2d0], -R0 ;  /* 0x0000b40016037a23 */ /* 0x002fcc0000010800 */
[----:B------:R1:W2:Y:S02]  /*5580*/  MUFU.EX2 R220, R3 ;  /* 0x0000000300dc7308 */ /* 0x0002a40000000800 */
[----:B-1----:R-:W-:Y:S02]  /*5590*/  FFMA.FTZ R3, R23, c[0x0][0x2d0], -R0 ;  /* 0x0000b40017037a23 */ /* 0x002fe40000010800 */
[----:B------:R-:W-:Y:S04]  /*55a0*/  HMMA.16816.F32.BF16 R20, R8, R4, RZ ;  /* 0x000000040814723c */ /* 0x000fe800000418ff */
[----:B------:R1:W-:Y:S03]  /*55b0*/  MUFU.EX2 R224, R3 ;  /* 0x0000000300e07308 */ /* 0x0003e60000000800 */
[----:B------:R-:W-:-:S02]  /*55c0*/  F2FP.BF16.PACK_AB R4, R225, R202 ;  /* 0x000000cae104723e */ /* 0x000fc400000010ff */
[----:B--2---:R-:W-:Y:S01]  /*55d0*/  F2FP.BF16.PACK_AB R5, R220, R221 ;  /* 0x000000dddc05723e */ /* 0x004fe200000010ff */
[----:B-1----:R-:W-:Y:S02]  /*55e0*/  FFMA.FTZ R3, R40, c[0x0][0x2d0], -R0 ;  /* 0x0000b40028037a23 */ /* 0x002fe40000010800 */
[----:B------:R-:W1:Y:S02]  /*55f0*/  LDSM.16.MT88.4 R40, [R194] ;  /* 0x00000000c228783b */ /* 0x000e640000004200 */
[----:B------:R-:W2:Y:S02]  /*5600*/  MUFU.EX2 R222, R3 ;  /* 0x0000000300de7308 */ /* 0x000ea40000000800 */
[----:B--2---:R-:W-:Y:S01]  /*5610*/  F2FP.BF16.PACK_AB R7, R222, R224 ;  /* 0x000000e0de07723e */ /* 0x004fe200000010ff */
[----:B------:R-:W-:-:S04]  /*5620*/  FADD.FTZ R3, R59, R57 ;  /* 0x000000393b037221 */ /* 0x000fc80000010000 */
[----:B------:R-:W-:-:S03]  /*5630*/  FADD.FTZ R136, R136, R3 ;  /* 0x0000000388887221 */ /* 0x000fc60000010000 */
[----:B------:R-:W-:Y:S01]  /*5640*/  HMMA.16816.F32.BF16 R112, R4, R28, R20 ;  /* 0x0000001c0470723c */ /* 0x000fe20000041814 */
[----:B------:R-:W-:-:S04]  /*5650*/  FFMA.FTZ R3, R92, c[0x0][0x2d0], -R2 ;  /* 0x0000b4005c037a23 */ /* 0x000fc80000010802 */
[----:B------:R2:W-:Y:S03]  /*5660*/  MUFU.EX2 R162, R3 ;  /* 0x0000000300a27308 */ /* 0x0005e60000000800 */
[C---:B------:R-:W-:Y:S01]  /*5670*/  HMMA.16816.F32.BF16 R88, R4.reuse, R30, R16 ;  /* 0x0000001e0458723c */ /* 0x040fe20000041810 */
[----:B------:R-:W3:Y:S07]  /*5680*/  LDSM.16.MT88.4 R28, [R192+0x800] ;  /* 0x00080000c01c783b */ /* 0x000eee0000004200 */
[----:B------:R-:W-:Y:S01]  /*5690*/  HMMA.16816.F32.BF16 R116, R4, R32, R36 ;  /* 0x000000200474723c */ /* 0x000fe20000041824 */
[----:B------:R-:W-:Y:S01]  /*56a0*/  LDSM.16.MT88.4 R36, [R191+0x3800] ;  /* 0x00380000bf24783b */ /* 0x000fe20000004200 */
[----:B--2---:R-:W-:-:S06]  /*56b0*/  FFMA.FTZ R3, R93, c[0x0][0x2d0], -R2 ;  /* 0x0000b4005d037a23 */ /* 0x004fcc0000010802 */
[----:B------:R-:W-:Y:S01]  /*56c0*/  HMMA.16816.F32.BF16 R96, R4, R34, R24 ;  /* 0x000000220460723c */ /* 0x000fe20000041818 */
[----:B------:R-:W2:Y:S01]  /*56d0*/  LDSM.16.MT88.4 R32, [R189+0x4000] ;  /* 0x00400000bd20783b */ /* 0x000ea20000004200 */
[----:B------:R4:W5:Y:S06]  /*56e0*/  MUFU.EX2 R210, R3 ;  /* 0x0000000300d27308 */ /* 0x00096c0000000800 */
[----:B-1----:R-:W-:Y:S08]  /*56f0*/  HMMA.16816.F32.BF16 R20, R8, R40, RZ ;  /* 0x000000280814723c */ /* 0x002ff000000418ff */
[----:B------:R-:W-:Y:S01]  /*5700*/  HMMA.16816.F32.BF16 R108, R4, R48, R12 ;  /* 0x00000030046c723c */ /* 0x000fe2000004180c */
[----:B----4-:R-:W-:-:S04]  /*5710*/  FFMA.FTZ R3, R94, c[0x0][0x2d0], -R2 ;  /* 0x0000b4005e037a23 */ /* 0x010fc80000010802 */
[----:B------:R1:W-:Y:S03]  /*5720*/  MUFU.EX2 R211, R3 ;  /* 0x0000000300d37308 */ /* 0x0003e60000000800 */
[----:B------:R-:W-:Y:S08]  /*5730*/  HMMA.16816.F32.BF16 R12, R8, R52, RZ ;  /* 0x00000034080c723c */ /* 0x000ff000000418ff */
[----:B---3--:R-:W-:Y:S01]  /*5740*/  HMMA.16816.F32.BF16 R84, R4, R28, R20 ;  /* 0x0000001c0454723c */ /* 0x008fe20000041814 */
[----:B------:R-:W3:Y:S01]  /*5750*/  LDSM.16.MT88.4 R20, [R191+0x4000] ;  /* 0x00400000bf14783b */ /* 0x000ee20000004200 */
[----:B-1----:R-:W-:-:S06]  /*5760*/  FFMA.FTZ R3, R70, c[0x0][0x2d0], -R2 ;  /* 0x0000b40046037a23 */ /* 0x002fcc0000010802 */
[C---:B------:R-:W-:Y:S01]  /*5770*/  HMMA.16816.F32.BF16 R16, R8.reuse, R42, RZ ;  /* 0x0000002a0810723c */ /* 0x040fe200000418ff */
[----:B------:R1:W4:Y:S07]  /*5780*/  MUFU.EX2 R219, R3 ;  /* 0x0000000300db7308 */ /* 0x00032e0000000800 */
[----:B------:R-:W-:Y:S08]  /*5790*/  HMMA.16816.F32.BF16 R24, R8, R46, RZ ;  /* 0x0000002e0818723c */ /* 0x000ff000000418ff */
[----:B--2---:R-:W-:Y:S01]  /*57a0*/  HMMA.16816.F32.BF16 R104, R4, R32, R12 ;  /* 0x000000200468723c */ /* 0x004fe2000004180c */
[----:B-1----:R-:W-:-:S04]  /*57b0*/  FFMA.FTZ R3, R95, c[0x0][0x2d0], -R0 ;  /* 0x0000b4005f037a23 */ /* 0x002fc80000010800 */
[----:B------:R1:W-:Y:S03]  /*57c0*/  MUFU.EX2 R208, R3 ;  /* 0x0000000300d07308 */ /* 0x0003e60000000800 */
[----:B------:R-:W-:Y:S08]  /*57d0*/  HMMA.16816.F32.BF16 R12, R8, R36, RZ ;  /* 0x00000024080c723c */ /* 0x000ff000000418ff */
[----:B------:R-:W-:Y:S01]  /*57e0*/  HMMA.16816.F32.BF16 R76, R4, R30, R16 ;  /* 0x0000001e044c723c */ /* 0x000fe20000041810 */
[----:B-1----:R-:W-:-:S07]  /*57f0*/  FFMA.FTZ R3, R101, c[0x0][0x2d0], -R0 ;  /* 0x0000b40065037a23 */ /* 0x002fce0000010800 */
[----:B------:R-:W-:Y:S01]  /*5800*/  HMMA.16816.F32.BF16 R80, R4, R50, R24 ;  /* 0x000000320450723c */ /* 0x000fe20000041818 */
[----:B------:R-:W1:Y:S01]  /*5810*/  LDSM.16.MT88.4 R24, [R190+0x3800] ;  /* 0x00380000be18783b */ /* 0x000e620000004200 */
[----:B------:R2:W1:Y:S06]  /*5820*/  MUFU.EX2 R209, R3 ;  /* 0x0000000300d17308 */ /* 0x00046c0000000800 */
[----:B------:R-:W-:Y:S08]  /*5830*/  HMMA.16816.F32.BF16 R16, R8, R54, RZ ;  /* 0x000000360810723c */ /* 0x000ff000000418ff */
[----:B---3--:R-:W-:Y:S01]  /*5840*/  HMMA.16816.F32.BF16 R64, R4, R20, R12 ;  /* 0x000000140440723c */ /* 0x008fe2000004180c */
[----:B--2---:R-:W-:-:S04]  /*5850*/  FFMA.FTZ R3, R102, c[0x0][0x2d0], -R0 ;  /* 0x0000b40066037a23 */ /* 0x004fc80000010800 */
[----:B------:R2:W-:Y:S03]  /*5860*/  MUFU.EX2 R215, R3 ;  /* 0x0000000300d77308 */ /* 0x0005e60000000800 */
[----:B------:R-:W-:Y:S08]  /*5870*/  HMMA.16816.F32.BF16 R12, R8, R38, RZ ;  /* 0x00000026080c723c */ /* 0x000ff000000418ff */
[----:B------:R-:W-:Y:S01]  /*5880*/  HMMA.16816.F32.BF16 R72, R4, R34, R16 ;  /* 0x000000220448723c */ /* 0x000fe20000041810 */
[----:B------:R-:W3:Y:S01]  /*5890*/  LDSM.16.MT88.4 R16, [R190+0x4000] ;  /* 0x00400000be10783b */ /* 0x000ee20000004200 */
[----:B--2---:R-:W-:-:S04]  /*58a0*/  FFMA.FTZ R3, R100, c[0x0][0x2d0], -R0 ;  /* 0x0000b40064037a23 */ /* 0x004fc80000010800 */
[----:B------:R2:W2:Y:S10]  /*58b0*/  MUFU.EX2 R228, R3 ;  /* 0x0000000300e47308 */ /* 0x0004b40000000800 */
[----:B------:R-:W-:Y:S08]  /*58c0*/  HMMA.16816.F32.BF16 R60, R4, R22, R12 ;  /* 0x00000016043c723c */ /* 0x000ff0000004180c */
[----:B-1----:R-:W-:Y:S01]  /*58d0*/  HMMA.16816.F32.BF16 R12, R8, R24, RZ ;  /* 0x00000018080c723c */ /* 0x002fe200000418ff */
[----:B--2---:R-:W-:-:S04]  /*58e0*/  FFMA.FTZ R3, R123, c[0x0][0x2d0], -R2 ;  /* 0x0000b4007b037a23 */ /* 0x004fc80000010802 */
[----:B------:R1:W-:Y:S02]  /*58f0*/  MUFU.EX2 R123, R3 ;  /* 0x00000003007b7308 */ /* 0x0003e40000000800 */
[--C-:B-1----:R-:W-:Y:S11]  /*5900*/  FFMA.FTZ R3, R122, c[0x0][0x2d0], -R2.reuse ;  /* 0x0000b4007a037a23 */ /* 0x102ff60000010802 */
[----:B------:R-:W-:Y:S06]  /*5910*/  @!UPT UIADD3 URZ, URZ, URZ, URZ ;  /* 0x0000003f3f3ff290 */ /* 0x000fec000fffe03f */
[----:B---3--:R-:W-:Y:S01]  /*5920*/  HMMA.16816.F32.BF16 R56, R4, R16, R12 ;  /* 0x000000100438723c */ /* 0x008fe2000004180c */
[----:B------:R1:W-:Y:S07]  /*5930*/  MUFU.EX2 R122, R3 ;  /* 0x00000003007a7308 */ /* 0x0003ee0000000800 */
[----:B------:R-:W-:Y:S01]  /*5940*/  HMMA.16816.F32.BF16 R12, R8, R26, RZ ;  /* 0x0000001a080c723c */ /* 0x000fe200000418ff */
[----:B-1----:R-:W-:-:S04]  /*5950*/  FFMA.FTZ R3, R121, c[0x0][0x2d0], -R2 ;  /* 0x0000b40079037a23 */ /* 0x002fc80000010802 */
[----:B------:R1:W-:Y:S11]  /*5960*/  MUFU.EX2 R217, R3 ;  /* 0x0000000300d97308 */ /* 0x0003f60000000800 */
[----:B------:R-:W-:Y:S08]  /*5970*/  @!UPT UIADD3 URZ, URZ, URZ, URZ ;  /* 0x0000003f3f3ff290 */ /* 0x000ff0000fffe03f */
[----:B------:R-:W-:Y:S01]  /*5980*/  HMMA.16816.F32.BF16 R52, R4, R18, R12 ;  /* 0x000000120434723c */ /* 0x000fe2000004180c */
[----:B------:R-:W2:Y:S01]  /*5990*/  LDSM.16.MT88.4 R12, [R192+0x3800] ;  /* 0x00380000c00c783b */ /* 0x000ea20000004200 */
[----:B-1----:R-:W-:-:S04]  /*59a0*/  FFMA.FTZ R3, R120, c[0x0][0x2d0], -R2 ;  /* 0x0000b40078037a23 */ /* 0x002fc80000010802 */
[----:B------:R1:W3:Y:S02]  /*59b0*/  MUFU.EX2 R218, R3 ;  /* 0x0000000300da7308 */ /* 0x0002e40000000800 */
[----:B-1----:R-:W-:-:S06]  /*59c0*/  FFMA.FTZ R3, R127, c[0x0][0x2d0], -R0 ;  /* 0x0000b4007f037a23 */ /* 0x002fcc0000010800 */
[----:B------:R1:W-:Y:S01]  /*59d0*/  MUFU.EX2 R216, R3 ;  /* 0x0000000300d87308 */ /* 0x0003e20000000800 */
[----:B--2---:R-:W-:Y:S01]  /*59e0*/  HMMA.16816.F32.BF16 R16, R8, R12, RZ ;  /* 0x0000000c0810723c */ /* 0x004fe200000418ff */
[----:B-1----:R-:W-:-:S07]  /*59f0*/  FFMA.FTZ R3, R126, c[0x0][0x2d0], -R0 ;  /* 0x0000b4007e037a23 */ /* 0x002fce0000010800 */
[----:B------:R-:W-:Y:S01]  /*5a00*/  HMMA.16816.F32.BF16 R8, R8, R14, RZ ;  /* 0x0000000e0808723c */ /* 0x000fe200000418ff */
[----:B------:R-:W1:Y:S01]  /*5a10*/  LDSM.16.MT88.4 R12, [R192+0x4000] ;  /* 0x00400000c00c783b */ /* 0x000e620000004200 */
[----:B------:R2:W-:Y:S02]  /*5a20*/  MUFU.EX2 R212, R3 ;  /* 0x0000000300d47308 */ /* 0x0005e40000000800 */
[----:B--2---:R-:W-:-:S06]  /*5a30*/  FFMA.FTZ R3, R125, c[0x0][0x2d0], -R0 ;  /* 0x0000b4007d037a23 */ /* 0x004fcc0000010800 */
[----:B------:R2:W-:Y:S02]  /*5a40*/  MUFU.EX2 R213, R3 ;  /* 0x0000000300d57308 */ /* 0x0005e40000000800 */
[----:B--2---:R-:W-:-:S04]  /*5a50*/  FFMA.FTZ R3, R124, c[0x0][0x2d0], -R0 ;  /* 0x0000b4007c037a23 */ /* 0x004fc80000010800 */
[C---:B-1----:R-:W-:Y:S02]  /*5a60*/  HMMA.16816.F32.BF16 R48, R4.reuse, R12, R16 ;  /* 0x0000000c0430723c */ /* 0x042fe40000041810 */
[----:B------:R1:W2:Y:S06]  /*5a70*/  MUFU.EX2 R227, R3 ;  /* 0x0000000300e37308 */ /* 0x0002ac0000000800 */
[----:B------:R-:W-:Y:S01]  /*5a80*/  HMMA.16816.F32.BF16 R12, R4, R14, R8 ;  /* 0x0000000e040c723c */ /* 0x000fe20000041808 */
[----:B------:R-:W2:Y:S06]  /*5a90*/  LDSM.16.MT88.4 R8, [R189+0x1000] ;  /* 0x00100000bd08783b */ /* 0x000eac0000004200 */
[----:B-----5:R-:W-:-:S02]  /*5aa0*/  F2FP.BF16.PACK_AB R4, R210, R162 ;  /* 0x000000a2d204723e */ /* 0x020fc400000010ff */
[----:B----4-:R-:W-:Y:S01]  /*5ab0*/  F2FP.BF16.PACK_AB R6, R219, R211 ;  /* 0x000000d3db06723e */ /* 0x010fe200000010ff */
[----:B-1----:R-:W-:Y:S01]  /*5ac0*/  FFMA.FTZ R3, R141, c[0x0][0x2d0], -R2 ;  /* 0x0000b4008d037a23 */ /* 0x002fe20000010802 */
[----:B------:R-:W-:Y:S02]  /*5ad0*/  F2FP.BF16.PACK_AB R5, R209, R208 ;  /* 0x000000d0d105723e */ /* 0x000fe400000010ff */
[----:B------:R-:W-:-:S07]  /*5ae0*/  F2FP.BF16.PACK_AB R7, R228, R215 ;  /* 0x000000d7e407723e */ /* 0x000fce00000010ff */
[C---:B--2---:R-:W-:Y:S08]  /*5af0*/  HMMA.16816.F32.BF16 R44, R4.reuse, R8, R116 ;  /* 0x00000008042c723c */ /* 0x044ff00000041874 */
        /* <DEDUP_REMOVED lines=23> */
[----:B------:R-:W-:Y:S01]  /*5c70*/  FADD.FTZ R4, R201, R136 ;  /* 0x00000088c9047221 */ /* 0x000fe20000010000 */
[----:B---3--:R-:W-:Y:S01]  /*5c80*/  F2FP.BF16.PACK_AB R6, R218, R217 ;  /* 0x000000d9da06723e */ /* 0x008fe200000010ff */
[----:B------:R-:W-:Y:S01]  /*5c90*/  FADD.FTZ R5, R163, R145 ;  /* 0x00000091a3057221 */ /* 0x000fe20000010000 */
[----:B------:R-:W-:Y:S01]  /*5ca0*/  F2FP.BF16.PACK_AB R7, R227, R213 ;  /* 0x000000d5e307723e */ /* 0x000fe200000010ff */
[----:B------:R-:W-:Y:S01]  /*5cb0*/  FADD.FTZ R70, R202, R4 ;  /* 0x00000004ca467221 */ /* 0x000fe20000010000 */
[----:B------:R-:W-:Y:S01]  /*5cc0*/  F2FP.BF16.PACK_AB R4, R122, R123 ;  /* 0x0000007b7a04723e */ /* 0x000fe200000010ff */
[----:B------:R-:W-:Y:S01]  /*5cd0*/  FADD.FTZ R116, R199, R5 ;  /* 0x00000005c7747221 */ /* 0x000fe20000010000 */
[----:B------:R-:W-:Y:S01]  /*5ce0*/  F2FP.BF16.PACK_AB R5, R212, R216 ;  /* 0x000000d8d405723e */ /* 0x000fe200000010ff */
[----:B------:R2:W-:Y:S02]  /*5cf0*/  MUFU.EX2 R199, R3 ;  /* 0x0000000300c77308 */ /* 0x0005e40000000800 */
[----:B--2---:R-:W-:-:S06]  /*5d00*/  FFMA.FTZ R3, R139, c[0x0][0x2d0], -R2 ;  /* 0x0000b4008b037a23 */ /* 0x004fcc0000010802 */
[----:B------:R2:W-:Y:S01]  /*5d10*/  MUFU.EX2 R202, R3 ;  /* 0x0000000300ca7308 */ /* 0x0005e20000000800 */
[C---:B-1----:R-:W-:Y:S08]  /*5d20*/  HMMA.16816.F32.BF16 R112, R4.reuse, R8, R44 ;  /* 0x000000080470723c */ /* 0x042ff0000004182c */
[----:B------:R-:W-:Y:S01]  /*5d30*/  HMMA.16816.F32.BF16 R108, R4, R10, R28 ;  /* 0x0000000a046c723c */ /* 0x000fe2000004181c */
[----:B------:R-:W1:Y:S01]  /*5d40*/  LDSM.16.MT88.4 R8, [R191+0x1800] ;  /* 0x00180000bf08783b */ /* 0x000e620000004200 */
[----:B--2---:R-:W-:-:S04]  /*5d50*/  FFMA.FTZ R3, R138, c[0x0][0x2d0], -R2 ;  /* 0x0000b4008a037a23 */ /* 0x004fc80000010802 */
[----:B------:R2:W-:Y:S02]  /*5d60*/  MUFU.EX2 R201, R3 ;  /* 0x0000000300c97308 */ /* 0x0005e40000000800 */
[----:B--2---:R-:W-:-:S06]  /*5d70*/  FFMA.FTZ R3, R137, c[0x0][0x2d0], -R2 ;  /* 0x0000b40089037a23 */ /* 0x004fcc0000010802 */
[----:B------:R2:W3:Y:S01]  /*5d80*/  MUFU.EX2 R207, R3 ;  /* 0x0000000300cf7308 */ /* 0x0004e20000000800 */
[----:B-1----:R-:W-:Y:S01]  /*5d90*/  HMMA.16816.F32.BF16 R76, R4, R8, R40 ;  /* 0x00000008044c723c */ /* 0x002fe20000041828 */
[----:B--2---:R-:W-:-:S06]  /*5da0*/  FFMA.FTZ R3, R143, c[0x0][0x2d0], -R0 ;  /* 0x0000b4008f037a23 */ /* 0x004fcc0000010800 */
[----:B------:R1:W-:Y:S01]  /*5db0*/  MUFU.EX2 R145, R3 ;  /* 0x0000000300917308 */ /* 0x0003e20000000800 */
[----:B------:R-:W-:Y:S01]  /*5dc0*/  HMMA.16816.F32.BF16 R64, R4, R10, R24 ;  /* 0x0000000a0440723c */ /* 0x000fe20000041818 */
[----:B------:R-:W2:Y:S01]  /*5dd0*/  LDSM.16.MT88.4 R8, [R190+0x1800] ;  /* 0x00180000be08783b */ /* 0x000ea20000004200 */
[----:B-1----:R-:W-:-:S06]  /*5de0*/  FADD.FTZ R3, R225, R70 ;  /* 0x00000046e1037221 */ /* 0x002fcc0000010000 */
[C---:B--2---:R-:W-:Y:S08]  /*5df0*/  HMMA.16816.F32.BF16 R72, R4.reuse, R8, R36 ;  /* 0x000000080448723c */ /* 0x044ff00000041824 */
[C---:B------:R-:W-:Y:S01]  /*5e00*/  HMMA.16816.F32.BF16 R60, R4.reuse, R10, R20 ;  /* 0x0000000a043c723c */ /* 0x040fe20000041814 */
[----:B------:R-:W1:Y:S07]  /*5e10*/  LDSM.16.MT88.4 R8, [R192+0x1800] ;  /* 0x00180000c008783b */ /* 0x000e6e0000004200 */
[C---:B-1----:R-:W-:Y:S08]  /*5e20*/  HMMA.16816.F32.BF16 R56, R4.reuse, R8, R32 ;  /* 0x000000080438723c */ /* 0x042ff00000041820 */
[C---:B------:R-:W-:Y:S01]  /*5e30*/  HMMA.16816.F32.BF16 R28, R4.reuse, R10, R16 ;  /* 0x0000000a041c723c */ /* 0x040fe20000041810 */
[----:B------:R-:W1:Y:S07]  /*5e40*/  LDSM.16.MT88.4 R8, [R189+0x5000] ;  /* 0x00500000bd08783b */ /* 0x000e6e0000004200 */
[C---:B-1----:R-:W-:Y:S01]  /*5e50*/  HMMA.16816.F32.BF16 R52, R4.reuse, R8, R104 ;  /* 0x000000080434723c */ /* 0x042fe20000041868 */
[----:B------:R-:W-:Y:S07]  /*5e60*/  LDSM.16.MT88.4 R104, [R190+0x3000] ;  /* 0x00300000be68783b */ /* 0x000fee0000004200 */
[C---:B------:R-:W-:Y:S01]  /*5e70*/  HMMA.16816.F32.BF16 R44, R4.reuse, R10, R88 ;  /* 0x0000000a042c723c */ /* 0x040fe20000041858 */
[----:B------:R-:W1:Y:S04]  /*5e80*/  LDSM.16.MT88.4 R8, [R191+0x5000] ;  /* 0x00500000bf08783b */ /* 0x000e680000004200 */
[----:B------:R-:W-:Y:S03]  /*5e90*/  LDSM.16.MT88.4 R88, [R189+0x6800] ;  /* 0x00680000bd58783b */ /* 0x000fe60000004200 */
[C---:B-1----:R-:W-:Y:S08]  /*5ea0*/  HMMA.16816.F32.BF16 R36, R4.reuse, R8, R100 ;  /* 0x000000080424723c */ /* 0x042ff00000041864 */
[C---:B------:R-:W-:Y:S01]  /*5eb0*/  HMMA.16816.F32.BF16 R24, R4.reuse, R10, R84 ;  /* 0x0000000a0418723c */ /* 0x040fe20000041854 */
[----:B------:R-:W1:Y:S07]  /*5ec0*/  LDSM.16.MT88.4 R8, [R190+0x5000] ;  /* 0x00500000be08783b */ /* 0x000e6e0000004200 */
[C---:B-1----:R-:W-:Y:S01]  /*5ed0*/  HMMA.16816.F32.BF16 R48, R4.reuse, R8, R96 ;  /* 0x000000080430723c */ /* 0x042fe20000041860 */
[----:B------:R-:W-:Y:S07]  /*5ee0*/  LDSM.16.MT88.4 R96, [R192+0x3000] ;  /* 0x00300000c060783b */ /* 0x000fee0000004200 */
[C---:B------:R-:W-:Y:S01]  /*5ef0*/  HMMA.16816.F32.BF16 R40, R4.reuse, R10, R80 ;  /* 0x0000000a0428723c */ /* 0x040fe20000041850 */
[----:B------:R-:W1:Y:S07]  /*5f00*/  LDSM.16.MT88.4 R8, [R192+0x5000] ;  /* 0x00500000c008783b */ /* 0x000e6e0000004200 */
[C---:B-1----:R-:W-:Y:S08]  /*5f10*/  HMMA.16816.F32.BF16 R32, R4.reuse, R8, R92 ;  /* 0x000000080420723c */ /* 0x042ff0000004185c */
[----:B------:R-:W-:Y:S01]  /*5f20*/  HMMA.16816.F32.BF16 R20, R4, R10, R12 ;  /* 0x0000000a0414723c */ /* 0x000fe2000004180c */
[----:B------:R-:W1:Y:S04]  /*5f30*/  LDSM.16.MT88.4 R12, [R189+0x2000] ;  /* 0x00200000bd0c783b */ /* 0x000e680000004200 */
[----:B------:R-:W2:Y:S02]  /*5f40*/  LDSM.16.MT88.4 R8, [R191+0x2000] ;  /* 0x00200000bf08783b */ /* 0x000ea40000004200 */
[----:B------:R-:W-:Y:S01]  /*5f50*/  FFMA.FTZ R4, R142, c[0x0][0x2d0], -R0 ;  /* 0x0000b4008e047a23 */ /* 0x000fe20000010800 */
[----:B---3--:R-:W-:Y:S01]  /*5f60*/  F2FP.BF16.PACK_AB R6, R207, R201 ;  /* 0x000000c9cf06723e */ /* 0x008fe200000010ff */
[----:B------:R-:W-:-:S02]  /*5f70*/  FADD.FTZ R5, R221, R116 ;  /* 0x00000074dd057221 */ /* 0x000fc40000010000 */
[----:B------:R3:W-:Y:S02]  /*5f80*/  MUFU.EX2 R163, R4 ;  /* 0x0000000400a37308 */ /* 0x0007e40000000800 */
[----:B------:R-:W-:Y:S02]  /*5f90*/  FADD.FTZ R5, R220, R5 ;  /* 0x00000005dc057221 */ /* 0x000fe40000010000 */
[----:B---3--:R-:W-:Y:S02]  /*5fa0*/  FADD.FTZ R4, R223, R3 ;  /* 0x00000003df047221 */ /* 0x008fe40000010000 */
[----:B------:R-:W-:-:S04]  /*5fb0*/  FFMA.FTZ R3, R140, c[0x0][0x2d0], -R0 ;  /* 0x0000b4008c037a23 */ /* 0x000fc80000010800 */
[----:B------:R3:W-:Y:S02]  /*5fc0*/  MUFU.EX2 R143, R3 ;  /* 0x00000003008f7308 */ /* 0x0007e40000000800 */
[----:B---3--:R-:W-:-:S06]  /*5fd0*/  FFMA.FTZ R3, R144, c[0x0][0x2d0], -R0 ;  /* 0x0000b40090037a23 */ /* 0x008fcc0000010800 */
[----:B------:R3:W4:Y:S02]  /*5fe0*/  MUFU.EX2 R144, R3 ;  /* 0x0000000300907308 */ /* 0x0007240000000800 */
[----:B---3--:R-:W-:Y:S01]  /*5ff0*/  FADD.FTZ R3, R226, R4 ;  /* 0x00000004e2037221 */ /* 0x008fe20000010000 */
[----:B----4-:R-:W-:Y:S01]  /*6000*/  F2FP.BF16.PACK_AB R7, R144, R143 ;  /* 0x0000008f9007723e */ /* 0x010fe200000010ff */
[----:B------:R-:W-:Y:S01]  /*6010*/  FADD.FTZ R4, R224, R5 ;  /* 0x00000005e0047221 */ /* 0x000fe20000010000 */
[----:B------:R-:W-:Y:S01]  /*6020*/  F2FP.BF16.PACK_AB R5, R163, R145 ;  /* 0x00000091a305723e */ /* 0x000fe200000010ff */
[----:B------:R-:W-:Y:S02]  /*6030*/  FADD.FTZ R16, R162, R3 ;  /* 0x00000003a2107221 */ /* 0x000fe40000010000 */
[----:B------:R-:W-:Y:S01]  /*6040*/  FADD.FTZ R17, R222, R4 ;  /* 0x00000004de117221 */ /* 0x000fe20000010000 */
[----:B------:R-:W-:Y:S01]  /*6050*/  F2FP.BF16.PACK_AB R4, R202, R199 ;  /* 0x000000c7ca04723e */ /* 0x000fe200000010ff */
[----:B------:R-:W-:-:S04]  /*6060*/  FFMA.FTZ R3, R152, c[0x0][0x2d0], -R2 ;  /* 0x0000b40098037a23 */ /* 0x000fc80000010802 */
[----:B------:R3:W-:Y:S02]  /*6070*/  MUFU.EX2 R139, R3 ;  /* 0x00000003008b7308 */ /* 0x0007e40000000800 */
[C---:B-1----:R-:W-:Y:S08]  /*6080*/  HMMA.16816.F32.BF16 R112, R4.reuse, R12, R112 ;  /* 0x0000000c0470723c */ /* 0x042ff00000041870 */
[----:B------:R-:W-:Y:S01]  /*6090*/  HMMA.16816.F32.BF16 R108, R4, R14, R108 ;  /* 0x0000000e046c723c */ /* 0x000fe2000004186c */
[----:B------:R-:W1:Y:S01]  /*60a0*/  LDSM.16.MT88.4 R12, [R190+0x2000] ;  /* 0x00200000be0c783b */ /* 0x000e620000004200 */
[----:B---3--:R-:W-:-:S06]  /*60b0*/  FFMA.FTZ R3, R149, c[0x0][0x2d0], -R2 ;  /* 0x0000b40095037a23 */ /* 0x008fcc0000010802 */
[C---:B--2---:R-:W-:Y:S01]  /*60c0*/  HMMA.16816.F32.BF16 R116, R4.reuse, R8, R76 ;  /* 0x000000080474723c */ /* 0x044fe2000004184c */
[----:B------:R2:W-:Y:S07]  /*60d0*/  MUFU.EX2 R141, R3 ;  /* 0x00000003008d7308 */ /* 0x0005ee0000000800 */
[----:B------:R-:W-:Y:S01]  /*60e0*/  HMMA.16816.F32.BF16 R76, R4, R10, R64 ;  /* 0x0000000a044c723c */ /* 0x000fe20000041840 */
[----:B------:R-:W3:Y:S01]  /*60f0*/  LDSM.16.MT88.4 R8, [R192+0x2000] ;  /* 0x00200000c008783b */ /* 0x000ee20000004200 */
[----:B--2---:R-:W-:-:S04]  /*6100*/  FFMA.FTZ R3, R147, c[0x0][0x2d0], -R2 ;  /* 0x0000b40093037a23 */ /* 0x004fc80000010802 */
[----:B------:R2:W-:Y:S02]  /*6110*/  MUFU.EX2 R140, R3 ;  /* 0x00000003008c7308 */ /* 0x0005e40000000800 */
[----:B-1----:R-:W-:Y:S01]  /*6120*/  HMMA.16816.F32.BF16 R64, R4, R14, R60 ;  /* 0x0000000e0440723c */ /* 0x002fe2000004183c */
[----:B--2---:R-:W-:-:S07]  /*6130*/  FFMA.FTZ R3, R146, c[0x0][0x2d0], -R2 ;  /* 0x0000b40092037a23 */ /* 0x004fce0000010802 */
[C---:B------:R-:W-:Y:S01]  /*6140*/  HMMA.16816.F32.BF16 R72, R4.reuse, R12, R72 ;  /* 0x0000000c0448723c */ /* 0x040fe20000041848 */
[----:B------:R-:W1:Y:S01]  /*6150*/  LDSM.16.MT88.4 R12, [R189+0x5800] ;  /* 0x00580000bd0c783b */ /* 0x000e620000004200 */
[----:B------:R2:W-:Y:S06]  /*6160*/  MUFU.EX2 R142, R3 ;  /* 0x00000003008e7308 */ /* 0x0005ec0000000800 */
[C---:B---3--:R-:W-:Y:S08]  /*6170*/  HMMA.16816.F32.BF16 R100, R4.reuse, R8, R56 ;  /* 0x000000080464723c */ /* 0x048ff00000041838 */
[----:B------:R-:W-:Y:S01]  /*6180*/  HMMA.16816.F32.BF16 R60, R4, R10, R28 ;  /* 0x0000000a043c723c */ /* 0x000fe2000004181c */
[----:B------:R-:W3:Y:S01]  /*6190*/  LDSM.16.MT88.4 R8, [R191+0x5800] ;  /* 0x00580000bf08783b */ /* 0x000ee20000004200 */
[----:B--2---:R-:W-:-:S04]  /*61a0*/  FFMA.FTZ R3, R156, c[0x0][0x2d0], -R0 ;  /* 0x0000b4009c037a23 */ /* 0x004fc80000010800 */
[----:B------:R2:W-:Y:S02]  /*61b0*/  MUFU.EX2 R136, R3 ;  /* 0x0000000300887308 */ /* 0x0005e40000000800 */
[----:B--2---:R-:W-:Y:S01]  /*61c0*/  FADD.FTZ R3, R210, R16 ;  /* 0x00000010d2037221 */ /* 0x004fe20000010000 */
[----:B-1----:R-:W-:Y:S03]  /*61d0*/  HMMA.16816.F32.BF16 R92, R4, R12, R52 ;  /* 0x0000000c045c723c */ /* 0x002fe60000041834 */
[----:B------:R-:W-:-:S04]  /*61e0*/  FADD.FTZ R3, R211, R3 ;  /* 0x00000003d3037221 */ /* 0x000fc80000010000 */
[----:B------:R-:W-:Y:S01]  /*61f0*/  FADD.FTZ R3, R219, R3 ;  /* 0x00000003db037221 */ /* 0x000fe20000010000 */
[----:B------:R-:W-:Y:S01]  /*6200*/  HMMA.16816.F32.BF16 R84, R4, R14, R44 ;  /* 0x0000000e0454723c */ /* 0x000fe2000004182c */
[----:B------:R-:W1:Y:S02]  /*6210*/  LDSM.16.MT88.4 R12, [R190+0x5800] ;  /* 0x00580000be0c783b */ /* 0x000e640000004200 */
[----:B------:R-:W-:-:S04]  /*6220*/  FADD.FTZ R3, R123, R3 ;  /* 0x000000037b037221 */ /* 0x000fc80000010000 */
[----:B------:R-:W-:Y:S01]  /*6230*/  FADD.FTZ R3, R122, R3 ;  /* 0x000000037a037221 */ /* 0x000fe20000010000 */
[----:B---3--:R-:W-:Y:S01]  /*6240*/  HMMA.16816.F32.BF16 R80, R4, R8, R36 ;  /* 0x000000080450723c */ /* 0x008fe20000041824 */
[----:B------:R-:W-:Y:S02]  /*6250*/  LDSM.16.MT88.4 R120, [R189+0x3000] ;  /* 0x00300000bd78783b */ /* 0x000fe40000004200 */
[----:B------:R-:W-:-:S04]  /*6260*/  FADD.FTZ R3, R217, R3 ;  /* 0x00000003d9037221 */ /* 0x000fc80000010000 */
[----:B------:R-:W-:Y:S01]  /*6270*/  FADD.FTZ R3, R218, R3 ;  /* 0x00000003da037221 */ /* 0x000fe20000010000 */
[----:B------:R-:W-:Y:S01]  /*6280*/  HMMA.16816.F32.BF16 R56, R4, R10, R24 ;  /* 0x0000000a0438723c */ /* 0x000fe20000041818 */
[----:B------:R-:W2:Y:S06]  /*6290*/  LDSM.16.MT88.4 R8, [R192+0x5800] ;  /* 0x00580000c008783b */ /* 0x000eac0000004200 */
[--C-:B------:R-:W-:Y:S02]  /*62a0*/  FFMA.FTZ R27, R157, c[0x0][0x2d0], -R2.reuse ;  /* 0x0000b4009d1b7a23 */ /* 0x100fe40000010802 */
[----:B------:R-:W-:-:S02]  /*62b0*/  FFMA.FTZ R26, R155, c[0x0][0x2d0], -R2 ;  /* 0x0000b4009b1a7a23 */ /* 0x000fc40000010802 */
[--C-:B------:R-:W-:Y:S02]  /*62c0*/  FFMA.FTZ R25, R153, c[0x0][0x2d0], -R2.reuse ;  /* 0x0000b40099197a23 */ /* 0x100fe40000010802 */
[----:B------:R-:W-:Y:S01]  /*62d0*/  FFMA.FTZ R2, R150, c[0x0][0x2d0], -R2 ;  /* 0x0000b40096027a23 */ /* 0x000fe20000010802 */
[----:B------:R-:W-:Y:S08]  /*62e0*/  MUFU.EX2 R27, R27 ;  /* 0x0000001b001b7308 */ /* 0x000ff00000000800 */
[----:B------:R-:W-:Y:S01]  /*62f0*/  MUFU.EX2 R26, R26 ;  /* 0x0000001a001a7308 */ /* 0x000fe20000000800 */
[C---:B-1----:R-:W-:Y:S07]  /*6300*/  HMMA.16816.F32.BF16 R48, R4.reuse, R12, R48 ;  /* 0x0000000c0430723c */ /* 0x042fee0000041830 */
[----:B------:R-:W-:Y:S01]  /*6310*/  MUFU.EX2 R25, R25 ;  /* 0x0000001900197308 */ /* 0x000fe20000000800 */
[C---:B------:R-:W-:Y:S01]  /*6320*/  HMMA.16816.F32.BF16 R40, R4.reuse, R14, R40 ;  /* 0x0000000e0428723c */ /* 0x040fe20000041828 */
[----:B------:R-:W-:Y:S07]  /*6330*/  LDSM.16.MT88.4 R12, [R190+0x2800] ;  /* 0x00280000be0c783b */ /* 0x000fee0000004200 */
[C---:B--2---:R-:W-:Y:S08]  /*6340*/  HMMA.16816.F32.BF16 R32, R4.reuse, R8, R32 ;  /* 0x000000080420723c */ /* 0x044ff00000041820 */
[----:B------:R-:W-:Y:S01]  /*6350*/  HMMA.16816.F32.BF16 R28, R4, R10, R20 ;  /* 0x0000000a041c723c */ /* 0x000fe20000041814 */
[----:B------:R-:W1:Y:S04]  /*6360*/  LDSM.16.MT88.4 R8, [R192+0x2800] ;  /* 0x00280000c008783b */ /* 0x000e680000004200 */
[----:B------:R-:W2:Y:S02]  /*6370*/  LDSM.16.MT88.4 R20, [R189+0x2800] ;  /* 0x00280000bd14783b */ /* 0x000ea40000004200 */
[----:B------:R-:W-:-:S02]  /*6380*/  FADD.FTZ R5, R208, R17 ;  /* 0x00000011d0057221 */ /* 0x000fc40000010000 */
[----:B------:R-:W3:Y:S01]  /*6390*/  LDSM.16.MT88.4 R16, [R191+0x2800] ;  /* 0x00280000bf10783b */ /* 0x000ee20000004200 */
[--C-:B------:R-:W-:Y:S02]  /*63a0*/  FFMA.FTZ R4, R154, c[0x0][0x2d0], -R0.reuse ;  /* 0x0000b4009a047a23 */ /* 0x100fe40000010800 */
[----:B------:R-:W-:Y:S02]  /*63b0*/  FFMA.FTZ R6, R151, c[0x0][0x2d0], -R0 ;  /* 0x0000b40097067a23 */ /* 0x000fe40000010800 */
[----:B------:R4:W5:Y:S01]  /*63c0*/  MUFU.EX2 R137, R4 ;  /* 0x0000000400897308 */ /* 0x0009620000000800 */
[----:B------:R-:W-:-:S04]  /*63d0*/  FADD.FTZ R5, R209, R5 ;  /* 0x00000005d1057221 */ /* 0x000fc80000010000 */
[----:B------:R-:W-:-:S03]  /*63e0*/  FADD.FTZ R24, R215, R5 ;  /* 0x00000005d7187221 */ /* 0x000fc60000010000 */
[----:B------:R1:W-:Y:S01]  /*63f0*/  MUFU.EX2 R70, R6 ;  /* 0x0000000600467308 */ /* 0x0003e20000000800 */
[----:B----4-:R-:W-:Y:S01]  /*6400*/  FFMA.FTZ R4, R148, c[0x0][0x2d0], -R0 ;  /* 0x0000b40094047a23 */ /* 0x010fe20000010800 */
[----:B-----5:R-:W-:-:S06]  /*6410*/  F2FP.BF16.PACK_AB R5, R137, R136 ;  /* 0x000000888905723e */ /* 0x020fcc00000010ff */
[----:B------:R4:W-:Y:S01]  /*6420*/  MUFU.EX2 R215, R2 ;  /* 0x0000000200d77308 */ /* 0x0009e20000000800 */
[----:B-1----:R-:W-:-:S07]  /*6430*/  F2FP.BF16.PACK_AB R6, R142, R140 ;  /* 0x0000008c8e06723e */ /* 0x002fce00000010ff */
[----:B------:R1:W5:Y:S01]  /*6440*/  MUFU.EX2 R138, R4 ;  /* 0x00000004008a7308 */ /* 0x0003620000000800 */
[----:B----4-:R-:W-:Y:S01]  /*6450*/  FFMA.FTZ R2, R159, c[0x0][0x2d0], -R0 ;  /* 0x0000b4009f027a23 */ /* 0x010fe20000010800 */
[----:B-1----:R-:W-:Y:S02]  /*6460*/  F2FP.BF16.PACK_AB R4, R141, R139 ;  /* 0x0000008b8d04723e */ /* 0x002fe400000010ff */
[----:B-----5:R-:W-:-:S07]  /*6470*/  F2FP.BF16.PACK_AB R7, R138, R70 ;  /* 0x000000468a07723e */ /* 0x020fce00000010ff */
[C---:B------:R-:W-:Y:S08]  /*6480*/  HMMA.16816.F32.BF16 R100, R4.reuse, R8, R100 ;  /* 0x000000080464723c */ /* 0x040ff00000041864 */
[C---:B------:R-:W-:Y:S01]  /*6490*/  HMMA.16816.F32.BF16 R60, R4.reuse, R10, R60 ;  /* 0x0000000a043c723c */ /* 0x040fe2000004183c */
[----:B------:R-:W1:Y:S07]  /*64a0*/  LDSM.16.MT88.4 R8, [R192+0x6000] ;  /* 0x00600000c008783b */ /* 0x000e6e0000004200 */
[C---:B--2---:R-:W-:Y:S01]  /*64b0*/  HMMA.16816.F32.BF16 R124, R4.reuse, R20, R112 ;  /* 0x00000014047c723c */ /* 0x044fe20000041870 */
[----:B------:R-:W-:Y:S07]  /*64c0*/  LDSM.16.MT88.4 R112, [R191+0x3000] ;  /* 0x00300000bf70783b */ /* 0x000fee0000004200 */
[C---:B------:R-:W-:Y:S01]  /*64d0*/  HMMA.16816.F32.BF16 R36, R4.reuse, R22, R108 ;  /* 0x000000160424723c */ /* 0x040fe2000004186c */
[----:B------:R-:W2:Y:S07]  /*64e0*/  LDSM.16.MT88.4 R20, [R189+0x6000] ;  /* 0x00600000bd14783b */ /* 0x000eae0000004200 */
[C---:B---3--:R-:W-:Y:S08]  /*64f0*/  HMMA.16816.F32.BF16 R116, R4.reuse, R16, R116 ;  /* 0x000000100474723c */ /* 0x048ff00000041874 */
[C---:B------:R-:W-:Y:S01]  /*6500*/  HMMA.16816.F32.BF16 R44, R4.reuse, R18, R76 ;  /* 0x00000012042c723c */ /* 0x040fe2000004184c */
[----:B------:R-:W3:Y:S07]  /*6510*/  LDSM.16.MT88.4 R16, [R191+0x6000] ;  /* 0x00600000bf10783b */ /* 0x000eee0000004200 */
[C---:B------:R-:W-:Y:S01]  /*6520*/  HMMA.16816.F32.BF16 R108, R4.reuse, R12, R72 ;  /* 0x0000000c046c723c */ /* 0x040fe20000041848 */
[----:B------:R-:W-:Y:S07]  /*6530*/  LDSM.16.MT88.4 R72, [R190+0x6800] ;  /* 0x00680000be48783b */ /* 0x000fee0000004200 */
[C---:B------:R-:W-:Y:S01]  /*6540*/  HMMA.16816.F32.BF16 R52, R4.reuse, R14, R64 ;  /* 0x0000000e0434723c */ /* 0x040fe20000041840 */
[----:B------:R-:W4:Y:S06]  /*6550*/  LDSM.16.MT88.4 R12, [R190+0x6000] ;  /* 0x00600000be0c783b */ /* 0x000f2c0000004200 */
[----:B------:R-:W-:Y:S01]  /*6560*/  F2FP.BF16.PACK_AB R64, R26, R27 ;  /* 0x0000001b1a40723e */ /* 0x000fe200000010ff */
[----:B-1----:R-:W-:Y:S01]  /*6570*/  HMMA.16816.F32.BF16 R28, R4, R10, R28 ;  /* 0x0000000a041c723c */ /* 0x002fe2000004181c */
[----:B------:R1:W-:Y:S01]  /*6580*/  MUFU.EX2 R10, R2 ;  /* 0x00000002000a7308 */ /* 0x0003e20000000800 */
[----:B------:R-:W-:-:S06]  /*6590*/  F2FP.BF16.PACK_AB R66, R215, R25 ;  /* 0x00000019d742723e */ /* 0x000fcc00000010ff */
[C---:B--2---:R-:W-:Y:S08]  /*65a0*/  HMMA.16816.F32.BF16 R92, R4.reuse, R20, R92 ;  /* 0x00000014045c723c */ /* 0x044ff0000004185c */
[----:B------:R-:W-:Y:S01]  /*65b0*/  HMMA.16816.F32.BF16 R20, R4, R22, R84 ;  /* 0x000000160414723c */ /* 0x000fe20000041854 */
[----:B-1----:R-:W-:-:S07]  /*65c0*/  FFMA.FTZ R2, R158, c[0x0][0x2d0], -R0 ;  /* 0x0000b4009e027a23 */ /* 0x002fce0000010800 */
[C---:B---3--:R-:W-:Y:S01]  /*65d0*/  HMMA.16816.F32.BF16 R84, R4.reuse, R16, R80 ;  /* 0x000000100454723c */ /* 0x048fe20000041850 */
[----:B------:R-:W1:Y:S07]  /*65e0*/  LDSM.16.MT88.4 R80, [R191+0x6800] ;  /* 0x00680000bf50783b */ /* 0x000e6e0000004200 */
[C---:B------:R-:W-:Y:S08]  /*65f0*/  HMMA.16816.F32.BF16 R56, R4.reuse, R18, R56 ;  /* 0x000000120438723c */ /* 0x040ff00000041838 */
[C---:B----4-:R-:W-:Y:S08]  /*6600*/  HMMA.16816.F32.BF16 R48, R4.reuse, R12, R48 ;  /* 0x0000000c0430723c */ /* 0x050ff00000041830 */
[C---:B------:R-:W-:Y:S08]  /*6610*/  HMMA.16816.F32.BF16 R40, R4.reuse, R14, R40 ;  /* 0x0000000e0428723c */ /* 0x040ff00000041828 */
[----:B------:R-:W-:Y:S01]  /*6620*/  HMMA.16816.F32.BF16 R32, R4, R8, R32 ;  /* 0x000000080420723c */ /* 0x000fe20000041820 */
[----:B------:R2:W3:Y:S06]  /*6630*/  MUFU.EX2 R9, R2 ;  /* 0x0000000200097308 */ /* 0x0004ec0000000800 */
[----:B------:R-:W-:-:S04]  /*6640*/  FADD.FTZ R4, R228, R24 ;  /* 0x00000018e4047221 */ /* 0x000fc80000010000 */
[----:B------:R-:W-:Y:S02]  /*6650*/  FADD.FTZ R4, R216, R4 ;  /* 0x00000004d8047221 */ /* 0x000fe40000010000 */
[----:B--2---:R-:W-:Y:S01]  /*6660*/  FFMA.FTZ R2, R161, c[0x0][0x2d0], -R0 ;  /* 0x0000b400a1027a23 */ /* 0x004fe20000010800 */
[----:B---3--:R-:W-:-:S03]  /*6670*/  F2FP.BF16.PACK_AB R65, R9, R10 ;  /* 0x0000000a0941723e */ /* 0x008fc600000010ff */
[----:B------:R2:W-:Y:S02]  /*6680*/  MUFU.EX2 R8, R2 ;  /* 0x0000000200087308 */ /* 0x0005e40000000800 */
[----:B--2---:R-:W-:Y:S02]  /*6690*/  FFMA.FTZ R2, R160, c[0x0][0x2d0], -R0 ;  /* 0x0000b400a0027a23 */ /* 0x004fe40000010800 */
[----:B------:R-:W-:-:S04]  /*66a0*/  FADD.FTZ R0, R212, R4 ;  /* 0x00000004d4007221 */ /* 0x000fc80000010000 */
[----:B------:R2:W3:Y:S01]  /*66b0*/  MUFU.EX2 R230, R2 ;  /* 0x0000000200e67308 */ /* 0x0004e20000000800 */
[----:B------:R-:W4:Y:S01]  /*66c0*/  LDSM.16.MT88.4 R4, [R192+0x6800] ;  /* 0x00680000c004783b */ /* 0x000f220000004200 */
[----:B------:R-:W-:-:S04]  /*66d0*/  FADD.FTZ R0, R213, R0 ;  /* 0x00000000d5007221 */ /* 0x000fc80000010000 */
[----:B------:R-:W-:-:S04]  /*66e0*/  FADD.FTZ R0, R227, R0 ;  /* 0x00000000e3007221 */ /* 0x000fc80000010000 */
[----:B------:R-:W-:-:S04]  /*66f0*/  FADD.FTZ R0, R145, R0 ;  /* 0x0000000091007221 */ /* 0x000fc80000010000 */
[----:B------:R-:W-:Y:S02]  /*6700*/  FADD.FTZ R0, R163, R0 ;  /* 0x00000000a3007221 */ /* 0x000fe40000010000 */
[----:B--2---:R-:W-:Y:S01]  /*6710*/  FADD.FTZ R2, R199, R3 ;  /* 0x00000003c7027221 */ /* 0x004fe20000010000 */
[----:B---3--:R-:W-:Y:S01]  /*6720*/  F2FP.BF16.PACK_AB R67, R230, R8 ;  /* 0x00000008e643723e */ /* 0x008fe200000010ff */
[----:B------:R-:W-:Y:S02]  /*6730*/  FADD.FTZ R0, R143, R0 ;  /* 0x000000008f007221 */ /* 0x000fe40000010000 */
[----:B------:R-:W-:Y:S02]  /*6740*/  FADD.FTZ R2, R202, R2 ;  /* 0x00000002ca027221 */ /* 0x000fe40000010000 */
[----:B------:R-:W-:Y:S02]  /*6750*/  FADD.FTZ R0, R144, R0 ;  /* 0x0000000090007221 */ /* 0x000fe40000010000 */
[----:B------:R-:W-:Y:S01]  /*6760*/  FADD.FTZ R2, R201, R2 ;  /* 0x00000002c9027221 */ /* 0x000fe20000010000 */
[----:B------:R-:W-:Y:S01]  /*6770*/  HMMA.16816.F32.BF16 R100, R64, R96, R100 ;  /* 0x000000604064723c */ /* 0x000fe20000041864 */
[----:B------:R-:W-:-:S02]  /*6780*/  FADD.FTZ R0, R136, R0 ;  /* 0x0000000088007221 */ /* 0x000fc40000010000 */
[----:B------:R-:W-:Y:S02]  /*6790*/  FADD.FTZ R2, R207, R2 ;  /* 0x00000002cf027221 */ /* 0x000fe40000010000 */
[----:B------:R-:W-:Y:S02]  /*67a0*/  FADD.FTZ R0, R137, R0 ;  /* 0x0000000089007221 */ /* 0x000fe40000010000 */
[----:B------:R-:W-:Y:S01]  /*67b0*/  FADD.FTZ R2, R139, R2 ;  /* 0x000000028b027221 */ /* 0x000fe20000010000 */
[----:B------:R-:W-:Y:S01]  /*67c0*/  HMMA.16816.F32.BF16 R124, R64, R120, R124 ;  /* 0x00000078407c723c */ /* 0x000fe2000004187c */
[----:B------:R-:W-:Y:S02]  /*67d0*/  FADD.FTZ R0, R70, R0 ;  /* 0x0000000046007221 */ /* 0x000fe40000010000 */
[----:B------:R-:W-:Y:S02]  /*67e0*/  FADD.FTZ R2, R141, R2 ;  /* 0x000000028d027221 */ /* 0x000fe40000010000 */
[----:B------:R-:W-:-:S02]  /*67f0*/  FADD.FTZ R0, R138, R0 ;  /* 0x000000008a007221 */ /* 0x000fc40000010000 */
[----:B------:R-:W-:Y:S01]  /*6800*/  FADD.FTZ R2, R140, R2 ;  /* 0x000000028c027221 */ /* 0x000fe20000010000 */
[C---:B------:R-:W-:Y:S01]  /*6810*/  HMMA.16816.F32.BF16 R116, R64.reuse, R112, R116 ;  /* 0x000000704074723c */ /* 0x040fe20000041874 */
        /* <DEDUP_REMOVED lines=9> */
[----:B------:R-:W-:Y:S03]  /*68b0*/  HMMA.16816.F32.BF16 R96, R64, R98, R60 ;  /* 0x000000624060723c */ /* 0x000fe6000004183c */
[----:B------:R-:W-:-:S05]  /*68c0*/  FADD.FTZ R215, R215, R2 ;  /* 0x00000002d7d77221 */ /* 0x000fca0000010000 */
[C---:B------:R-:W-:Y:S08]  /*68d0*/  HMMA.16816.F32.BF16 R92, R64.reuse, R88, R92 ;  /* 0x00000058405c723c */ /* 0x040ff0000004185c */
        /* <DEDUP_REMOVED lines=8> */
[C---:B----4-:R-:W-:Y:S08]  /*6960*/  HMMA.16816.F32.BF16 R60, R64.reuse, R4, R32 ;  /* 0x00000004403c723c */ /* 0x050ff00000041820 */
[----:B------:R-:W-:Y:S01]  /*6970*/  HMMA.16816.F32.BF16 R64, R64, R6, R28 ;  /* 0x000000064040723c */ /* 0x000fe2000004181c */
[----:B------:R-:W-:Y:S07]  /*6980*/  @!UPT UIADD3 URZ, URZ, URZ, URZ ;  /* 0x0000003f3f3ff290 */ /* 0x000fee000fffe03f */
[----:B------:R-:W-:Y:S11]  /*6990*/  @!P0 BRA `(.L_x_201) ;  /* 0x00003eb000008947 */ /* 0x000ff60003800000 */
.L_x_216:
[----:B------:R-:W-:Y:S04]  /*69a0*/  DEPBAR.LE SB0, 0x0 ;  /* 0x000080000000791a */ /* 0x000fe80000000000 */
[----:B------:R-:W-:Y:S01]  /*69b0*/  WARPSYNC 0xffffffff ;  /* 0xffffffff00007948 */ /* 0x000fe20003800000 */
[----:B------:R-:W-:Y:S01]  /*69c0*/  BAR.SYNC.DEFER_BLOCKING 0x0 ;  /* 0x0000000000007b1d */ /* 0x000fe20000010000 */
[----:B------:R-:W-:Y:S01]  /*69d0*/  SHF.R.S32.HI R0, RZ, 0x1f, R206 ;  /* 0x0000001fff007819 */ /* 0x000fe200000114ce */
[----:B------:R-:W-:Y:S01]  /*69e0*/  IMAD.WIDE.U32 R2, R206, c[0x0][0x208], RZ ;  /* 0x00008200ce027a25 */ /* 0x000fe200078e00ff */
[----:B------:R-:W-:Y:S02]  /*69f0*/  LOP3.LUT P0, RZ, R233, 0x2, RZ, 0xc0, !PT ;  /* 0x00000002e9ff7812 */ /* 0x000fe4000780c0ff */
[----:B------:R-:W-:Y:S01]  /*6a00*/  SHF.R.S32.HI R4, RZ, 0x1f, R205 ;  /* 0x0000001fff047819 */ /* 0x000fe200000114cd */
[----:B------:R-:W-:Y:S02]  /*6a10*/  IMAD R0, R0, c[0x0][0x208], RZ ;  /* 0x0000820000007a24 */ /* 0x000fe400078e02ff */
[----:B------:R-:W-:Y:S02]  /*6a20*/  IMAD.MOV.U32 R70, RZ, RZ, R69 ;  /* 0x000000ffff467224 */ /* 0x000fe400078e0045 */
[----:B------:R-:W-:Y:S02]  /*6a30*/  IMAD R0, R206, c[0x0][0x20c], R0 ;  /* 0x00008300ce007a24 */ /* 0x000fe400078e0200 */
[----:B------:R-:W-:Y:S02]  /*6a40*/  IMAD R4, R4, c[0x0][0x218], RZ ;  /* 0x0000860004047a24 */ /* 0x000fe400078e02ff */
[----:B------:R-:W-:Y:S01]  /*6a50*/  IMAD.IADD R3, R3, 0x1, R0 ;  /* 0x0000000103037824 */ /* 0x000fe200078e0200 */
[----:B------:R-:W-:Y:S01]  /*6a60*/  IADD3 R0, R71, 0x20, RZ ;  /* 0x0000002047007810 */ /* 0x000fe20007ffe0ff */
[----:B------:R-:W-:Y:S01]  /*6a70*/  IMAD R4, R205, c[0x0][0x21c], R4 ;  /* 0x00008700cd047a24 */ /* 0x000fe200078e0204 */
[----:B------:R-:W-:Y:S01]  /*6a80*/  @P0 IADD3 R0, R71, -0x20, RZ ;  /* 0xffffffe047000810 */ /* 0x000fe20007ffe0ff */
[----:B------:R-:W-:Y:S05]  /*6a90*/  IMAD.WIDE.U32 R2, R205, c[0x0][0x218], R2 ;  /* 0x00008600cd027a25 */ /* 0x000fea00078e0002 */
[----:B------:R-:W-:Y:S01]  /*6aa0*/  IADD3 R2, P1, R242, R2, RZ ;  /* 0x00000002f2027210 */ /* 0x000fe20007f3e0ff */
[----:B------:R1:W2:Y:S03]  /*6ab0*/  LDSM.16.M88.4 R136, [R0] ;  /* 0x000000000088783b */ /* 0x0002a60000000200 */
[----:B------:R-:W-:Y:S01]  /*6ac0*/  IADD3.X R3, R250, R3, R4, P1, !PT ;  /* 0x00000003fa037210 */ /* 0x000fe20000ffe404 */
[----:B------:R1:W3:Y:S01]  /*6ad0*/  LDSM.16.M88.4 R140, [R0+0x800] ;  /* 0x00080000008c783b */ /* 0x0002e20000000200 */
[C---:B------:R-:W-:Y:S03]  /*6ae0*/  LEA R5, P0, R2.reuse, c[0x0][0x1f8], 0x1 ;  /* 0x00007e0002057a11 */ /* 0x040fe600078008ff */
[----:B------:R1:W4:Y:S01]  /*6af0*/  LDSM.16.M88.4 R144, [R0+0x1000] ;  /* 0x001000000090783b */ /* 0x0003220000000200 */
[----:B------:R-:W-:Y:S02]  /*6b00*/  LEA.HI.X R4, R2, c[0x0][0x1fc], R3, 0x1, P0 ;  /* 0x00007f0002047a11 */ /* 0x000fe400000f0c03 */
[----:B------:R-:W-:Y:S01]  /*6b10*/  ISETP.GE.AND P0, PT, R235, c[0x0][0x1d4], PT ;  /* 0x00007500eb007a0c */ /* 0x000fe20003f06270 */
        /* <DEDUP_REMOVED lines=10> */
[----:B------:R1:W1:Y:S01]  /*6bc0*/  LDSM.16.M88.4 R56, [R71+0x3000] ;  /* 0x003000004738783b */ /* 0x0002620000000200 */
[----:B------:R-:W-:-:S05]  /*6bd0*/  BRA.DIV ~URZ, `(.L_x_202) ;  /* 0x000084027f007947 */ /* 0x000fca000b800000 */
[----:B-1234-:R1:W2:Y:S02]  /*6be0*/  SHFL.IDX PT, R0, R4, RZ, 0x181f ;  /* 0x00181fff04007589 */ /* 0x01e2a400000e0000 */
.L_x_289:
[----:B------:R-:W3:Y:S01]  /*6bf0*/  SHFL.IDX PT, R2, R5, RZ, 0x181f ;  /* 0x00181fff05027589 */ /* 0x000ee200000e0000 */
[----:B------:R-:W-:Y:S01]  /*6c00*/  IMAD.SHL.U32 R13, R231, 0x2, RZ ;  /* 0x00000002e70d7824 */ /* 0x000fe200078e00ff */
[----:B------:R-:W-:Y:S01]  /*6c10*/  SEL R207, RZ, 0x10, P3 ;  /* 0x00000010ffcf7807 */ /* 0x000fe20001800000 */
[----:B------:R-:W-:Y:S01]  /*6c20*/  IMAD.SHL.U32 R12, R235, 0x2, RZ ;  /* 0x00000002eb0c7824 */ /* 0x000fe200078e00ff */
[----:B------:R-:W-:Y:S01]  /*6c30*/  SEL R199, RZ, 0x10, P0 ;  /* 0x00000010ffc77807 */ /* 0x000fe20000000000 */
[----:B------:R-:W-:Y:S01]  /*6c40*/  BSSY B0, `(.L_x_203) ;  /* 0x0000037000007945 */ /* 0x000fe20003800000 */
[C---:B------:R-:W-:Y:S02]  /*6c50*/  ISETP.NE.U32.AND P5, PT, R207.reuse, RZ, PT ;  /* 0x000000ffcf00720c */ /* 0x040fe40003fa5070 */
[-C--:B---3--:R-:W-:Y:S05]  /*6c60*/  IADD3 R6, P1, R2, R13.reuse, RZ ;  /* 0x0000000d02067210 */ /* 0x088fea0007f3e0ff */
[--C-:B--2---:R-:W-:Y:S01]  /*6c70*/  IMAD.X R7, R0, 0x1, R203.reuse, P1 ;  /* 0x0000000100077824 */ /* 0x104fe200008e06cb */
[-C--:B------:R-:W-:Y:S04]  /*6c80*/  IADD3 R2, P1, R2, R12.reuse, RZ ;  /* 0x0000000c02027210 */ /* 0x080fe80007f3e0ff */
[----:B------:R-:W-:Y:S01]  /*6c90*/  @!PT LDS RZ, [RZ] ;  /* 0x00000000fffff984 */ /* 0x000fe20000000800 */
[----:B------:R-:W-:Y:S01]  /*6ca0*/  @!PT LDS RZ, [RZ] ;  /* 0x00000000fffff984 */ /* 0x000fe20000000800 */
[----:B------:R2:W-:Y:S01]  /*6cb0*/  LDGSTS.E.BYPASS.LTC128B.128 [R200+0x100], [R6.64], !P3 ;  /* 0x0010000006c87fae */ /* 0x0005e2000d901d48 */
[--C-:B------:R-:W-:Y:S03]  /*6cc0*/  IMAD.X R3, R0, 0x1, R204.reuse, P1 ;  /* 0x0000000100037824 */ /* 0x100fe600008e06cc */
[----:B------:R-:W3:Y:S04]  /*6cd0*/  SHFL.IDX PT, R0, R5, 0x1, 0x181f ;  /* 0x00381f0005007f89 */ /* 0x000ee800000e0000 */
[----:B------:R3:W-:Y:S04]  /*6ce0*/  LDGSTS.E.BYPASS.LTC128B.128 [R200+0x3900], [R2.64], !P0 ;  /* 0x0390000002c87fae */ /* 0x0007e8000c101d48 */
[----:B--2---:R-:W2:Y:S01]  /*6cf0*/  SHFL.IDX PT, R6, R4, 0x1, 0x181f ;  /* 0x00381f0004067f89 */ /* 0x004ea200000e0000 */
[----:B---3--:R-:W-:Y:S05]  /*6d00*/  IADD3 R2, P1, R0, R13, RZ ;  /* 0x0000000d00027210 */ /* 0x008fea0007f3e0ff */
[----:B--2---:R-:W-:Y:S05]  /*6d10*/  IMAD.X R3, R6, 0x1, R203, P1 ;  /* 0x0000000106037824 */ /* 0x004fea00008e06cb */
[----:B------:R2:W-:Y:S02]  /*6d20*/  LDGSTS.E.BYPASS.LTC128B.128 [R200+0x1100], [R2.64], !P3 ;  /* 0x0110000002c87fae */ /* 0x0005e4000d901d48 */
[----:B--2---:R-:W-:Y:S02]  /*6d30*/  IADD3 R2, P1, R0, R12, RZ ;  /* 0x0000000c00027210 */ /* 0x004fe40007f3e0ff */
[----:B------:R-:W2:Y:S03]  /*6d40*/  SHFL.IDX PT, R0, R5, 0x2, 0x181f ;  /* 0x00581f0005007f89 */ /* 0x000ea600000e0000 */
[----:B------:R-:W-:Y:S02]  /*6d50*/  IMAD.X R3, R6, 0x1, R204, P1 ;  /* 0x0000000106037824 */ /* 0x000fe400008e06cc */
[----:B------:R-:W3:Y:S04]  /*6d60*/  SHFL.IDX PT, R6, R4, 0x2, 0x181f ;  /* 0x00581f0004067f89 */ /* 0x000ee800000e0000 */
[----:B------:R4:W-:Y:S02]  /*6d70*/  LDGSTS.E.BYPASS.LTC128B.128 [R200+0x4900], [R2.64], !P0 ;  /* 0x0490000002c87fae */ /* 0x0009e4000c101d48 */
[----:B----4-:R-:W-:Y:S04]  /*6d80*/  IADD3 R2, -R207, 0x10, RZ ;  /* 0x00000010cf027810 */ /* 0x010fe80007ffe1ff */
[----:B------:R-:W-:Y:S04]  /*6d90*/  LOP3.LUT R2, R2, 0xf, RZ, 0xc0, !PT ;  /* 0x0000000f02027812 */ /* 0x000fe800078ec0ff */
[----:B--2---:R-:W-:Y:S04]  /*6da0*/  IADD3 R2, P2, P1, R2, R0, R13 ;  /* 0x0000000002027210 */ /* 0x004fe8000795e00d */
[----:B---3--:R-:W-:Y:S02]  /*6db0*/  IADD3.X R3, RZ, R6, R203, P2, P1 ;  /* 0x00000006ff037210 */ /* 0x008fe400017e24cb */
[C---:B------:R-:W-:Y:S03]  /*6dc0*/  ISETP.NE.U32.AND P2, PT, R199.reuse, RZ, PT ;  /* 0x000000ffc700720c */ /* 0x040fe60003f45070 */
[----:B------:R2:W-:Y:S02]  /*6dd0*/  LDGSTS.E.BYPASS.LTC128B.128.ZFILL [R200+0x2100], [R2.64], P5 ;  /* 0x0210000002c87fae */ /* 0x0005e4000a941d48 */
[----:B--2---:R-:W-:Y:S04]  /*6de0*/  IADD3 R2, -R199, 0x10, RZ ;  /* 0x00000010c7027810 */ /* 0x004fe80007ffe1ff */
[----:B------:R-:W-:Y:S04]  /*6df0*/  LOP3.LUT R2, R2, 0xf, RZ, 0xc0, !PT ;  /* 0x0000000f02027812 */ /* 0x000fe800078ec0ff */
[----:B------:R-:W-:Y:S02]  /*6e00*/  IADD3 R2, P1, P0, R2, R0, R12 ;  /* 0x0000000002027210 */ /* 0x000fe4000783e00c */
[----:B------:R-:W2:Y:S02]  /*6e10*/  S2R R12, SR_TID.X ;  /* 0x00000000000c7919 */ /* 0x000ea40000002100 */
[----:B------:R-:W-:Y:S05]  /*6e20*/  IADD3.X R3, RZ, R6, R204, P1, P0 ;  /* 0x00000006ff037210 */ /* 0x000fea0000fe04cc */
[----:B------:R3:W-:Y:S01]  /*6e30*/  LDGSTS.E.BYPASS.LTC128B.128.ZFILL [R200+0x5900], [R2.64], P2 ;  /* 0x0590000002c87fae */ /* 0x0007e20009141d48 */
[----:B--2---:R-:W-:Y:S11]  /*6e40*/  ISETP.GT.AND P0, PT, R12, 0x7f, PT ;  /* 0x0000007f0c00780c */ /* 0x004ff60003f04270 */
[----:B------:R-:W-:Y:S02]  /*6e50*/  @!UPT UIADD3 URZ, URZ, URZ, URZ ;  /* 0x0000003f3f3ff290 */ /* 0x000fe4000fffe03f */
[----:B------:R-:W-:-:S05]  /*6e60*/  @P0 BRA `(.L_x_204) ;  /* 0x0000014000000947 */ /* 0x000fca0003800000 */
[----:B---3--:R-:W-:-:S05]  /*6e70*/  BRA.DIV ~URZ, `(.L_x_205) ;  /* 0x000081d27f007947 */ /* 0x008fca000b800000 */
[----:B-1----:R-:W1:Y:S04]  /*6e80*/  SHFL.IDX PT, R4, R4, 0x3, 0x181f ;  /* 0x00781f0004047f89 */ /* 0x002e6800000e0000 */
[----:B------:R2:W3:Y:S02]  /*6e90*/  SHFL.IDX PT, R0, R5, 0x3, 0x181f ;  /* 0x00781f0005007f89 */ /* 0x0004e400000e0000 */
.L_x_290:
[----:B------:R-:W-:Y:S01]  /*6ea0*/  IADD3 R2, -R207, 0x10, RZ ;  /* 0x00000010cf027810 */ /* 0x000fe20007ffe1ff */
[----:B------:R-:W-:Y:S01]  /*6eb0*/  IMAD.SHL.U32 R3, R231, 0x2, RZ ;  /* 0x00000002e7037824 */ /* 0x000fe200078e00ff */
[----:B------:R-:W-:Y:S01]  /*6ec0*/  ISETP.NE.U32.AND P0, PT, R207, RZ, PT ;  /* 0x000000ffcf00720c */ /* 0x000fe20003f05070 */
[----:B--2---:R-:W-:Y:S01]  /*6ed0*/  IMAD.SHL.U32 R5, R235, 0x2, RZ ;  /* 0x00000002eb057824 */ /* 0x004fe200078e00ff */
[----:B------:R-:W-:Y:S04]  /*6ee0*/  LOP3.LUT R2, R2, 0xf, RZ, 0xc0, !PT ;  /* 0x0000000f02027812 */ /* 0x000fe800078ec0ff */
[----:B---3--:R-:W-:Y:S04]  /*6ef0*/  IADD3 R2, P2, P1, R2, R0, R3 ;  /* 0x0000000002027210 */ /* 0x008fe8000795e003 */
[----:B-1----:R-:W-:Y:S05]  /*6f00*/  IADD3.X R3, RZ, R4, R203, P2, P1 ;  /* 0x00000004ff037210 */ /* 0x002fea00017e24cb */
[----:B------:R-:W-:Y:S01]  /*6f10*/  @!PT LDS RZ, [RZ] ;  /* 0x00000000fffff984 */ /* 0x000fe20000000800 */
[----:B------:R-:W-:Y:S01]  /*6f20*/  @!PT LDS RZ, [RZ] ;  /* 0x00000000fffff984 */ /* 0x000fe20000000800 */
[----:B------:R-:W-:Y:S01]  /*6f30*/  @!PT LDS RZ, [RZ] ;  /* 0x00000000fffff984 */ /* 0x000fe20000000800 */
[----:B------:R1:W-:Y:S01]  /*6f40*/  LDGSTS.E.BYPASS.LTC128B.128.ZFILL [R200+0x3100], [R2.64], P0 ;  /* 0x0310000002c87fae */ /* 0x0003e20008141d48 */
[C---:B------:R-:W-:Y:S02]  /*6f50*/  ISETP.NE.U32.AND P0, PT, R199.reuse, RZ, PT ;  /* 0x000000ffc700720c */ /* 0x040fe40003f05070 */
[----:B-1----:R-:W-:Y:S04]  /*6f60*/  IADD3 R2, -R199, 0x10, RZ ;  /* 0x00000010c7027810 */ /* 0x002fe80007ffe1ff */
[----:B------:R-:W-:Y:S04]  /*6f70*/  LOP3.LUT R2, R2, 0xf, RZ, 0xc0, !PT ;  /* 0x0000000f02027812 */ /* 0x000fe800078ec0ff */
[----:B------:R-:W-:Y:S04]  /*6f80*/  IADD3 R2, P2, P1, R2, R0, R5 ;  /* 0x0000000002027210 */ /* 0x000fe8000795e005 */
[----:B------:R-:W-:Y:S05]  /*6f90*/  IADD3.X R3, RZ, R4, R204, P2, P1 ;  /* 0x00000004ff037210 */ /* 0x000fea00017e24cc */
[----:B------:R1:W-:Y:S04]  /*6fa0*/  LDGSTS.E.BYPASS.LTC128B.128.ZFILL [R200+0x6900], [R2.64], P0 ;  /* 0x0690000002c87fae */ /* 0x0003e80008141d48 */
.L_x_204:
[----:B---3--:R-:W-:Y:S05]  /*6fb0*/  BSYNC B0 ;  /* 0x0000000000007941 */ /* 0x008fea0003800000 */
.L_x_203:
[----:B------:R-:W0:Y:S01]  /*6fc0*/  LDGDEPBAR ;  /* 0x00000000000079af */ /* 0x000e220000000000 */
[----:B------:R-:W-:Y:S01]  /*6fd0*/  WARPSYNC 0xffffffff ;  /* 0xffffffff00007948 */ /* 0x000fe20003800000 */
[C---:B-1----:R-:W-:Y:S01]  /*6fe0*/  HMMA.16816.F32.BF16 R4, R128.reuse, R8, RZ ;  /* 0x000000088004723c */ /* 0x042fe200000418ff */
[----:B------:R-:W-:Y:S02]  /*6ff0*/  BSSY B0, `(.L_x_206) ;  /* 0x0000187000007945 */ /* 0x000fe40003800000 */
[----:B------:R-:W-:Y:S02]  /*7000*/  LOP3.LUT P0, RZ, R233, 0x4, RZ, 0xc0, !PT ;  /* 0x00000004e9ff7812 */ /* 0x000fe4000780c0ff */
[C---:B------:R-:W-:Y:S03]  /*7010*/  IADD3 R0, R71.reuse, 0x40, RZ ;  /* 0x0000004047007810 */ /* 0x040fe60007ffe0ff */
[C---:B------:R-:W-:Y:S08]  /*7020*/  HMMA.16816.F32.BF16 R8, R128.reuse, R10, RZ ;  /* 0x0000000a8008723c */ /* 0x040ff000000418ff */
[C---:B------:R-:W-:Y:S01]  /*7030*/  HMMA.16816.F32.BF16 R12, R128.reuse, R16, RZ ;  /* 0x00000010800c723c */ /* 0x040fe200000418ff */
[----:B------:R-:W-:Y:S02]  /*7040*/  @P0 IADD3 R0, R71, -0x40, RZ ;  /* 0xffffffc047000810 */ /* 0x000fe40007ffe0ff */
[----:B------:R-:W-:Y:S05]  /*7050*/  ISETP.GT.AND P0, PT, R214, R236, PT ;  /* 0x000000ecd600720c */ /* 0x000fea0003f04270 */
        /* <DEDUP_REMOVED lines=16> */
[----:B------:R-:W2:Y:S07]  /*7160*/  LDSM.16.M88.4 R140, [R0+0x800] ;  /* 0x00080000008c783b */ /* 0x000eae0000000200 */
        /* <DEDUP_REMOVED lines=11> */
[----:B------:R-:W3:Y:S07]  /*7220*/  LDSM.16.M88.4 R156, [R0+0x2800] ;  /* 0x00280000009c783b */ /* 0x000eee0000000200 */
[C---:B------:R-:W-:Y:S08]  /*7230*/  HMMA.16816.F32.BF16 R52, R132.reuse, R160, R52 ;  /* 0x000000a08434723c */ /* 0x040ff00000041834 */
[----:B------:R-:W-:Y:S08]  /*7240*/  HMMA.16816.F32.BF16 R56, R132, R162, R56 ;  /* 0x000000a28438723c */ /* 0x000ff00000041838 */
[C---:B-1----:R-:W-:Y:S08]  /*7250*/  HMMA.16816.F32.BF16 R4, R164.reuse, R136, R4 ;  /* 0x00000088a404723c */ /* 0x042ff00000041804 */
[C---:B------:R-:W-:Y:S01]  /*7260*/  HMMA.16816.F32.BF16 R8, R164.reuse, R138, R8 ;  /* 0x0000008aa408723c */ /* 0x040fe20000041808 */
[----:B------:R-:W1:Y:S07]  /*7270*/  LDSM.16.M88.4 R136, [R0+0x3000] ;  /* 0x003000000088783b */ /* 0x000e6e0000000200 */
        /* <DEDUP_REMOVED lines=12> */
[C---:B------:R-:W-:Y:S08]  /*7340*/  HMMA.16816.F32.BF16 R44, R164.reuse, R156, R44 ;  /* 0x0000009ca42c723c */ /* 0x040ff0000004182c */
[C---:B------:R-:W-:Y:S01]  /*7350*/  HMMA.16816.F32.BF16 R48, R164.reuse, R158, R48 ;  /* 0x0000009ea430723c */ /* 0x040fe20000041830 */
[----:B------:R-:W4:Y:S07]  /*7360*/  LDSM.16.M88.4 R156, [R188+0x2000] ;  /* 0x00200000bc9c783b */ /* 0x000f2e0000000200 */
[C---:B-1----:R-:W-:Y:S08]  /*7370*/  HMMA.16816.F32.BF16 R52, R164.reuse, R136, R52 ;  /* 0x00000088a434723c */ /* 0x042ff00000041834 */
[----:B------:R-:W-:Y:S01]  /*7380*/  HMMA.16816.F32.BF16 R56, R164, R138, R56 ;  /* 0x0000008aa438723c */ /* 0x000fe20000041838 */
        /* <DEDUP_REMOVED lines=17> */
[C---:B------:R-:W-:Y:S01]  /*74a0*/  HMMA.16816.F32.BF16 R48, R168.reuse, R138, R48 ;  /* 0x0000008aa830723c */ /* 0x040fe20000041830 */
[----:B------:R-:W1:Y:S07]  /*74b0*/  LDSM.16.M88.4 R136, [R71+0x5800] ;  /* 0x005800004788783b */ /* 0x000e6e0000000200 */
[C---:B--2---:R-:W-:Y:S08]  /*74c0*/  HMMA.16816.F32.BF16 R52, R168.reuse, R140, R52 ;  /* 0x0000008ca834723c */ /* 0x044ff00000041834 */
[----:B------:R-:W-:Y:S01]  /*74d0*/  HMMA.16816.F32.BF16 R56, R168, R142, R56 ;  /* 0x0000008ea838723c */ /* 0x000fe20000041838 */
        /* <DEDUP_REMOVED lines=17> */
[C---:B------:R-:W-:Y:S01]  /*75f0*/  HMMA.16816.F32.BF16 R48, R172.reuse, R142, R48 ;  /* 0x0000008eac30723c */ /* 0x040fe20000041830 */
[----:B------:R-:W2:Y:S07]  /*7600*/  LDSM.16.M88.4 R140, [R193+0x5800] ;  /* 0x00580000c18c783b */ /* 0x000eae0000000200 */
[C---:B---3--:R-:W-:Y:S08]  /*7610*/  HMMA.16816.F32.BF16 R52, R172.reuse, R144, R52 ;  /* 0x00000090ac34723c */ /* 0x048ff00000041834 */
[----:B------:R-:W-:Y:S01]  /*7620*/  HMMA.16816.F32.BF16 R56, R172, R146, R56 ;  /* 0x00000092ac38723c */ /* 0x000fe20000041838 */
        /* <DEDUP_REMOVED lines=32> */
[C---:B------:R-:W-:Y:S08]  /*7830*/  HMMA.16816.F32.BF16 R32, R180.reuse, R142, R32 ;  /* 0x0000008eb420723c */ /* 0x040ff00000041820 */
[C---:B---3--:R-:W-:Y:S08]  /*7840*/  HMMA.16816.F32.BF16 R36, R180.reuse, R144, R36 ;  /* 0x00000090b424723c */ /* 0x048ff00000041824 */
[C---:B------:R-:W-:Y:S08]  /*7850*/  HMMA.16816.F32.BF16 R40, R180.reuse, R146, R40 ;  /* 0x00000092b428723c */ /* 0x040ff00000041828 */
[C---:B----4-:R-:W-:Y:S08]  /*7860*/  HMMA.16816.F32.BF16 R44, R180.reuse, R148, R44 ;  /* 0x00000094b42c723c */ /* 0x050ff0000004182c */
[C---:B------:R-:W-:Y:S08]  /*7870*/  HMMA.16816.F32.BF16 R48, R180.reuse, R150, R48 ;  /* 0x00000096b430723c */ /* 0x040ff00000041830 */
[C---:B-----5:R-:W-:Y:S08]  /*7880*/  HMMA.16816.F32.BF16 R52, R180.reuse, R152, R52 ;  /* 0x00000098b434723c */ /* 0x060ff00000041834 */
[----:B------:R-:W-:Y:S08]  /*7890*/  HMMA.16816.F32.BF16 R56, R180, R154, R56 ;  /* 0x0000009ab438723c */ /* 0x000ff00000041838 */
[C---:B------:R-:W-:Y:S08]  /*78a0*/  HMMA.16816.F32.BF16 R4, R184.reuse, R156, R4 ;  /* 0x0000009cb804723c */ /* 0x040ff00000041804 */
[C---:B------:R-:W-:Y:S08]  /*78b0*/  HMMA.16816.F32.BF16 R8, R184.reuse, R158, R8 ;  /* 0x0000009eb808723c */ /* 0x040ff00000041808 */
[C---:B-1----:R-:W-:Y:S08]  /*78c0*/  HMMA.16816.F32.BF16 R12, R184.reuse, R136, R12 ;  /* 0x00000088b80c723c */ /* 0x042ff0000004180c */
[----:B------:R-:W-:Y:S01]  /*78d0*/  FMUL.FTZ R0, R4, c[0x0][0x320] ;  /* 0x0000c80004007a20 */ /* 0x000fe20000410000 */
[C---:B------:R-:W-:Y:S03]  /*78e0*/  HMMA.16816.F32.BF16 R16, R184.reuse, R138, R16 ;  /* 0x0000008ab810723c */ /* 0x040fe60000041810 */
[----:B------:R1:W2:Y:S04]  /*78f0*/  MUFU.TANH R201, R0 ;  /* 0x0000000000c97308 */ /* 0x0002a80000002400 */
[----:B------:R-:W-:Y:S06]  /*7900*/  FMUL.FTZ R2, R11, c[0x0][0x320] ;  /* 0x0000c8000b027a20 */ /* 0x000fec0000410000 */
[----:B------:R3:W4:Y:S01]  /*7910*/  MUFU.TANH R160, R2 ;  /* 0x0000000200a07308 */ /* 0x0007220000002400 */
[----:B-1----:R-:W-:Y:S09]  /*7920*/  FMUL.FTZ R0, R5, c[0x0][0x320] ;  /* 0x0000c80005007a20 */ /* 0x002ff20000410000 */
[----:B------:R1:W1:Y:S01]  /*7930*/  MUFU.TANH R162, R0 ;  /* 0x0000000000a27308 */ /* 0x0002620000002400 */
[----:B---3--:R-:W-:Y:S09]  /*7940*/  FMUL.FTZ R2, R19, c[0x0][0x320] ;  /* 0x0000c80013027a20 */ /* 0x008ff20000410000 */
[----:B------:R-:W3:Y:S01]  /*7950*/  MUFU.TANH R152, R2 ;  /* 0x0000000200987308 */ /* 0x000ee20000002400 */
[----:B-1----:R-:W-:Y:S09]  /*7960*/  FMUL.FTZ R0, R6, c[0x0][0x320] ;  /* 0x0000c80006007a20 */ /* 0x002ff20000410000 */
[----:B------:R1:W1:Y:S02]  /*7970*/  MUFU.TANH R163, R0 ;  /* 0x0000000000a37308 */ /* 0x0002640000002400 */
[----:B-1----:R-:W-:Y:S02]  /*7980*/  FMUL.FTZ R0, R7, c[0x0][0x320] ;  /* 0x0000c80007007a20 */ /* 0x002fe40000410000 */
[----:B------:R-:W1:Y:S06]  /*7990*/  LDSM.16.M88.4 R4, [R188+0x4800] ;  /* 0x00480000bc04783b */ /* 0x000e6c0000000200 */
[----:B------:R5:W1:Y:S02]  /*79a0*/  MUFU.TANH R202, R0 ;  /* 0x0000000000ca7308 */ /* 0x000a640000002400 */
[----:B-----5:R-:W-:Y:S08]  /*79b0*/  FMUL.FTZ R0, R8, c[0x0][0x320] ;  /* 0x0000c80008007a20 */ /* 0x020ff00000410000 */
[----:B------:R5:W2:Y:S01]  /*79c0*/  MUFU.TANH R159, R0 ;  /* 0x00000000009f7308 */ /* 0x000aa20000002400 */
[C---:B-1----:R-:W-:Y:S08]  /*79d0*/  HMMA.16816.F32.BF16 R20, R184.reuse, R4, R20 ;  /* 0x00000004b814723c */ /* 0x042ff00000041814 */
[C---:B------:R-:W-:Y:S01]  /*79e0*/  HMMA.16816.F32.BF16 R24, R184.reuse, R6, R24 ;  /* 0x00000006b818723c */ /* 0x040fe20000041818 */
[----:B------:R-:W-:Y:S03]  /*79f0*/  LDSM.16.M88.4 R4, [R188+0x5800] ;  /* 0x00580000bc04783b */ /* 0x000fe60000000200 */
[----:B-----5:R-:W-:Y:S04]  /*7a00*/  FMUL.FTZ R0, R9, c[0x0][0x320] ;  /* 0x0000c80009007a20 */ /* 0x020fe80000410000 */
[----:B------:R1:W1:Y:S11]  /*7a10*/  MUFU.TANH R158, R0 ;  /* 0x00000000009e7308 */ /* 0x0002760000002400 */
[----:B------:R-:W-:Y:S05]  /*7a20*/  @!UPT UIADD3 URZ, URZ, URZ, URZ ;  /* 0x0000003f3f3ff290 */ /* 0x000fea000fffe03f */
[----:B------:R-:W-:Y:S02]  /*7a30*/  FMUL.FTZ R2, R27, c[0x0][0x320] ;  /* 0x0000c8001b027a20 */ /* 0x000fe40000410000 */
[----:B------:R-:W-:Y:S02]  /*7a40*/  FMUL.FTZ R3, R26, c[0x0][0x320] ;  /* 0x0000c8001a037a20 */ /* 0x000fe40000410000 */
[----:B------:R-:W2:Y:S01]  /*7a50*/  MUFU.TANH R144, R2 ;  /* 0x0000000200907308 */ /* 0x000ea20000002400 */
[----:B-1----:R-:W-:Y:S02]  /*7a60*/  FMUL.FTZ R0, R10, c[0x0][0x320] ;  /* 0x0000c8000a007a20 */ /* 0x002fe40000410000 */
[----:B------:R-:W1:Y:S07]  /*7a70*/  LDSM.16.M88.4 R8, [R188+0x5000] ;  /* 0x00500000bc08783b */ /* 0x000e6e0000000200 */
[----:B------:R5:W1:Y:S10]  /*7a80*/  MUFU.TANH R161, R0 ;  /* 0x0000000000a17308 */ /* 0x000a740000002400 */
[----:B------:R-:W1:Y:S01]  /*7a90*/  MUFU.TANH R145, R3 ;  /* 0x0000000300917308 */ /* 0x000e620000002400 */
[----:B-----5:R-:W-:Y:S09]  /*7aa0*/  FMUL.FTZ R0, R12, c[0x0][0x320] ;  /* 0x0000c8000c007a20 */ /* 0x020ff20000410000 */
[----:B------:R5:W2:Y:S01]  /*7ab0*/  MUFU.TANH R155, R0 ;  /* 0x00000000009b7308 */ /* 0x000aa20000002400 */
[C---:B-1----:R-:W-:Y:S08]  /*7ac0*/  HMMA.16816.F32.BF16 R28, R184.reuse, R8, R28 ;  /* 0x00000008b81c723c */ /* 0x042ff0000004181c */
[C---:B------:R-:W-:Y:S01]  /*7ad0*/  HMMA.16816.F32.BF16 R32, R184.reuse, R10, R32 ;  /* 0x0000000ab820723c */ /* 0x040fe20000041820 */
[----:B------:R-:W1:Y:S03]  /*7ae0*/  LDSM.16.M88.4 R8, [R188+0x6000] ;  /* 0x00600000bc08783b */ /* 0x000e660000000200 */
[----:B-----5:R-:W-:Y:S04]  /*7af0*/  FMUL.FTZ R0, R13, c[0x0][0x320] ;  /* 0x0000c8000d007a20 */ /* 0x020fe80000410000 */
[C---:B------:R-:W-:Y:S01]  /*7b00*/  HMMA.16816.F32.BF16 R36, R184.reuse, R4, R36 ;  /* 0x00000004b824723c */ /* 0x040fe20000041824 */
[----:B------:R5:W1:Y:S07]  /*7b10*/  MUFU.TANH R154, R0 ;  /* 0x00000000009a7308 */ /* 0x000a6e0000002400 */
[C---:B------:R-:W-:Y:S08]  /*7b20*/  HMMA.16816.F32.BF16 R40, R184.reuse, R6, R40 ;  /* 0x00000006b828723c */ /* 0x040ff00000041828 */
[----:B------:R-:W-:Y:S04]  /*7b30*/  FMUL.FTZ R4, R34, c[0x0][0x320] ;  /* 0x0000c80022047a20 */ /* 0x000fe80000410000 */
[----:B------:R2:W2:Y:S01]  /*7b40*/  MUFU.TANH R139, R4 ;  /* 0x00000004008b7308 */ /* 0x0004a20000002400 */
[----:B------:R-:W-:Y:S03]  /*7b50*/  FMUL.FTZ R3, R35, c[0x0][0x320] ;  /* 0x0000c80023037a20 */ /* 0x000fe60000410000 */
[----:B------:R-:W-:Y:S02]  /*7b60*/  FMUL.FTZ R2, R36, c[0x0][0x320] ;  /* 0x0000c80024027a20 */ /* 0x000fe40000410000 */
[----:B-----5:R-:W-:Y:S04]  /*7b70*/  FMUL.FTZ R0, R14, c[0x0][0x320] ;  /* 0x0000c8000e007a20 */ /* 0x020fe80000410000 */
[----:B------:R5:W3:Y:S01]  /*7b80*/  MUFU.TANH R157, R0 ;  /* 0x00000000009d7308 */ /* 0x000ae20000002400 */
[C---:B-1----:R-:W-:Y:S09]  /*7b90*/  HMMA.16816.F32.BF16 R44, R184.reuse, R8, R44 ;  /* 0x00000008b82c723c */ /* 0x042ff2000004182c */
[----:B------:R1:W1:Y:S01]  /*7ba0*/  MUFU.TANH R34, R3 ;  /* 0x0000000300227308 */ /* 0x0002620000002400 */
[C---:B------:R-:W-:Y:S01]  /*7bb0*/  HMMA.16816.F32.BF16 R48, R184.reuse, R10, R48 ;  /* 0x0000000ab830723c */ /* 0x040fe20000041830 */
[----:B--2---:R-:W2:Y:S01]  /*7bc0*/  LDSM.16.M88.4 R4, [R188+0x6800] ;  /* 0x00680000bc04783b */ /* 0x004ea20000000200 */
[----:B------:R-:W-:Y:S04]  /*7bd0*/  DEPBAR.LE SB0, 0x0 ;  /* 0x000080000000791a */ /* 0x000fe80000000000 */
[----:B------:R-:W-:Y:S03]  /*7be0*/  FMUL.FTZ R8, R42, c[0x0][0x320] ;  /* 0x0000c8002a087a20 */ /* 0x000fe60000410000 */
[----:B------:R-:W-:Y:S03]  /*7bf0*/  BAR.SYNC.DEFER_BLOCKING 0x0 ;  /* 0x0000000000007b1d */ /* 0x000fe60000010000 */
[----:B-----5:R-:W-:Y:S04]  /*7c00*/  FMUL.FTZ R0, R15, c[0x0][0x320] ;  /* 0x0000c8000f007a20 */ /* 0x020fe80000410000 */
[----:B------:R5:W2:Y:S01]  /*7c10*/  MUFU.TANH R156, R0 ;  /* 0x00000000009c7308 */ /* 0x000aa20000002400 */
[----:B-1----:R-:W-:Y:S02]  /*7c20*/  FMUL.FTZ R3, R43, c[0x0][0x320] ;  /* 0x0000c8002b037a20 */ /* 0x002fe40000410000 */
[----:B-----5:R-:W-:Y:S01]  /*7c30*/  FMUL.FTZ R0, R16, c[0x0][0x320] ;  /* 0x0000c80010007a20 */ /* 0x020fe20000410000 */
[C---:B--2---:R-:W-:Y:S06]  /*7c40*/  HMMA.16816.F32.BF16 R52, R184.reuse, R4, R52 ;  /* 0x00000004b834723c */ /* 0x044fec0000041834 */
[----:B------:R1:W2:Y:S02]  /*7c50*/  MUFU.TANH R151, R0 ;  /* 0x0000000000977308 */ /* 0x0002a40000002400 */
[----:B------:R-:W-:Y:S04]  /*7c60*/  HMMA.16816.F32.BF16 R56, R184, R6, R56 ;  /* 0x00000006b838723c */ /* 0x000fe80000041838 */
[----:B-1----:R-:W-:Y:S04]  /*7c70*/  FMUL.FTZ R0, R17, c[0x0][0x320] ;  /* 0x0000c80011007a20 */ /* 0x002fe80000410000 */
[----:B------:R1:W1:Y:S04]  /*7c80*/  MUFU.TANH R150, R0 ;  /* 0x0000000000967308 */ /* 0x0002680000002400 */
[----:B-1----:R-:W-:Y:S06]  /*7c90*/  FMUL.FTZ R0, R18, c[0x0][0x320] ;  /* 0x0000c80012007a20 */ /* 0x002fec0000410000 */
[----:B------:R1:W1:Y:S02]  /*7ca0*/  MUFU.TANH R153, R0 ;  /* 0x0000000000997308 */ /* 0x0002640000002400 */
[----:B-1----:R-:W-:Y:S08]  /*7cb0*/  FMUL.FTZ R0, R20, c[0x0][0x320] ;  /* 0x0000c80014007a20 */ /* 0x002ff00000410000 */
        /* <DEDUP_REMOVED lines=12> */
[----:B------:R1:W1:Y:S10]  /*7d80*/  MUFU.TANH R28, R2 ;  /* 0x00000002001c7308 */ /* 0x0002740000002400 */
[----:B------:R5:W2:Y:S01]  /*7d90*/  MUFU.TANH R138, R0 ;  /* 0x00000000008a7308 */ /* 0x000aa20000002400 */
[----:B-1----:R-:W-:Y:S09]  /*7da0*/  FMUL.FTZ R2, R45, c[0x0][0x320] ;  /* 0x0000c8002d027a20 */ /* 0x002ff20000410000 */
[----:B------:R-:W1:Y:S01]  /*7db0*/  MUFU.TANH R20, R2 ;  /* 0x0000000200147308 */ /* 0x000e620000002400 */
[----:B-----5:R-:W-:Y:S09]  /*7dc0*/  FMUL.FTZ R0, R29, c[0x0][0x320] ;  /* 0x0000c8001d007a20 */ /* 0x020ff20000410000 */
[----:B------:R5:W1:Y:S10]  /*7dd0*/  MUFU.TANH R137, R0 ;  /* 0x0000000000897308 */ /* 0x000a740000002400 */
[----:B------:R-:W1:Y:S01]  /*7de0*/  MUFU.TANH R29, R3 ;  /* 0x00000003001d7308 */ /* 0x000e620000002400 */
[----:B-----5:R-:W-:Y:S09]  /*7df0*/  FMUL.FTZ R0, R30, c[0x0][0x320] ;  /* 0x0000c8001e007a20 */ /* 0x020ff20000410000 */
[----:B------:R-:W1:Y:S10]  /*7e00*/  MUFU.TANH R30, R8 ;  /* 0x00000008001e7308 */ /* 0x000e740000002400 */
[----:B------:R5:W1:Y:S02]  /*7e10*/  MUFU.TANH R142, R0 ;  /* 0x00000000008e7308 */ /* 0x000a640000002400 */
[----:B-----5:R-:W-:Y:S08]  /*7e20*/  FMUL.FTZ R0, R31, c[0x0][0x320] ;  /* 0x0000c8001f007a20 */ /* 0x020ff00000410000 */
        /* <DEDUP_REMOVED lines=44> */
[----:B------:R1:W1:Y:S01]  /*80f0*/  MUFU.TANH R13, R0 ;  /* 0x00000000000d7308 */ /* 0x0002620000002400 */
[----:B------:R-:W-:-:S05]  /*8100*/  @!P0 BRA `(.L_x_207) ;  /* 0x0000075000008947 */ /* 0x000fca0003800000 */
[----:B-1234-:R-:W-:Y:S01]  /*8110*/  IMAD.MOV.U32 R0, RZ, RZ, c[0x0][0x2b8] ;  /* 0x0000ae00ff007624 */ /* 0x01efe200078e00ff */
[----:B------:R-:W-:Y:S01]  /*8120*/  IADD3 R5, -R234, 0x70, RZ ;  /* 0x00000070ea057810 */ /* 0x000fe20007ffe1ff */
[----:B------:R-:W-:Y:S02]  /*8130*/  IMAD R2, R214, 0x70, R237 ;  /* 0x00000070d6027824 */ /* 0x000fe400078e02ed */
[----:B------:R-:W-:Y:S01]  /*8140*/  IMAD.MOV.U32 R205, RZ, RZ, RZ ;  /* 0x000000ffffcd7224 */ /* 0x000fe200078e00ff */
[----:B------:R-:W-:Y:S01]  /*8150*/  ISETP.NE.AND P0, PT, R0, 0x1, PT ;  /* 0x000000010000780c */ /* 0x000fe20003f05270 */
[----:B------:R-:W-:Y:S01]  /*8160*/  IMAD R0, R233, 0x20, R234 ;  /* 0x00000020e9007824 */ /* 0x000fe200078e02ea */
[----:B------:R-:W-:Y:S04]  /*8170*/  ISETP.GE.AND P1, PT, R5, 0x1, PT ;  /* 0x000000010500780c */ /* 0x000fe80003f26270 */
[----:B------:R-:W-:Y:S05]  /*8180*/  IADD3 R2, R2, -0x70, R0 ;  /* 0xffffff9002027810 */ /* 0x000fea0007ffe000 */
[----:B------:R-:W-:Y:S02]  /*8190*/  IMAD.MOV.U32 R0, RZ, RZ, R2 ;  /* 0x000000ffff007224 */ /* 0x000fe400078e0002 */
[----:B------:R-:W-:Y:S05]  /*81a0*/  @P0 IMAD.HI.U32 R3, R2, c[0x0][0x2bc], RZ ;  /* 0x0000af0002030a27 */ /* 0x000fea00078e00ff */
[----:B------:R-:W-:Y:S04]  /*81b0*/  @P0 SHF.R.U32.HI R0, RZ, c[0x0][0x2c0], R3 ;  /* 0x0000b000ff000a19 */ /* 0x000fe80000011603 */
[C---:B------:R-:W-:Y:S01]  /*81c0*/  @!P4 IADD3 R3, P0, R0.reuse, R240, RZ ;  /* 0x000000f00003c210 */ /* 0x040fe20007f1e0ff */
[----:B------:R-:W-:Y:S03]  /*81d0*/  IMAD.MOV R4, RZ, RZ, -R0 ;  /* 0x000000ffff047224 */ /* 0x000fe600078e0a00 */
[----:B------:R-:W-:Y:S01]  /*81e0*/  @!P4 LEA.HI.X.SX32 R0, R0, R249, 0x1, P0 ;  /* 0x000000f90000c211 */ /* 0x000fe200000f0eff */
[----:B------:R-:W-:Y:S01]  /*81f0*/  IMAD R206, R4, c[0x0][0x2b8], R2 ;  /* 0x0000ae0004ce7a24 */ /* 0x000fe200078e0202 */
[C---:B------:R-:W-:Y:S04]  /*8200*/  @!P4 LEA R2, P0, R3.reuse, c[0x0][0x2a0], 0x2 ;  /* 0x0000a8000302ca11 */ /* 0x040fe800078010ff */
[----:B------:R-:W-:Y:S02]  /*8210*/  @!P4 LEA.HI.X R3, R3, c[0x0][0x2a4], R0, 0x2, P0 ;  /* 0x0000a9000303ca11 */ /* 0x000fe400000f1400 */
[----:B------:R-:W-:Y:S03]  /*8220*/  SHF.R.S32.HI R0, RZ, 0x1f, R206 ;  /* 0x0000001fff007819 */ /* 0x000fe600000114ce */
[----:B------:R1:W2:Y:S02]  /*8230*/  @!P4 LDG.E R205, [R2.64] ;  /* 0x0000000802cdc981 */ /* 0x0002a4000c1e1900 */
[----:B------:R-:W-:Y:S04]  /*8240*/  IMAD R0, R0, c[0x0][0x1e0], RZ ;  /* 0x0000780000007a24 */ /* 0x000fe800078e02ff */
[C---:B------:R-:W-:Y:S02]  /*8250*/  IMAD R0, R206.reuse, c[0x0][0x1e4], R0 ;  /* 0x00007900ce007a24 */ /* 0x040fe400078e0200 */
[----:B-1----:R-:W-:Y:S04]  /*8260*/  IMAD.WIDE.U32 R2, R206, c[0x0][0x1e0], RZ ;  /* 0x00007800ce027a25 */ /* 0x002fe800078e00ff */
[----:B------:R-:W-:Y:S01]  /*8270*/  IMAD.IADD R3, R3, 0x1, R0 ;  /* 0x0000000103037824 */ /* 0x000fe200078e0200 */
[----:B--2---:R-:W-:Y:S03]  /*8280*/  SHF.R.S32.HI R0, RZ, 0x1f, R205 ;  /* 0x0000001fff007819 */ /* 0x004fe600000114cd */
[C---:B------:R-:W-:Y:S04]  /*8290*/  IMAD.WIDE.U32 R2, R205.reuse, c[0x0][0x1f0], R2 ;  /* 0x00007c00cd027a25 */ /* 0x040fe800078e0002 */
[----:B------:R-:W-:Y:S01]  /*82a0*/  IMAD R4, R0, c[0x0][0x1f0], RZ ;  /* 0x00007c0000047a24 */ /* 0x000fe200078e02ff */
[----:B------:R-:W-:Y:S03]  /*82b0*/  IADD3 R0, P0, R238, R2, RZ ;  /* 0x00000002ee007210 */ /* 0x000fe60007f1e0ff */
[----:B------:R-:W-:Y:S05]  /*82c0*/  IMAD R4, R205, c[0x0][0x1f4], R4 ;  /* 0x00007d00cd047a24 */ /* 0x000fea00078e0204 */
[----:B------:R-:W-:Y:S02]  /*82d0*/  IADD3.X R2, R248, R3, R4, P0, !PT ;  /* 0x00000003f8027210 */ /* 0x000fe400007fe404 */
[C---:B------:R-:W-:Y:S04]  /*82e0*/  LEA R4, P0, R0.reuse, c[0x0][0x1c8], 0x1 ;  /* 0x0000720000047a11 */ /* 0x040fe800078008ff */
[----:B------:R-:W-:Y:S01]  /*82f0*/  LEA.HI.X R0, R0, c[0x0][0x1cc], R2, 0x1, P0 ;  /* 0x0000730000007a11 */ /* 0x000fe200000f0c02 */
[----:B------:R-:W-:-:S06]  /*8300*/  BRA.DIV ~URZ, `(.L_x_208) ;  /* 0x00006e127f007947 */ /* 0x000fcc000b800000 */
[----:B------:R1:W2:Y:S02]  /*8310*/  SHFL.IDX PT, R7, R0, RZ, 0x181f ;  /* 0x00181fff00077589 */ /* 0x0002a400000e0000 */
.L_x_291:
[----:B------:R-:W-:-:S05]  /*8320*/  BRA.DIV ~URZ, `(.L_x_209) ;  /* 0x00006e627f007947 */ /* 0x000fca000b800000 */
[----:B------:R3:W4:Y:S02]  /*8330*/  SHFL.IDX PT, R6, R4, RZ, 0x181f ;  /* 0x00181fff04067589 */ /* 0x00072400000e0000 */
.L_x_292:
[----:B------:R-:W-:Y:S01]  /*8340*/  @P1 IADD3 R2, -R207, 0x10, RZ ;  /* 0x00000010cf021810 */ /* 0x000fe20007ffe1ff */
[----:B------:R-:W-:Y:S01]  /*8350*/  IMAD.SHL.U32 R3, R231, 0x2, RZ ;  /* 0x00000002e7037824 */ /* 0x000fe200078e00ff */
[----:B------:R-:W-:Y:S01]  /*8360*/  @P1 ISETP.NE.U32.AND P0, PT, R207, RZ, PT ;  /* 0x000000ffcf00120c */ /* 0x000fe20003f05070 */
[----:B------:R-:W-:Y:S01]  /*8370*/  IMAD.SHL.U32 R8, R235, 0x2, RZ ;  /* 0x00000002eb087824 */ /* 0x000fe200078e00ff */
[----:B------:R-:W-:Y:S04]  /*8380*/  @P1 LOP3.LUT R2, R2, 0xf, RZ, 0xc0, !PT ;  /* 0x0000000f02021812 */ /* 0x000fe800078ec0ff */
[-C--:B----4-:R-:W-:Y:S04]  /*8390*/  @P1 IADD3 R2, P5, P2, R2, R6.reuse, R3 ;  /* 0x0000000602021210 */ /* 0x090fe80007abe003 */
[-C--:B--2---:R-:W-:Y:S05]  /*83a0*/  @P1 IADD3.X R3, RZ, R7.reuse, R203, P5, P2 ;  /* 0x00000007ff031210 */ /* 0x084fea0002fe44cb */
[----:B------:R-:W-:Y:S01]  /*83b0*/  @!PT LDS RZ, [RZ] ;  /* 0x00000000fffff984 */ /* 0x000fe20000000800 */
[----:B------:R-:W-:Y:S01]  /*83c0*/  @!PT LDS RZ, [RZ] ;  /* 0x00000000fffff984 */ /* 0x000fe20000000800 */
[----:B------:R-:W-:Y:S01]  /*83d0*/  @!PT LDS RZ, [RZ] ;  /* 0x00000000fffff984 */ /* 0x000fe20000000800 */
[----:B------:R2:W-:Y:S01]  /*83e0*/  @P1 LDGSTS.E.BYPASS.LTC128B.128.ZFILL [R200+0x8100], [R2.64], P0 ;  /* 0x0810000002c81fae */ /* 0x0005e20008141d48 */
[C---:B------:R-:W-:Y:S02]  /*83f0*/  @P1 ISETP.NE.U32.AND P0, PT, R199.reuse, RZ, PT ;  /* 0x000000ffc700120c */ /* 0x040fe40003f05070 */
[----:B--2---:R-:W-:Y:S04]  /*8400*/  @P1 IADD3 R2, -R199, 0x10, RZ ;  /* 0x00000010c7021810 */ /* 0x004fe80007ffe1ff */
[----:B------:R-:W-:Y:S04]  /*8410*/  @P1 LOP3.LUT R2, R2, 0xf, RZ, 0xc0, !PT ;  /* 0x0000000f02021812 */ /* 0x000fe800078ec0ff */
[----:B------:R-:W-:Y:S04]  /*8420*/  @P1 IADD3 R2, P5, P2, R2, R6, R8 ;  /* 0x0000000602021210 */ /* 0x000fe80007abe008 */
[----:B------:R-:W-:Y:S05]  /*8430*/  @P1 IADD3.X R3, RZ, R7, R204, P5, P2 ;  /* 0x00000007ff031210 */ /* 0x000fea0002fe44cc */
[----:B------:R2:W-:Y:S01]  /*8440*/  @P1 LDGSTS.E.BYPASS.LTC128B.128.ZFILL [R200+0xb900], [R2.64], P0 ;  /* 0x0b90000002c81fae */ /* 0x0005e20008141d48 */
[----:B------:R-:W-:Y:S01]  /*8450*/  ISETP.GE.AND P1, PT, R5, 0x21, PT ;  /* 0x000000210500780c */ /* 0x000fe20003f26270 */
[----:B------:R-:W-:-:S06]  /*8460*/  BRA.DIV ~URZ, `(.L_x_210) ;  /* 0x00006d927f007947 */ /* 0x000fcc000b800000 */
[----:B------:R4:W1:Y:S04]  /*8470*/  SHFL.IDX PT, R6, R0, 0x1, 0x181f ;  /* 0x00381f0000067f89 */ /* 0x00086800000e0000 */
[----:B------:R4:W2:Y:S02]  /*8480*/  SHFL.IDX PT, R5, R4, 0x1, 0x181f ;  /* 0x00381f0004057f89 */ /* 0x0008a400000e0000 */
.L_x_293:
[----:B--2---:R-:W-:Y:S01]  /*8490*/  @P1 IADD3 R2, -R207, 0x10, RZ ;  /* 0x00000010cf021810 */ /* 0x004fe20007ffe1ff */
[----:B------:R-:W-:Y:S01]  /*84a0*/  IMAD.SHL.U32 R3, R231, 0x2, RZ ;  /* 0x00000002e7037824 */ /* 0x000fe200078e00ff */
[----:B------:R-:W-:Y:S01]  /*84b0*/  @P1 ISETP.NE.U32.AND P0, PT, R207, RZ, PT ;  /* 0x000000ffcf00120c */ /* 0x000fe20003f05070 */
[----:B------:R-:W-:Y:S01]  /*84c0*/  IMAD.SHL.U32 R7, R235, 0x2, RZ ;  /* 0x00000002eb077824 */ /* 0x000fe200078e00ff */
[----:B------:R-:W-:Y:S04]  /*84d0*/  @P1 LOP3.LUT R2, R2, 0xf, RZ, 0xc0, !PT ;  /* 0x0000000f02021812 */ /* 0x000fe800078ec0ff */
[-C--:B------:R-:W-:Y:S04]  /*84e0*/  @P1 IADD3 R2, P5, P2, R2, R5.reuse, R3 ;  /* 0x0000000502021210 */ /* 0x080fe80007abe003 */
[-C--:B-1----:R-:W-:Y:S05]  /*84f0*/  @P1 IADD3.X R3, RZ, R6.reuse, R203, P5, P2 ;  /* 0x00000006ff031210 */ /* 0x082fea0002fe44cb */
[----:B------:R-:W-:Y:S01]  /*8500*/  @!PT LDS RZ, [RZ] ;  /* 0x00000000fffff984 */ /* 0x000fe20000000800 */
[----:B------:R-:W-:Y:S01]  /*8510*/  @!PT LDS RZ, [RZ] ;  /* 0x00000000fffff984 */ /* 0x000fe20000000800 */
[----:B------:R-:W-:Y:S01]  /*8520*/  @!PT LDS RZ, [RZ] ;  /* 0x00000000fffff984 */ /* 0x000fe20000000800 */
[----:B------:R1:W-:Y:S01]  /*8530*/  @P1 LDGSTS.E.BYPASS.LTC128B.128.ZFILL [R200+0x9100], [R2.64], P0 ;  /* 0x0910000002c81fae */ /* 0x0003e20008141d48 */
[C---:B------:R-:W-:Y:S02]  /*8540*/  @P1 ISETP.NE.U32.AND P0, PT, R199.reuse, RZ, PT ;  /* 0x000000ffc700120c */ /* 0x040fe40003f05070 */
[----:B-1----:R-:W-:Y:S04]  /*8550*/  @P1 IADD3 R2, -R199, 0x10, RZ ;  /* 0x00000010c7021810 */ /* 0x002fe80007ffe1ff */
[----:B------:R-:W-:Y:S04]  /*8560*/  @P1 LOP3.LUT R2, R2, 0xf, RZ, 0xc0, !PT ;  /* 0x0000000f02021812 */ /* 0x000fe800078ec0ff */
[----:B------:R-:W-:Y:S02]  /*8570*/  @P1 IADD3 R2, P5, P2, R2, R5, R7 ;  /* 0x0000000502021210 */ /* 0x000fe40007abe007 */
[----:B------:R-:W-:Y:S02]  /*8580*/  IADD3 R5, -R234, 0x70, RZ ;  /* 0x00000070ea057810 */ /* 0x000fe40007ffe1ff */
[----:B------:R-:W-:Y:S05]  /*8590*/  @P1 IADD3.X R3, RZ, R6, R204, P5, P2 ;  /* 0x00000006ff031210 */ /* 0x000fea0002fe44cc */
[----:B------:R1:W-:Y:S01]  /*85a0*/  @P1 LDGSTS.E.BYPASS.LTC128B.128.ZFILL [R200+0xc900], [R2.64], P0 ;  /* 0x0c90000002c81fae */ /* 0x0003e20008141d48 */
[----:B------:R-:W-:Y:S01]  /*85b0*/  ISETP.GE.AND P1, PT, R5, 0x41, PT ;  /* 0x000000410500780c */ /* 0x000fe20003f26270 */
[----:B------:R-:W-:-:S10]  /*85c0*/  BRA.DIV ~URZ, `(.L_x_211) ;  /* 0x00006d027f007947 */ /* 0x000fd4000b800000 */
[----:B------:R2:W1:Y:S02]  /*85d0*/  SHFL.IDX PT, R7, R0, 0x2, 0x181f ;  /* 0x00581f0000077f89 */ /* 0x00046400000e0000 */
.L_x_294:
[----:B------:R-:W-:-:S05]  /*85e0*/  BRA.DIV ~URZ, `(.L_x_212) ;  /* 0x00006d527f007947 */ /* 0x000fca000b800000 */
[----:B------:R2:W3:Y:S02]  /*85f0*/  SHFL.IDX PT, R6, R4, 0x2, 0x181f ;  /* 0x00581f0004067f89 */ /* 0x0004e400000e0000 */
.L_x_295:
[----:B-1----:R-:W-:Y:S01]  /*8600*/  @P1 IADD3 R2, -R207, 0x10, RZ ;  /* 0x00000010cf021810 */ /* 0x002fe20007ffe1ff */
[----:B------:R-:W-:Y:S01]  /*8610*/  IMAD.SHL.U32 R3, R231, 0x2, RZ ;  /* 0x00000002e7037824 */ /* 0x000fe200078e00ff */
[----:B------:R-:W-:Y:S01]  /*8620*/  @P1 ISETP.NE.U32.AND P0, PT, R207, RZ, PT ;  /* 0x000000ffcf00120c */ /* 0x000fe20003f05070 */
[----:B------:R-:W-:Y:S01]  /*8630*/  IMAD.SHL.U32 R8, R235, 0x2, RZ ;  /* 0x00000002eb087824 */ /* 0x000fe200078e00ff */
[----:B------:R-:W-:Y:S04]  /*8640*/  @P1 LOP3.LUT R2, R2, 0xf, RZ, 0xc0, !PT ;  /* 0x0000000f02021812 */ /* 0x000fe800078ec0ff */
[-C--:B---3--:R-:W-:Y:S04]  /*8650*/  @P1 IADD3 R2, P5, P2, R2, R6.reuse, R3 ;  /* 0x0000000602021210 */ /* 0x088fe80007abe003 */
[-C--:B------:R-:W-:Y:S05]  /*8660*/  @P1 IADD3.X R3, RZ, R7.reuse, R203, P5, P2 ;  /* 0x00000007ff031210 */ /* 0x080fea0002fe44cb */
[----:B------:R-:W-:Y:S01]  /*8670*/  @!PT LDS RZ, [RZ] ;  /* 0x00000000fffff984 */ /* 0x000fe20000000800 */
[----:B------:R-:W-:Y:S01]  /*8680*/  @!PT LDS RZ, [RZ] ;  /* 0x00000000fffff984 */ /* 0x000fe20000000800 */
[----:B------:R-:W-:Y:S01]  /*8690*/  @!PT LDS RZ, [RZ] ;  /* 0x00000000fffff984 */ /* 0x000fe20000000800 */
[----:B------:R1:W-:Y:S01]  /*86a0*/  @P1 LDGSTS.E.BYPASS.LTC128B.128.ZFILL [R200+0xa100], [R2.64], P0 ;  /* 0x0a10000002c81fae */ /* 0x0003e20008141d48 */
[C---:B------:R-:W-:Y:S02]  /*86b0*/  @P1 ISETP.NE.U32.AND P0, PT, R199.reuse, RZ, PT ;  /* 0x000000ffc700120c */ /* 0x040fe40003f05070 */
[----:B-1----:R-:W-:Y:S04]  /*86c0*/  @P1 IADD3 R2, -R199, 0x10, RZ ;  /* 0x00000010c7021810 */ /* 0x002fe80007ffe1ff */
[----:B------:R-:W-:Y:S04]  /*86d0*/  @P1 LOP3.LUT R2, R2, 0xf, RZ, 0xc0, !PT ;  /* 0x0000000f02021812 */ /* 0x000fe800078ec0ff */
[----:B------:R-:W-:Y:S04]  /*86e0*/  @P1 IADD3 R2, P5, P2, R2, R6, R8 ;  /* 0x0000000602021210 */ /* 0x000fe80007abe008 */
[----:B------:R-:W-:Y:S05]  /*86f0*/  @P1 IADD3.X R3, RZ, R7, R204, P5, P2 ;  /* 0x00000007ff031210 */ /* 0x000fea0002fe44cc */
[----:B------:R1:W-:Y:S01]  /*8700*/  @P1 LDGSTS.E.BYPASS.LTC128B.128.ZFILL [R200+0xd900], [R2.64], P0 ;  /* 0x0d90000002c81fae */ /* 0x0003e20008141d48 */
[----:B------:R-:W-:Y:S01]  /*8710*/  ISETP.GE.AND P1, PT, R5, 0x61, PT ;  /* 0x000000610500780c */ /* 0x000fe20003f26270 */
[----:B------:R-:W-:-:S06]  /*8720*/  BRA.DIV ~URZ, `(.L_x_213) ;  /* 0x00006c827f007947 */ /* 0x000fcc000b800000 */
[----:B------:R3:W1:Y:S04]  /*8730*/  SHFL.IDX PT, R5, R0, 0x3, 0x181f ;  /* 0x00781f0000057f89 */ /* 0x00066800000e0000 */
[----:B--2-4-:R3:W2:Y:S02]  /*8740*/  SHFL.IDX PT, R0, R4, 0x3, 0x181f ;  /* 0x00781f0004007f89 */ /* 0x0146a400000e0000 */
.L_x_296:
[----:B-1----:R-:W-:Y:S01]  /*8750*/  @P1 IADD3 R2, -R207, 0x10, RZ ;  /* 0x00000010cf021810 */ /* 0x002fe20007ffe1ff */
[----:B------:R-:W-:Y:S01]  /*8760*/  IMAD.SHL.U32 R3, R231, 0x2, RZ ;  /* 0x00000002e7037824 */ /* 0x000fe200078e00ff */
[----:B------:R-:W-:Y:S01]  /*8770*/  @P1 ISETP.NE.U32.AND P0, PT, R207, RZ, PT ;  /* 0x000000ffcf00120c */ /* 0x000fe20003f05070 */
[----:B---3--:R-:W-:Y:S01]  /*8780*/  IMAD.SHL.U32 R4, R235, 0x2, RZ ;  /* 0x00000002eb047824 */ /* 0x008fe200078e00ff */
[----:B------:R-:W-:Y:S04]  /*8790*/  @P1 LOP3.LUT R2, R2, 0xf, RZ, 0xc0, !PT ;  /* 0x0000000f02021812 */ /* 0x000fe800078ec0ff */
[-C--:B--2---:R-:W-:Y:S04]  /*87a0*/  @P1 IADD3 R2, P5, P2, R2, R0.reuse, R3 ;  /* 0x0000000002021210 */ /* 0x084fe80007abe003 */
        /* <DEDUP_REMOVED lines=10> */
[----:B------:R1:W-:Y:S04]  /*8850*/  @P1 LDGSTS.E.BYPASS.LTC128B.128.ZFILL [R200+0xe900], [R2.64], P0 ;  /* 0x0e90000002c81fae */ /* 0x0003e80008141d48 */
.L_x_207:
[----:B--234-:R-:W-:Y:S05]  /*8860*/  BSYNC B0 ;  /* 0x0000000000007941 */ /* 0x01cfea0003800000 */
.L_x_206:
[----:B-1----:R-:W-:Y:S01]  /*8870*/  FMNMX.FTZ R2, R201, R69, !PT ;  /* 0x00000045c9027209 */ /* 0x002fe20007810000 */
        /* <DEDUP_REMOVED lines=57> */
[----:B------:R1:W2:Y:S02]  /*8c10*/  SHFL.BFLY PT, R0, R4, 0x2, 0x1f ;  /* 0x0c401f0004007f89 */ /* 0x0002a400000e0000 */
.L_x_297:
[----:B-12---:R-:W-:Y:S01]  /*8c20*/  FMNMX.FTZ R4, R4, R0, !PT ;  /* 0x0000000004047209 */ /* 0x006fe20007810000 */
[----:B------:R-:W-:-:S05]  /*8c30*/  BRA.DIV ~URZ, `(.L_x_215) ;  /* 0x000068827f007947 */ /* 0x000fca000b800000 */
[----:B------:R-:W1:Y:S02]  /*8c40*/  SHFL.BFLY PT, R0, R4, 0x1, 0x1f ;  /* 0x0c201f0004007f89 */ /* 0x000e6400000e0000 */
[----:B-1----:R-:W-:Y:S02]  /*8c50*/  FMNMX.FTZ R69, R4, R0, !PT ;  /* 0x0000000004457209 */ /* 0x002fe40007810000 */
[----:B------:R-:W1:Y:S02]  /*8c60*/  SHFL.BFLY PT, R0, R5, 0x2, 0x1f ;  /* 0x0c401f0005007f89 */ /* 0x000e6400000e0000 */
[----:B-1----:R-:W-:Y:S05]  /*8c70*/  FMNMX.FTZ R4, R5, R0, !PT ;  /* 0x0000000005047209 */ /* 0x002fea0007810000 */
[----:B------:R1:W2:Y:S02]  /*8c80*/  SHFL.BFLY PT, R0, R4, 0x1, 0x1f ;  /* 0x0c201f0004007f89 */ /* 0x0002a400000e0000 */
.L_x_298:
[----:B--2---:R-:W-:Y:S01]  /*8c90*/  FMNMX.FTZ R3, R0, R4, !PT ;  /* 0x0000000400037209 */ /* 0x004fe20007810000 */
[C---:B-1----:R-:W-:Y:S01]  /*8ca0*/  FMUL.FTZ R4, R69.reuse, c[0x0][0x2d0] ;  /* 0x0000b40045047a20 */ /* 0x042fe20000410000 */
[----:B------:R-:W-:Y:S01]  /*8cb0*/  WARPSYNC 0xffffffff ;  /* 0xffffffff00007948 */ /* 0x000fe20003800000 */
[----:B------:R-:W-:Y:S01]  /*8cc0*/  FADD.FTZ R0, -R69, R70 ;  /* 0x0000004645007221 */ /* 0x000fe20000010100 */
[----:B------:R-:W-:Y:S01]  /*8cd0*/  ISETP.GT.AND P0, PT, R214, R236, PT ;  /* 0x000000ecd600720c */ /* 0x000fe20003f04270 */
        /* <DEDUP_REMOVED lines=38> */
[----:B------:R-:W-:Y:S01]  /*8f40*/  FFMA.FTZ R143, R157, c[0x0][0x2d0], -R4 ;  /* 0x0000b4009d8f7a23 */ /* 0x000fe20000010804 */
[C---:B-1----:R-:W-:Y:S01]  /*8f50*/  F2FP.BF16.PACK_AB R136, R5.reuse, R6 ;  /* 0x000000060588723e */ /* 0x042fe200000010ff */
[----:B------:R-:W-:Y:S01]  /*8f60*/  FFMA.FTZ R0, R2, R215, R6 ;  /* 0x000000d702007223 */ /* 0x000fe20000010006 */
[----:B--2---:R-:W-:Y:S01]  /*8f70*/  F2FP.BF16.PACK_AB R138, R8, R9 ;  /* 0x00000009088a723e */ /* 0x004fe200000010ff */
[C---:B------:R-:W-:Y:S02]  /*8f80*/  FMUL.FTZ R56, R2.reuse, R72 ;  /* 0x0000004802387220 */ /* 0x040fe40000410000 */
[----:B------:R-:W-:Y:S02]  /*8f90*/  FADD.FTZ R7, R5, R0 ;  /* 0x0000000005077221 */ /* 0x000fe40000010000 */
        /* <DEDUP_REMOVED lines=10> */
[--C-:B------:R-:W-:Y:S01]  /*9040*/  FFMA.FTZ R140, R156, c[0x0][0x2d0], -R4.reuse ;  /* 0x0000b4009c8c7a23 */ /* 0x100fe20000010804 */
[----:B------:R2:W-:Y:S01]  /*9050*/  MUFU.EX2 R10, R5 ;  /* 0x00000005000a7308 */ /* 0x0005e20000000800 */
        /* <DEDUP_REMOVED lines=8> */
[C---:B-1----:R-:W-:Y:S02]  /*90e0*/  FMUL.FTZ R58, R0.reuse, R74 ;  /* 0x0000004a003a7220 */ /* 0x042fe40000410000 */
[----:B------:R-:W-:Y:S02]  /*90f0*/  FMUL.FTZ R59, R0, R75 ;  /* 0x0000004b003b7220 */ /* 0x000fe40000410000 */
[----:B------:R-:W1:Y:S01]  /*9100*/  LDSM.16.MT88.4 R72, [R189] ;  /* 0x00000000bd48783b */ /* 0x000e620000004200 */
        /* <DEDUP_REMOVED lines=11> */
[----:B------:R-:W-:Y:S02]  /*91c0*/  FFMA.FTZ R229, R13, c[0x0][0x2d0], -R4 ;  /* 0x0000b4000de57a23 */ /* 0x000fe40000010804 */
[----:B------:R-:W-:Y:S02]  /*91d0*/  FADD.FTZ R4, R9, R7 ;  /* 0x0000000709047221 */ /* 0x000fe40000010000 */
[----:B------:R-:W3:Y:S01]  /*91e0*/  MUFU.EX2 R7, R6 ;  /* 0x0000000600077308 */ /* 0x000ee20000000800 */
[----:B------:R-:W-:Y:S02]  /*91f0*/  FMUL.FTZ R21, R2, R109 ;  /* 0x0000006d02157220 */ /* 0x000fe40000410000 */
[----:B------:R-:W-:Y:S02]  /*9200*/  FMUL.FTZ R22, R0, R110 ;  /* 0x0000006e00167220 */ /* 0x000fe40000410000 */
[----:B------:R-:W-:Y:S02]  /*9210*/  FADD.FTZ R141, R8, R4 ;  /* 0x00000004088d7221 */ /* 0x000fe40000010000 */
[C---:B------:R-:W-:Y:S02]  /*9220*/  FMUL.FTZ R4, R2.reuse, R124 ;  /* 0x0000007c02047220 */ /* 0x040fe40000410000 */
[C---:B--2---:R-:W-:Y:S01]  /*9230*/  FMUL.FTZ R5, R2.reuse, R125 ;  /* 0x0000007d02057220 */ /* 0x044fe20000410000 */
[----:B------:R-:W-:Y:S01]  /*9240*/  MUFU.EX2 R109, R68 ;  /* 0x00000044006d7308 */ /* 0x000fe20000000800 */
[C---:B------:R-:W-:Y:S02]  /*9250*/  FMUL.FTZ R20, R2.reuse, R108 ;  /* 0x0000006c02147220 */ /* 0x040fe40000410000 */
[C---:B------:R-:W-:Y:S02]  /*9260*/  FMUL.FTZ R8, R2.reuse, R120 ;  /* 0x0000007802087220 */ /* 0x040fe40000410000 */
[----:B------:R-:W-:Y:S02]  /*9270*/  FMUL.FTZ R9, R2, R121 ;  /* 0x0000007902097220 */ /* 0x000fe40000410000 */
[----:B------:R-:W-:Y:S02]  /*9280*/  FMUL.FTZ R11, R0, R123 ;  /* 0x0000007b000b7220 */ /* 0x000fe40000410000 */
[C---:B------:R-:W-:Y:S01]  /*9290*/  FMUL.FTZ R12, R2.reuse, R116 ;  /* 0x00000074020c7220 */ /* 0x040fe20000410000 */
[----:B------:R-:W2:Y:S01]  /*92a0*/  MUFU.EX2 R110, R70 ;  /* 0x00000046006e7308 */ /* 0x000ea20000000800 */
[----:B------:R-:W-:Y:S02]  /*92b0*/  FMUL.FTZ R13, R2, R117 ;  /* 0x00000075020d7220 */ /* 0x000fe40000410000 */
[C---:B------:R-:W-:Y:S01]  /*92c0*/  FMUL.FTZ R14, R0.reuse, R118 ;  /* 0x00000076000e7220 */ /* 0x040fe20000410000 */
[C---:B---3--:R-:W-:Y:S01]  /*92d0*/  F2FP.BF16.PACK_AB R137, R7.reuse, R10 ;  /* 0x0000000a0789723e */ /* 0x048fe200000010ff */
[C---:B------:R-:W-:Y:S02]  /*92e0*/  FFMA.FTZ R6, R0.reuse, R230, R10 ;  /* 0x000000e600067223 */ /* 0x040fe4000001000a */
[C---:B------:R-:W-:Y:S02]  /*92f0*/  FMUL.FTZ R10, R0.reuse, R122 ;  /* 0x0000007a000a7220 */ /* 0x040fe40000410000 */
[----:B------:R-:W-:Y:S01]  /*9300*/  FADD.FTZ R108, R7, R6 ;  /* 0x00000006076c7221 */ /* 0x000fe20000010000 */
[----:B------:R-:W3:Y:S01]  /*9310*/  MUFU.EX2 R68, R155 ;  /* 0x0000009b00447308 */ /* 0x000ee20000000800 */
[C---:B------:R-:W-:Y:S01]  /*9320*/  FMUL.FTZ R6, R0.reuse, R126 ;  /* 0x0000007e00067220 */ /* 0x040fe20000410000 */
[----:B------:R-:W-:Y:S01]  /*9330*/  LDSM.16.MT88.4 R120, [R189+0x3000] ;  /* 0x00300000bd78783b */ /* 0x000fe20000004200 */
[C---:B------:R-:W-:Y:S02]  /*9340*/  FMUL.FTZ R7, R0.reuse, R127 ;  /* 0x0000007f00077220 */ /* 0x040fe40000410000 */
[----:B------:R-:W-:Y:S02]  /*9350*/  FMUL.FTZ R15, R0, R119 ;  /* 0x00000077000f7220 */ /* 0x000fe40000410000 */
[C---:B------:R-:W-:Y:S02]  /*9360*/  FMUL.FTZ R16, R2.reuse, R112 ;  /* 0x0000007002107220 */ /* 0x040fe40000410000 */
[----:B------:R-:W-:Y:S01]  /*9370*/  FMUL.FTZ R17, R2, R113 ;  /* 0x0000007102117220 */ /* 0x000fe20000410000 */
[----:B------:R-:W-:Y:S01]  /*9380*/  MUFU.EX2 R70, R150 ;  /* 0x0000009600467308 */ /* 0x000fe20000000800 */
[C---:B------:R-:W-:Y:S02]  /*9390*/  FMUL.FTZ R18, R0.reuse, R114 ;  /* 0x0000007200127220 */ /* 0x040fe40000410000 */
[----:B------:R-:W-:Y:S01]  /*93a0*/  FMUL.FTZ R19, R0, R115 ;  /* 0x0000007300137220 */ /* 0x000fe20000410000 */
[----:B--2---:R-:W-:Y:S01]  /*93b0*/  F2FP.BF16.PACK_AB R139, R110, R109 ;  /* 0x0000006d6e8b723e */ /* 0x004fe200000010ff */
[----:B------:R-:W-:Y:S01]  /*93c0*/  LDSM.16.MT88.4 R112, [R191+0x3000] ;  /* 0x00300000bf70783b */ /* 0x000fe20000004200 */
[C---:B------:R-:W-:Y:S02]  /*93d0*/  FMUL.FTZ R24, R2.reuse, R104 ;  /* 0x0000006802187220 */ /* 0x040fe40000410000 */
[----:B------:R-:W-:Y:S02]  /*93e0*/  FMUL.FTZ R25, R2, R105 ;  /* 0x0000006902197220 */ /* 0x000fe40000410000 */
[C---:B------:R-:W-:Y:S01]  /*93f0*/  FMUL.FTZ R26, R0.reuse, R106 ;  /* 0x0000006a001a7220 */ /* 0x040fe20000410000 */
[C---:B-1----:R-:W-:Y:S01]  /*9400*/  HMMA.16816.F32.BF16 R4, R136.reuse, R72, R4 ;  /* 0x000000488804723c */ /* 0x042fe20000041804 */
[----:B------:R-:W-:Y:S04]  /*9410*/  MUFU.EX2 R155, R152 ;  /* 0x00000098009b7308 */ /* 0x000fe80000000800 */
[C---:B------:R-:W-:Y:S02]  /*9420*/  FMUL.FTZ R27, R0.reuse, R107 ;  /* 0x0000006b001b7220 */ /* 0x040fe40000410000 */
[----:B------:R-:W-:Y:S01]  /*9430*/  LDSM.16.MT88.4 R104, [R190+0x3000] ;  /* 0x00300000be68783b */ /* 0x000fe20000004200 */
[C---:B------:R-:W-:Y:S03]  /*9440*/  HMMA.16816.F32.BF16 R8, R136.reuse, R74, R8 ;  /* 0x0000004a8808723c */ /* 0x040fe60000041808 */
[----:B------:R-:W-:Y:S01]  /*9450*/  MUFU.EX2 R152, R156 ;  /* 0x0000009c00987308 */ /* 0x000fe20000000800 */
[----:B------:R-:W-:Y:S02]  /*9460*/  FMUL.FTZ R23, R0, R111 ;  /* 0x0000006f00177220 */ /* 0x000fe40000410000 */
[C---:B------:R-:W-:Y:S01]  /*9470*/  FMUL.FTZ R28, R2.reuse, R100 ;  /* 0x00000064021c7220 */ /* 0x040fe20000410000 */
[----:B------:R-:W1:Y:S01]  /*9480*/  LDSM.16.MT88.4 R72, [R191] ;  /* 0x00000000bf48783b */ /* 0x000e620000004200 */
[----:B------:R-:W-:Y:S04]  /*9490*/  FMUL.FTZ R33, R2, R97 ;  /* 0x0000006102217220 */ /* 0x000fe80000410000 */
[C---:B------:R-:W-:Y:S01]  /*94a0*/  FMUL.FTZ R34, R0.reuse, R98 ;  /* 0x0000006200227220 */ /* 0x040fe20000410000 */
[----:B------:R-:W-:Y:S01]  /*94b0*/  MUFU.EX2 R150, R160 ;  /* 0x000000a000967308 */ /* 0x000fe20000000800 */
[----:B------:R-:W-:Y:S02]  /*94c0*/  FMUL.FTZ R35, R0, R99 ;  /* 0x0000006300237220 */ /* 0x000fe40000410000 */
[----:B------:R-:W-:Y:S02]  /*94d0*/  FMUL.FTZ R37, R2, R93 ;  /* 0x0000005d02257220 */ /* 0x000fe40000410000 */
[C---:B------:R-:W-:Y:S02]  /*94e0*/  FMUL.FTZ R38, R0.reuse, R94 ;  /* 0x0000005e00267220 */ /* 0x040fe40000410000 */
[----:B------:R-:W-:Y:S02]  /*94f0*/  FMUL.FTZ R39, R0, R95 ;  /* 0x0000005f00277220 */ /* 0x000fe40000410000 */
[C---:B------:R-:W-:Y:S01]  /*9500*/  FMUL.FTZ R40, R2.reuse, R88 ;  /* 0x0000005802287220 */ /* 0x040fe20000410000 */
[----:B------:R-:W-:Y:S01]  /*9510*/  MUFU.EX2 R230, R147 ;  /* 0x0000009300e67308 */ /* 0x000fe20000000800 */
[----:B------:R-:W-:Y:S02]  /*9520*/  FMUL.FTZ R41, R2, R89 ;  /* 0x0000005902297220 */ /* 0x000fe40000410000 */
[C---:B------:R-:W-:Y:S02]  /*9530*/  FMUL.FTZ R42, R0.reuse, R90 ;  /* 0x0000005a002a7220 */ /* 0x040fe40000410000 */
[----:B------:R-:W-:Y:S02]  /*9540*/  FMUL.FTZ R43, R0, R91 ;  /* 0x0000005b002b7220 */ /* 0x000fe40000410000 */
[----:B------:R-:W-:Y:S01]  /*9550*/  LDSM.16.MT88.4 R88, [R191+0x1800] ;  /* 0x00180000bf58783b */ /* 0x000fe20000004200 */
[----:B------:R-:W-:Y:S02]  /*9560*/  FMUL.FTZ R45, R2, R85 ;  /* 0x00000055022d7220 */ /* 0x000fe40000410000 */
        /* <DEDUP_REMOVED lines=8> */
[----:B------:R-:W-:Y:S01]  /*95f0*/  FMUL.FTZ R53, R2, R77 ;  /* 0x0000004d02357220 */ /* 0x000fe20000410000 */
[C---:B-1----:R-:W-:Y:S03]  /*9600*/  HMMA.16816.F32.BF16 R12, R136.reuse, R72, R12 ;  /* 0x00000048880c723c */ /* 0x042fe6000004180c */
[C---:B------:R-:W-:Y:S02]  /*9610*/  FMUL.FTZ R54, R0.reuse, R78 ;  /* 0x0000004e00367220 */ /* 0x040fe40000410000 */
[----:B------:R-:W-:Y:S02]  /*9620*/  FMUL.FTZ R55, R0, R79 ;  /* 0x0000004f00377220 */ /* 0x000fe40000410000 */
[----:B------:R-:W-:Y:S01]  /*9630*/  LDSM.16.MT88.4 R76, [R189+0x800] ;  /* 0x00080000bd4c783b */ /* 0x000fe20000004200 */
[C---:B------:R-:W-:Y:S04]  /*9640*/  HMMA.16816.F32.BF16 R16, R136.reuse, R74, R16 ;  /* 0x0000004a8810723c */ /* 0x040fe80000041810 */
[----:B------:R-:W-:Y:S02]  /*9650*/  FMUL.FTZ R29, R2, R101 ;  /* 0x00000065021d7220 */ /* 0x000fe40000410000 */
[C---:B------:R-:W-:Y:S01]  /*9660*/  FMUL.FTZ R30, R0.reuse, R102 ;  /* 0x00000066001e7220 */ /* 0x040fe20000410000 */
[----:B------:R-:W1:Y:S01]  /*9670*/  LDSM.16.MT88.4 R72, [R190] ;  /* 0x00000000be48783b */ /* 0x000e620000004200 */
[----:B------:R-:W-:Y:S01]  /*9680*/  FMUL.FTZ R31, R0, R103 ;  /* 0x00000067001f7220 */ /* 0x000fe20000410000 */
[----:B------:R-:W-:Y:S03]  /*9690*/  MUFU.EX2 R102, R140 ;  /* 0x0000008c00667308 */ /* 0x000fe60000000800 */
[C---:B------:R-:W-:Y:S02]  /*96a0*/  FMUL.FTZ R32, R2.reuse, R96 ;  /* 0x0000006002207220 */ /* 0x040fe40000410000 */
[C---:B------:R-:W-:Y:S02]  /*96b0*/  FMUL.FTZ R36, R2.reuse, R92 ;  /* 0x0000005c02247220 */ /* 0x040fe40000410000 */
[C---:B------:R-:W-:Y:S02]  /*96c0*/  FMUL.FTZ R44, R2.reuse, R84 ;  /* 0x00000054022c7220 */ /* 0x040fe40000410000 */
[C---:B------:R-:W-:Y:S01]  /*96d0*/  FMUL.FTZ R48, R2.reuse, R80 ;  /* 0x0000005002307220 */ /* 0x040fe20000410000 */
[----:B------:R-:W-:Y:S01]  /*96e0*/  MUFU.EX2 R84, R159 ;  /* 0x0000009f00547308 */ /* 0x000fe20000000800 */
[C---:B------:R-:W-:Y:S02]  /*96f0*/  FMUL.FTZ R60, R2.reuse, R60 ;  /* 0x0000003c023c7220 */ /* 0x040fe40000410000 */
[C---:B------:R-:W-:Y:S02]  /*9700*/  FMUL.FTZ R61, R2.reuse, R61 ;  /* 0x0000003d023d7220 */ /* 0x040fe40000410000 */
[C---:B------:R-:W-:Y:S02]  /*9710*/  FMUL.FTZ R64, R2.reuse, R64 ;  /* 0x0000004002407220 */ /* 0x040fe40000410000 */
[----:B------:R-:W-:Y:S02]  /*9720*/  FMUL.FTZ R65, R2, R65 ;  /* 0x0000004102417220 */ /* 0x000fe40000410000 */
[C---:B------:R-:W-:Y:S01]  /*9730*/  FMUL.FTZ R62, R0.reuse, R62 ;  /* 0x0000003e003e7220 */ /* 0x040fe20000410000 */
[----:B------:R-:W-:Y:S01]  /*9740*/  MUFU.EX2 R80, R151 ;  /* 0x0000009700507308 */ /* 0x000fe20000000800 */
[C---:B------:R-:W-:Y:S02]  /*9750*/  FMUL.FTZ R63, R0.reuse, R63 ;  /* 0x0000003f003f7220 */ /* 0x040fe40000410000 */
[C---:B------:R-:W-:Y:S02]  /*9760*/  FMUL.FTZ R66, R0.reuse, R66 ;  /* 0x0000004200427220 */ /* 0x040fe40000410000 */
[----:B------:R-:W-:Y:S02]  /*9770*/  FMUL.FTZ R67, R0, R67 ;  /* 0x0000004300437220 */ /* 0x000fe40000410000 */
[----:B---3--:R-:W-:Y:S03]  /*9780*/  FADD.FTZ R0, R68, R141 ;  /* 0x0000008d44007221 */ /* 0x008fe60000010000 */
[----:B------:R-:W-:Y:S01]  /*9790*/  MUFU.EX2 R92, R207 ;  /* 0x000000cf005c7308 */ /* 0x000fe20000000800 */
[C---:B-1----:R-:W-:Y:S09]  /*97a0*/  HMMA.16816.F32.BF16 R20, R136.reuse, R72, R20 ;  /* 0x000000488814723c */ /* 0x042ff20000041814 */
[----:B------:R-:W-:Y:S01]  /*97b0*/  MUFU.EX2 R159, R145 ;  /* 0x00000091009f7308 */ /* 0x000fe20000000800 */
[C---:B------:R-:W-:Y:S01]  /*97c0*/  HMMA.16816.F32.BF16 R24, R136.reuse, R74, R24 ;  /* 0x0000004a8818723c */ /* 0x040fe20000041818 */
[----:B------:R-:W1:Y:S08]  /*97d0*/  LDSM.16.MT88.4 R72, [R194] ;  /* 0x00000000c248783b */ /* 0x000e700000004200 */
[----:B------:R-:W-:Y:S10]  /*97e0*/  MUFU.EX2 R96, R211 ;  /* 0x000000d300607308 */ /* 0x000ff40000000800 */
[----:B------:R-:W-:Y:S10]  /*97f0*/  MUFU.EX2 R151, R157 ;  /* 0x0000009d00977308 */ /* 0x000ff40000000800 */
[----:B------:R-:W2:Y:S10]  /*9800*/  MUFU.EX2 R2, R154 ;  /* 0x0000009a00027308 */ /* 0x000eb40000000800 */
[----:B------:R-:W-:Y:S01]  /*9810*/  MUFU.EX2 R154, R142 ;  /* 0x0000008e009a7308 */ /* 0x000fe20000000800 */
[C---:B-1----:R-:W-:Y:S09]  /*9820*/  HMMA.16816.F32.BF16 R28, R136.reuse, R72, R28 ;  /* 0x00000048881c723c */ /* 0x042ff2000004181c */
[----:B------:R-:W1:Y:S03]  /*9830*/  MUFU.EX2 R103, R143 ;  /* 0x0000008f00677308 */ /* 0x000e660000000800 */
[----:B--2---:R-:W-:Y:S01]  /*9840*/  FADD.FTZ R0, R2, R0 ;  /* 0x0000000002007221 */ /* 0x004fe20000010000 */
[C---:B------:R-:W-:Y:S01]  /*9850*/  HMMA.16816.F32.BF16 R32, R136.reuse, R74, R32 ;  /* 0x0000004a8820723c */ /* 0x040fe20000041820 */
[----:B------:R-:W2:Y:S02]  /*9860*/  LDSM.16.MT88.4 R72, [R189+0x3800] ;  /* 0x00380000bd48783b */ /* 0x000ea40000004200 */
[----:B------:R-:W-:Y:S03]  /*9870*/  FADD.FTZ R0, R80, R0 ;  /* 0x0000000050007221 */ /* 0x000fe60000010000 */
[----:B------:R-:W-:Y:S01]  /*9880*/  MUFU.EX2 R145, R216 ;  /* 0x000000d800917308 */ /* 0x000fe20000000800 */
[----:B------:R-:W-:Y:S09]  /*9890*/  FADD.FTZ R0, R70, R0 ;  /* 0x0000000046007221 */ /* 0x000ff20000010000 */
[----:B------:R-:W3:Y:S10]  /*98a0*/  MUFU.EX2 R101, R225 ;  /* 0x000000e100657308 */ /* 0x000ef40000000800 */
[----:B------:R-:W-:Y:S10]  /*98b0*/  MUFU.EX2 R143, R222 ;  /* 0x000000de008f7308 */ /* 0x000ff40000000800 */
[----:B------:R-:W4:Y:S01]  /*98c0*/  MUFU.EX2 R142, R223 ;  /* 0x000000df008e7308 */ /* 0x000f220000000800 */
[C---:B--2---:R-:W-:Y:S09]  /*98d0*/  HMMA.16816.F32.BF16 R36, R136.reuse, R72, R36 ;  /* 0x000000488824723c */ /* 0x044ff20000041824 */
[----:B------:R-:W-:Y:S01]  /*98e0*/  MUFU.EX2 R141, R227 ;  /* 0x000000e3008d7308 */ /* 0x000fe20000000800 */
[C---:B------:R-:W-:Y:S01]  /*98f0*/  HMMA.16816.F32.BF16 R40, R136.reuse, R74, R40 ;  /* 0x0000004a8828723c */ /* 0x040fe20000041828 */
[----:B------:R-:W2:Y:S08]  /*9900*/  LDSM.16.MT88.4 R72, [R191+0x3800] ;  /* 0x00380000bf48783b */ /* 0x000eb00000004200 */
[----:B------:R-:W5:Y:S01]  /*9910*/  MUFU.EX2 R140, R229 ;  /* 0x000000e5008c7308 */ /* 0x000f620000000800 */
[C---:B--2---:R-:W-:Y:S08]  /*9920*/  HMMA.16816.F32.BF16 R44, R136.reuse, R72, R44 ;  /* 0x00000048882c723c */ /* 0x044ff0000004182c */
[C---:B------:R-:W-:Y:S01]  /*9930*/  HMMA.16816.F32.BF16 R48, R136.reuse, R74, R48 ;  /* 0x0000004a8830723c */ /* 0x040fe20000041830 */
[----:B------:R-:W2:Y:S07]  /*9940*/  LDSM.16.MT88.4 R72, [R190+0x3800] ;  /* 0x00380000be48783b */ /* 0x000eae0000004200 */
[C---:B--2---:R-:W-:Y:S08]  /*9950*/  HMMA.16816.F32.BF16 R52, R136.reuse, R72, R52 ;  /* 0x000000488834723c */ /* 0x044ff00000041834 */
[C---:B------:R-:W-:Y:S01]  /*9960*/  HMMA.16816.F32.BF16 R56, R136.reuse, R74, R56 ;  /* 0x0000004a8838723c */ /* 0x040fe20000041838 */
[----:B------:R-:W2:Y:S07]  /*9970*/  LDSM.16.MT88.4 R72, [R192+0x3800] ;  /* 0x00380000c048783b */ /* 0x000eae0000004200 */
[C---:B--2---:R-:W-:Y:S07]  /*9980*/  HMMA.16816.F32.BF16 R60, R136.reuse, R72, R60 ;  /* 0x00000048883c723c */ /* 0x044fee000004183c */
[----:B------:R-:W-:Y:S01]  /*9990*/  F2FP.BF16.PACK_AB R72, R2, R68 ;  /* 0x000000440248723e */ /* 0x000fe200000010ff */
[----:B------:R-:W-:Y:S01]  /*99a0*/  HMMA.16816.F32.BF16 R64, R136, R74, R64 ;  /* 0x0000004a8840723c */ /* 0x000fe20000041840 */
[----:B------:R-:W2:Y:S03]  /*99b0*/  MUFU.EX2 R68, R199 ;  /* 0x000000c700447308 */ /* 0x000ea60000000800 */
[----:B-1----:R-:W-:Y:S03]  /*99c0*/  F2FP.BF16.PACK_AB R73, R102, R103 ;  /* 0x000000676649723e */ /* 0x002fe600000010ff */
[----:B------:R-:W-:Y:S02]  /*99d0*/  F2FP.BF16.PACK_AB R74, R70, R80 ;  /* 0x00000050464a723e */ /* 0x000fe400000010ff */
[----:B------:R-:W1:Y:S02]  /*99e0*/  LDSM.16.MT88.4 R80, [R191+0x800] ;  /* 0x00080000bf50783b */ /* 0x000e640000004200 */
[----:B------:R-:W2:Y:S01]  /*99f0*/  MUFU.EX2 R2, R162 ;  /* 0x000000a200027308 */ /* 0x000ea20000000800 */
[----:B------:R-:W-:Y:S02]  /*9a00*/  F2FP.BF16.PACK_AB R75, R230, R232 ;  /* 0x000000e8e64b723e */ /* 0x000fe400000010ff */
[----:B---3--:R-:W-:Y:S02]  /*9a10*/  F2FP.BF16.PACK_AB R136, R100, R101 ;  /* 0x000000656488723e */ /* 0x008fe400000010ff */
[----:B----4-:R-:W-:Y:S02]  /*9a20*/  F2FP.BF16.PACK_AB R137, R142, R143 ;  /* 0x0000008f8e89723e */ /* 0x010fe400000010ff */
[----:B-----5:R-:W-:Y:S01]  /*9a30*/  F2FP.BF16.PACK_AB R139, R140, R141 ;  /* 0x0000008d8c8b723e */ /* 0x020fe200000010ff */
[C---:B------:R-:W-:Y:S02]  /*9a40*/  HMMA.16816.F32.BF16 R4, R72.reuse, R76, R4 ;  /* 0x0000004c4804723c */ /* 0x040fe40000041804 */
[----:B------:R-:W3:Y:S03]  /*9a50*/  MUFU.EX2 R70, R158 ;  /* 0x0000009e00467308 */ /* 0x000ee60000000800 */
[----:B--2---:R-:W-:Y:S03]  /*9a60*/  FADD.FTZ R0, R68, R0 ;  /* 0x0000000044007221 */ /* 0x004fe60000010000 */
[C---:B------:R-:W-:Y:S01]  /*9a70*/  HMMA.16816.F32.BF16 R8, R72.reuse, R78, R8 ;  /* 0x0000004e4808723c */ /* 0x040fe20000041808 */
[----:B------:R-:W2:Y:S03]  /*9a80*/  LDSM.16.MT88.4 R76, [R190+0x800] ;  /* 0x00080000be4c783b */ /* 0x000ea60000004200 */
[----:B------:R-:W-:Y:S01]  /*9a90*/  MUFU.EX2 R199, R149 ;  /* 0x0000009500c77308 */ /* 0x000fe20000000800 */
[----:B------:R-:W-:Y:S04]  /*9aa0*/  FADD.FTZ R0, R2, R0 ;  /* 0x0000000002007221 */ /* 0x000fe80000010000 */
[----:B------:R-:W-:Y:S05]  /*9ab0*/  FADD.FTZ R0, R84, R0 ;  /* 0x0000000054007221 */ /* 0x000fea0000010000 */
[----:B------:R-:W4:Y:S01]  /*9ac0*/  MUFU.EX2 R162, R148 ;  /* 0x0000009400a27308 */ /* 0x000f220000000800 */
[C---:B---3--:R-:W-:Y:S01]  /*9ad0*/  FADD.FTZ R0, R70.reuse, R0 ;  /* 0x0000000046007221 */ /* 0x048fe20000010000 */
[C---:B-1----:R-:W-:Y:S08]  /*9ae0*/  HMMA.16816.F32.BF16 R12, R72.reuse, R80, R12 ;  /* 0x00000050480c723c */ /* 0x042ff0000004180c */
[----:B------:R-:W1:Y:S01]  /*9af0*/  MUFU.EX2 R158, R144 ;  /* 0x00000090009e7308 */ /* 0x000e620000000800 */
[C---:B------:R-:W-:Y:S01]  /*9b00*/  HMMA.16816.F32.BF16 R16, R72.reuse, R82, R16 ;  /* 0x000000524810723c */ /* 0x040fe20000041810 */
[----:B------:R-:W3:Y:S08]  /*9b10*/  LDSM.16.MT88.4 R80, [R192+0x800] ;  /* 0x00080000c050783b */ /* 0x000ef00000004200 */
[----:B------:R-:W-:Y:S01]  /*9b20*/  MUFU.EX2 R149, R161 ;  /* 0x000000a100957308 */ /* 0x000fe20000000800 */
[C---:B--2---:R-:W-:Y:S09]  /*9b30*/  HMMA.16816.F32.BF16 R20, R72.reuse, R76, R20 ;  /* 0x0000004c4814723c */ /* 0x044ff20000041814 */
[----:B------:R-:W-:Y:S01]  /*9b40*/  MUFU.EX2 R148, R163 ;  /* 0x000000a300947308 */ /* 0x000fe20000000800 */
[C---:B------:R-:W-:Y:S01]  /*9b50*/  HMMA.16816.F32.BF16 R24, R72.reuse, R78, R24 ;  /* 0x0000004e4818723c */ /* 0x040fe20000041818 */
[----:B------:R-:W2:Y:S08]  /*9b60*/  LDSM.16.MT88.4 R76, [R189+0x4000] ;  /* 0x00400000bd4c783b */ /* 0x000eb00000004200 */
[----:B------:R-:W-:Y:S01]  /*9b70*/  MUFU.EX2 R144, R220 ;  /* 0x000000dc00907308 */ /* 0x000fe20000000800 */
[C---:B---3--:R-:W-:Y:S08]  /*9b80*/  HMMA.16816.F32.BF16 R28, R72.reuse, R80, R28 ;  /* 0x00000050481c723c */ /* 0x048ff0000004181c */
[C---:B------:R-:W-:Y:S01]  /*9b90*/  HMMA.16816.F32.BF16 R32, R72.reuse, R82, R32 ;  /* 0x000000524820723c */ /* 0x040fe20000041820 */
[----:B------:R-:W3:Y:S07]  /*9ba0*/  LDSM.16.MT88.4 R80, [R191+0x4000] ;  /* 0x00400000bf50783b */ /* 0x000eee0000004200 */
[C---:B--2---:R-:W-:Y:S08]  /*9bb0*/  HMMA.16816.F32.BF16 R36, R72.reuse, R76, R36 ;  /* 0x0000004c4824723c */ /* 0x044ff00000041824 */
[C---:B------:R-:W-:Y:S01]  /*9bc0*/  HMMA.16816.F32.BF16 R40, R72.reuse, R78, R40 ;  /* 0x0000004e4828723c */ /* 0x040fe20000041828 */
[----:B------:R-:W2:Y:S07]  /*9bd0*/  LDSM.16.MT88.4 R76, [R190+0x4000] ;  /* 0x00400000be4c783b */ /* 0x000eae0000004200 */
[C---:B---3--:R-:W-:Y:S08]  /*9be0*/  HMMA.16816.F32.BF16 R44, R72.reuse, R80, R44 ;  /* 0x00000050482c723c */ /* 0x048ff0000004182c */
[C---:B------:R-:W-:Y:S01]  /*9bf0*/  HMMA.16816.F32.BF16 R48, R72.reuse, R82, R48 ;  /* 0x000000524830723c */ /* 0x040fe20000041830 */
[----:B------:R-:W3:Y:S07]  /*9c00*/  LDSM.16.MT88.4 R80, [R192+0x4000] ;  /* 0x00400000c050783b */ /* 0x000eee0000004200 */
[C---:B--2---:R-:W-:Y:S08]  /*9c10*/  HMMA.16816.F32.BF16 R52, R72.reuse, R76, R52 ;  /* 0x0000004c4834723c */ /* 0x044ff00000041834 */
[C---:B------:R-:W-:Y:S01]  /*9c20*/  HMMA.16816.F32.BF16 R56, R72.reuse, R78, R56 ;  /* 0x0000004e4838723c */ /* 0x040fe20000041838 */
[----:B------:R-:W2:Y:S07]  /*9c30*/  LDSM.16.MT88.4 R76, [R189+0x1000] ;  /* 0x00100000bd4c783b */ /* 0x000eae0000004200 */
[C---:B---3--:R-:W-:Y:S08]  /*9c40*/  HMMA.16816.F32.BF16 R60, R72.reuse, R80, R60 ;  /* 0x00000050483c723c */ /* 0x048ff0000004183c */
[----:B------:R-:W-:Y:S01]  /*9c50*/  HMMA.16816.F32.BF16 R64, R72, R82, R64 ;  /* 0x000000524840723c */ /* 0x000fe20000041840 */
[----:B------:R-:W3:Y:S06]  /*9c60*/  LDSM.16.MT88.4 R80, [R191+0x1000] ;  /* 0x00100000bf50783b */ /* 0x000eec0000004200 */
[----:B------:R-:W-:Y:S02]  /*9c70*/  F2FP.BF16.PACK_AB R74, R70, R84 ;  /* 0x00000054464a723e */ /* 0x000fe400000010ff */
[----:B------:R-:W5:Y:S01]  /*9c80*/  LDSM.16.MT88.4 R84, [R190+0x1000] ;  /* 0x00100000be54783b */ /* 0x000f620000004200 */
[----:B------:R-:W-:Y:S02]  /*9c90*/  MUFU.EX2 R70, R201 ;  /* 0x000000c900467308 */ /* 0x000fe40000000800 */
[----:B------:R-:W-:Y:S02]  /*9ca0*/  F2FP.BF16.PACK_AB R72, R2, R68 ;  /* 0x000000440248723e */ /* 0x000fe400000010ff */
[----:B----4-:R-:W-:Y:S02]  /*9cb0*/  F2FP.BF16.PACK_AB R73, R162, R199 ;  /* 0x000000c7a249723e */ /* 0x010fe400000010ff */
[----:B-1----:R-:W-:Y:S04]  /*9cc0*/  F2FP.BF16.PACK_AB R75, R158, R159 ;  /* 0x0000009f9e4b723e */ /* 0x002fe800000010ff */
[----:B------:R-:W1:Y:S03]  /*9cd0*/  MUFU.EX2 R68, R209 ;  /* 0x000000d100447308 */ /* 0x000e660000000800 */
[C---:B--2---:R-:W-:Y:S07]  /*9ce0*/  HMMA.16816.F32.BF16 R4, R72.reuse, R76, R4 ;  /* 0x0000004c4804723c */ /* 0x044fee0000041804 */
[----:B------:R-:W2:Y:S01]  /*9cf0*/  MUFU.EX2 R2, R208 ;  /* 0x000000d000027308 */ /* 0x000ea20000000800 */
[C---:B------:R-:W-:Y:S01]  /*9d00*/  HMMA.16816.F32.BF16 R8, R72.reuse, R78, R8 ;  /* 0x0000004e4808723c */ /* 0x040fe20000041808 */
[----:B------:R-:W4:Y:S07]  /*9d10*/  LDSM.16.MT88.4 R76, [R192+0x1000] ;  /* 0x00100000c04c783b */ /* 0x000f2e0000004200 */
[C---:B---3--:R-:W-:Y:S04]  /*9d20*/  HMMA.16816.F32.BF16 R12, R72.reuse, R80, R12 ;  /* 0x00000050480c723c */ /* 0x048fe8000004180c */
[----:B-1----:R-:W-:Y:S04]  /*9d30*/  FADD.FTZ R0, R68, R0 ;  /* 0x0000000044007221 */ /* 0x002fe80000010000 */
[C---:B------:R-:W-:Y:S01]  /*9d40*/  HMMA.16816.F32.BF16 R16, R72.reuse, R82, R16 ;  /* 0x000000524810723c */ /* 0x040fe20000041810 */
[----:B------:R-:W1:Y:S03]  /*9d50*/  LDSM.16.MT88.4 R80, [R189+0x4800] ;  /* 0x00480000bd50783b */ /* 0x000e660000004200 */
[----:B--2---:R-:W-:Y:S04]  /*9d60*/  FADD.FTZ R0, R2, R0 ;  /* 0x0000000002007221 */ /* 0x004fe80000010000 */
[C---:B-----5:R-:W-:Y:S04]  /*9d70*/  HMMA.16816.F32.BF16 R20, R72.reuse, R84, R20 ;  /* 0x000000544814723c */ /* 0x060fe80000041814 */
[----:B------:R-:W-:Y:S04]  /*9d80*/  FADD.FTZ R0, R92, R0 ;  /* 0x000000005c007221 */ /* 0x000fe80000010000 */
[C---:B------:R-:W-:Y:S01]  /*9d90*/  HMMA.16816.F32.BF16 R24, R72.reuse, R86, R24 ;  /* 0x000000564818723c */ /* 0x040fe20000041818 */
[----:B------:R-:W2:Y:S03]  /*9da0*/  LDSM.16.MT88.4 R84, [R191+0x4800] ;  /* 0x00480000bf54783b */ /* 0x000ea60000004200 */
[----:B------:R-:W-:Y:S04]  /*9db0*/  FADD.FTZ R0, R70, R0 ;  /* 0x0000000046007221 */ /* 0x000fe80000010000 */
[C---:B----4-:R-:W-:Y:S08]  /*9dc0*/  HMMA.16816.F32.BF16 R28, R72.reuse, R76, R28 ;  /* 0x0000004c481c723c */ /* 0x050ff0000004181c */
        /* <DEDUP_REMOVED lines=23> */
[----:B---3--:R-:W-:Y:S03]  /*9f40*/  FADD.FTZ R0, R68, R0 ;  /* 0x0000000044007221 */ /* 0x008fe60000010000 */
[C---:B------:R-:W-:Y:S01]  /*9f50*/  HMMA.16816.F32.BF16 R8, R76.reuse, R86, R8 ;  /* 0x000000564c08723c */ /* 0x040fe20000041808 */
[----:B------:R-:W3:Y:S03]  /*9f60*/  LDSM.16.MT88.4 R84, [R189+0x5000] ;  /* 0x00500000bd54783b */ /* 0x000ee60000004200 */
[----:B-1----:R-:W-:Y:S04]  /*9f70*/  FADD.FTZ R0, R2, R0 ;  /* 0x0000000002007221 */ /* 0x002fe80000010000 */
        /* <DEDUP_REMOVED lines=40> */
[----:B------:R-:W2:Y:S03]  /*a200*/  LDSM.16.MT88.4 R92, [R190+0x5800] ;  /* 0x00580000be5c783b */ /* 0x000ea60000004200 */
[----:B------:R-:W-:Y:S04]  /*a210*/  FADD.FTZ R0, R101, R0 ;  /* 0x0000000065007221 */ /* 0x000fe80000010000 */
[C---:B----4-:R-:W-:Y:S04]  /*a220*/  HMMA.16816.F32.BF16 R20, R72.reuse, R88, R20 ;  /* 0x000000584814723c */ /* 0x050fe80000041814 */
[----:B------:R-:W-:Y:S04]  /*a230*/  FADD.FTZ R0, R100, R0 ;  /* 0x0000000064007221 */ /* 0x000fe80000010000 */
        /* <DEDUP_REMOVED lines=11> */
[----:B------:R-:W1:Y:S01]  /*a2f0*/  MUFU.EX2 R68, R228 ;  /* 0x000000e400447308 */ /* 0x000e620000000800 */
[----:B------:R-:W-:Y:S02]  /*a300*/  FADD.FTZ R2, R109, R108 ;  /* 0x0000006c6d027221 */ /* 0x000fe40000010000 */
[C---:B------:R-:W-:Y:S01]  /*a310*/  HMMA.16816.F32.BF16 R40, R72.reuse, R82, R40 ;  /* 0x000000524828723c */ /* 0x040fe20000041828 */
[----:B------:R-:W4:Y:S07]  /*a320*/  LDSM.16.MT88.4 R80, [R189+0x2800] ;  /* 0x00280000bd50783b */ /* 0x000f2e0000004200 */
[C---:B---3--:R-:W-:Y:S04]  /*a330*/  HMMA.16816.F32.BF16 R44, R72.reuse, R84, R44 ;  /* 0x00000054482c723c */ /* 0x048fe8000004182c */
[----:B-----5:R-:W-:Y:S04]  /*a340*/  FADD.FTZ R0, R70, R0 ;  /* 0x0000000046007221 */ /* 0x020fe80000010000 */
[C---:B------:R-:W-:Y:S01]  /*a350*/  HMMA.16816.F32.BF16 R48, R72.reuse, R86, R48 ;  /* 0x000000564830723c */ /* 0x040fe20000041830 */
[----:B------:R-:W3:Y:S03]  /*a360*/  LDSM.16.MT88.4 R84, [R191+0x2800] ;  /* 0x00280000bf54783b */ /* 0x000ee60000004200 */
[C---:B-1----:R-:W-:Y:S01]  /*a370*/  F2FP.BF16.PACK_AB R138, R68.reuse, R70 ;  /* 0x00000046448a723e */ /* 0x042fe200000010ff */
[----:B------:R-:W-:Y:S01]  /*a380*/  FADD.FTZ R215, R68, R0 ;  /* 0x0000000044d77221 */ /* 0x000fe20000010000 */
[----:B------:R-:W-:Y:S02]  /*a390*/  MOV R68, R3 ;  /* 0x0000000300447202 */ /* 0x000fe40000000f00 */
[C---:B--2---:R-:W-:Y:S04]  /*a3a0*/  HMMA.16816.F32.BF16 R52, R72.reuse, R92, R52 ;  /* 0x0000005c4834723c */ /* 0x044fe80000041834 */
[----:B------:R-:W-:Y:S04]  /*a3b0*/  FADD.FTZ R0, R110, R2 ;  /* 0x000000026e007221 */ /* 0x000fe80000010000 */
[C---:B------:R-:W-:Y:S01]  /*a3c0*/  HMMA.16816.F32.BF16 R56, R72.reuse, R94, R56 ;  /* 0x0000005e4838723c */ /* 0x040fe20000041838 */
[----:B------:R-:W1:Y:S03]  /*a3d0*/  LDSM.16.MT88.4 R92, [R190+0x2800] ;  /* 0x00280000be5c783b */ /* 0x000e660000004200 */
[----:B------:R-:W-:Y:S04]  /*a3e0*/  FADD.FTZ R0, R103, R0 ;  /* 0x0000000067007221 */ /* 0x000fe80000010000 */
[C---:B----4-:R-:W-:Y:S04]  /*a3f0*/  HMMA.16816.F32.BF16 R60, R72.reuse, R88, R60 ;  /* 0x00000058483c723c */ /* 0x050fe8000004183c */
[----:B------:R-:W-:Y:S04]  /*a400*/  FADD.FTZ R0, R102, R0 ;  /* 0x0000000066007221 */ /* 0x000fe80000010000 */
[----:B------:R-:W-:Y:S01]  /*a410*/  HMMA.16816.F32.BF16 R64, R72, R90, R64 ;  /* 0x0000005a4840723c */ /* 0x000fe20000041840 */
[----:B------:R-:W2:Y:S03]  /*a420*/  LDSM.16.MT88.4 R72, [R192+0x2800] ;  /* 0x00280000c048783b */ /* 0x000ea60000004200 */
[----:B------:R-:W-:Y:S04]  /*a430*/  FADD.FTZ R0, R232, R0 ;  /* 0x00000000e8007221 */ /* 0x000fe80000010000 */
[C---:B------:R-:W-:Y:S01]  /*a440*/  HMMA.16816.F32.BF16 R4, R76.reuse, R80, R4 ;  /* 0x000000504c04723c */ /* 0x040fe20000041804 */
[----:B------:R-:W4:Y:S04]  /*a450*/  LDSM.16.MT88.4 R88, [R189+0x6000] ;  /* 0x00600000bd58783b */ /* 0x000f280000004200 */
[----:B------:R-:W-:Y:S03]  /*a460*/  FADD.FTZ R0, R230, R0 ;  /* 0x00000000e6007221 */ /* 0x000fe60000010000 */
[C---:B------:R-:W-:Y:S01]  /*a470*/  HMMA.16816.F32.BF16 R8, R76.reuse, R82, R8 ;  /* 0x000000524c08723c */ /* 0x040fe20000041808 */
[----:B------:R-:W5:Y:S03]  /*a480*/  LDSM.16.MT88.4 R80, [R190+0x6000] ;  /* 0x00600000be50783b */ /* 0x000f660000004200 */
[----:B------:R-:W-:Y:S04]  /*a490*/  FADD.FTZ R0, R199, R0 ;  /* 0x00000000c7007221 */ /* 0x000fe80000010000 */
[C---:B---3--:R-:W-:Y:S04]  /*a4a0*/  HMMA.16816.F32.BF16 R12, R76.reuse, R84, R12 ;  /* 0x000000544c0c723c */ /* 0x048fe8000004180c */
[----:B------:R-:W-:Y:S04]  /*a4b0*/  FADD.FTZ R0, R162, R0 ;  /* 0x00000000a2007221 */ /* 0x000fe80000010000 */
[C---:B------:R-:W-:Y:S01]  /*a4c0*/  HMMA.16816.F32.BF16 R16, R76.reuse, R86, R16 ;  /* 0x000000564c10723c */ /* 0x040fe20000041810 */
[----:B------:R-:W3:Y:S03]  /*a4d0*/  LDSM.16.MT88.4 R84, [R192+0x6000] ;  /* 0x00600000c054783b */ /* 0x000ee60000004200 */
[----:B------:R-:W-:Y:S04]  /*a4e0*/  FADD.FTZ R0, R159, R0 ;  /* 0x000000009f007221 */ /* 0x000fe80000010000 */
[C---:B-1----:R-:W-:Y:S04]  /*a4f0*/  HMMA.16816.F32.BF16 R20, R76.reuse, R92, R20 ;  /* 0x0000005c4c14723c */ /* 0x042fe80000041814 */
[----:B------:R-:W-:Y:S04]  /*a500*/  FADD.FTZ R0, R158, R0 ;  /* 0x000000009e007221 */ /* 0x000fe80000010000 */
[C---:B------:R-:W-:Y:S04]  /*a510*/  HMMA.16816.F32.BF16 R24, R76.reuse, R94, R24 ;  /* 0x0000005e4c18723c */ /* 0x040fe80000041818 */
[----:B------:R-:W-:Y:S04]  /*a520*/  FADD.FTZ R0, R155, R0 ;  /* 0x000000009b007221 */ /* 0x000fe80000010000 */
[C---:B--2---:R-:W-:Y:S04]  /*a530*/  HMMA.16816.F32.BF16 R28, R76.reuse, R72, R28 ;  /* 0x000000484c1c723c */ /* 0x044fe8000004181c */
[----:B------:R-:W-:Y:S04]  /*a540*/  FADD.FTZ R0, R154, R0 ;  /* 0x000000009a007221 */ /* 0x000fe80000010000 */
[C---:B------:R-:W-:Y:S01]  /*a550*/  HMMA.16816.F32.BF16 R32, R76.reuse, R74, R32 ;  /* 0x0000004a4c20723c */ /* 0x040fe20000041820 */
[----:B------:R-:W-:Y:S03]  /*a560*/  LDSM.16.MT88.4 R72, [R190+0x6800] ;  /* 0x00680000be48783b */ /* 0x000fe60000004200 */
[----:B------:R-:W-:Y:S04]  /*a570*/  FADD.FTZ R0, R153, R0 ;  /* 0x0000000099007221 */ /* 0x000fe80000010000 */
[C---:B----4-:R-:W-:Y:S04]  /*a580*/  HMMA.16816.F32.BF16 R36, R76.reuse, R88, R36 ;  /* 0x000000584c24723c */ /* 0x050fe80000041824 */
[----:B------:R-:W-:Y:S04]  /*a590*/  FADD.FTZ R0, R152, R0 ;  /* 0x0000000098007221 */ /* 0x000fe80000010000 */
[C---:B------:R-:W-:Y:S01]  /*a5a0*/  HMMA.16816.F32.BF16 R40, R76.reuse, R90, R40 ;  /* 0x0000005a4c28723c */ /* 0x040fe20000041828 */
[----:B------:R-:W-:Y:S03]  /*a5b0*/  LDSM.16.MT88.4 R88, [R189+0x6800] ;  /* 0x00680000bd58783b */ /* 0x000fe60000004200 */
[----:B------:R-:W-:Y:S04]  /*a5c0*/  FADD.FTZ R0, R151, R0 ;  /* 0x0000000097007221 */ /* 0x000fe80000010000 */
[C---:B------:R-:W-:Y:S04]  /*a5d0*/  HMMA.16816.F32.BF16 R44, R76.reuse, R96, R44 ;  /* 0x000000604c2c723c */ /* 0x040fe8000004182c */
[----:B------:R-:W-:Y:S04]  /*a5e0*/  FADD.FTZ R0, R150, R0 ;  /* 0x0000000096007221 */ /* 0x000fe80000010000 */
[C---:B------:R-:W-:Y:S01]  /*a5f0*/  HMMA.16816.F32.BF16 R48, R76.reuse, R98, R48 ;  /* 0x000000624c30723c */ /* 0x040fe20000041830 */
[----:B------:R-:W1:Y:S03]  /*a600*/  LDSM.16.MT88.4 R96, [R192+0x3000] ;  /* 0x00300000c060783b */ /* 0x000e660000004200 */
[----:B------:R-:W-:Y:S04]  /*a610*/  FADD.FTZ R0, R149, R0 ;  /* 0x0000000095007221 */ /* 0x000fe80000010000 */
[C---:B-----5:R-:W-:Y:S04]  /*a620*/  HMMA.16816.F32.BF16 R52, R76.reuse, R80, R52 ;  /* 0x000000504c34723c */ /* 0x060fe80000041834 */
[----:B------:R-:W-:Y:S04]  /*a630*/  FADD.FTZ R0, R148, R0 ;  /* 0x0000000094007221 */ /* 0x000fe80000010000 */
[C---:B------:R-:W-:Y:S01]  /*a640*/  HMMA.16816.F32.BF16 R56, R76.reuse, R82, R56 ;  /* 0x000000524c38723c */ /* 0x040fe20000041838 */
[----:B------:R-:W2:Y:S03]  /*a650*/  LDSM.16.MT88.4 R80, [R191+0x6800] ;  /* 0x00680000bf50783b */ /* 0x000ea60000004200 */
[----:B------:R-:W-:Y:S04]  /*a660*/  FADD.FTZ R0, R147, R0 ;  /* 0x0000000093007221 */ /* 0x000fe80000010000 */
[C---:B---3--:R-:W-:Y:S04]  /*a670*/  HMMA.16816.F32.BF16 R60, R76.reuse, R84, R60 ;  /* 0x000000544c3c723c */ /* 0x048fe8000004183c */
[----:B------:R-:W-:Y:S04]  /*a680*/  FADD.FTZ R0, R146, R0 ;  /* 0x0000000092007221 */ /* 0x000fe80000010000 */
[----:B------:R-:W-:Y:S04]  /*a690*/  HMMA.16816.F32.BF16 R64, R76, R86, R64 ;  /* 0x000000564c40723c */ /* 0x000fe80000041840 */
[----:B------:R-:W-:Y:S04]  /*a6a0*/  FADD.FTZ R0, R145, R0 ;  /* 0x0000000091007221 */ /* 0x000fe80000010000 */
[C---:B------:R-:W-:Y:S01]  /*a6b0*/  HMMA.16816.F32.BF16 R124, R136.reuse, R120, R4 ;  /* 0x00000078887c723c */ /* 0x040fe20000041804 */
[----:B------:R-:W3:Y:S04]  /*a6c0*/  LDSM.16.MT88.4 R4, [R192+0x6800] ;  /* 0x00680000c004783b */ /* 0x000ee80000004200 */
[----:B------:R-:W-:Y:S03]  /*a6d0*/  FADD.FTZ R0, R144, R0 ;  /* 0x0000000090007221 */ /* 0x000fe60000010000 */
[C---:B------:R-:W-:Y:S04]  /*a6e0*/  HMMA.16816.F32.BF16 R120, R136.reuse, R122, R8 ;  /* 0x0000007a8878723c */ /* 0x040fe80000041808 */
[----:B------:R-:W-:Y:S04]  /*a6f0*/  FADD.FTZ R0, R143, R0 ;  /* 0x000000008f007221 */ /* 0x000fe80000010000 */
[C---:B------:R-:W-:Y:S04]  /*a700*/  HMMA.16816.F32.BF16 R116, R136.reuse, R112, R12 ;  /* 0x000000708874723c */ /* 0x040fe8000004180c */
[----:B------:R-:W-:Y:S04]  /*a710*/  FADD.FTZ R0, R142, R0 ;  /* 0x000000008e007221 */ /* 0x000fe80000010000 */
[C---:B------:R-:W-:Y:S04]  /*a720*/  HMMA.16816.F32.BF16 R112, R136.reuse, R114, R16 ;  /* 0x000000728870723c */ /* 0x040fe80000041810 */
[----:B------:R-:W-:Y:S01]  /*a730*/  FADD.FTZ R2, R141, R0 ;  /* 0x000000008d027221 */ /* 0x000fe20000010000 */
[----:B------:R-:W-:Y:S03]  /*a740*/  IADD3 R0, R214, -0x1, RZ ;  /* 0xffffffffd6007810 */ /* 0x000fe60007ffe0ff */
[C---:B------:R-:W-:Y:S04]  /*a750*/  HMMA.16816.F32.BF16 R108, R136.reuse, R104, R20 ;  /* 0x00000068886c723c */ /* 0x040fe80000041814 */
[----:B------:R-:W-:Y:S01]  /*a760*/  FADD.FTZ R230, R140, R2 ;  /* 0x000000028ce67221 */ /* 0x000fe20000010000 */
[----:B------:R-:W-:Y:S03]  /*a770*/  MOV R214, R0 ;  /* 0x0000000000d67202 */ /* 0x000fe60000000f00 */
[C---:B------:R-:W-:Y:S08]  /*a780*/  HMMA.16816.F32.BF16 R104, R136.reuse, R106, R24 ;  /* 0x0000006a8868723c */ /* 0x040ff00000041818 */
[C---:B-1----:R-:W-:Y:S08]  /*a790*/  HMMA.16816.F32.BF16 R100, R136.reuse, R96, R28 ;  /* 0x000000608864723c */ /* 0x042ff0000004181c */
[C---:B------:R-:W-:Y:S08]  /*a7a0*/  HMMA.16816.F32.BF16 R96, R136.reuse, R98, R32 ;  /* 0x000000628860723c */ /* 0x040ff00000041820 */
[C---:B------:R-:W-:Y:S08]  /*a7b0*/  HMMA.16816.F32.BF16 R92, R136.reuse, R88, R36 ;  /* 0x00000058885c723c */ /* 0x040ff00000041824 */
[C---:B------:R-:W-:Y:S08]  /*a7c0*/  HMMA.16816.F32.BF16 R88, R136.reuse, R90, R40 ;  /* 0x0000005a8858723c */ /* 0x040ff00000041828 */
[C---:B--2---:R-:W-:Y:S08]  /*a7d0*/  HMMA.16816.F32.BF16 R84, R136.reuse, R80, R44 ;  /* 0x000000508854723c */ /* 0x044ff0000004182c */
[C---:B------:R-:W-:Y:S08]  /*a7e0*/  HMMA.16816.F32.BF16 R80, R136.reuse, R82, R48 ;  /* 0x000000528850723c */ /* 0x040ff00000041830 */
[C---:B------:R-:W-:Y:S08]  /*a7f0*/  HMMA.16816.F32.BF16 R76, R136.reuse, R72, R52 ;  /* 0x00000048884c723c */ /* 0x040ff00000041834 */
[C---:B------:R-:W-:Y:S08]  /*a800*/  HMMA.16816.F32.BF16 R72, R136.reuse, R74, R56 ;  /* 0x0000004a8848723c */ /* 0x040ff00000041838 */
[C---:B---3--:R-:W-:Y:S08]  /*a810*/  HMMA.16816.F32.BF16 R60, R136.reuse, R4, R60 ;  /* 0x00000004883c723c */ /* 0x048ff0000004183c */
[----:B------:R-:W-:Y:S01]  /*a820*/  HMMA.16816.F32.BF16 R64, R136, R6, R64 ;  /* 0x000000068840723c */ /* 0x000fe20000041840 */
[----:B------:R-:W-:Y:S07]  /*a830*/  @!UPT UIADD3 URZ, URZ, URZ, URZ ;  /* 0x0000003f3f3ff290 */ /* 0x000fee000fffe03f */
[----:B------:R-:W-:-:S11]  /*a840*/  @P0 BRA `(.L_x_216) ;  /* 0xffffc15000000947 */ /* 0x000fd6000383ffff */
.L_x_201:
[----:B------:R-:W-:Y:S05]  /*a850*/  BRA.DIV ~URZ, `(.L_x_217) ;  /* 0x00004d327f007947 */ /* 0x000fea000b800000 */
[----:B------:R-:W1:Y:S04]  /*a860*/  SHFL.BFLY PT, R0, R215, 0x2, 0x1f ;  /* 0x0c401f00d7007f89 */ /* 0x000e6800000e0000 */
[----:B------:R-:W2:Y:S01]  /*a870*/  SHFL.BFLY PT, R2, R230, 0x2, 0x1f ;  /* 0x0c401f00e6027f89 */ /* 0x000ea200000e0000 */
[----:B-1----:R-:W-:-:S02]  /*a880*/  FADD.FTZ R0, R0, R215 ;  /* 0x000000d700007221 */ /* 0x002fc40000010000 */
[----:B--2---:R-:W-:-:S03]  /*a890*/  FADD.FTZ R4, R2, R230 ;  /* 0x000000e602047221 */ /* 0x004fc60000010000 */
[----:B------:R-:W1:Y:S04]  /*a8a0*/  SHFL.BFLY PT, R5, R0, 0x1, 0x1f ;  /* 0x0c201f0000057f89 */ /* 0x000e6800000e0000 */
[----:B------:R2:W3:Y:S01]  /*a8b0*/  SHFL.BFLY PT, R3, R4, 0x1, 0x1f ;  /* 0x0c201f0004037f89 */ /* 0x0004e200000e0000 */
[----:B-1----:R-:W-:-:S05]  /*a8c0*/  FADD.FTZ R5, R0, R5 ;  /* 0x0000000500057221 */ /* 0x002fca0000010000 */
.L_x_299:
[----:B------:R-:W-:Y:S01]  /*a8d0*/  FSETP.NE.FTZ.AND P1, PT, R5, RZ, PT ;  /* 0x000000ff0500720b */ /* 0x000fe20003f35000 */
[----:B---3--:R-:W-:Y:S01]  /*a8e0*/  FADD.FTZ R3, R3, R4 ;  /* 0x0000000403037221 */ /* 0x008fe20000010000 */
[----:B------:R-:W-:Y:S02]  /*a8f0*/  MOV R2, RZ ;  /* 0x000000ff00027202 */ /* 0x000fe40000000f00 */
[----:B------:R-:W-:Y:S02]  /*a900*/  MOV R0, RZ ;  /* 0x000000ff00007202 */ /* 0x000fe40000000f00 */
[----:B------:R-:W-:-:S02]  /*a910*/  FSETP.NE.FTZ.AND P0, PT, R3, RZ, PT ;  /* 0x000000ff0300720b */ /* 0x000fc40003f15000 */
[----:B------:R-:W-:Y:S02]  /*a920*/  MOV R23, 0xff800000 ;  /* 0xff80000000177802 */ /* 0x000fe40000000f00 */
[----:B------:R-:W-:-:S03]  /*a930*/  MOV R22, 0xff800000 ;  /* 0xff80000000167802 */ /* 0x000fc60000000f00 */
[----:B------:R-:W1:Y:S01]  /*a940*/  @P1 MUFU.RCP R2, R5 ;  /* 0x0000000500021308 */ /* 0x000e620000001000 */
[----:B--2---:R-:W-:-:S05]  /*a950*/  @P1 MOV R4, 0x3f317218 ;  /* 0x3f31721800041802 */ /* 0x004fca0000000f00 */
        /* <DEDUP_REMOVED lines=37> */
[----:B-1----:R-:W-:Y:S02]  /*abb0*/  FMUL.FTZ R96, R0, R126 ;  /* 0x0000007e00607220 */ /* 0x002fe40000410000 */
[----:B------:R-:W-:Y:S01]  /*abc0*/  @P1 FFMA.FTZ R23, R4, R69, R6 ;  /* 0x0000004504171223 */ /* 0x000fe20000010006 */
[----:B------:R-:W-:Y:S01]  /*abd0*/  MOV R4, 0x1 ;  /* 0x0000000100047802 */ /* 0x000fe20000000f00 */
[C---:B------:R-:W-:Y:S02]  /*abe0*/  FMUL.FTZ R97, R0.reuse, R127 ;  /* 0x0000007f00617220 */ /* 0x040fe40000410000 */
[----:B------:R-:W-:-:S02]  /*abf0*/  FMUL.FTZ R76, R0, R122 ;  /* 0x0000007a004c7220 */ /* 0x000fc40000410000 */
[C---:B------:R-:W-:Y:S02]  /*ac00*/  FMUL.FTZ R77, R0.reuse, R123 ;  /* 0x0000007b004d7220 */ /* 0x040fe40000410000 */
[C---:B------:R-:W-:Y:S02]  /*ac10*/  FMUL.FTZ R56, R0.reuse, R118 ;  /* 0x0000007600387220 */ /* 0x040fe40000410000 */
[----:B------:R-:W-:Y:S01]  /*ac20*/  FMUL.FTZ R57, R0, R119 ;  /* 0x0000007700397220 */ /* 0x000fe20000410000 */
[----:B---3--:R-:W-:Y:S01]  /*ac30*/  @P0 MOV R3, 0x3f317218 ;  /* 0x3f31721800030802 */ /* 0x008fe20000000f00 */
[----:B----4-:R-:W-:Y:S02]  /*ac40*/  @P0 FMUL.FTZ R2, R2, 0.69314718246459960938 ;  /* 0x3f31721802020820 */ /* 0x010fe40000410000 */
        /* <DEDUP_REMOVED lines=29> */
.L_x_181:
[----:B------:R-:W2:Y:S01]  /*ae20*/  S2R R2, SR_TID.X ;  /* 0x0000000000027919 */ /* 0x000ea20000002100 */
[----:B------:R-:W-:Y:S01]  /*ae30*/  BSSY B0, `(.L_x_218) ;  /* 0x0000010000007945 */ /* 0x000fe20003800000 */
[----:B--2---:R-:W-:-:S13]  /*ae40*/  LOP3.LUT P0, RZ, R2, 0xff, RZ, 0xc0, !PT ;  /* 0x000000ff02ff7812 */ /* 0x004fda000780c0ff */
[----:B------:R-:W-:Y:S05]  /*ae50*/  @P0 BRA `(.L_x_219) ;  /* 0x000000d000000947 */ /* 0x000fea0003800000 */
[----:B------:R-:W2:Y:S01]  /*ae60*/  S2R R4, SR_LANEID ;  /* 0x0000000000047919 */ /* 0x000ea20000000000 */
[----:B------:R-:W-:Y:S01]  /*ae70*/  VOTEU.ANY UR4, UPT, PT ;  /* 0x0000000000047886 */ /* 0x000fe200038e0100 */
[----:B-1----:R-:W-:Y:S01]  /*ae80*/  IMAD.MOV.U32 R5, RZ, RZ, c[0x0][0x564] ;  /* 0x00015900ff057624 */ /* 0x002fe200078e00ff */
[----:B------:R-:W2:Y:S08]  /*ae90*/  FLO.U32 R3, UR4 ;  /* 0x0000000400037d00 */ /* 0x000eb000080e0000 */
[----:B------:R-:W1:Y:S01]  /*aea0*/  POPC R2, UR4 ;  /* 0x0000000400027d09 */ /* 0x000e620008000000 */
[----:B--2---:R-:W-:Y:S01]  /*aeb0*/  ISETP.EQ.U32.AND P0, PT, R3, R4, PT ;  /* 0x000000040300720c */ /* 0x004fe20003f02070 */
[----:B------:R-:W-:-:S12]  /*aec0*/  IMAD.MOV.U32 R4, RZ, RZ, c[0x0][0x560] ;  /* 0x00015800ff047624 */ /* 0x000fd800078e00ff */
[----:B-1----:R1:W2:Y:S04]  /*aed0*/  @P0 ATOMG.E.ADD.STRONG.GPU PT, R2, [R4.64], R2 ;  /* 0x00000002040209a8 */ /* 0x0022a800081ee1c8 */
[----:B-1----:R-:W1:Y:S04]  /*aee0*/  S2R R4, SR_LTMASK ;  /* 0x0000000000047919 */ /* 0x002e680000003900 */
[----:B--2---:R1:W2:Y:S02]  /*aef0*/  SHFL.IDX PT, R3, R2, R3, 0x1f ;  /* 0x00001f0302037589 */ /* 0x0042a400000e0000 */
[----:B-1----:R-:W-:-:S06]  /*af00*/  LOP3.LUT R2, R4, UR4, RZ, 0xc0, !PT ;  /* 0x0000000404027c12 */ /* 0x002fcc000f8ec0ff */
[----:B------:R-:W2:Y:S02]  /*af10*/  POPC R2, R2 ;  /* 0x0000000200027309 */ /* 0x000ea40000000000 */
[----:B--2---:R-:W-:-:S06]  /*af20*/  IADD3 R244, R3, c[0x0][0xc], R2 ;  /* 0x0000030003f47a10 */ /* 0x004fcc0007ffe002 */
.L_x_219:
[----:B------:R-:W-:Y:S05]  /*af30*/  BSYNC B0 ;  /* 0x0000000000007941 */ /* 0x000fea0003800000 */
.L_x_218:
[----:B------:R-:W-:Y:S01]  /*af40*/  PRMT R0, R0, 0x9910, RZ ;  /* 0x0000991000007816 */ /* 0x000fe200000000ff */
[----:B------:R-:W-:Y:S01]  /*af50*/  BSSY B1, `(.L_x_220) ;  /* 0x00002c1000017945 */ /* 0x000fe20003800000 */
[----:B------:R-:W-:Y:S02]  /*af60*/  IMAD.MOV.U32 R62, RZ, RZ, R244 ;  /* 0x000000ffff3e7224 */ /* 0x000fe400078e00f4 */
[----:B------:R-:W-:-:S13]  /*af70*/  ISETP.NE.AND P0, PT, R0, RZ, PT ;  /* 0x000000ff0000720c */ /* 0x000fda0003f05270 */
[----:B------:R-:W-:Y:S05]  /*af80*/  @!P0 BRA `(.L_x_221) ;  /* 0x0000204000008947 */ /* 0x000fea0003800000 */
[----:B------:R-:W2:Y:S04]  /*af90*/  LDL R7, [R1+0x50] ;  /* 0x0000500001077983 */ /* 0x000ea80000100800 */
[----:B------:R-:W3:Y:S04]  /*afa0*/  LDL R12, [R1+0x54] ;  /* 0x00005400010c7983 */ /* 0x000ee80000100800 */
[----:B------:R-:W4:Y:S04]  /*afb0*/  LDL R6, [R1+0x5c] ;  /* 0x00005c0001067983 */ /* 0x000f280000100800 */
[----:B------:R-:W4:Y:S04]  /*afc0*/  LDL R11, [R1+0x58] ;  /* 0x00005800010b7983 */ /* 0x000f280000100800 */
[----:B------:R-:W4:Y:S04]  /*afd0*/  LDL R10, [R1+0x6c] ;  /* 0x00006c00010a7983 */ /* 0x000f280000100800 */
[----:B-1----:R-:W4:Y:S04]  /*afe0*/  LDL R5, [R1+0x64] ;  /* 0x0000640001057983 */ /* 0x002f280000100800 */
[----:B------:R-:W4:Y:S04]  /*aff0*/  LDL R9, [R1+0x68] ;  /* 0x0000680001097983 */ /* 0x000f280000100800 */
[----:B------:R-:W4:Y:S01]  /*b000*/  LDL R8, [R1+0x60] ;  /* 0x0000600001087983 */ /* 0x000f220000100800 */
[----:B------:R-:W-:Y:S01]  /*b010*/  WARPSYNC 0xffffffff ;  /* 0xffffffff00007948 */ /* 0x000fe20003800000 */
[----:B------:R-:W-:-:S02]  /*b020*/  F2FP.BF16.PACK_AB R0, R125, R124 ;  /* 0x0000007c7d00723e */ /* 0x000fc400000010ff */
[----:B------:R-:W-:Y:S01]  /*b030*/  BAR.SYNC.DEFER_BLOCKING 0x1, 0x100 ;  /* 0x0044000000007b1d */ /* 0x000fe20000010000 */
[----:B------:R-:W-:Y:S02]  /*b040*/  F2FP.BF16.PACK_AB R2, R97, R96 ;  /* 0x000000606102723e */ /* 0x000fe400000010ff */
[----:B------:R-:W-:Y:S02]  /*b050*/  F2FP.BF16.PACK_AB R3, R29, R28 ;  /* 0x0000001c1d03723e */ /* 0x000fe400000010ff */
[----:B------:R-:W-:Y:S01]  /*b060*/  F2FP.BF16.PACK_AB R4, R43, R42 ;  /* 0x0000002a2b04723e */ /* 0x000fe200000010ff */
[----:B--2---:R1:W-:Y:S04]  /*b070*/  STS [R7], R0 ;  /* 0x0000000007007388 */ /* 0x0043e80000000800 */
[----:B------:R2:W-:Y:S04]  /*b080*/  STS [R7+0x400], R2 ;  /* 0x0004000207007388 */ /* 0x0005e80000000800 */
[----:B---3--:R3:W-:Y:S01]  /*b090*/  STS [R12], R3 ;  /* 0x000000030c007388 */ /* 0x0087e20000000800 */
[----:B-1----:R-:W-:-:S02]  /*b0a0*/  F2FP.BF16.PACK_AB R0, R77, R76 ;  /* 0x0000004c4d00723e */ /* 0x002fc400000010ff */
[----:B--2---:R-:W-:-:S03]  /*b0b0*/  F2FP.BF16.PACK_AB R2, R31, R30 ;  /* 0x0000001e1f02723e */ /* 0x004fc600000010ff */
[----:B------:R1:W-:Y:S01]  /*b0c0*/  STS [R12+0x400], R0 ;  /* 0x000400000c007388 */ /* 0x0003e20000000800 */
[----:B---3--:R-:W-:-:S03]  /*b0d0*/  F2FP.BF16.PACK_AB R3, R57, R56 ;  /* 0x000000383903723e */ /* 0x008fc600000010ff */
[----:B----4-:R2:W-:Y:S04]  /*b0e0*/  STS [R6], R2 ;  /* 0x0000000206007388 */ /* 0x0105e80000000800 */
[----:B------:R3:W-:Y:S01]  /*b0f0*/  STS [R6+0x400], R3 ;  /* 0x0004000306007388 */ /* 0x0007e20000000800 */
[----:B-1----:R-:W-:Y:S02]  /*b100*/  F2FP.BF16.PACK_AB R0, R33, R32 ;  /* 0x000000202100723e */ /* 0x002fe400000010ff */
[----:B--2---:R-:W-:-:S03]  /*b110*/  F2FP.BF16.PACK_AB R2, R101, R100 ;  /* 0x000000646502723e */ /* 0x004fc600000010ff */
[----:B------:R1:W-:Y:S01]  /*b120*/  STS [R11], R0 ;  /* 0x000000000b007388 */ /* 0x0003e20000000800 */
[----:B---3--:R-:W-:-:S03]  /*b130*/  F2FP.BF16.PACK_AB R3, R35, R34 ;  /* 0x000000222303723e */ /* 0x008fc600000010ff */
[----:B------:R2:W-:Y:S04]  /*b140*/  STS [R11+0x400], R2 ;  /* 0x000400020b007388 */ /* 0x0005e80000000800 */
[----:B------:R3:W-:Y:S01]  /*b150*/  STS [R10], R3 ;  /* 0x000000030a007388 */ /* 0x0007e20000000800 */
[----:B-1----:R-:W-:Y:S02]  /*b160*/  F2FP.BF16.PACK_AB R0, R81, R80 ;  /* 0x000000505100723e */ /* 0x002fe400000010ff */
[----:B--2---:R-:W-:-:S03]  /*b170*/  F2FP.BF16.PACK_AB R2, R39, R38 ;  /* 0x000000262702723e */ /* 0x004fc600000010ff */
[----:B------:R1:W-:Y:S01]  /*b180*/  STS [R10+0x400], R0 ;  /* 0x000400000a007388 */ /* 0x0003e20000000800 */
[----:B---3--:R-:W-:-:S03]  /*b190*/  F2FP.BF16.PACK_AB R3, R59, R58 ;  /* 0x0000003a3b03723e */ /* 0x008fc600000010ff */
[----:B------:R2:W-:Y:S04]  /*b1a0*/  STS [R5], R2 ;  /* 0x0000000205007388 */ /* 0x0005e80000000800 */
        /* <DEDUP_REMOVED lines=11> */
[----:B------:R-:W-:Y:S04]  /*b260*/  STS [R7+0x4000], R3 ;  /* 0x0040000307007388 */ /* 0x000fe80000000800 */
[----:B------:R2:W-:Y:S01]  /*b270*/  STS [R7+0x4400], R4 ;  /* 0x0044000407007388 */ /* 0x0005e20000000800 */
[----:B-1----:R-:W-:-:S03]  /*b280*/  F2FP.BF16.PACK_AB R0, R61, R60 ;  /* 0x0000003c3d00723e */ /* 0x002fc600000010ff */
[----:B--2---:R-:W2:Y:S01]  /*b290*/  LDL.LU R7, [R1] ;  /* 0x0000000001077983 */ /* 0x004ea20000300800 */
[----:B------:R-:W-:Y:S02]  /*b2a0*/  F2FP.BF16.PACK_AB R4, R49, R48 ;  /* 0x000000303104723e */ /* 0x000fe400000010ff */
[----:B------:R-:W-:Y:S01]  /*b2b0*/  F2FP.BF16.PACK_AB R3, R65, R64 ;  /* 0x000000404103723e */ /* 0x000fe200000010ff */
[----:B------:R1:W-:Y:S04]  /*b2c0*/  STS [R12+0x4000], R2 ;  /* 0x004000020c007388 */ /* 0x0003e80000000800 */
[----:B------:R3:W-:Y:S04]  /*b2d0*/  STS [R12+0x4400], R0 ;  /* 0x004400000c007388 */ /* 0x0007e80000000800 */
[----:B------:R4:W-:Y:S04]  /*b2e0*/  STS [R6+0x4000], R4 ;  /* 0x0040000406007388 */ /* 0x0009e80000000800 */
[----:B------:R4:W-:Y:S01]  /*b2f0*/  STS [R6+0x4400], R3 ;  /* 0x0044000306007388 */ /* 0x0009e20000000800 */
[----:B-1----:R-:W-:-:S02]  /*b300*/  F2FP.BF16.PACK_AB R2, R51, R50 ;  /* 0x000000323302723e */ /* 0x002fc400000010ff */
[----:B---3--:R-:W-:-:S03]  /*b310*/  F2FP.BF16.PACK_AB R0, R83, R82 ;  /* 0x000000525300723e */ /* 0x008fc600000010ff */
[----:B------:R1:W-:Y:S04]  /*b320*/  STS [R11+0x4000], R2 ;  /* 0x004000020b007388 */ /* 0x0003e80000000800 */
[----:B------:R3:W-:Y:S01]  /*b330*/  STS [R11+0x4400], R0 ;  /* 0x004400000b007388 */ /* 0x0007e20000000800 */
[----:B----4-:R-:W-:Y:S02]  /*b340*/  F2FP.BF16.PACK_AB R4, R79, R78 ;  /* 0x0000004e4f04723e */ /* 0x010fe400000010ff */
[----:B------:R-:W-:Y:S01]  /*b350*/  F2FP.BF16.PACK_AB R3, R73, R72 ;  /* 0x000000484903723e */ /* 0x000fe200000010ff */
[----:B------:R-:W4:Y:S01]  /*b360*/  LDL.LU R6, [R1+0x4] ;  /* 0x0000040001067983 */ /* 0x000f220000300800 */
[----:B------:R-:W-:Y:S01]  /*b370*/  ISETP.NE.U32.AND P2, PT, RZ, c[0x0][0x500], PT ;  /* 0x00014000ff007a0c */ /* 0x000fe20003f45070 */
[----:B------:R-:W-:Y:S01]  /*b380*/  IMAD.MOV.U32 R14, RZ, RZ, c[0x0][0x388] ;  /* 0x0000e200ff0e7624 */ /* 0x000fe200078e00ff */
[----:B------:R-:W-:-:S02]  /*b390*/  ISETP.NE.U32.AND P3, PT, RZ, c[0x0][0x508], PT ;  /* 0x00014200ff007a0c */ /* 0x000fc40003f65070 */
[----:B------:R-:W-:Y:S02]  /*b3a0*/  ISETP.NE.AND.EX P2, PT, RZ, c[0x0][0x504], PT, P2 ;  /* 0x00014100ff007a0c */ /* 0x000fe40003f45320 */
[----:B------:R-:W-:Y:S02]  /*b3b0*/  ISETP.NE.AND.EX P3, PT, RZ, c[0x0][0x50c], PT, P3 ;  /* 0x00014300ff007a0c */ /* 0x000fe40003f65330 */
[----:B-1----:R-:W-:Y:S02]  /*b3c0*/  F2FP.BF16.PACK_AB R2, R75, R74 ;  /* 0x0000004a4b02723e */ /* 0x002fe400000010ff */
[----:B---3--:R-:W-:-:S05]  /*b3d0*/  F2FP.BF16.PACK_AB R0, R89, R88 ;  /* 0x000000585900723e */ /* 0x008fca00000010ff */
[----:B------:R1:W-:Y:S04]  /*b3e0*/  STS [R10+0x4000], R0 ;  /* 0x004000000a007388 */ /* 0x0003e80000000800 */
[----:B------:R3:W-:Y:S04]  /*b3f0*/  STS [R10+0x4400], R4 ;  /* 0x004400040a007388 */ /* 0x0007e80000000800 */
[----:B------:R3:W-:Y:S04]  /*b400*/  STS [R5+0x4000], R3 ;  /* 0x0040000305007388 */ /* 0x0007e80000000800 */
[----:B------:R3:W-:Y:S01]  /*b410*/  STS [R5+0x4400], R2 ;  /* 0x0044000205007388 */ /* 0x0007e20000000800 */
[----:B-1----:R-:W-:-:S02]  /*b420*/  F2FP.BF16.PACK_AB R0, R53, R52 ;  /* 0x000000343500723e */ /* 0x002fc400000010ff */
[----:B---3--:R-:W-:-:S03]  /*b430*/  @P3 IADD3 R4, P0, R252, c[0x0][0x508], RZ ;  /* 0x00014200fc043a10 */ /* 0x008fc60007f1e0ff */
[----:B------:R1:W-:Y:S01]  /*b440*/  STS [R9+0x4000], R0 ;  /* 0x0040000009007388 */ /* 0x0003e20000000800 */
[----:B------:R-:W-:Y:S02]  /*b450*/  F2FP.BF16.PACK_AB R3, R27, R26 ;  /* 0x0000001a1b03723e */ /* 0x000fe400000010ff */
[----:B------:R-:W-:-:S05]  /*b460*/  F2FP.BF16.PACK_AB R2, R55, R54 ;  /* 0x000000363702723e */ /* 0x000fca00000010ff */
[----:B------:R3:W-:Y:S01]  /*b470*/  STS [R9+0x4400], R2 ;  /* 0x0044000209007388 */ /* 0x0007e20000000800 */
[----:B-1----:R-:W-:-:S05]  /*b480*/  F2FP.BF16.PACK_AB R0, R25, R24 ;  /* 0x000000181900723e */ /* 0x002fca00000010ff */
[----:B------:R1:W-:Y:S04]  /*b490*/  STS [R8+0x4000], R0 ;  /* 0x0040000008007388 */ /* 0x0003e80000000800 */
[----:B------:R2:W-:Y:S04]  /*b4a0*/  STS [R8+0x4400], R3 ;  /* 0x0044000308007388 */ /* 0x0005e80000000800 */
[----:B------:R-:W-:Y:S01]  /*b4b0*/  BAR.SYNC.DEFER_BLOCKING 0x1, 0x100 ;  /* 0x0044000000007b1d */ /* 0x000fe20000010000 */
[----:B---3--:R-:W-:Y:S01]  /*b4c0*/  IADD3 R2, P1, R252, c[0x0][0x500], RZ ;  /* 0x00014000fc027a10 */ /* 0x008fe20007f3e0ff */
[----:B-1----:R-:W-:-:S03]  /*b4d0*/  IMAD.MOV.U32 R0, RZ, RZ, RZ ;  /* 0x000000ffff007224 */ /* 0x002fc600078e00ff */
[C---:B--2---:R-:W-:Y:S02]  /*b4e0*/  IADD3.X R3, R7.reuse, c[0x0][0x504], RZ, P1, !PT ;  /* 0x0001410007037a10 */ /* 0x044fe40000ffe4ff */
[----:B------:R-:W-:-:S03]  /*b4f0*/  @P3 IADD3.X R5, R7, c[0x0][0x50c], RZ, P0, !PT ;  /* 0x0001430007053a10 */ /* 0x000fc600007fe4ff */
[----:B------:R1:W5:Y:S04]  /*b500*/  @P2 LDG.E R0, [R2.64] ;  /* 0x0000000802002981 */ /* 0x000368000c1e1900 */
[----:B------:R2:W5:Y:S01]  /*b510*/  @P3 LDG.E R14, [R4.64] ;  /* 0x00000008040e3981 */ /* 0x000562000c1e1900 */
[----:B----4-:R-:W-:-:S04]  /*b520*/  ISETP.NE.AND P0, PT, R6, RZ, PT ;  /* 0x000000ff0600720c */ /* 0x010fc80003f05270 */
[----:B--2---:R-:W-:Y:S01]  /*b530*/  SEL R5, R6, c[0x0][0x3d4], P0 ;  /* 0x0000f50006057a07 */ /* 0x004fe20000000000 */
[----:B------:R-:W-:Y:S05]  /*b540*/  @P3 BRA `(.L_x_222) ;  /* 0x0000004000003947 */ /* 0x000fea0003800000 */
[----:B-1----:R-:W-:Y:S05]  /*b550*/  @!P2 BRA `(.L_x_222) ;  /* 0x000000300000a947 */ /* 0x002fea0003800000 */
[----:B------:R1:W2:Y:S04]  /*b560*/  LDG.E R4, [R2.64] ;  /* 0x0000000802047981 */ /* 0x0002a8000c1e1900 */
[----:B-1----:R-:W2:Y:S02]  /*b570*/  LDG.E R2, [R2.64+0x4] ;  /* 0x0000040802027981 */ /* 0x002ea4000c1e1900 */
[----:B--2--5:R-:W-:Y:S02]  /*b580*/  IADD3 R14, -R4, R2, RZ ;  /* 0x00000002040e7210 */ /* 0x024fe40007ffe1ff */
.L_x_222:
[----:B-1----:R-:W-:Y:S01]  /*b590*/  IMAD.MOV.U32 R2, RZ, RZ, 0x368 ;  /* 0x00000368ff027424 */ /* 0x002fe200078e00ff */
[----:B------:R-:W-:Y:S01]  /*b5a0*/  ISETP.GT.AND P3, PT, R5, 0x1, PT ;  /* 0x000000010500780c */ /* 0x000fe20003f64270 */
[----:B------:R-:W2:Y:S03]  /*b5b0*/  LDL R6, [R1+0xb0] ;  /* 0x0000b00001067983 */ /* 0x000ea60000100800 */
[----:B------:R-:W-:Y:S01]  /*b5c0*/  SEL R2, R2, 0x328, P3 ;  /* 0x0000032802027807 */ /* 0x000fe20001800000 */
[----:B------:R-:W3:Y:S03]  /*b5d0*/  LDL.LU R3, [R1+0xc] ;  /* 0x00000c0001037983 */ /* 0x000ee60000300800 */
[----:B------:R1:W4:Y:S01]  /*b5e0*/  LDC.64 R16, c[0x0][R2+0x168] ;  /* 0x00005a0002107b82 */ /* 0x0003220000000a00 */
[----:B------:R-:W3:Y:S01]  /*b5f0*/  LDL R13, [R1+0x8] ;  /* 0x00000800010d7983 */ /* 0x000ee20000100800 */
[----:B------:R-:W-:-:S02]  /*b600*/  LOP3.LUT R9, R246, 0xffff, RZ, 0xc0, !PT ;  /* 0x0000fffff6097812 */ /* 0x000fc400078ec0ff */
[----:B------:R-:W-:-:S04]  /*b610*/  ISETP.NE.U32.AND P0, PT, RZ, c[0x0][0x500], PT ;  /* 0x00014000ff007a0c */ /* 0x000fc80003f05070 */
[----:B------:R1:W4:Y:S01]  /*b620*/  LDC.64 R4, c[0x0][R2+0x170] ;  /* 0x00005c0002047b82 */ /* 0x0003220000000a00 */
[----:B------:R-:W-:-:S04]  /*b630*/  ISETP.NE.AND.EX P0, PT, RZ, c[0x0][0x504], PT, P0 ;  /* 0x00014100ff007a0c */ /* 0x000fc80003f05300 */
[----:B------:R-:W-:-:S03]  /*b640*/  SEL R8, R251, RZ, !P0 ;  /* 0x000000fffb087207 */ /* 0x000fc60004000000 */
[----:B------:R1:W2:Y:S08]  /*b650*/  LDC.64 R18, c[0x0][R2+0x178] ;  /* 0x00005e0002127b82 */ /* 0x0002b00000000a00 */
[----:B------:R1:W2:Y:S02]  /*b660*/  LDC.64 R20, c[0x0][R2+0x160] ;  /* 0x0000580002147b82 */ /* 0x0002a40000000a00 */
[----:B-1----:R-:W-:-:S02]  /*b670*/  IMAD.MOV.U32 R2, RZ, RZ, c[0x0][0x4e8] ;  /* 0x00013a00ff027624 */ /* 0x002fc400078e00ff */
[-C--:B----4-:R-:W-:Y:S02]  /*b680*/  IMAD R10, R17, R9.reuse, RZ ;  /* 0x00000009110a7224 */ /* 0x090fe400078e02ff */
[----:B------:R-:W4:Y:S01]  /*b690*/  LDL R17, [R1+0xac] ;  /* 0x0000ac0001117983 */ /* 0x000f220000100800 */
[----:B------:R-:W-:Y:S01]  /*b6a0*/  ISETP.NE.AND P2, PT, R2, 0x1, PT ;  /* 0x000000010200780c */ /* 0x000fe20003f45270 */
[----:B------:R-:W-:Y:S02]  /*b6b0*/  IMAD R2, R5, R8, RZ ;  /* 0x0000000805027224 */ /* 0x000fe400078e02ff */
[----:B------:R-:W1:Y:S01]  /*b6c0*/  S2R R36, SR_TID.X ;  /* 0x0000000000247919 */ /* 0x000e620000002100 */
[----:B--2---:R-:W-:Y:S02]  /*b6d0*/  IMAD R11, R245, 0x80, R6 ;  /* 0x00000080f50b7824 */ /* 0x004fe400078e0206 */
[----:B------:R-:W-:Y:S01]  /*b6e0*/  IMAD.WIDE.U32 R6, R16, R9, RZ ;  /* 0x0000000910067225 */ /* 0x000fe200078e00ff */
[----:B---3--:R-:W-:-:S05]  /*b6f0*/  SEL R3, R3, RZ, !P0 ;  /* 0x000000ff03037207 */ /* 0x008fca0004000000 */
[----:B------:R-:W-:Y:S02]  /*b700*/  IMAD R12, R4, R3, R2 ;  /* 0x00000003040c7224 */ /* 0x000fe400078e0202 */
[----:B------:R-:W-:-:S04]  /*b710*/  @P2 IMAD.HI.U32 R3, R11, c[0x0][0x4ec], RZ ;  /* 0x00013b000b032a27 */ /* 0x000fc800078e00ff */
[----:B------:R-:W-:-:S04]  /*b720*/  IMAD.WIDE.U32 R4, R4, R8, RZ ;  /* 0x0000000804047225 */ /* 0x000fc800078e00ff */
[----:B------:R-:W-:Y:S01]  /*b730*/  IMAD.MOV.U32 R2, RZ, RZ, R11 ;  /* 0x000000ffff027224 */ /* 0x000fe200078e000b */
[----:B------:R-:W-:Y:S02]  /*b740*/  @P2 SHF.R.U32.HI R2, RZ, c[0x0][0x4f0], R3 ;  /* 0x00013c00ff022a19 */ /* 0x000fe40000011603 */
[----:B------:R-:W-:Y:S02]  /*b750*/  SEL R3, R13, RZ, P3 ;  /* 0x000000ff0d037207 */ /* 0x000fe40001800000 */
[----:B-----5:R-:W-:Y:S01]  /*b760*/  IADD3 R15, P1, P0, R4, R6, R0 ;  /* 0x00000006040f7210 */ /* 0x020fe2000783e000 */
[----:B------:R-:W-:Y:S02]  /*b770*/  IMAD.IADD R6, R7, 0x1, R10 ;  /* 0x0000000107067824 */ /* 0x000fe400078e020a */
[----:B------:R-:W-:Y:S01]  /*b780*/  IMAD.IADD R13, R5, 0x1, R12 ;  /* 0x00000001050d7824 */ /* 0x000fe200078e020c */
[----:B------:R-:W-:Y:S01]  /*b790*/  SHF.R.S32.HI R12, RZ, 0x1f, R0 ;  /* 0x0000001fff0c7819 */ /* 0x000fe20000011400 */
[----:B------:R-:W-:-:S02]  /*b7a0*/  IMAD.MOV R7, RZ, RZ, -R2 ;  /* 0x000000ffff077224 */ /* 0x000fc400078e0a02 */
[-C--:B------:R-:W-:Y:S02]  /*b7b0*/  IMAD R10, R19, R3.reuse, RZ ;  /* 0x00000003130a7224 */ /* 0x080fe400078e02ff */
[----:B------:R-:W-:Y:S01]  /*b7c0*/  IMAD.WIDE.U32 R4, R18, R3, RZ ;  /* 0x0000000312047225 */ /* 0x000fe200078e00ff */
[----:B------:R-:W-:-:S03]  /*b7d0*/  IADD3.X R13, R13, R6, R12, P1, P0 ;  /* 0x000000060d0d7210 */ /* 0x000fc60000fe040c */
[----:B------:R-:W-:Y:S01]  /*b7e0*/  IMAD R3, R7, c[0x0][0x4e8], R11 ;  /* 0x00013a0007037a24 */ /* 0x000fe200078e020b */
[----:B------:R-:W-:Y:S01]  /*b7f0*/  IADD3 R4, P1, P0, R2, R15, R4 ;  /* 0x0000000f02047210 */ /* 0x000fe2000783e004 */
[----:B------:R-:W-:Y:S01]  /*b800*/  IMAD.IADD R10, R5, 0x1, R10 ;  /* 0x00000001050a7824 */ /* 0x000fe200078e020a */
[----:B------:R-:W-:Y:S01]  /*b810*/  SHF.R.S32.HI R5, RZ, 0x1f, R2 ;  /* 0x0000001fff057819 */ /* 0x000fe20000011402 */
[----:B------:R-:W-:Y:S01]  /*b820*/  IMAD R2, R21, R3, RZ ;  /* 0x0000000315027224 */ /* 0x000fe200078e02ff */
[----:B------:R-:W-:Y:S02]  /*b830*/  SHF.R.S32.HI R6, RZ, 0x1f, R3 ;  /* 0x0000001fff067819 */ /* 0x000fe40000011403 */
[----:B------:R-:W-:Y:S01]  /*b840*/  IADD3.X R5, R5, R13, R10, P1, P0 ;  /* 0x0000000d05057210 */ /* 0x000fe20000fe040a */
[----:B------:R-:W-:Y:S02]  /*b850*/  IMAD.MOV.U32 R7, RZ, RZ, c[0x0][0x4a8] ;  /* 0x00012a00ff077624 */ /* 0x000fe400078e00ff */
[----:B------:R-:W-:-:S02]  /*b860*/  IMAD R6, R20, R6, R2 ;  /* 0x0000000614067224 */ /* 0x000fc400078e0202 */
[----:B------:R-:W-:Y:S01]  /*b870*/  IMAD.WIDE.U32 R2, R20, R3, R4 ;  /* 0x0000000314027225 */ /* 0x000fe200078e0004 */
[----:B------:R-:W-:-:S03]  /*b880*/  SEL R4, R7, c[0x0][0x450], P3 ;  /* 0x0001140007047a07 */ /* 0x000fc60001800000 */
[----:B------:R-:W-:Y:S01]  /*b890*/  IMAD.MOV.U32 R5, RZ, RZ, c[0x0][0x4ac] ;  /* 0x00012b00ff057624 */ /* 0x000fe200078e00ff */
[----:B-1----:R-:W-:Y:S01]  /*b8a0*/  SHF.R.S32.HI R16, RZ, 0x1f, R36 ;  /* 0x0000001fff107819 */ /* 0x002fe20000011424 */
[----:B------:R-:W-:Y:S01]  /*b8b0*/  IMAD.IADD R3, R3, 0x1, R6 ;  /* 0x0000000103037824 */ /* 0x000fe200078e0206 */
[----:B------:R-:W-:Y:S02]  /*b8c0*/  LEA R4, P0, R2, R4, 0x2 ;  /* 0x0000000402047211 */ /* 0x000fe400078010ff */
[----:B------:R-:W-:Y:S02]  /*b8d0*/  SEL R5, R5, c[0x0][0x454], P3 ;  /* 0x0001150005057a07 */ /* 0x000fe40001800000 */
[----:B------:R-:W-:Y:S02]  /*b8e0*/  LEA.HI R16, R16, R36, RZ, 0x5 ;  /* 0x0000002410107211 */ /* 0x000fe400078f28ff */
[----:B------:R-:W-:Y:S02]  /*b8f0*/  LEA.HI.X R2, R2, R5, R3, 0x2, P0 ;  /* 0x0000000502027211 */ /* 0x000fe400000f1403 */
[----:B------:R-:W-:Y:S01]  /*b900*/  LOP3.LUT R16, R16, 0xffffffe0, RZ, 0xc0, !PT ;  /* 0xffffffe010107812 */ /* 0x000fe200078ec0ff */
[----:B------:R-:W-:Y:S04]  /*b910*/  SHFL.IDX PT, R6, R4, RZ, 0x1c1f ;  /* 0x001c1fff04067589 */ /* 0x000fe800000e0000 */
[----:B------:R-:W1:Y:S01]  /*b920*/  SHFL.IDX PT, R7, R2, RZ, 0x1c1f ;  /* 0x001c1fff02077589 */ /* 0x000e6200000e0000 */
[----:B------:R-:W-:-:S03]  /*b930*/  IMAD.IADD R16, R36, 0x1, -R16 ;  /* 0x0000000124107824 */ /* 0x000fc600078e0a10 */
[----:B------:R-:W-:Y:S04]  /*b940*/  SHFL.IDX PT, R4, R4, 0x1, 0x1c1f ;  /* 0x003c1f0004047f89 */ /* 0x000fe800000e0000 */
[----:B------:R4:W2:Y:S01]  /*b950*/  SHFL.IDX PT, R5, R2, 0x1, 0x1c1f ;  /* 0x003c1f0002057f89 */ /* 0x0008a200000e0000 */
[----:B------:R-:W-:Y:S01]  /*b960*/  IMAD R10, R14, c[0x0][0x4e8], RZ ;  /* 0x00013a000e0a7a24 */ /* 0x000fe200078e02ff */
[----:B------:R-:W-:Y:S01]  /*b970*/  LOP3.LUT P0, RZ, R16, 0x3, RZ, 0xc0, !PT ;  /* 0x0000000310ff7812 */ /* 0x000fe2000780c0ff */
[----:B----4-:R-:W-:-:S05]  /*b980*/  IMAD R2, R245, 0x80, R17 ;  /* 0x00000080f5027824 */ /* 0x010fca00078e0211 */
[C---:B------:R-:W-:Y:S02]  /*b990*/  IADD3 R3, R2.reuse, 0x8, RZ ;  /* 0x0000000802037810 */ /* 0x040fe40007ffe0ff */
[-C--:B------:R-:W-:Y:S02]  /*b9a0*/  ISETP.GE.OR P1, PT, R2, R10.reuse, P0 ;  /* 0x0000000a0200720c */ /* 0x080fe40000726670 */
[----:B------:R-:W-:-:S11]  /*b9b0*/  ISETP.GE.OR P0, PT, R3, R10, P0 ;  /* 0x0000000a0300720c */ /* 0x000fd60000706670 */
[----:B-1----:R1:W-:Y:S01]  /*b9c0*/  @!P1 ST.E [R6.64], R23 ;  /* 0x0000001706009985 */ /* 0x0023e2000c101908 */
[----:B------:R-:W-:-:S03]  /*b9d0*/  ISETP.GE.AND P1, PT, R2, R10, PT ;  /* 0x0000000a0200720c */ /* 0x000fc60003f26270 */
[----:B--2---:R1:W-:Y:S01]  /*b9e0*/  @!P0 ST.E [R4.64], R22 ;  /* 0x0000001604008985 */ /* 0x0043e2000c101908 */
[----:B------:R-:W-:Y:S01]  /*b9f0*/  ISETP.GE.AND P0, PT, R3, R10, PT ;  /* 0x0000000a0300720c */ /* 0x000fe20003f06270 */
[----:B------:R-:W-:Y:S05]  /*ba00*/  @P3 BRA `(.L_x_223) ;  /* 0x0000070000003947 */ /* 0x000fea0003800000 */
[----:B------:R-:W-:Y:S01]  /*ba10*/  IMAD R12, R12, c[0x0][0x3a0], RZ ;  /* 0x0000e8000c0c7a24 */ /* 0x000fe200078e02ff */
[----:B-1----:R-:W-:Y:S01]  /*ba20*/  LEA R4, R233, R234, 0x5 ;  /* 0x000000eae9047211 */ /* 0x002fe200078e28ff */
[C---:B------:R-:W-:Y:S01]  /*ba30*/  IMAD.WIDE.U32 R2, R0.reuse, c[0x0][0x3a0], RZ ;  /* 0x0000e80000027a25 */ /* 0x040fe200078e00ff */
[----:B------:R-:W-:Y:S01]  /*ba40*/  SHF.R.S32.HI R5, RZ, 0x1f, R8 ;  /* 0x0000001fff057819 */ /* 0x000fe20000011408 */
[----:B------:R1:W2:Y:S01]  /*ba50*/  LDS.128 R16, [R200+0x80] ;  /* 0x00008000c8107984 */ /* 0x0002a20000000c00 */
[----:B------:R-:W-:Y:S01]  /*ba60*/  LEA R4, R245, R4, 0x7 ;  /* 0x00000004f5047211 */ /* 0x000fe200078e38ff */
[----:B------:R-:W-:Y:S02]  /*ba70*/  IMAD R0, R0, c[0x0][0x3a4], R12 ;  /* 0x0000e90000007a24 */ /* 0x000fe400078e020c */
[----:B------:R1:W3:Y:S01]  /*ba80*/  LDS.128 R24, [R200+0x1080] ;  /* 0x00108000c8187984 */ /* 0x0002e20000000c00 */
[----:B------:R-:W-:-:S02]  /*ba90*/  IMAD R5, R5, c[0x0][0x3f0], RZ ;  /* 0x0000fc0005057a24 */ /* 0x000fc400078e02ff */
[----:B------:R-:W-:Y:S01]  /*baa0*/  IADD3 R3, R3, R0, RZ ;  /* 0x0000000003037210 */ /* 0x000fe20007ffe0ff */
[----:B------:R-:W-:Y:S01]  /*bab0*/  @P2 IMAD.HI.U32 R6, R4, c[0x0][0x4ec], RZ ;  /* 0x00013b0004062a27 */ /* 0x000fe200078e00ff */
[----:B------:R1:W4:Y:S01]  /*bac0*/  LDS.128 R32, [R200+0x2080] ;  /* 0x00208000c8207984 */ /* 0x0003220000000c00 */
[----:B------:R-:W-:Y:S02]  /*bad0*/  MOV R0, R4 ;  /* 0x0000000400007202 */ /* 0x000fe40000000f00 */
[C---:B------:R-:W-:Y:S01]  /*bae0*/  IMAD.WIDE.U32 R2, R9.reuse, c[0x0][0x3e8], R2 ;  /* 0x0000fa0009027a25 */ /* 0x040fe200078e0002 */
[----:B------:R1:W1:Y:S01]  /*baf0*/  LDS.128 R40, [R200+0x3080] ;  /* 0x00308000c8287984 */ /* 0x0002620000000c00 */
[----:B------:R-:W-:Y:S02]  /*bb00*/  @P2 SHF.R.U32.HI R0, RZ, c[0x0][0x4f0], R6 ;  /* 0x00013c00ff002a19 */ /* 0x000fe40000011606 */
[----:B------:R-:W-:Y:S01]  /*bb10*/  IMAD R3, R9, c[0x0][0x3ec], R3 ;  /* 0x0000fb0009037a24 */ /* 0x000fe200078e0203 */
[----:B------:R1:W1:Y:S01]  /*bb20*/  LDS.128 R12, [R200+0x4080] ;  /* 0x00408000c80c7984 */ /* 0x0002620000000c00 */
[C---:B------:R-:W-:Y:S01]  /*bb30*/  IMAD R7, R8.reuse, c[0x0][0x3f4], R5 ;  /* 0x0000fd0008077a24 */ /* 0x040fe200078e0205 */
[----:B------:R-:W-:Y:S01]  /*bb40*/  SHF.R.S32.HI R6, RZ, 0x1f, R0 ;  /* 0x0000001fff067819 */ /* 0x000fe20000011400 */
[----:B------:R-:W-:Y:S01]  /*bb50*/  IMAD.WIDE.U32 R2, R8, c[0x0][0x3f0], R2 ;  /* 0x0000fc0008027a25 */ /* 0x000fe200078e0002 */
[----:B------:R1:W1:Y:S01]  /*bb60*/  LDS.128 R20, [R200+0x5080] ;  /* 0x00508000c8147984 */ /* 0x0002620000000c00 */
[----:B------:R-:W-:-:S02]  /*bb70*/  IADD3 R5, -R0, RZ, RZ ;  /* 0x000000ff00057210 */ /* 0x000fc40007ffe1ff */
[----:B------:R-:W-:Y:S01]  /*bb80*/  IMAD R6, R6, c[0x0][0x3e0], RZ ;  /* 0x0000f80006067a24 */ /* 0x000fe200078e02ff */
[----:B------:R1:W1:Y:S01]  /*bb90*/  LDS.128 R28, [R200+0x6080] ;  /* 0x00608000c81c7984 */ /* 0x0002620000000c00 */
[----:B------:R-:W-:Y:S01]  /*bba0*/  IADD3 R3, R3, R7, RZ ;  /* 0x0000000703037210 */ /* 0x000fe20007ffe0ff */
[----:B------:R-:W-:Y:S02]  /*bbb0*/  IMAD R4, R5, c[0x0][0x4e8], R4 ;  /* 0x00013a0005047a24 */ /* 0x000fe400078e0204 */
[----:B------:R1:W1:Y:S01]  /*bbc0*/  LDS.128 R44, [R200+0x7080] ;  /* 0x00708000c82c7984 */ /* 0x0002620000000c00 */
[C---:B------:R-:W-:Y:S02]  /*bbd0*/  IMAD R5, R0.reuse, c[0x0][0x3e4], R6 ;  /* 0x0000f90000057a24 */ /* 0x040fe400078e0206 */
[----:B------:R-:W-:Y:S01]  /*bbe0*/  IMAD.WIDE.U32 R2, R0, c[0x0][0x3e0], R2 ;  /* 0x0000f80000027a25 */ /* 0x000fe200078e0002 */
[----:B------:R-:W-:-:S04]  /*bbf0*/  SHF.R.S32.HI R0, RZ, 0x1f, R4 ;  /* 0x0000001fff007819 */ /* 0x000fc80000011404 */
[----:B------:R-:W-:Y:S01]  /*bc00*/  IADD3 R3, R3, R5, RZ ;  /* 0x0000000503037210 */ /* 0x000fe20007ffe0ff */
[----:B------:R-:W-:-:S04]  /*bc10*/  IMAD R0, R0, c[0x0][0x3d8], RZ ;  /* 0x0000f60000007a24 */ /* 0x000fc800078e02ff */
[----:B------:R-:W-:-:S04]  /*bc20*/  IMAD.WIDE.U32 R2, R4, c[0x0][0x3d8], R2 ;  /* 0x0000f60004027a25 */ /* 0x000fc800078e0002 */
[----:B------:R-:W-:Y:S01]  /*bc30*/  IMAD R0, R4, c[0x0][0x3dc], R0 ;  /* 0x0000f70004007a24 */ /* 0x000fe200078e0200 */
[----:B------:R-:W-:-:S04]  /*bc40*/  LEA R9, P0, R2, c[0x0][0x380], 0x1 ;  /* 0x0000e00002097a11 */ /* 0x000fc800078008ff */
[----:B------:R-:W-:-:S04]  /*bc50*/  IADD3 R0, R3, R0, RZ ;  /* 0x0000000003007210 */ /* 0x000fc80007ffe0ff */
[----:B------:R-:W-:Y:S01]  /*bc60*/  LEA.HI.X R7, R2, c[0x0][0x384], R0, 0x1, P0 ;  /* 0x0000e10002077a11 */ /* 0x000fe200000f0c00 */
[----:B------:R-:W-:Y:S05]  /*bc70*/  BRA.DIV ~URZ, `(.L_x_224) ;  /* 0x00003a427f007947 */ /* 0x000fea000b800000 */
[----:B--234-:R2:W3:Y:S02]  /*bc80*/  SHFL.IDX PT, R8, R7, RZ, 0x181f ;  /* 0x00181fff07087589 */ /* 0x01c4e400000e0000 */
.L_x_300:
[----:B------:R-:W-:Y:S05]  /*bc90*/  BRA.DIV ~URZ, `(.L_x_225) ;  /* 0x00003a927f007947 */ /* 0x000fea000b800000 */
[----:B------:R4:W2:Y:S02]  /*bca0*/  SHFL.IDX PT, R0, R9, RZ, 0x181f ;  /* 0x00181fff09007589 */ /* 0x0008a400000e0000 */
.L_x_301:
[----:B------:R-:W-:Y:S01]  /*bcb0*/  LEA R6, R245, R234, 0x7 ;  /* 0x000000eaf5067211 */ /* 0x000fe200078e38ff */
[----:B------:R-:W-:Y:S03]  /*bcc0*/  BSSY B0, `(.L_x_226) ;  /* 0x000000d000007945 */ /* 0x000fe60003800000 */
[----:B------:R-:W-:-:S13]  /*bcd0*/  ISETP.GE.AND P0, PT, R6, R10, PT ;  /* 0x0000000a0600720c */ /* 0x000fda0003f06270 */
[----:B------:R-:W-:Y:S05]  /*bce0*/  @P0 BRA `(.L_x_227) ;  /* 0x000000a000000947 */ /* 0x000fea0003800000 */
[----:B------:R-:W-:Y:S02]  /*bcf0*/  ISETP.GE.AND P3, PT, R231, c[0x0][0x3c8], PT ;  /* 0x0000f200e7007a0c */ /* 0x000fe40003f66270 */
[----:B------:R-:W-:Y:S02]  /*bd00*/  ISETP.GE.AND P2, PT, R235, c[0x0][0x3c8], PT ;  /* 0x0000f200eb007a0c */ /* 0x000fe40003f46270 */
[----:B------:R-:W-:Y:S02]  /*bd10*/  SHF.R.S32.HI R36, RZ, 0x1f, R231 ;  /* 0x0000001fff247819 */ /* 0x000fe400000114e7 */
[----:B------:R-:W-:-:S07]  /*bd20*/  SHF.R.S32.HI R11, RZ, 0x1f, R235 ;  /* 0x0000001fff0b7819 */ /* 0x000fce00000114eb */
[-C--:B--2---:R-:W-:Y:S02]  /*bd30*/  @!P3 LEA R4, P1, R231, R0.reuse, 0x1 ;  /* 0x00000000e704b211 */ /* 0x084fe400078208ff */
[----:B------:R-:W-:Y:S02]  /*bd40*/  @!P2 LEA R2, P0, R235, R0, 0x1 ;  /* 0x00000000eb02a211 */ /* 0x000fe400078008ff */
[-C--:B---3--:R-:W-:Y:S02]  /*bd50*/  @!P3 LEA.HI.X R5, R231, R8.reuse, R36, 0x1, P1 ;  /* 0x00000008e705b211 */ /* 0x088fe400008f0c24 */
[----:B------:R-:W-:-:S03]  /*bd60*/  @!P2 LEA.HI.X R3, R235, R8, R11, 0x1, P0 ;  /* 0x00000008eb03a211 */ /* 0x000fc600000f0c0b */
[----:B------:R2:W-:Y:S04]  /*bd70*/  @!P3 ST.E.128 [R4.64], R16 ;  /* 0x000000100400b985 */ /* 0x0005e8000c101d08 */
[----:B-1----:R2:W-:Y:S02]  /*bd80*/  @!P2 ST.E.128 [R2.64], R12 ;  /* 0x0000000c0200a985 */ /* 0x0025e4000c101d08 */
.L_x_227:
[----:B------:R-:W-:Y:S05]  /*bd90*/  BSYNC B0 ;  /* 0x0000000000007941 */ /* 0x000fea0003800000 */
.L_x_226:
[----:B------:R-:W-:Y:S05]  /*bda0*/  BRA.DIV ~URZ, `(.L_x_228) ;  /* 0x000039f27f007947 */ /* 0x000fea000b800000 */
[----:B---3--:R3:W4:Y:S04]  /*bdb0*/  SHFL.IDX PT, R8, R7, 0x1, 0x181f ;  /* 0x00381f0007087f89 */ /* 0x00872800000e0000 */
[----:B--2---:R3:W2:Y:S02]  /*bdc0*/  SHFL.IDX PT, R0, R9, 0x1, 0x181f ;  /* 0x00381f0009007f89 */ /* 0x0046a400000e0000 */
.L_x_302:
[----:B------:R-:W-:Y:S01]  /*bdd0*/  IADD3 R2, R6, 0x20, RZ ;  /* 0x0000002006027810 */ /* 0x000fe20007ffe0ff */
[----:B------:R-:W-:Y:S03]  /*bde0*/  BSSY B0, `(.L_x_229) ;  /* 0x000000d000007945 */ /* 0x000fe60003800000 */
[----:B------:R-:W-:-:S13]  /*bdf0*/  ISETP.GE.AND P0, PT, R2, R10, PT ;  /* 0x0000000a0200720c */ /* 0x000fda0003f06270 */
[----:B------:R-:W-:Y:S05]  /*be00*/  @P0 BRA `(.L_x_230) ;  /* 0x000000a000000947 */ /* 0x000fea0003800000 */
[----:B------:R-:W-:Y:S02]  /*be10*/  ISETP.GE.AND P1, PT, R231, c[0x0][0x3c8], PT ;  /* 0x0000f200e7007a0c */ /* 0x000fe40003f26270 */
[----:B------:R-:W-:Y:S02]  /*be20*/  ISETP.GE.AND P0, PT, R235, c[0x0][0x3c8], PT ;  /* 0x0000f200eb007a0c */ /* 0x000fe40003f06270 */
[----:B-1----:R-:W-:Y:S02]  /*be30*/  SHF.R.S32.HI R12, RZ, 0x1f, R231 ;  /* 0x0000001fff0c7819 */ /* 0x002fe400000114e7 */
[----:B------:R-:W-:-:S07]  /*be40*/  SHF.R.S32.HI R11, RZ, 0x1f, R235 ;  /* 0x0000001fff0b7819 */ /* 0x000fce00000114eb */
[-C--:B--2---:R-:W-:Y:S02]  /*be50*/  @!P1 LEA R4, P3, R231, R0.reuse, 0x1 ;  /* 0x00000000e7049211 */ /* 0x084fe400078608ff */
[----:B------:R-:W-:Y:S02]  /*be60*/  @!P0 LEA R2, P2, R235, R0, 0x1 ;  /* 0x00000000eb028211 */ /* 0x000fe400078408ff */
[-C--:B----4-:R-:W-:Y:S02]  /*be70*/  @!P1 LEA.HI.X R5, R231, R8.reuse, R12, 0x1, P3 ;  /* 0x00000008e7059211 */ /* 0x090fe400018f0c0c */
[----:B------:R-:W-:-:S03]  /*be80*/  @!P0 LEA.HI.X R3, R235, R8, R11, 0x1, P2 ;  /* 0x00000008eb038211 */ /* 0x000fc600010f0c0b */
[----:B------:R1:W-:Y:S04]  /*be90*/  @!P1 ST.E.128 [R4.64], R24 ;  /* 0x0000001804009985 */ /* 0x0003e8000c101d08 */
[----:B------:R1:W-:Y:S02]  /*bea0*/  @!P0 ST.E.128 [R2.64], R20 ;  /* 0x0000001402008985 */ /* 0x0003e4000c101d08 */
.L_x_230:
[----:B------:R-:W-:Y:S05]  /*beb0*/  BSYNC B0 ;  /* 0x0000000000007941 */ /* 0x000fea0003800000 */
.L_x_229:
[----:B------:R-:W-:Y:S05]  /*bec0*/  BRA.DIV ~URZ, `(.L_x_231) ;  /* 0x000039a27f007947 */ /* 0x000fea000b800000 */
[----:B----4-:R4:W3:Y:S02]  /*bed0*/  SHFL.IDX PT, R8, R7, 0x2, 0x181f ;  /* 0x00581f0007087f89 */ /* 0x0108e400000e0000 */
.L_x_303:
[----:B------:R-:W-:Y:S05]  /*bee0*/  BRA.DIV ~URZ, `(.L_x_232) ;  /* 0x000039f27f007947 */ /* 0x000fea000b800000 */
[----:B--2---:R2:W4:Y:S02]  /*bef0*/  SHFL.IDX PT, R0, R9, 0x2, 0x181f ;  /* 0x00581f0009007f89 */ /* 0x00452400000e0000 */
.L_x_304:
[----:B-1----:R-:W-:Y:S01]  /*bf00*/  IADD3 R2, R6, 0x40, RZ ;  /* 0x0000004006027810 */ /* 0x002fe20007ffe0ff */
[----:B------:R-:W-:Y:S03]  /*bf10*/  BSSY B0, `(.L_x_233) ;  /* 0x000000d000007945 */ /* 0x000fe60003800000 */
[----:B------:R-:W-:-:S13]  /*bf20*/  ISETP.GE.AND P0, PT, R2, R10, PT ;  /* 0x0000000a0200720c */ /* 0x000fda0003f06270 */
[----:B------:R-:W-:Y:S05]  /*bf30*/  @P0 BRA `(.L_x_234) ;  /* 0x000000a000000947 */ /* 0x000fea0003800000 */
[----:B------:R-:W-:Y:S02]  /*bf40*/  ISETP.GE.AND P1, PT, R231, c[0x0][0x3c8], PT ;  /* 0x0000f200e7007a0c */ /* 0x000fe40003f26270 */
[----:B------:R-:W-:Y:S02]  /*bf50*/  ISETP.GE.AND P0, PT, R235, c[0x0][0x3c8], PT ;  /* 0x0000f200eb007a0c */ /* 0x000fe40003f06270 */
[----:B------:R-:W-:Y:S02]  /*bf60*/  SHF.R.S32.HI R12, RZ, 0x1f, R231 ;  /* 0x0000001fff0c7819 */ /* 0x000fe400000114e7 */
[----:B------:R-:W-:-:S07]  /*bf70*/  SHF.R.S32.HI R11, RZ, 0x1f, R235 ;  /* 0x0000001fff0b7819 */ /* 0x000fce00000114eb */
[-C--:B----4-:R-:W-:Y:S02]  /*bf80*/  @!P1 LEA R4, P3, R231, R0.reuse, 0x1 ;  /* 0x00000000e7049211 */ /* 0x090fe400078608ff */
[----:B------:R-:W-:Y:S02]  /*bf90*/  @!P0 LEA R2, P2, R235, R0, 0x1 ;  /* 0x00000000eb028211 */ /* 0x000fe400078408ff */
[-C--:B---3--:R-:W-:Y:S02]  /*bfa0*/  @!P1 LEA.HI.X R5, R231, R8.reuse, R12, 0x1, P3 ;  /* 0x00000008e7059211 */ /* 0x088fe400018f0c0c */
[----:B------:R-:W-:-:S03]  /*bfb0*/  @!P0 LEA.HI.X R3, R235, R8, R11, 0x1, P2 ;  /* 0x00000008eb038211 */ /* 0x000fc600010f0c0b */
[----:B------:R1:W-:Y:S04]  /*bfc0*/  @!P1 ST.E.128 [R4.64], R32 ;  /* 0x0000002004009985 */ /* 0x0003e8000c101d08 */
[----:B------:R1:W-:Y:S02]  /*bfd0*/  @!P0 ST.E.128 [R2.64], R28 ;  /* 0x0000001c02008985 */ /* 0x0003e4000c101d08 */
.L_x_234:
[----:B------:R-:W-:Y:S05]  /*bfe0*/  BSYNC B0 ;  /* 0x0000000000007941 */ /* 0x000fea0003800000 */
.L_x_233:
[----:B------:R-:W-:Y:S05]  /*bff0*/  BRA.DIV ~URZ, `(.L_x_235) ;  /* 0x000039527f007947 */ /* 0x000fea000b800000 */
[----:B---34-:R-:W3:Y:S04]  /*c000*/  SHFL.IDX PT, R7, R7, 0x3, 0x181f ;  /* 0x00781f0007077f89 */ /* 0x018ee800000e0000 */
[----:B------:R4:W1:Y:S02]  /*c010*/  SHFL.IDX PT, R0, R9, 0x3, 0x181f ;  /* 0x00781f0009007f89 */ /* 0x00086400000e0000 */
.L_x_305:
[----:B-1----:R-:W-:-:S04]  /*c020*/  IADD3 R2, R6, 0x60, RZ ;  /* 0x0000006006027810 */ /* 0x002fc80007ffe0ff */
[----:B------:R-:W-:-:S13]  /*c030*/  ISETP.GE.AND P0, PT, R2, R10, PT ;  /* 0x0000000a0200720c */ /* 0x000fda0003f06270 */
[----:B------:R-:W-:Y:S05]  /*c040*/  @P0 BRA `(.L_x_236) ;  /* 0x00001b1000000947 */ /* 0x000fea0003800000 */
[----:B------:R-:W-:Y:S02]  /*c050*/  ISETP.GE.AND P0, PT, R231, c[0x0][0x3c8], PT ;  /* 0x0000f200e7007a0c */ /* 0x000fe40003f06270 */
[----:B------:R-:W-:-:S11]  /*c060*/  SHF.R.S32.HI R4, RZ, 0x1f, R231 ;  /* 0x0000001fff047819 */ /* 0x000fd600000114e7 */
[----:B------:R-:W-:-:S04]  /*c070*/  @!P0 LEA R2, P1, R231, R0, 0x1 ;  /* 0x00000000e7028211 */ /* 0x000fc800078208ff */
[----:B---3--:R-:W-:-:S05]  /*c080*/  @!P0 LEA.HI.X R3, R231, R7, R4, 0x1, P1 ;  /* 0x00000007e7038211 */ /* 0x008fca00008f0c04 */
[----:B------:R1:W-:Y:S01]  /*c090*/  @!P0 ST.E.128 [R2.64], R40 ;  /* 0x0000002802008985 */ /* 0x0003e2000c101d08 */
[----:B------:R-:W-:-:S13]  /*c0a0*/  ISETP.GE.AND P0, PT, R235, c[0x0][0x3c8], PT ;  /* 0x0000f200eb007a0c */ /* 0x000fda0003f06270 */
[----:B------:R-:W-:Y:S05]  /*c0b0*/  @P0 BRA `(.L_x_236) ;  /* 0x00001aa000000947 */ /* 0x000fea0003800000 */
[----:B------:R-:W-:Y:S02]  /*c0c0*/  SHF.R.S32.HI R4, RZ, 0x1f, R235 ;  /* 0x0000001fff047819 */ /* 0x000fe400000114eb */
[----:B-1----:R-:W-:-:S04]  /*c0d0*/  LEA R2, P0, R235, R0, 0x1 ;  /* 0x00000000eb027211 */ /* 0x002fc800078008ff */
[----:B------:R-:W-:-:S05]  /*c0e0*/  LEA.HI.X R3, R235, R7, R4, 0x1, P0 ;  /* 0x00000007eb037211 */ /* 0x000fca00000f0c04 */
[----:B------:R1:W-:Y:S01]  /*c0f0*/  ST.E.128 [R2.64], R44 ;  /* 0x0000002c02007985 */ /* 0x0003e2000c101d08 */
[----:B------:R-:W-:Y:S05]  /*c100*/  BRA `(.L_x_236) ;  /* 0x00001a5000007947 */ /* 0x000fea0003800000 */
.L_x_223:
[----:B-1----:R-:W2:Y:S01]  /*c110*/  LDL.LU R6, [R1+0x8] ;  /* 0x0000080001067983 */ /* 0x002ea20000300800 */
[----:B------:R-:W-:Y:S02]  /*c120*/  IMAD R12, R12, c[0x0][0x408], RZ ;  /* 0x000102000c0c7a24 */ /* 0x000fe400078e02ff */
[----:B------:R-:W-:-:S04]  /*c130*/  IMAD.WIDE.U32 R2, R0, c[0x0][0x408], RZ ;  /* 0x0001020000027a25 */ /* 0x000fc800078e00ff */
[----:B------:R-:W-:Y:S02]  /*c140*/  IMAD R0, R0, c[0x0][0x40c], R12 ;  /* 0x0001030000007a24 */ /* 0x000fe400078e020c */
[----:B------:R-:W-:-:S03]  /*c150*/  @P2 IMAD.HI.U32 R5, R11, c[0x0][0x4ec], RZ ;  /* 0x00013b000b052a27 */ /* 0x000fc600078e00ff */
[----:B------:R-:W-:Y:S02]  /*c160*/  IADD3 R3, R3, R0, RZ ;  /* 0x0000000003037210 */ /* 0x000fe40007ffe0ff */
[----:B------:R-:W-:-:S03]  /*c170*/  SHF.R.S32.HI R0, RZ, 0x1f, R8 ;  /* 0x0000001fff007819 */ /* 0x000fc60000011408 */
[----:B------:R-:W-:-:S04]  /*c180*/  IMAD.WIDE.U32 R2, R9, c[0x0][0x438], R2 ;  /* 0x00010e0009027a25 */ /* 0x000fc800078e0002 */
[----:B------:R-:W-:Y:S02]  /*c190*/  IMAD R0, R0, c[0x0][0x440], RZ ;  /* 0x0001100000007a24 */ /* 0x000fe400078e02ff */
[----:B------:R-:W-:Y:S02]  /*c1a0*/  IMAD R3, R9, c[0x0][0x43c], R3 ;  /* 0x00010f0009037a24 */ /* 0x000fe400078e0203 */
[C---:B------:R-:W-:Y:S01]  /*c1b0*/  IMAD R4, R8.reuse, c[0x0][0x444], R0 ;  /* 0x0001110008047a24 */ /* 0x040fe200078e0200 */
[----:B------:R-:W-:Y:S01]  /*c1c0*/  MOV R0, R11 ;  /* 0x0000000b00007202 */ /* 0x000fe20000000f00 */
[----:B------:R-:W-:Y:S01]  /*c1d0*/  IMAD.WIDE.U32 R2, R8, c[0x0][0x440], R2 ;  /* 0x0001100008027a25 */ /* 0x000fe200078e0002 */
[----:B------:R-:W-:-:S04]  /*c1e0*/  @P2 SHF.R.U32.HI R0, RZ, c[0x0][0x4f0], R5 ;  /* 0x00013c00ff002a19 */ /* 0x000fc80000011605 */
[----:B------:R-:W-:Y:S02]  /*c1f0*/  IADD3 R3, R3, R4, RZ ;  /* 0x0000000403037210 */ /* 0x000fe40007ffe0ff */
[----:B------:R-:W-:Y:S02]  /*c200*/  SHF.R.S32.HI R5, RZ, 0x1f, R0 ;  /* 0x0000001fff057819 */ /* 0x000fe40000011400 */
[----:B------:R-:W-:-:S03]  /*c210*/  IADD3 R4, -R0, RZ, RZ ;  /* 0x000000ff00047210 */ /* 0x000fc60007ffe1ff */
[----:B------:R-:W-:Y:S02]  /*c220*/  IMAD R5, R5, c[0x0][0x430], RZ ;  /* 0x00010c0005057a24 */ /* 0x000fe400078e02ff */
[----:B------:R-:W-:Y:S02]  /*c230*/  IMAD R4, R4, c[0x0][0x4e8], R11 ;  /* 0x00013a0004047a24 */ /* 0x000fe400078e020b */
[----:B------:R-:W-:Y:S02]  /*c240*/  IMAD R5, R0, c[0x0][0x434], R5 ;  /* 0x00010d0000057a24 */ /* 0x000fe400078e0205 */
[----:B--2---:R-:W-:-:S04]  /*c250*/  IMAD.WIDE.U32 R2, R6, c[0x0][0x448], R2 ;  /* 0x0001120006027a25 */ /* 0x004fc800078e0002 */
[----:B------:R-:W-:-:S04]  /*c260*/  IMAD R3, R6, c[0x0][0x44c], R3 ;  /* 0x0001130006037a24 */ /* 0x000fc800078e0203 */
        /* <DEDUP_REMOVED lines=10> */
[----:B------:R1:W2:Y:S02]  /*c310*/  SHFL.IDX PT, R4, R5, RZ, 0x1c1f ;  /* 0x001c1fff05047589 */ /* 0x0002a400000e0000 */
.L_x_306:
[----:B------:R-:W-:Y:S05]  /*c320*/  BRA.DIV ~URZ, `(.L_x_238) ;  /* 0x000037627f007947 */ /* 0x000fea000b800000 */
[----:B------:R3:W4:Y:S02]  /*c330*/  SHFL.IDX PT, R0, R12, RZ, 0x1c1f ;  /* 0x001c1fff0c007589 */ /* 0x00072400000e0000 */
.L_x_307:
[----:B------:R-:W-:Y:S01]  /*c340*/  BSSY B0, `(.L_x_239) ;  /* 0x0000062000007945 */ /* 0x000fe20003800000 */
[----:B------:R-:W-:Y:S05]  /*c350*/  @P1 BRA `(.L_x_240) ;  /* 0x0000060000001947 */ /* 0x000fea0003800000 */
[----:B------:R-:W5:Y:S04]  /*c360*/  LDL R20, [R1+0x4c] ;  /* 0x00004c0001147983 */ /* 0x000f680000100800 */
[----:B---3--:R-:W3:Y:S04]  /*c370*/  LDL R17, [R1+0x48] ;  /* 0x0000480001117983 */ /* 0x008ee80000100800 */
[----:B----4-:R-:W4:Y:S04]  /*c380*/  LDL R9, [R1+0x44] ;  /* 0x0000440001097983 */ /* 0x010f280000100800 */
[----:B--2---:R-:W2:Y:S04]  /*c390*/  LDL R13, [R1+0x40] ;  /* 0x00004000010d7983 */ /* 0x004ea80000100800 */
[----:B------:R-:W2:Y:S04]  /*c3a0*/  LDL R19, [R1+0xa8] ;  /* 0x0000a80001137983 */ /* 0x000ea80000100800 */
        /* <DEDUP_REMOVED lines=12> */
[----:B------:R-:W2:Y:S01]  /*c470*/  LDL R22, [R1+0x84] ;  /* 0x0000840001167983 */ /* 0x000ea20000100800 */
[----:B-----5:R-:W-:-:S02]  /*c480*/  ISETP.GE.AND P4, PT, R20, c[0x0][0x3c8], PT ;  /* 0x0000f20014007a0c */ /* 0x020fc40003f86270 */
[----:B---3--:R-:W-:Y:S02]  /*c490*/  ISETP.GE.AND P2, PT, R17, c[0x0][0x3c8], PT ;  /* 0x0000f20011007a0c */ /* 0x008fe40003f46270 */
[----:B----4-:R-:W-:-:S09]  /*c4a0*/  ISETP.GE.AND P5, PT, R9, c[0x0][0x3c8], PT ;  /* 0x0000f20009007a0c */ /* 0x010fd20003fa6270 */
[----:B------:R-:W-:Y:S02]  /*c4b0*/  @!P4 IMAD.MOV.U32 R6, RZ, RZ, R0 ;  /* 0x000000ffff06c224 */ /* 0x000fe400078e0000 */
[----:B------:R-:W-:-:S04]  /*c4c0*/  @!P4 IMAD.MOV.U32 R7, RZ, RZ, R4 ;  /* 0x000000ffff07c224 */ /* 0x000fc800078e0004 */
[----:B------:R-:W-:Y:S01]  /*c4d0*/  @!P4 IMAD.WIDE R6, R20, 0x4, R6 ;  /* 0x000000041406c825 */ /* 0x000fe200078e0206 */
[----:B--2---:R-:W-:Y:S01]  /*c4e0*/  ISETP.GE.AND P1, PT, R13, c[0x0][0x3c8], PT ;  /* 0x0000f2000d007a0c */ /* 0x004fe20003f26270 */
[----:B------:R-:W2:Y:S01]  /*c4f0*/  LDL R20, [R1+0x7c] ;  /* 0x00007c0001147983 */ /* 0x000ea20000100800 */
[----:B------:R-:W-:-:S03]  /*c500*/  @!P2 LEA R2, P3, R17, R0, 0x2 ;  /* 0x000000001102a211 */ /* 0x000fc600078610ff */
[----:B------:R3:W-:Y:S01]  /*c510*/  @!P4 ST.E.64 [R6.64], R124 ;  /* 0x0000007c0600c985 */ /* 0x0007e2000c101b08 */
[----:B------:R-:W-:-:S03]  /*c520*/  @!P2 LEA.HI.X R3, R17, R4, R19, 0x2, P3 ;  /* 0x000000041103a211 */ /* 0x000fc600018f1413 */
[----:B------:R-:W4:Y:S04]  /*c530*/  LDL R19, [R1+0x1c] ;  /* 0x00001c0001137983 */ /* 0x000f280000100800 */
[----:B------:R5:W-:Y:S01]  /*c540*/  @!P2 ST.E.64 [R2.64], R28 ;  /* 0x0000001c0200a985 */ /* 0x000be2000c101b08 */
[----:B------:R-:W-:Y:S02]  /*c550*/  ISETP.GE.AND P2, PT, R11, c[0x0][0x3c8], PT ;  /* 0x0000f2000b007a0c */ /* 0x000fe40003f46270 */
[----:B------:R-:W-:Y:S01]  /*c560*/  ISETP.GE.AND P6, PT, R16, c[0x0][0x3c8], PT ;  /* 0x0000f20010007a0c */ /* 0x000fe20003fc6270 */
[----:B------:R-:W2:Y:S01]  /*c570*/  LDL R17, [R1+0x18] ;  /* 0x0000180001117983 */ /* 0x000ea20000100800 */
[----:B---3--:R-:W-:-:S04]  /*c580*/  @!P5 LEA R6, P4, R9, R0, 0x2 ;  /* 0x000000000906d211 */ /* 0x008fc800078810ff */
[----:B------:R-:W-:Y:S02]  /*c590*/  @!P5 LEA.HI.X R7, R9, R4, R10, 0x2, P4 ;  /* 0x000000040907d211 */ /* 0x000fe400020f140a */
[----:B------:R-:W3:Y:S01]  /*c5a0*/  LDL R9, [R1+0x90] ;  /* 0x0000900001097983 */ /* 0x000ee20000100800 */
[----:B-----5:R-:W-:-:S03]  /*c5b0*/  @!P1 LEA R2, P3, R13, R0, 0x2 ;  /* 0x000000000d029211 */ /* 0x020fc600078610ff */
[----:B------:R-:W5:Y:S04]  /*c5c0*/  LDL R10, [R1+0x20] ;  /* 0x00002000010a7983 */ /* 0x000f680000100800 */
[----:B------:R-:W2:Y:S01]  /*c5d0*/  LDL R29, [R1+0x8c] ;  /* 0x00008c00011d7983 */ /* 0x000ea20000100800 */
[----:B------:R-:W-:-:S03]  /*c5e0*/  @!P1 LEA.HI.X R3, R13, R4, R15, 0x2, P3 ;  /* 0x000000040d039211 */ /* 0x000fc600018f140f */
[----:B------:R-:W4:Y:S04]  /*c5f0*/  LDL R28, [R1+0x88] ;  /* 0x00008800011c7983 */ /* 0x000f280000100800 */
[----:B------:R-:W-:Y:S04]  /*c600*/  @!P5 ST.E.64 [R6.64], R30 ;  /* 0x0000001e0600d985 */ /* 0x000fe8000c101b08 */
[----:B------:R1:W-:Y:S04]  /*c610*/  @!P1 ST.E.64 [R2.64], R32 ;  /* 0x0000002002009985 */ /* 0x0003e8000c101b08 */
[----:B------:R-:W4:Y:S04]  /*c620*/  LDL R15, [R1+0x14] ;  /* 0x00001400010f7983 */ /* 0x000f280000100800 */
[----:B------:R-:W4:Y:S01]  /*c630*/  LDL R13, [R1+0x10] ;  /* 0x00001000010d7983 */ /* 0x000f220000100800 */
[----:B-1----:R-:W-:-:S04]  /*c640*/  @!P2 LEA R2, P3, R11, R0, 0x2 ;  /* 0x000000000b02a211 */ /* 0x002fc800078610ff */
[----:B------:R-:W-:Y:S02]  /*c650*/  @!P2 LEA.HI.X R3, R11, R4, R14, 0x2, P3 ;  /* 0x000000040b03a211 */ /* 0x000fe400018f140e */
[----:B------:R-:W4:Y:S01]  /*c660*/  LDL R11, [R1+0x80] ;  /* 0x00008000010b7983 */ /* 0x000f220000100800 */
[----:B------:R-:W-:-:S03]  /*c670*/  @!P6 LEA R6, P4, R16, R0, 0x2 ;  /* 0x000000001006e211 */ /* 0x000fc600078810ff */
[----:B------:R-:W4:Y:S01]  /*c680*/  LDL R14, [R1+0x70] ;  /* 0x00007000010e7983 */ /* 0x000f220000100800 */
[----:B------:R-:W-:-:S03]  /*c690*/  @!P6 LEA.HI.X R7, R16, R4, R18, 0x2, P4 ;  /* 0x000000041007e211 */ /* 0x000fc600020f1412 */
[----:B------:R-:W4:Y:S04]  /*c6a0*/  LDL R18, [R1+0x78] ;  /* 0x0000780001127983 */ /* 0x000f280000100800 */
[----:B------:R-:W4:Y:S01]  /*c6b0*/  LDL R16, [R1+0x74] ;  /* 0x0000740001107983 */ /* 0x000f220000100800 */
[----:B------:R-:W-:Y:S02]  /*c6c0*/  ISETP.GE.AND P5, PT, R37, c[0x0][0x3c8], PT ;  /* 0x0000f20025007a0c */ /* 0x000fe40003fa6270 */
[----:B------:R-:W-:Y:S01]  /*c6d0*/  ISETP.GE.AND P1, PT, R8, c[0x0][0x3c8], PT ;  /* 0x0000f20008007a0c */ /* 0x000fe20003f26270 */
[----:B------:R1:W-:Y:S01]  /*c6e0*/  @!P6 ST.E.64 [R6.64], R34 ;  /* 0x000000220600e985 */ /* 0x0003e2000c101b08 */
[----:B------:R-:W-:Y:S02]  /*c6f0*/  ISETP.GE.AND P6, PT, R36, c[0x0][0x3c8], PT ;  /* 0x0000f20024007a0c */ /* 0x000fe40003fc6270 */
[----:B------:R-:W-:Y:S01]  /*c700*/  ISETP.GE.AND P4, PT, R23, c[0x0][0x3c8], PT ;  /* 0x0000f20017007a0c */ /* 0x000fe20003f86270 */
[----:B------:R1:W-:Y:S06]  /*c710*/  @!P2 ST.E.64 [R2.64], R38 ;  /* 0x000000260200a985 */ /* 0x0003ec000c101b08 */
[----:B-1----:R-:W-:-:S02]  /*c720*/  @!P5 LEA R6, P3, R37, R0, 0x2 ;  /* 0x000000002506d211 */ /* 0x002fc400078610ff */
[----:B------:R-:W-:Y:S02]  /*c730*/  @!P1 LEA R2, P2, R8, R0, 0x2 ;  /* 0x0000000008029211 */ /* 0x000fe400078410ff */
[----:B------:R-:W-:Y:S02]  /*c740*/  @!P5 LEA.HI.X R7, R37, R4, R63, 0x2, P3 ;  /* 0x000000042507d211 */ /* 0x000fe400018f143f */
[----:B------:R-:W-:-:S03]  /*c750*/  ISETP.GE.AND P3, PT, R21, c[0x0][0x3c8], PT ;  /* 0x0000f20015007a0c */ /* 0x000fc60003f66270 */
[----:B------:R1:W-:Y:S01]  /*c760*/  @!P5 ST.E.64 [R6.64], R40 ;  /* 0x000000280600d985 */ /* 0x0003e2000c101b08 */
[----:B---3--:R-:W-:Y:S02]  /*c770*/  @!P1 LEA.HI.X R3, R8, R4, R9, 0x2, P2 ;  /* 0x0000000408039211 */ /* 0x008fe400010f1409 */
[----:B------:R-:W-:-:S03]  /*c780*/  @!P6 LEA R8, P2, R36, R0, 0x2 ;  /* 0x000000002408e211 */ /* 0x000fc600078410ff */
[----:B------:R3:W-:Y:S01]  /*c790*/  @!P1 ST.E.64 [R2.64], R42 ;  /* 0x0000002a02009985 */ /* 0x0007e2000c101b08 */
[----:B-----5:R-:W-:Y:S02]  /*c7a0*/  ISETP.GE.AND P1, PT, R10, c[0x0][0x3c8], PT ;  /* 0x0000f2000a007a0c */ /* 0x020fe40003f26270 */
[----:B--2---:R-:W-:Y:S02]  /*c7b0*/  @!P6 LEA.HI.X R9, R36, R4, R29, 0x2, P2 ;  /* 0x000000042409e211 */ /* 0x004fe400010f141d */
[----:B-1----:R-:W-:-:S03]  /*c7c0*/  @!P3 LEA R6, P2, R21, R0, 0x2 ;  /* 0x000000001506b211 */ /* 0x002fc600078410ff */
[----:B------:R-:W-:Y:S01]  /*c7d0*/  @!P6 ST.E.64 [R8.64], R92 ;  /* 0x0000005c0800e985 */ /* 0x000fe2000c101b08 */
[----:B----4-:R-:W-:Y:S02]  /*c7e0*/  ISETP.GE.AND P6, PT, R19, c[0x0][0x3c8], PT ;  /* 0x0000f20013007a0c */ /* 0x010fe40003fc6270 */
[----:B------:R-:W-:Y:S02]  /*c7f0*/  @!P3 LEA.HI.X R7, R21, R4, R22, 0x2, P2 ;  /* 0x000000041507b211 */ /* 0x000fe400010f1416 */
[----:B---3--:R-:W-:-:S04]  /*c800*/  @!P4 LEA R2, P5, R23, R0, 0x2 ;  /* 0x000000001702c211 */ /* 0x008fc800078a10ff */
[----:B------:R-:W-:Y:S02]  /*c810*/  @!P4 LEA.HI.X R3, R23, R4, R28, 0x2, P5 ;  /* 0x000000041703c211 */ /* 0x000fe400028f141c */
[----:B------:R-:W-:-:S03]  /*c820*/  ISETP.GE.AND P5, PT, R17, c[0x0][0x3c8], PT ;  /* 0x0000f20011007a0c */ /* 0x000fc60003fa6270 */
[----:B------:R1:W-:Y:S01]  /*c830*/  @!P4 ST.E.64 [R2.64], R46 ;  /* 0x0000002e0200c985 */ /* 0x0003e2000c101b08 */
[----:B------:R-:W-:-:S03]  /*c840*/  ISETP.GE.AND P4, PT, R15, c[0x0][0x3c8], PT ;  /* 0x0000f2000f007a0c */ /* 0x000fc60003f86270 */
[----:B------:R2:W-:Y:S01]  /*c850*/  @!P3 ST.E.64 [R6.64], R48 ;  /* 0x000000300600b985 */ /* 0x0005e2000c101b08 */
[----:B------:R-:W-:Y:S02]  /*c860*/  ISETP.GE.AND P3, PT, R13, c[0x0][0x3c8], PT ;  /* 0x0000f2000d007a0c */ /* 0x000fe40003f66270 */
[----:B-1----:R-:W-:-:S04]  /*c870*/  @!P1 LEA R2, P2, R10, R0, 0x2 ;  /* 0x000000000a029211 */ /* 0x002fc800078410ff */
[----:B------:R-:W-:Y:S02]  /*c880*/  @!P1 LEA.HI.X R3, R10, R4, R11, 0x2, P2 ;  /* 0x000000040a039211 */ /* 0x000fe400010f140b */
[----:B------:R-:W-:-:S03]  /*c890*/  @!P6 LEA R10, P2, R19, R0, 0x2 ;  /* 0x00000000130ae211 */ /* 0x000fc600078410ff */
[----:B------:R1:W-:Y:S01]  /*c8a0*/  @!P1 ST.E.64 [R2.64], R50 ;  /* 0x0000003202009985 */ /* 0x0003e2000c101b08 */
[----:B------:R-:W-:Y:S02]  /*c8b0*/  @!P5 LEA R8, P1, R17, R0, 0x2 ;  /* 0x000000001108d211 */ /* 0x000fe400078210ff */
[----:B------:R-:W-:Y:S02]  /*c8c0*/  @!P6 LEA.HI.X R11, R19, R4, R20, 0x2, P2 ;  /* 0x00000004130be211 */ /* 0x000fe400010f1414 */
[----:B--2---:R-:W-:Y:S02]  /*c8d0*/  @!P4 LEA R6, P2, R15, R0, 0x2 ;  /* 0x000000000f06c211 */ /* 0x004fe400078410ff */
[-C--:B------:R-:W-:Y:S02]  /*c8e0*/  @!P5 LEA.HI.X R9, R17, R4.reuse, R18, 0x2, P1 ;  /* 0x000000041109d211 */ /* 0x080fe400008f1412 */
[----:B------:R-:W-:Y:S01]  /*c8f0*/  @!P4 LEA.HI.X R7, R15, R4, R16, 0x2, P2 ;  /* 0x000000040f07c211 */ /* 0x000fe200010f1410 */
[----:B------:R2:W-:Y:S04]  /*c900*/  @!P6 ST.E.64 [R10.64], R88 ;  /* 0x000000580a00e985 */ /* 0x0005e8000c101b08 */
[----:B------:R2:W-:Y:S04]  /*c910*/  @!P5 ST.E.64 [R8.64], R72 ;  /* 0x000000480800d985 */ /* 0x0005e8000c101b08 */
[----:B------:R2:W-:Y:S01]  /*c920*/  @!P4 ST.E.64 [R6.64], R52 ;  /* 0x000000340600c985 */ /* 0x0005e2000c101b08 */
[----:B-1----:R-:W-:-:S04]  /*c930*/  @!P3 LEA R2, P1, R13, R0, 0x2 ;  /* 0x000000000d02b211 */ /* 0x002fc800078210ff */
[----:B------:R-:W-:-:S05]  /*c940*/  @!P3 LEA.HI.X R3, R13, R4, R14, 0x2, P1 ;  /* 0x000000040d03b211 */ /* 0x000fca00008f140e */
[----:B------:R2:W-:Y:S04]  /*c950*/  @!P3 ST.E.64 [R2.64], R24 ;  /* 0x000000180200b985 */ /* 0x0005e8000c101b08 */
.L_x_240:
[----:B------:R-:W-:Y:S05]  /*c960*/  BSYNC B0 ;  /* 0x0000000000007941 */ /* 0x000fea0003800000 */
.L_x_239:
[----:B------:R-:W-:Y:S05]  /*c970*/  BRA.DIV ~URZ, `(.L_x_241) ;  /* 0x000031827f007947 */ /* 0x000fea000b800000 */
[----:B--2---:R2:W1:Y:S04]  /*c980*/  SHFL.IDX PT, R4, R5, 0x1, 0x1c1f ;  /* 0x003c1f0005047f89 */ /* 0x00446800000e0000 */
[----:B----4-:R2:W4:Y:S02]  /*c990*/  SHFL.IDX PT, R0, R12, 0x1, 0x1c1f ;  /* 0x003c1f000c007f89 */ /* 0x01052400000e0000 */
.L_x_308:
[----:B------:R-:W-:Y:S05]  /*c9a0*/  @P0 BRA `(.L_x_236) ;  /* 0x000011b000000947 */ /* 0x000fea0003800000 */
[----:B------:R-:W5:Y:S04]  /*c9b0*/  LDL R10, [R1+0x44] ;  /* 0x00004400010a7983 */ /* 0x000f680000100800 */
[----:B--2---:R-:W2:Y:S04]  /*c9c0*/  LDL R18, [R1+0x4c] ;  /* 0x00004c0001127983 */ /* 0x004ea80000100800 */
[----:B---3--:R-:W3:Y:S04]  /*c9d0*/  LDL R14, [R1+0x48] ;  /* 0x00004800010e7983 */ /* 0x008ee80000100800 */
[----:B----4-:R-:W4:Y:S04]  /*c9e0*/  LDL R12, [R1+0xa4] ;  /* 0x0000a400010c7983 */ /* 0x010f280000100800 */
[----:B------:R-:W4:Y:S04]  /*c9f0*/  LDL R11, [R1+0x40] ;  /* 0x00004000010b7983 */ /* 0x000f280000100800 */
[----:B------:R-:W4:Y:S04]  /*ca00*/  LDL R16, [R1+0xa8] ;  /* 0x0000a80001107983 */ /* 0x000f280000100800 */
[----:B------:R-:W4:Y:S04]  /*ca10*/  LDL R15, [R1+0x3c] ;  /* 0x00003c00010f7983 */ /* 0x000f280000100800 */
[----:B-1----:R-:W4:Y:S04]  /*ca20*/  LDL R5, [R1+0x38] ;  /* 0x0000380001057983 */ /* 0x002f280000100800 */
[----:B------:R-:W4:Y:S04]  /*ca30*/  LDL R19, [R1+0xa0] ;  /* 0x0000a00001137983 */ /* 0x000f280000100800 */
        /* <DEDUP_REMOVED lines=9> */
[----:B------:R-:W4:Y:S01]  /*cad0*/  LDL R21, [R1+0x88] ;  /* 0x0000880001157983 */ /* 0x000f220000100800 */
[----:B-----5:R-:W-:-:S02]  /*cae0*/  ISETP.GE.AND P0, PT, R10, c[0x0][0x3c8], PT ;  /* 0x0000f2000a007a0c */ /* 0x020fc40003f06270 */
[----:B--2---:R-:W-:Y:S02]  /*caf0*/  ISETP.GE.AND P2, PT, R18, c[0x0][0x3c8], PT ;  /* 0x0000f20012007a0c */ /* 0x004fe40003f46270 */
[----:B---3--:R-:W-:-:S09]  /*cb00*/  ISETP.GE.AND P1, PT, R14, c[0x0][0x3c8], PT ;  /* 0x0000f2000e007a0c */ /* 0x008fd20003f26270 */
[C---:B------:R-:W-:Y:S02]  /*cb10*/  @!P0 LEA R2, P6, R10.reuse, R0, 0x2 ;  /* 0x000000000a028211 */ /* 0x040fe400078c10ff */
[----:B----4-:R-:W-:Y:S02]  /*cb20*/  ISETP.GE.AND P5, PT, R11, c[0x0][0x3c8], PT ;  /* 0x0000f2000b007a0c */ /* 0x010fe40003fa6270 */
[----:B------:R-:W-:Y:S01]  /*cb30*/  @!P0 LEA.HI.X R3, R10, R4, R12, 0x2, P6 ;  /* 0x000000040a038211 */ /* 0x000fe200030f140c */
[----:B------:R-:W-:Y:S01]  /*cb40*/  @!P2 IMAD.MOV.U32 R8, RZ, RZ, R0 ;  /* 0x000000ffff08a224 */ /* 0x000fe200078e0000 */
[----:B------:R-:W2:Y:S01]  /*cb50*/  LDL R10, [R1+0x24] ;  /* 0x00002400010a7983 */ /* 0x000ea20000100800 */
[----:B------:R-:W-:Y:S01]  /*cb60*/  @!P2 IMAD.MOV.U32 R9, RZ, RZ, R4 ;  /* 0x000000ffff09a224 */ /* 0x000fe200078e0004 */
[----:B------:R-:W-:Y:S02]  /*cb70*/  @!P1 LEA R6, P3, R14, R0, 0x2 ;  /* 0x000000000e069211 */ /* 0x000fe400078610ff */
[----:B------:R-:W-:Y:S01]  /*cb80*/  ISETP.GE.AND P4, PT, R15, c[0x0][0x3c8], PT ;  /* 0x0000f2000f007a0c */ /* 0x000fe20003f86270 */
[----:B------:R-:W-:Y:S01]  /*cb90*/  @!P2 IMAD.WIDE R8, R18, 0x4, R8 ;  /* 0x000000041208a825 */ /* 0x000fe200078e0208 */
[----:B------:R-:W3:Y:S01]  /*cba0*/  LDL R12, [R1+0x14] ;  /* 0x00001400010c7983 */ /* 0x000ee20000100800 */
[----:B------:R-:W-:-:S03]  /*cbb0*/  @!P1 LEA.HI.X R7, R14, R4, R16, 0x2, P3 ;  /* 0x000000040e079211 */ /* 0x000fc600018f1410 */
[----:B------:R-:W4:Y:S01]  /*cbc0*/  LDL R18, [R1+0x20] ;  /* 0x0000200001127983 */ /* 0x000f220000100800 */
[----:B------:R-:W-:-:S03]  /*cbd0*/  ISETP.GE.AND P3, PT, R5, c[0x0][0x3c8], PT ;  /* 0x0000f20005007a0c */ /* 0x000fc60003f66270 */
[----:B------:R-:W5:Y:S04]  /*cbe0*/  LDL R16, [R1+0x1c] ;  /* 0x00001c0001107983 */ /* 0x000f680000100800 */
[----:B------:R-:W5:Y:S04]  /*cbf0*/  LDL R14, [R1+0x18] ;  /* 0x00001800010e7983 */ /* 0x000f680000100800 */
[----:B------:R1:W-:Y:S04]  /*cc00*/  @!P2 ST.E.64 [R8.64], R96 ;  /* 0x000000600800a985 */ /* 0x0003e8000c101b08 */
[----:B------:R1:W-:Y:S04]  /*cc10*/  @!P1 ST.E.64 [R6.64], R76 ;  /* 0x0000004c06009985 */ /* 0x0003e8000c101b08 */
[----:B------:R1:W-:Y:S02]  /*cc20*/  @!P0 ST.E.64 [R2.64], R56 ;  /* 0x0000003802008985 */ /* 0x0003e4000c101b08 */
[----:B-1----:R-:W-:-:S04]  /*cc30*/  @!P5 LEA R8, P6, R11, R0, 0x2 ;  /* 0x000000000b08d211 */ /* 0x002fc800078c10ff */
[----:B------:R-:W-:Y:S02]  /*cc40*/  @!P5 LEA.HI.X R9, R11, R4, R19, 0x2, P6 ;  /* 0x000000040b09d211 */ /* 0x000fe400030f1413 */
[----:B------:R-:W5:Y:S01]  /*cc50*/  LDL R11, [R1+0x84] ;  /* 0x00008400010b7983 */ /* 0x000f620000100800 */
[-C--:B------:R-:W-:Y:S02]  /*cc60*/  @!P4 LEA R6, P0, R15, R0.reuse, 0x2 ;  /* 0x000000000f06c211 */ /* 0x080fe400078010ff */
[----:B------:R-:W-:Y:S01]  /*cc70*/  @!P3 LEA R2, P6, R5, R0, 0x2 ;  /* 0x000000000502b211 */ /* 0x000fe200078c10ff */
[----:B------:R-:W5:Y:S01]  /*cc80*/  LDL R19, [R1+0x80] ;  /* 0x0000800001137983 */ /* 0x000f620000100800 */
[-C--:B------:R-:W-:Y:S02]  /*cc90*/  @!P4 LEA.HI.X R7, R15, R4.reuse, R17, 0x2, P0 ;  /* 0x000000040f07c211 */ /* 0x080fe400000f1411 */
[----:B------:R-:W-:Y:S01]  /*cca0*/  @!P3 LEA.HI.X R3, R5, R4, R13, 0x2, P6 ;  /* 0x000000040503b211 */ /* 0x000fe200030f140d */
[----:B------:R-:W5:Y:S04]  /*ccb0*/  LDL R17, [R1+0x7c] ;  /* 0x00007c0001117983 */ /* 0x000f680000100800 */
[----:B------:R-:W5:Y:S04]  /*ccc0*/  LDL R15, [R1+0x78] ;  /* 0x00007800010f7983 */ /* 0x000f680000100800 */
[----:B------:R-:W5:Y:S04]  /*ccd0*/  LDL R13, [R1+0x74] ;  /* 0x00007400010d7983 */ /* 0x000f680000100800 */
[----:B------:R-:W5:Y:S01]  /*cce0*/  LDL R5, [R1+0x10] ;  /* 0x0000100001057983 */ /* 0x000f620000100800 */
[----:B------:R-:W-:-:S02]  /*ccf0*/  ISETP.GE.AND P2, PT, R28, c[0x0][0x3c8], PT ;  /* 0x0000f2001c007a0c */ /* 0x000fc40003f46270 */
[----:B------:R-:W-:Y:S02]  /*cd00*/  ISETP.GE.AND P1, PT, R24, c[0x0][0x3c8], PT ;  /* 0x0000f20018007a0c */ /* 0x000fe40003f26270 */
[----:B------:R-:W-:Y:S01]  /*cd10*/  ISETP.GE.AND P0, PT, R22, c[0x0][0x3c8], PT ;  /* 0x0000f20016007a0c */ /* 0x000fe20003f06270 */
[----:B------:R1:W-:Y:S04]  /*cd20*/  @!P5 ST.E.64 [R8.64], R100 ;  /* 0x000000640800d985 */ /* 0x0003e8000c101b08 */
[----:B------:R1:W-:Y:S01]  /*cd30*/  @!P4 ST.E.64 [R6.64], R80 ;  /* 0x000000500600c985 */ /* 0x0003e2000c101b08 */
[----:B------:R-:W-:-:S03]  /*cd40*/  ISETP.GE.AND P4, PT, R20, c[0x0][0x3c8], PT ;  /* 0x0000f20014007a0c */ /* 0x000fc60003f86270 */
[----:B------:R1:W-:Y:S02]  /*cd50*/  @!P3 ST.E.64 [R2.64], R58 ;  /* 0x0000003a0200b985 */ /* 0x0003e4000c101b08 */
[-C--:B-1----:R-:W-:Y:S02]  /*cd60*/  @!P2 LEA R8, P5, R28, R0.reuse, 0x2 ;  /* 0x000000001c08a211 */ /* 0x082fe400078a10ff */
[----:B------:R-:W-:Y:S02]  /*cd70*/  @!P1 LEA R6, P6, R24, R0, 0x2 ;  /* 0x0000000018069211 */ /* 0x000fe400078c10ff */
[----:B------:R-:W-:Y:S02]  /*cd80*/  @!P2 LEA.HI.X R9, R28, R4, R29, 0x2, P5 ;  /* 0x000000041c09a211 */ /* 0x000fe400028f141d */
[----:B------:R-:W-:Y:S02]  /*cd90*/  @!P0 LEA R2, P3, R22, R0, 0x2 ;  /* 0x0000000016028211 */ /* 0x000fe400078610ff */
[----:B------:R-:W-:-:S02]  /*cda0*/  @!P1 LEA.HI.X R7, R24, R4, R25, 0x2, P6 ;  /* 0x0000000418079211 */ /* 0x000fc400030f1419 */
[----:B------:R-:W-:Y:S01]  /*cdb0*/  @!P0 LEA.HI.X R3, R22, R4, R23, 0x2, P3 ;  /* 0x0000000416038211 */ /* 0x000fe200018f1417 */
[----:B------:R-:W-:Y:S04]  /*cdc0*/  @!P2 ST.E.64 [R8.64], R102 ;  /* 0x000000660800a985 */ /* 0x000fe8000c101b08 */
[----:B------:R1:W-:Y:S04]  /*cdd0*/  @!P1 ST.E.64 [R6.64], R84 ;  /* 0x0000005406009985 */ /* 0x0003e8000c101b08 */
[----:B------:R2:W-:Y:S01]  /*cde0*/  @!P0 ST.E.64 [R2.64], R44 ;  /* 0x0000002c02008985 */ /* 0x0005e2000c101b08 */
[----:B-1----:R-:W-:-:S04]  /*cdf0*/  @!P4 LEA R6, P0, R20, R0, 0x2 ;  /* 0x000000001406c211 */ /* 0x002fc800078010ff */
[----:B------:R-:W-:-:S05]  /*ce00*/  @!P4 LEA.HI.X R7, R20, R4, R21, 0x2, P0 ;  /* 0x000000041407c211 */ /* 0x000fca00000f1415 */
[----:B------:R1:W-:Y:S01]  /*ce10*/  @!P4 ST.E.64 [R6.64], R60 ;  /* 0x0000003c0600c985 */ /* 0x0003e2000c101b08 */
[----:B--2---:R-:W-:Y:S02]  /*ce20*/  ISETP.GE.AND P5, PT, R10, c[0x0][0x3c8], PT ;  /* 0x0000f2000a007a0c */ /* 0x004fe40003fa6270 */
[----:B----4-:R-:W-:Y:S02]  /*ce30*/  ISETP.GE.AND P3, PT, R18, c[0x0][0x3c8], PT ;  /* 0x0000f20012007a0c */ /* 0x010fe40003f66270 */
[----:B---3--:R-:W-:Y:S02]  /*ce40*/  ISETP.GE.AND P0, PT, R12, c[0x0][0x3c8], PT ;  /* 0x0000f2000c007a0c */ /* 0x008fe40003f06270 */
[----:B-----5:R-:W-:Y:S02]  /*ce50*/  ISETP.GE.AND P2, PT, R16, c[0x0][0x3c8], PT ;  /* 0x0000f20010007a0c */ /* 0x020fe40003f46270 */
[----:B------:R-:W-:-:S05]  /*ce60*/  ISETP.GE.AND P1, PT, R14, c[0x0][0x3c8], PT ;  /* 0x0000f2000e007a0c */ /* 0x000fca0003f26270 */
[----:B------:R-:W-:-:S04]  /*ce70*/  @!P5 LEA R2, P6, R10, R0, 0x2 ;  /* 0x000000000a02d211 */ /* 0x000fc800078c10ff */
[----:B------:R-:W-:Y:S02]  /*ce80*/  @!P5 LEA.HI.X R3, R10, R4, R11, 0x2, P6 ;  /* 0x000000040a03d211 */ /* 0x000fe400030f140b */
[-C--:B------:R-:W-:Y:S02]  /*ce90*/  @!P3 LEA R10, P4, R18, R0.reuse, 0x2 ;  /* 0x00000000120ab211 */ /* 0x080fe400078810ff */
[-C--:B------:R-:W-:Y:S01]  /*cea0*/  @!P2 LEA R8, P6, R16, R0.reuse, 0x2 ;  /* 0x000000001008a211 */ /* 0x080fe200078c10ff */
[----:B------:R2:W-:Y:S01]  /*ceb0*/  @!P5 ST.E.64 [R2.64], R64 ;  /* 0x000000400200d985 */ /* 0x0005e2000c101b08 */
[----:B-1----:R-:W-:Y:S02]  /*cec0*/  @!P1 LEA R6, P5, R14, R0, 0x2 ;  /* 0x000000000e069211 */ /* 0x002fe400078a10ff */
[-C--:B------:R-:W-:Y:S02]  /*ced0*/  @!P3 LEA.HI.X R11, R18, R4.reuse, R19, 0x2, P4 ;  /* 0x00000004120bb211 */ /* 0x080fe400020f1413 */
[----:B------:R-:W-:-:S02]  /*cee0*/  @!P2 LEA.HI.X R9, R16, R4, R17, 0x2, P6 ;  /* 0x000000041009a211 */ /* 0x000fc400030f1411 */
[----:B------:R-:W-:Y:S01]  /*cef0*/  @!P1 LEA.HI.X R7, R14, R4, R15, 0x2, P5 ;  /* 0x000000040e079211 */ /* 0x000fe200028f140f */
[----:B------:R1:W-:Y:S04]  /*cf00*/  @!P3 ST.E.64 [R10.64], R82 ;  /* 0x000000520a00b985 */ /* 0x0003e8000c101b08 */
[----:B------:R1:W-:Y:S04]  /*cf10*/  @!P2 ST.E.64 [R8.64], R78 ;  /* 0x0000004e0800a985 */ /* 0x0003e8000c101b08 */
[----:B------:R1:W-:Y:S01]  /*cf20*/  @!P1 ST.E.64 [R6.64], R74 ;  /* 0x0000004a06009985 */ /* 0x0003e2000c101b08 */
[----:B--2---:R-:W-:-:S04]  /*cf30*/  @!P0 LEA R2, P4, R12, R0, 0x2 ;  /* 0x000000000c028211 */ /* 0x004fc800078810ff */
[----:B------:R-:W-:-:S05]  /*cf40*/  @!P0 LEA.HI.X R3, R12, R4, R13, 0x2, P4 ;  /* 0x000000040c038211 */ /* 0x000fca00020f140d */
[----:B------:R1:W-:Y:S01]  /*cf50*/  @!P0 ST.E.64 [R2.64], R54 ;  /* 0x0000003602008985 */ /* 0x0003e2000c101b08 */
[----:B------:R-:W-:-:S13]  /*cf60*/  ISETP.GE.AND P0, PT, R5, c[0x0][0x3c8], PT ;  /* 0x0000f20005007a0c */ /* 0x000fda0003f06270 */
[----:B------:R-:W-:Y:S05]  /*cf70*/  @P0 BRA `(.L_x_236) ;  /* 0x00000be000000947 */ /* 0x000fea0003800000 */
[----:B------:R-:W2:Y:S01]  /*cf80*/  LDL R12, [R1+0x70] ;  /* 0x00007000010c7983 */ /* 0x000ea20000100800 */
[----:B-1----:R-:W-:-:S04]  /*cf90*/  LEA R2, P0, R5, R0, 0x2 ;  /* 0x0000000005027211 */ /* 0x002fc800078010ff */
[----:B--2---:R-:W-:-:S05]  /*cfa0*/  LEA.HI.X R3, R5, R4, R12, 0x2, P0 ;  /* 0x0000000405037211 */ /* 0x004fca00000f140c */
[----:B------:R1:W-:Y:S01]  /*cfb0*/  ST.E.64 [R2.64], R26 ;  /* 0x0000001a02007985 */ /* 0x0003e2000c101b08 */
[----:B------:R-:W-:Y:S05]  /*cfc0*/  BRA `(.L_x_236) ;  /* 0x00000b9000007947 */ /* 0x000fea0003800000 */
.L_x_221:
[----:B------:R-:W2:Y:S01]  /*cfd0*/  LDL.LU R6, [R1] ;  /* 0x0000000001067983 */ /* 0x000ea20000300800 */
[----:B------:R-:W-:Y:S02]  /*cfe0*/  ISETP.NE.U32.AND P1, PT, RZ, c[0x0][0x508], PT ;  /* 0x00014200ff007a0c */ /* 0x000fe40003f25070 */
[----:B------:R-:W-:Y:S01]  /*cff0*/  ISETP.NE.U32.AND P3, PT, RZ, c[0x0][0x500], PT ;  /* 0x00014000ff007a0c */ /* 0x000fe20003f65070 */
[----:B------:R-:W3:Y:S01]  /*d000*/  LDL.LU R0, [R1+0x4] ;  /* 0x0000040001007983 */ /* 0x000ee20000300800 */
[----:B------:R-:W-:Y:S01]  /*d010*/  ISETP.NE.AND.EX P1, PT, RZ, c[0x0][0x50c], PT, P1 ;  /* 0x00014300ff007a0c */ /* 0x000fe20003f25310 */
[----:B------:R-:W-:Y:S01]  /*d020*/  IMAD.MOV.U32 R8, RZ, RZ, RZ ;  /* 0x000000ffff087224 */ /* 0x000fe200078e00ff */
[----:B------:R-:W-:Y:S01]  /*d030*/  ISETP.NE.AND.EX P3, PT, RZ, c[0x0][0x504], PT, P3 ;  /* 0x00014100ff007a0c */ /* 0x000fe20003f65330 */
[----:B------:R-:W-:Y:S01]  /*d040*/  IMAD.MOV.U32 R20, RZ, RZ, c[0x0][0x388] ;  /* 0x0000e200ff147624 */ /* 0x000fe200078e00ff */
[----:B------:R-:W-:-:S09]  /*d050*/  IADD3 R2, P2, R252, c[0x0][0x500], RZ ;  /* 0x00014000fc027a10 */ /* 0x000fd20007f5e0ff */
[----:B------:R-:W-:Y:S02]  /*d060*/  @P1 IADD3 R4, P0, R252, c[0x0][0x508], RZ ;  /* 0x00014200fc041a10 */ /* 0x000fe40007f1e0ff */
[C---:B--2---:R-:W-:Y:S02]  /*d070*/  IADD3.X R3, R6.reuse, c[0x0][0x504], RZ, P2, !PT ;  /* 0x0001410006037a10 */ /* 0x044fe400017fe4ff */
[----:B-1----:R-:W-:-:S03]  /*d080*/  @P1 IADD3.X R5, R6, c[0x0][0x50c], RZ, P0, !PT ;  /* 0x0001430006051a10 */ /* 0x002fc600007fe4ff */
[----:B------:R1:W5:Y:S04]  /*d090*/  @P3 LDG.E R8, [R2.64] ;  /* 0x0000000802083981 */ /* 0x000368000c1e1900 */
[----:B------:R1:W5:Y:S01]  /*d0a0*/  @P1 LDG.E R20, [R4.64] ;  /* 0x0000000804141981 */ /* 0x000362000c1e1900 */
[----:B---3--:R-:W-:-:S04]  /*d0b0*/  ISETP.NE.AND P0, PT, R0, RZ, PT ;  /* 0x000000ff0000720c */ /* 0x008fc80003f05270 */
[----:B------:R-:W-:Y:S01]  /*d0c0*/  SEL R19, R0, c[0x0][0x3d4], P0 ;  /* 0x0000f50000137a07 */ /* 0x000fe20000000000 */
[----:B------:R-:W-:Y:S05]  /*d0d0*/  @P1 BRA `(.L_x_242) ;  /* 0x0000004000001947 */ /* 0x000fea0003800000 */
[----:B------:R-:W-:Y:S05]  /*d0e0*/  @!P3 BRA `(.L_x_242) ;  /* 0x000000300000b947 */ /* 0x000fea0003800000 */
[----:B------:R2:W3:Y:S04]  /*d0f0*/  LDG.E R0, [R2.64] ;  /* 0x0000000802007981 */ /* 0x0004e8000c1e1900 */
[----:B-12---:R-:W3:Y:S02]  /*d100*/  LDG.E R2, [R2.64+0x4] ;  /* 0x0000040802027981 */ /* 0x006ee4000c1e1900 */
[----:B---3-5:R-:W-:Y:S02]  /*d110*/  IADD3 R20, -R0, R2, RZ ;  /* 0x0000000200147210 */ /* 0x028fe40007ffe1ff */
.L_x_242:
[----:B------:R-:W2:Y:S01]  /*d120*/  LDL.LU R0, [R1+0xc] ;  /* 0x00000c0001007983 */ /* 0x000ea20000300800 */
[----:B------:R-:W-:Y:S01]  /*d130*/  BSSY B0, `(.L_x_243) ;  /* 0x0000038000007945 */ /* 0x000fe20003800000 */
[----:B------:R-:W-:Y:S02]  /*d140*/  LOP3.LUT R9, R246, 0xffff, RZ, 0xc0, !PT ;  /* 0x0000fffff6097812 */ /* 0x000fe400078ec0ff */
[----:B-1----:R-:W1:Y:S01]  /*d150*/  S2R R2, SR_TID.X ;  /* 0x0000000000027919 */ /* 0x002e620000002100 */
[----:B------:R-:W-:-:S02]  /*d160*/  SEL R15, R251, RZ, !P3 ;  /* 0x000000fffb0f7207 */ /* 0x000fc40005800000 */
[----:B-----5:R-:W-:Y:S02]  /*d170*/  SHF.R.S32.HI R18, RZ, 0x1f, R8 ;  /* 0x0000001fff127819 */ /* 0x020fe40000011408 */
[----:B-1----:R-:W-:Y:S02]  /*d180*/  ISETP.GT.AND P0, PT, R2, 0x7f, PT ;  /* 0x0000007f0200780c */ /* 0x002fe40003f04270 */
[----:B--2---:R-:W-:-:S11]  /*d190*/  SEL R21, R0, RZ, !P3 ;  /* 0x000000ff00157207 */ /* 0x004fd60005800000 */
[----:B------:R-:W-:Y:S05]  /*d1a0*/  @P0 BRA `(.L_x_244) ;  /* 0x0000030000000947 */ /* 0x000fea0003800000 */
[----:B------:R-:W-:Y:S01]  /*d1b0*/  IMAD R0, R20, c[0x0][0x4e8], RZ ;  /* 0x00013a0014007a24 */ /* 0x000fe200078e02ff */
[----:B------:R-:W-:-:S04]  /*d1c0*/  LEA R14, R245, R2, 0x7 ;  /* 0x00000002f50e7211 */ /* 0x000fc800078e38ff */
[----:B------:R-:W-:-:S13]  /*d1d0*/  ISETP.GE.AND P0, PT, R14, R0, PT ;  /* 0x000000000e00720c */ /* 0x000fda0003f06270 */
[----:B------:R-:W-:Y:S05]  /*d1e0*/  @P0 BRA `(.L_x_244) ;  /* 0x000002c000000947 */ /* 0x000fea0003800000 */
[----:B------:R-:W2:Y:S01]  /*d1f0*/  LDL.LU R22, [R1+0x8] ;  /* 0x0000080001167983 */ /* 0x000ea20000300800 */
[----:B------:R-:W-:Y:S01]  /*d200*/  IMAD.MOV.U32 R0, RZ, RZ, 0x368 ;  /* 0x00000368ff007424 */ /* 0x000fe200078e00ff */
[----:B------:R-:W-:-:S04]  /*d210*/  ISETP.GT.AND P2, PT, R19, 0x1, PT ;  /* 0x000000011300780c */ /* 0x000fc80003f44270 */
[----:B------:R-:W-:-:S04]  /*d220*/  SEL R0, R0, 0x328, P2 ;  /* 0x0000032800007807 */ /* 0x000fc80001000000 */
[----:B------:R1:W3:Y:S08]  /*d230*/  LDC.64 R6, c[0x0][R0+0x170] ;  /* 0x00005c0000067b82 */ /* 0x0002f00000000a00 */
[----:B------:R1:W4:Y:S08]  /*d240*/  LDC.64 R4, c[0x0][R0+0x168] ;  /* 0x00005a0000047b82 */ /* 0x0003300000000a00 */
[----:B------:R1:W5:Y:S08]  /*d250*/  LDC.64 R12, c[0x0][R0+0x178] ;  /* 0x00005e00000c7b82 */ /* 0x0003700000000a00 */
[----:B------:R1:W2:Y:S02]  /*d260*/  LDC.64 R10, c[0x0][R0+0x160] ;  /* 0x00005800000a7b82 */ /* 0x0002a40000000a00 */
[----:B-1----:R-:W-:-:S02]  /*d270*/  IMAD.MOV.U32 R0, RZ, RZ, c[0x0][0x4e8] ;  /* 0x00013a00ff007624 */ /* 0x002fc400078e00ff */
[-C--:B---3--:R-:W-:Y:S02]  /*d280*/  IMAD R7, R7, R15.reuse, RZ ;  /* 0x0000000f07077224 */ /* 0x088fe400078e02ff */
[----:B------:R-:W-:Y:S01]  /*d290*/  IMAD.WIDE.U32 R2, R6, R15, RZ ;  /* 0x0000000f06027225 */ /* 0x000fe200078e00ff */
[----:B------:R-:W-:Y:S02]  /*d2a0*/  ISETP.NE.AND P0, PT, R0, 0x1, PT ;  /* 0x000000010000780c */ /* 0x000fe40003f05270 */
[----:B------:R-:W-:Y:S01]  /*d2b0*/  MOV R0, R14 ;  /* 0x0000000e00007202 */ /* 0x000fe20000000f00 */
[----:B------:R-:W-:Y:S02]  /*d2c0*/  IMAD R7, R6, R21, R7 ;  /* 0x0000001506077224 */ /* 0x000fe400078e0207 */
[-C--:B----4-:R-:W-:Y:S02]  /*d2d0*/  IMAD R16, R5, R9.reuse, RZ ;  /* 0x0000000905107224 */ /* 0x090fe400078e02ff */
[----:B------:R-:W-:Y:S01]  /*d2e0*/  IMAD.WIDE.U32 R4, R4, R9, RZ ;  /* 0x0000000904047225 */ /* 0x000fe200078e00ff */
[----:B------:R-:W-:-:S03]  /*d2f0*/  IADD3 R3, R3, R7, RZ ;  /* 0x0000000703037210 */ /* 0x000fc60007ffe0ff */
[----:B------:R-:W-:Y:S02]  /*d300*/  IMAD.IADD R16, R5, 0x1, R16 ;  /* 0x0000000105107824 */ /* 0x000fe400078e0210 */
[----:B------:R-:W-:-:S05]  /*d310*/  @P0 IMAD.HI.U32 R17, R14, c[0x0][0x4ec], RZ ;  /* 0x00013b000e110a27 */ /* 0x000fca00078e00ff */
[----:B------:R-:W-:Y:S02]  /*d320*/  @P0 SHF.R.U32.HI R0, RZ, c[0x0][0x4f0], R17 ;  /* 0x00013c00ff000a19 */ /* 0x000fe40000011611 */
[----:B------:R-:W-:-:S03]  /*d330*/  IADD3 R17, P1, P0, R2, R4, R8 ;  /* 0x0000000402117210 */ /* 0x000fc6000783e008 */
[----:B------:R-:W-:-:S04]  /*d340*/  IMAD.MOV R2, RZ, RZ, -R0 ;  /* 0x000000ffff027224 */ /* 0x000fc800078e0a00 */
[----:B------:R-:W-:Y:S01]  /*d350*/  IMAD R2, R2, c[0x0][0x4e8], R14 ;  /* 0x00013a0002027a24 */ /* 0x000fe200078e020e */
[----:B--2---:R-:W-:-:S05]  /*d360*/  SEL R6, R22, RZ, P2 ;  /* 0x000000ff16067207 */ /* 0x004fca0001000000 */
[-C--:B-----5:R-:W-:Y:S02]  /*d370*/  IMAD R7, R13, R6.reuse, RZ ;  /* 0x000000060d077224 */ /* 0x0a0fe400078e02ff */
[----:B------:R-:W-:Y:S01]  /*d380*/  IMAD.WIDE.U32 R4, R12, R6, RZ ;  /* 0x000000060c047225 */ /* 0x000fe200078e00ff */
[----:B------:R-:W-:Y:S02]  /*d390*/  IADD3.X R12, R3, R16, R18, P1, P0 ;  /* 0x00000010030c7210 */ /* 0x000fe40000fe0412 */
[----:B------:R-:W-:Y:S02]  /*d3a0*/  SHF.R.S32.HI R3, RZ, 0x1f, R0 ;  /* 0x0000001fff037819 */ /* 0x000fe40000011400 */
[----:B------:R-:W-:Y:S01]  /*d3b0*/  IADD3 R5, R5, R7, RZ ;  /* 0x0000000705057210 */ /* 0x000fe20007ffe0ff */
[----:B------:R-:W-:Y:S01]  /*d3c0*/  IMAD.MOV.U32 R7, RZ, RZ, c[0x0][0x4a8] ;  /* 0x00012a00ff077624 */ /* 0x000fe200078e00ff */
[----:B------:R-:W-:Y:S01]  /*d3d0*/  IADD3 R4, P1, P0, R0, R17, R4 ;  /* 0x0000001100047210 */ /* 0x000fe2000783e004 */
[----:B------:R-:W-:Y:S01]  /*d3e0*/  IMAD R0, R11, R2, RZ ;  /* 0x000000020b007224 */ /* 0x000fe200078e02ff */
[----:B------:R-:W-:-:S02]  /*d3f0*/  SHF.R.S32.HI R6, RZ, 0x1f, R2 ;  /* 0x0000001fff067819 */ /* 0x000fc40000011402 */
[----:B------:R-:W-:-:S03]  /*d400*/  IADD3.X R5, R3, R12, R5, P1, P0 ;  /* 0x0000000c03057210 */ /* 0x000fc60000fe0405 */
[C---:B------:R-:W-:Y:S02]  /*d410*/  IMAD R0, R10.reuse, R6, R0 ;  /* 0x000000060a007224 */ /* 0x040fe400078e0200 */
[----:B------:R-:W-:Y:S01]  /*d420*/  IMAD.WIDE.U32 R2, R10, R2, R4 ;  /* 0x000000020a027225 */ /* 0x000fe200078e0004 */
[----:B------:R-:W-:Y:S02]  /*d430*/  MOV R5, c[0x0][0x4ac] ;  /* 0x00012b0000057a02 */ /* 0x000fe40000000f00 */
[----:B------:R-:W-:Y:S01]  /*d440*/  SEL R4, R7, c[0x0][0x450], P2 ;  /* 0x0001140007047a07 */ /* 0x000fe20001000000 */
[----:B------:R-:W-:Y:S01]  /*d450*/  IMAD.IADD R0, R3, 0x1, R0 ;  /* 0x0000000103007824 */ /* 0x000fe200078e0200 */
[----:B------:R-:W-:Y:S02]  /*d460*/  SEL R5, R5, c[0x0][0x454], P2 ;  /* 0x0001150005057a07 */ /* 0x000fe40001000000 */
[----:B------:R-:W-:-:S04]  /*d470*/  LEA R4, P0, R2, R4, 0x2 ;  /* 0x0000000402047211 */ /* 0x000fc800078010ff */
[----:B------:R-:W-:Y:S02]  /*d480*/  LEA.HI.X R5, R2, R5, R0, 0x2, P0 ;  /* 0x0000000502057211 */ /* 0x000fe400000f1400 */
[----:B------:R-:W-:-:S05]  /*d490*/  MOV R0, 0xff800000 ;  /* 0xff80000000007802 */ /* 0x000fca0000000f00 */
[----:B------:R1:W-:Y:S02]  /*d4a0*/  STG.E [R4.64], R0 ;  /* 0x0000000004007986 */ /* 0x0003e4000c101908 */
.L_x_244:
[----:B------:R-:W-:Y:S05]  /*d4b0*/  BSYNC B0 ;  /* 0x0000000000007941 */ /* 0x000fea0003800000 */
.L_x_243:
[----:B------:R-:W-:-:S13]  /*d4c0*/  ISETP.GT.AND P0, PT, R19, 0x1, PT ;  /* 0x000000011300780c */ /* 0x000fda0003f04270 */
[----:B------:R-:W-:Y:S05]  /*d4d0*/  @P0 BRA `(.L_x_236) ;  /* 0x0000068000000947 */ /* 0x000fea0003800000 */
[----:B------:R-:W-:Y:S01]  /*d4e0*/  MOV R2, c[0x0][0x4e8] ;  /* 0x00013a0000027a02 */ /* 0x000fe20000000f00 */
[----:B-1----:R-:W-:Y:S01]  /*d4f0*/  IMAD R0, R18, c[0x0][0x3a0], RZ ;  /* 0x0000e80012007a24 */ /* 0x002fe200078e02ff */
[----:B------:R-:W-:Y:S01]  /*d500*/  LEA R4, R233, R234, 0x5 ;  /* 0x000000eae9047211 */ /* 0x000fe200078e28ff */
[----:B------:R-:W-:Y:S01]  /*d510*/  IMAD R5, R21, c[0x0][0x3f0], RZ ;  /* 0x0000fc0015057a24 */ /* 0x000fe200078e02ff */
[----:B------:R-:W-:Y:S01]  /*d520*/  ISETP.NE.AND P0, PT, R2, 0x1, PT ;  /* 0x000000010200780c */ /* 0x000fe20003f05270 */
[----:B------:R-:W-:Y:S01]  /*d530*/  IMAD.WIDE.U32 R2, R8, c[0x0][0x3a0], RZ ;  /* 0x0000e80008027a25 */ /* 0x000fe200078e00ff */
[----:B------:R-:W-:-:S03]  /*d540*/  LEA R4, R245, R4, 0x7 ;  /* 0x00000004f5047211 */ /* 0x000fc600078e38ff */
[----:B------:R-:W-:Y:S01]  /*d550*/  IMAD R8, R8, c[0x0][0x3a4], R0 ;  /* 0x0000e90008087a24 */ /* 0x000fe200078e0200 */
[----:B------:R-:W-:Y:S01]  /*d560*/  MOV R0, R4 ;  /* 0x0000000400007202 */ /* 0x000fe20000000f00 */
[----:B------:R-:W-:-:S03]  /*d570*/  IMAD R7, R15, c[0x0][0x3f4], R5 ;  /* 0x0000fd000f077a24 */ /* 0x000fc600078e0205 */
[----:B------:R-:W-:-:S03]  /*d580*/  IADD3 R3, R3, R8, RZ ;  /* 0x0000000803037210 */ /* 0x000fc60007ffe0ff */
[----:B------:R-:W-:-:S04]  /*d590*/  @P0 IMAD.HI.U32 R6, R4, c[0x0][0x4ec], RZ ;  /* 0x00013b0004060a27 */ /* 0x000fc800078e00ff */
[----:B------:R-:W-:Y:S01]  /*d5a0*/  IMAD.WIDE.U32 R2, R9, c[0x0][0x3e8], R2 ;  /* 0x0000fa0009027a25 */ /* 0x000fe200078e0002 */
[----:B------:R-:W-:-:S03]  /*d5b0*/  @P0 SHF.R.U32.HI R0, RZ, c[0x0][0x4f0], R6 ;  /* 0x00013c00ff000a19 */ /* 0x000fc60000011606 */
[----:B------:R-:W-:Y:S01]  /*d5c0*/  IMAD R3, R9, c[0x0][0x3ec], R3 ;  /* 0x0000fb0009037a24 */ /* 0x000fe200078e0203 */
[----:B------:R-:W-:Y:S02]  /*d5d0*/  SHF.R.S32.HI R6, RZ, 0x1f, R0 ;  /* 0x0000001fff067819 */ /* 0x000fe40000011400 */
[----:B------:R-:W-:Y:S01]  /*d5e0*/  IADD3 R5, -R0, RZ, RZ ;  /* 0x000000ff00057210 */ /* 0x000fe20007ffe1ff */
[----:B------:R-:W-:-:S04]  /*d5f0*/  IMAD.WIDE.U32 R2, R15, c[0x0][0x3f0], R2 ;  /* 0x0000fc000f027a25 */ /* 0x000fc800078e0002 */
[----:B------:R-:W-:Y:S01]  /*d600*/  IMAD R6, R6, c[0x0][0x3e0], RZ ;  /* 0x0000f80006067a24 */ /* 0x000fe200078e02ff */
[----:B------:R-:W-:Y:S01]  /*d610*/  IADD3 R3, R3, R7, RZ ;  /* 0x0000000703037210 */ /* 0x000fe20007ffe0ff */
[----:B------:R-:W-:Y:S02]  /*d620*/  IMAD R4, R5, c[0x0][0x4e8], R4 ;  /* 0x00013a0005047a24 */ /* 0x000fe400078e0204 */
        /* <DEDUP_REMOVED lines=12> */
.L_x_309:
[----:B------:R-:W-:Y:S05]  /*d6f0*/  BRA.DIV ~URZ, `(.L_x_246) ;  /* 0x000025427f007947 */ /* 0x000fea000b800000 */
[----:B------:R3:W4:Y:S02]  /*d700*/  SHFL.IDX PT, R0, R10, RZ, 0x181f ;  /* 0x00181fff0a007589 */ /* 0x00072400000e0000 */
.L_x_310:
[----:B------:R-:W-:Y:S01]  /*d710*/  IMAD R8, R20, c[0x0][0x4e8], RZ ;  /* 0x00013a0014087a24 */ /* 0x000fe200078e02ff */
        /* <DEDUP_REMOVED lines=10> */
[-C--:B--2---:R-:W-:Y:S02]  /*d7c0*/  @!P1 LEA.HI.X R5, R231, R9.reuse, R12, 0x1, P3 ;  /* 0x00000009e7059211 */ /* 0x084fe400018f0c0c */
[----:B------:R-:W-:-:S03]  /*d7d0*/  @!P0 LEA.HI.X R3, R235, R9, R11, 0x1, P2 ;  /* 0x00000009eb038211 */ /* 0x000fc600010f0c0b */
[----:B------:R2:W-:Y:S04]  /*d7e0*/  @!P1 ST.E.128 [R4.64], RZ ;  /* 0x000000ff04009985 */ /* 0x0005e8000c101d08 */
[----:B------:R2:W-:Y:S02]  /*d7f0*/  @!P0 ST.E.128 [R2.64], RZ ;  /* 0x000000ff02008985 */ /* 0x0005e4000c101d08 */
.L_x_248:
[----:B------:R-:W-:Y:S05]  /*d800*/  BSYNC B0 ;  /* 0x0000000000007941 */ /* 0x000fea0003800000 */
.L_x_247:
[----:B------:R-:W-:Y:S05]  /*d810*/  BRA.DIV ~URZ, `(.L_x_249) ;  /* 0x000024927f007947 */ /* 0x000fea000b800000 */
[----:B--2---:R2:W1:Y:S04]  /*d820*/  SHFL.IDX PT, R9, R7, 0x1, 0x181f ;  /* 0x00381f0007097f89 */ /* 0x00446800000e0000 */
[----:B----4-:R2:W4:Y:S02]  /*d830*/  SHFL.IDX PT, R0, R10, 0x1, 0x181f ;  /* 0x00381f000a007f89 */ /* 0x01052400000e0000 */
.L_x_311:
[----:B------:R-:W-:Y:S01]  /*d840*/  IADD3 R2, R6, 0x20, RZ ;  /* 0x0000002006027810 */ /* 0x000fe20007ffe0ff */
        /* <DEDUP_REMOVED lines=9> */
[-C--:B-1----:R-:W-:Y:S02]  /*d8e0*/  @!P1 LEA.HI.X R5, R231, R9.reuse, R12, 0x1, P3 ;  /* 0x00000009e7059211 */ /* 0x082fe400018f0c0c */
[----:B------:R-:W-:-:S03]  /*d8f0*/  @!P0 LEA.HI.X R3, R235, R9, R11, 0x1, P2 ;  /* 0x00000009eb038211 */ /* 0x000fc600010f0c0b */
[----:B------:R1:W-:Y:S04]  /*d900*/  @!P1 ST.E.128 [R4.64], RZ ;  /* 0x000000ff04009985 */ /* 0x0003e8000c101d08 */
[----:B------:R1:W-:Y:S02]  /*d910*/  @!P0 ST.E.128 [R2.64], RZ ;  /* 0x000000ff02008985 */ /* 0x0003e4000c101d08 */
.L_x_251:
[----:B------:R-:W-:Y:S05]  /*d920*/  BSYNC B0 ;  /* 0x0000000000007941 */ /* 0x000fea0003800000 */
.L_x_250:
[----:B------:R-:W-:Y:S05]  /*d930*/  BRA.DIV ~URZ, `(.L_x_252) ;  /* 0x000024427f007947 */ /* 0x000fea000b800000 */
[----:B-1----:R1:W2:Y:S02]  /*d940*/  SHFL.IDX PT, R9, R7, 0x2, 0x181f ;  /* 0x00581f0007097f89 */ /* 0x0022a400000e0000 */
.L_x_312:
[----:B------:R-:W-:Y:S05]  /*d950*/  BRA.DIV ~URZ, `(.L_x_253) ;  /* 0x000024927f007947 */ /* 0x000fea000b800000 */
[----:B----4-:R4:W1:Y:S02]  /*d960*/  SHFL.IDX PT, R0, R10, 0x2, 0x181f ;  /* 0x00581f000a007f89 */ /* 0x01086400000e0000 */
.L_x_313:
        /* <DEDUP_REMOVED lines=8> */
[-C--:B-1----:R-:W-:Y:S02]  /*d9f0*/  @!P1 LEA R4, P3, R231, R0.reuse, 0x1 ;  /* 0x00000000e7049211 */ /* 0x082fe400078608ff */
[----:B------:R-:W-:Y:S02]  /*da00*/  @!P0 LEA R2, P2, R235, R0, 0x1 ;  /* 0x00000000eb028211 */ /* 0x000fe400078408ff */
[-C--:B--2---:R-:W-:Y:S02]  /*da10*/  @!P1 LEA.HI.X R5, R231, R9.reuse, R12, 0x1, P3 ;  /* 0x00000009e7059211 */ /* 0x084fe400018f0c0c */
[----:B------:R-:W-:-:S03]  /*da20*/  @!P0 LEA.HI.X R3, R235, R9, R11, 0x1, P2 ;  /* 0x00000009eb038211 */ /* 0x000fc600010f0c0b */
[----:B------:R1:W-:Y:S04]  /*da30*/  @!P1 ST.E.128 [R4.64], RZ ;  /* 0x000000ff04009985 */ /* 0x0003e8000c101d08 */
[----:B------:R1:W-:Y:S02]  /*da40*/  @!P0 ST.E.128 [R2.64], RZ ;  /* 0x000000ff02008985 */ /* 0x0003e4000c101d08 */
.L_x_255:
[----:B------:R-:W-:Y:S05]  /*da50*/  BSYNC B0 ;  /* 0x0000000000007941 */ /* 0x000fea0003800000 */
.L_x_254:
[----:B------:R-:W-:Y:S05]  /*da60*/  BRA.DIV ~URZ, `(.L_x_256) ;  /* 0x000023f27f007947 */ /* 0x000fea000b800000 */
[----:B-12---:R-:W1:Y:S04]  /*da70*/  SHFL.IDX PT, R7, R7, 0x3, 0x181f ;  /* 0x00781f0007077f89 */ /* 0x006e6800000e0000 */
[----:B------:R2:W3:Y:S02]  /*da80*/  SHFL.IDX PT, R0, R10, 0x3, 0x181f ;  /* 0x00781f000a007f89 */ /* 0x0004e400000e0000 */
.L_x_314:
[----:B------:R-:W-:-:S04]  /*da90*/  IADD3 R6, R6, 0x60, RZ ;  /* 0x0000006006067810 */ /* 0x000fc80007ffe0ff */
[----:B------:R-:W-:-:S13]  /*daa0*/  ISETP.GE.AND P0, PT, R6, R8, PT ;  /* 0x000000080600720c */ /* 0x000fda0003f06270 */
[----:B------:R-:W-:Y:S05]  /*dab0*/  @P0 BRA `(.L_x_236) ;  /* 0x000000a000000947 */ /* 0x000fea0003800000 */
[----:B------:R-:W-:Y:S02]  /*dac0*/  ISETP.GE.AND P1, PT, R231, c[0x0][0x3c8], PT ;  /* 0x0000f200e7007a0c */ /* 0x000fe40003f26270 */
[----:B------:R-:W-:Y:S02]  /*dad0*/  ISETP.GE.AND P0, PT, R235, c[0x0][0x3c8], PT ;  /* 0x0000f200eb007a0c */ /* 0x000fe40003f06270 */
[----:B--234-:R-:W-:Y:S02]  /*dae0*/  SHF.R.S32.HI R10, RZ, 0x1f, R231 ;  /* 0x0000001fff0a7819 */ /* 0x01cfe400000114e7 */
[----:B------:R-:W-:-:S07]  /*daf0*/  SHF.R.S32.HI R9, RZ, 0x1f, R235 ;  /* 0x0000001fff097819 */ /* 0x000fce00000114eb */
[-C--:B------:R-:W-:Y:S02]  /*db00*/  @!P1 LEA R4, P3, R231, R0.reuse, 0x1 ;  /* 0x00000000e7049211 */ /* 0x080fe400078608ff */
[----:B------:R-:W-:Y:S02]  /*db10*/  @!P0 LEA R2, P2, R235, R0, 0x1 ;  /* 0x00000000eb028211 */ /* 0x000fe400078408ff */
[-C--:B-1----:R-:W-:Y:S02]  /*db20*/  @!P1 LEA.HI.X R5, R231, R7.reuse, R10, 0x1, P3 ;  /* 0x00000007e7059211 */ /* 0x082fe400018f0c0a */
[----:B------:R-:W-:-:S03]  /*db30*/  @!P0 LEA.HI.X R3, R235, R7, R9, 0x1, P2 ;  /* 0x00000007eb038211 */ /* 0x000fc600010f0c09 */
[----:B------:R1:W-:Y:S04]  /*db40*/  @!P1 ST.E.128 [R4.64], RZ ;  /* 0x000000ff04009985 */ /* 0x0003e8000c101d08 */
[----:B------:R1:W-:Y:S02]  /*db50*/  @!P0 ST.E.128 [R2.64], RZ ;  /* 0x000000ff02008985 */ /* 0x0003e4000c101d08 */
.L_x_236:
[----:B------:R-:W-:Y:S05]  /*db60*/  BSYNC B1 ;  /* 0x0000000000017941 */ /* 0x000fea0003800000 */
.L_x_220:
[----:B------:R-:W-:-:S13]  /*db70*/  ISETP.NE.AND P0, PT, RZ, UR6, PT ;  /* 0x00000006ff007c0c */ /* 0x000fda000bf05270 */
[----:B------:R-:W-:Y:S01]  /*db80*/  @P0 WARPSYNC 0xffffffff ;  /* 0xffffffff00000948 */ /* 0x000fe20003800000 */
[----:B------:R-:W-:Y:S06]  /*db90*/  @P0 BAR.SYNC.DEFER_BLOCKING 0x5, 0x100 ;  /* 0x0144000000000b1d */ /* 0x000fec0000010000 */
[----:B------:R-:W2:Y:S04]  /*dba0*/  @P0 LDS.128 R244, [0xf100] ;  /* 0x00f10000fff40984 */ /* 0x000ea80000000c00 */
[----:B------:R-:W-:Y:S06]  /*dbb0*/  @P0 BAR.ARV 0x4, 0x100 ;  /* 0x0104000000000b1d */ /* 0x000fec0000002000 */
[----:B------:R-:W-:Y:S05]  /*dbc0*/  @P0 BRA `(.L_x_257) ;  /* 0x00000ad000000947 */ /* 0x000fea0003800000 */
[----:B-1-34-:R-:W1:Y:S01]  /*dbd0*/  S2R R0, SR_TID.X ;  /* 0x0000000000007919 */ /* 0x01ae620000002100 */
[----:B------:R-:W-:Y:S01]  /*dbe0*/  IMAD.MOV.U32 R7, RZ, RZ, RZ ;  /* 0x000000ffff077224 */ /* 0x000fe200078e00ff */
[----:B-1----:R-:W-:-:S04]  /*dbf0*/  LOP3.LUT R13, R0, 0x1f, RZ, 0xc0, !PT ;  /* 0x0000001f000d7812 */ /* 0x002fc800078ec0ff */
[----:B------:R-:W-:Y:S01]  /*dc00*/  ISETP.NE.AND P5, PT, R13, 0x1f, PT ;  /* 0x0000001f0d00780c */ /* 0x000fe20003fa5270 */
[----:B------:R-:W-:Y:S10]  /*dc10*/  BRA.DIV ~URZ, `(.L_x_258) ;  /* 0x000023127f007947 */ /* 0x000ff4000b800000 */
[----:B--2---:R1:W2:Y:S02]  /*dc20*/  SHFL.IDX PT, R9, R62, RZ, 0x1f ;  /* 0x00001fff3e097589 */ /* 0x0042a400000e0000 */
.L_x_315:
[----:B------:R-:W-:Y:S05]  /*dc30*/  BRA.DIV ~URZ, `(.L_x_259) ;  /* 0x000023627f007947 */ /* 0x000fea000b800000 */
[----:B------:R3:W4:Y:S02]  /*dc40*/  SHFL.IDX PT, R8, R62, 0x1, 0x1f ;  /* 0x00201f003e087f89 */ /* 0x00072400000e0000 */
.L_x_316:
[----:B------:R-:W-:Y:S02]  /*dc50*/  IMAD.IADD R0, R247, 0x1, R13 ;  /* 0x00000001f7007824 */ /* 0x000fe400078e020d */
[----:B------:R-:W-:-:S03]  /*dc60*/  IMAD.MOV.U32 R6, RZ, RZ, RZ ;  /* 0x000000ffff067224 */ /* 0x000fc600078e00ff */
[----:B------:R-:W-:-:S13]  /*dc70*/  ISETP.GE.OR P0, PT, R0, c[0x0][0x53c], !P5 ;  /* 0x00014f0000007a0c */ /* 0x000fda0006f06670 */
[----:B------:R-:W-:Y:S01]  /*dc80*/  @!P0 IMAD.MOV.U32 R2, RZ, RZ, 0x4 ;  /* 0x00000004ff028424 */ /* 0x000fe200078e00ff */
[----:B------:R-:W-:-:S03]  /*dc90*/  @!P0 MOV R3, 0x4 ;  /* 0x0000000400038802 */ /* 0x000fc60000000f00 */
[----:B------:R-:W-:-:S04]  /*dca0*/  @!P0 IMAD.WIDE R4, R0, R2, c[0x0][0x580] ;  /* 0x0001600000048625 */ /* 0x000fc800078e0202 */
[----:B------:R-:W-:Y:S01]  /*dcb0*/  @!P0 IMAD.WIDE R2, R0, R3, c[0x0][0x578] ;  /* 0x00015e0000028625 */ /* 0x000fe200078e0203 */
[----:B------:R-:W5:Y:S04]  /*dcc0*/  @!P0 LDG.E R6, [R4.64] ;  /* 0x0000000804068981 */ /* 0x000f68000c1e1900 */
[----:B------:R-:W5:Y:S01]  /*dcd0*/  @!P0 LDG.E R7, [R2.64] ;  /* 0x0000000802078981 */ /* 0x000f62000c1e1900 */
[C---:B------:R-:W-:Y:S02]  /*dce0*/  ISETP.GE.U32.AND P4, PT, R13.reuse, 0x10, PT ;  /* 0x000000100d00780c */ /* 0x040fe40003f86070 */
[C---:B------:R-:W-:Y:S02]  /*dcf0*/  ISETP.GE.U32.AND P3, PT, R13.reuse, 0x8, PT ;  /* 0x000000080d00780c */ /* 0x040fe40003f66070 */
[----:B------:R-:W-:-:S02]  /*dd00*/  ISETP.GE.U32.AND P2, PT, R13, 0x4, PT ;  /* 0x000000040d00780c */ /* 0x000fc40003f46070 */
[C---:B------:R-:W-:Y:S02]  /*dd10*/  ISETP.GE.U32.AND P1, PT, R13.reuse, 0x2, PT ;  /* 0x000000020d00780c */ /* 0x040fe40003f26070 */
[----:B------:R-:W-:Y:S02]  /*dd20*/  ISETP.NE.AND P0, PT, R13, RZ, PT ;  /* 0x000000ff0d00720c */ /* 0x000fe40003f05270 */
[----:B------:R-:W-:Y:S01]  /*dd30*/  MOV R10, RZ ;  /* 0x000000ff000a7202 */ /* 0x000fe20000000f00 */
[----:B-----5:R-:W-:Y:S01]  /*dd40*/  IMAD R0, R7, R6, RZ ;  /* 0x0000000607007224 */ /* 0x020fe200078e02ff */
[----:B------:R-:W-:Y:S07]  /*dd50*/  BRA.DIV ~URZ, `(.L_x_260) ;  /* 0x000022b27f007947 */ /* 0x000fee000b800000 */
[----:B------:R1:W3:Y:S02]  /*dd60*/  SHFL.UP PT, R4, R0, 0x1, RZ ;  /* 0x0420000000047989 */ /* 0x0002e400000e00ff */
.L_x_317:
[----:B---3--:R-:W-:-:S04]  /*dd70*/  SEL R4, R4, RZ, P0 ;  /* 0x000000ff04047207 */ /* 0x008fc80000000000 */
[----:B-1----:R-:W-:Y:S01]  /*dd80*/  IADD3 R0, R0, R4, RZ ;  /* 0x0000000400007210 */ /* 0x002fe20007ffe0ff */
[----:B------:R-:W-:Y:S05]  /*dd90*/  BRA.DIV ~URZ, `(.L_x_261) ;  /* 0x000022b27f007947 */ /* 0x000fea000b800000 */
[----:B------:R-:W1:Y:S02]  /*dda0*/  SHFL.UP PT, R2, R0, 0x2, RZ ;  /* 0x0440000000027989 */ /* 0x000e6400000e00ff */
[----:B-1----:R-:W-:-:S05]  /*ddb0*/  SEL R2, R2, RZ, P1 ;  /* 0x000000ff02027207 */ /* 0x002fca0000800000 */
[----:B------:R-:W-:-:S05]  /*ddc0*/  IMAD.IADD R4, R0, 0x1, R2 ;  /* 0x0000000100047824 */ /* 0x000fca00078e0202 */
        /* <DEDUP_REMOVED lines=9> */
[----:B------:R1:W3:Y:S02]  /*de60*/  SHFL.IDX PT, R0, R4, 0x1f, 0x1f ;  /* 0x03e01f0004007f89 */ /* 0x0002e400000e0000 */
.L_x_318:
[----:B---3--:R-:W-:Y:S01]  /*de70*/  IMAD R0, R0, c[0x0][0x538], RZ ;  /* 0x00014e0000007a24 */ /* 0x008fe200078e02ff */
[----:B------:R-:W-:Y:S04]  /*de80*/  BSSY B1, `(.L_x_262) ;  /* 0x000007c000017945 */ /* 0x000fe80003800000 */
[----:B----4-:R-:W-:-:S04]  /*de90*/  IADD3 R8, R0, R8, RZ ;  /* 0x0000000800087210 */ /* 0x010fc80007ffe0ff */
[----:B--2---:R-:W-:-:S13]  /*dea0*/  ISETP.GT.AND P6, PT, R8, R9, PT ;  /* 0x000000090800720c */ /* 0x004fda0003fc4270 */
[----:B------:R-:W-:Y:S05]  /*deb0*/  @P6 BRA `(.L_x_263) ;  /* 0x0000024000006947 */ /* 0x000fea0003800000 */
.L_x_267:
[----:B------:R-:W-:-:S04]  /*dec0*/  IADD3 R0, R247, 0x1f, RZ ;  /* 0x0000001ff7007810 */ /* 0x000fc80007ffe0ff */
[----:B------:R-:W-:-:S13]  /*ded0*/  ISETP.GE.AND P6, PT, R0, c[0x0][0x53c], PT ;  /* 0x00014f0000007a0c */ /* 0x000fda0003fc6270 */
[----:B------:R-:W-:Y:S05]  /*dee0*/  @P6 BRA `(.L_x_264) ;  /* 0x0000071000006947 */ /* 0x000fea0003800000 */
[----:B------:R-:W-:Y:S01]  /*def0*/  MOV R247, R0 ;  /* 0x0000000000f77202 */ /* 0x000fe20000000f00 */
[----:B------:R-:W-:-:S03]  /*df00*/  CS2R R6, SRZ ;  /* 0x0000000000067805 */ /* 0x000fc6000001ff00 */
[----:B------:R-:W-:-:S04]  /*df10*/  IADD3 R0, R247, R13, RZ ;  /* 0x0000000df7007210 */ /* 0x000fc80007ffe0ff */
[----:B------:R-:W-:-:S13]  /*df20*/  ISETP.GE.OR P6, PT, R0, c[0x0][0x53c], !P5 ;  /* 0x00014f0000007a0c */ /* 0x000fda0006fc6670 */
[----:B------:R-:W-:Y:S02]  /*df30*/  @!P6 MOV R2, 0x4 ;  /* 0x000000040002e802 */ /* 0x000fe40000000f00 */
[----:B------:R-:W-:-:S03]  /*df40*/  @!P6 MOV R3, 0x4 ;  /* 0x000000040003e802 */ /* 0x000fc60000000f00 */
[----:B-1----:R-:W-:-:S04]  /*df50*/  @!P6 IMAD.WIDE R4, R0, R2, c[0x0][0x580] ;  /* 0x000160000004e625 */ /* 0x002fc800078e0202 */
[----:B------:R-:W-:Y:S01]  /*df60*/  @!P6 IMAD.WIDE R2, R0, R3, c[0x0][0x578] ;  /* 0x00015e000002e625 */ /* 0x000fe200078e0203 */
[----:B------:R-:W2:Y:S04]  /*df70*/  @!P6 LDG.E R6, [R4.64] ;  /* 0x000000080406e981 */ /* 0x000ea8000c1e1900 */
[----:B------:R-:W2:Y:S02]  /*df80*/  @!P6 LDG.E R7, [R2.64] ;  /* 0x000000080207e981 */ /* 0x000ea4000c1e1900 */
[----:B--2---:R-:W-:Y:S01]  /*df90*/  IMAD R0, R7, R6, RZ ;  /* 0x0000000607007224 */ /* 0x004fe200078e02ff */
[----:B------:R-:W-:Y:S05]  /*dfa0*/  BRA.DIV ~URZ, `(.L_x_265) ;  /* 0x000022527f007947 */ /* 0x000fea000b800000 */
[----:B------:R1:W2:Y:S02]  /*dfb0*/  SHFL.UP PT, R2, R0, 0x1, RZ ;  /* 0x0420000000027989 */ /* 0x0002a400000e00ff */
.L_x_319:
[----:B--2---:R-:W-:-:S04]  /*dfc0*/  SEL R2, R2, RZ, P0 ;  /* 0x000000ff02027207 */ /* 0x004fc80000000000 */
        /* <DEDUP_REMOVED lines=14> */
[----:B------:R1:W2:Y:S02]  /*e0b0*/  SHFL.IDX PT, R0, R4, 0x1f, 0x1f ;  /* 0x03e01f0004007f89 */ /* 0x0002a400000e0000 */
.L_x_320:
[----:B--2---:R-:W-:-:S05]  /*e0c0*/  IMAD R0, R0, c[0x0][0x538], RZ ;  /* 0x00014e0000007a24 */ /* 0x004fca00078e02ff */
[----:B------:R-:W-:-:S04]  /*e0d0*/  IADD3 R8, R0, R8, RZ ;  /* 0x0000000800087210 */ /* 0x000fc80007ffe0ff */
[----:B------:R-:W-:-:S13]  /*e0e0*/  ISETP.GT.AND P6, PT, R8, R9, PT ;  /* 0x000000090800720c */ /* 0x000fda0003fc4270 */
[----:B-1----:R-:W-:Y:S05]  /*e0f0*/  @!P6 BRA `(.L_x_267) ;  /* 0xfffffdc00000e947 */ /* 0x002fea000383ffff */
.L_x_263:
[----:B------:R-:W-:-:S05]  /*e100*/  IADD3 R8, -R0, R8, RZ ;  /* 0x0000000800087210 */ /* 0x000fca0007ffe1ff */
[----:B------:R-:W-:-:S05]  /*e110*/  IMAD R0, R4, c[0x0][0x538], R8 ;  /* 0x00014e0004007a24 */ /* 0x000fca00078e0208 */
[----:B------:R-:W-:Y:S01]  /*e120*/  ISETP.GT.AND P0, PT, R0, R9, PT ;  /* 0x000000090000720c */ /* 0x000fe20003f04270 */
[----:B------:R-:W-:-:S12]  /*e130*/  BRA.DIV ~URZ, `(.L_x_268) ;  /* 0x000022c27f007947 */ /* 0x000fd8000b800000 */
[----:B------:R-:W-:-:S04]  /*e140*/  VOTE.ANY R0, PT, !P0 ;  /* 0x0000000000007806 */ /* 0x000fc800040e0100 */
.L_x_321:
[----:B------:R2:W3:Y:S01]  /*e150*/  POPC R11, R0 ;  /* 0x00000000000b7309 */ /* 0x0004e20000000000 */
[----:B------:R-:W-:Y:S05]  /*e160*/  BRA.DIV ~URZ, `(.L_x_269) ;  /* 0x000022d27f007947 */ /* 0x000fea000b800000 */
[----:B---3--:R3:W4:Y:S04]  /*e170*/  SHFL.IDX PT, R6, R6, R11, 0x1f ;  /* 0x00001f0b06067589 */ /* 0x00872800000e0000 */
[----:B------:R3:W1:Y:S02]  /*e180*/  SHFL.IDX PT, R7, R7, R11, 0x1f ;  /* 0x00001f0b07077589 */ /* 0x00066400000e0000 */
.L_x_322:
[----:B------:R-:W-:Y:S01]  /*e190*/  ISETP.NE.AND P0, PT, R0, RZ, PT ;  /* 0x000000ff0000720c */ /* 0x000fe20003f05270 */
[----:B------:R-:W-:-:S12]  /*e1a0*/  BSSY B0, `(.L_x_270) ;  /* 0x0000005000007945 */ /* 0x000fd80003800000 */
[----:B------:R-:W-:Y:S05]  /*e1b0*/  @!P0 BRA `(.L_x_271) ;  /* 0x0000003000008947 */ /* 0x000fea0003800000 */
[----:B--2---:R-:W-:Y:S01]  /*e1c0*/  IADD3 R0, R11, -0x1, RZ ;  /* 0xffffffff0b007810 */ /* 0x004fe20007ffe0ff */
[----:B------:R-:W-:Y:S05]  /*e1d0*/  BRA.DIV ~URZ, `(.L_x_272) ;  /* 0x000023327f007947 */ /* 0x000fea000b800000 */
[----:B------:R2:W3:Y:S02]  /*e1e0*/  SHFL.IDX PT, R10, R4, R0, 0x1f ;  /* 0x00001f00040a7589 */ /* 0x0004e400000e0000 */
.L_x_271:
[----:B------:R-:W-:Y:S05]  /*e1f0*/  BSYNC B0 ;  /* 0x0000000000007941 */ /* 0x000fea0003800000 */
.L_x_270:
[-C--:B-12-4-:R-:W-:Y:S01]  /*e200*/  IABS R4, R6.reuse ;  /* 0x0000000600047213 */ /* 0x096fe20000000000 */
[----:B---3--:R-:W-:Y:S01]  /*e210*/  IMAD R244, R10, c[0x0][0x538], R8 ;  /* 0x00014e000af47a24 */ /* 0x008fe200078e0208 */
[----:B------:R-:W-:Y:S01]  /*e220*/  IABS R0, R7 ;  /* 0x0000000700007213 */ /* 0x000fe20000000000 */
[----:B------:R-:W-:Y:S01]  /*e230*/  IMAD.IADD R247, R11, 0x1, R247 ;  /* 0x000000010bf77824 */ /* 0x000fe200078e02f7 */
[----:B------:R-:W1:Y:S01]  /*e240*/  I2F.RP R2, R4 ;  /* 0x0000000400027306 */ /* 0x000e620000209400 */
[----:B------:R-:W-:Y:S02]  /*e250*/  IMAD.IADD R10, R9, 0x1, -R244 ;  /* 0x00000001090a7824 */ /* 0x000fe400078e0af4 */
[----:B------:R-:W-:Y:S01]  /*e260*/  IMAD.MOV.U32 R5, RZ, RZ, R0 ;  /* 0x000000ffff057224 */ /* 0x000fe200078e0000 */
[----:B------:R-:W-:Y:S02]  /*e270*/  IABS R0, R6 ;  /* 0x0000000600007213 */ /* 0x000fe40000000000 */
[----:B------:R-:W-:-:S02]  /*e280*/  IABS R9, R10 ;  /* 0x0000000a00097213 */ /* 0x000fc40000000000 */
[----:B------:R-:W-:Y:S01]  /*e290*/  I2F.RP R12, R5 ;  /* 0x00000005000c7306 */ /* 0x000fe20000209400 */
[----:B------:R-:W-:-:S07]  /*e2a0*/  IMAD.MOV R0, RZ, RZ, -R0 ;  /* 0x000000ffff007224 */ /* 0x000fce00078e0a00 */
[----:B-1----:R-:W1:Y:S02]  /*e2b0*/  MUFU.RCP R2, R2 ;  /* 0x0000000200027308 */ /* 0x002e640000001000 */
[----:B-1----:R-:W-:-:S06]  /*e2c0*/  IADD3 R2, R2, 0xffffffe, RZ ;  /* 0x0ffffffe02027810 */ /* 0x002fcc0007ffe0ff */
[----:B------:R-:W1:Y:S02]  /*e2d0*/  F2I.FTZ.U32.TRUNC.NTZ R3, R2 ;  /* 0x0000000200037305 */ /* 0x000e64000021f000 */
[----:B-1----:R-:W-:-:S04]  /*e2e0*/  IMAD.MOV R2, RZ, RZ, -R3 ;  /* 0x000000ffff027224 */ /* 0x002fc800078e0a03 */
[----:B------:R-:W-:Y:S01]  /*e2f0*/  IMAD R8, R2, R4, RZ ;  /* 0x0000000402087224 */ /* 0x000fe200078e02ff */
[----:B------:R-:W-:-:S05]  /*e300*/  MOV R2, RZ ;  /* 0x000000ff00027202 */ /* 0x000fca0000000f00 */
[----:B------:R-:W-:-:S04]  /*e310*/  IMAD.HI.U32 R8, R3, R8, R2 ;  /* 0x0000000803087227 */ /* 0x000fc800078e0002 */
[----:B------:R-:W-:Y:S02]  /*e320*/  IMAD.MOV.U32 R2, RZ, RZ, R9 ;  /* 0x000000ffff027224 */ /* 0x000fe400078e0009 */
[----:B------:R-:W-:Y:S02]  /*e330*/  IMAD.MOV.U32 R3, RZ, RZ, R0 ;  /* 0x000000ffff037224 */ /* 0x000fe400078e0000 */
[----:B------:R-:W-:-:S04]  /*e340*/  IMAD.HI.U32 R0, R8, R2, RZ ;  /* 0x0000000208007227 */ /* 0x000fc800078e00ff */
[----:B------:R-:W-:Y:S02]  /*e350*/  IMAD R2, R0, R3, R2 ;  /* 0x0000000300027224 */ /* 0x000fe400078e0202 */
[----:B------:R-:W1:Y:S03]  /*e360*/  MUFU.RCP R3, R12 ;  /* 0x0000000c00037308 */ /* 0x000e660000001000 */
[----:B------:R-:W-:Y:S02]  /*e370*/  ISETP.GT.U32.AND P1, PT, R4, R2, PT ;  /* 0x000000020400720c */ /* 0x000fe40003f24070 */
[----:B-1----:R-:W-:-:S11]  /*e380*/  IADD3 R3, R3, 0xffffffe, RZ ;  /* 0x0ffffffe03037810 */ /* 0x002fd60007ffe0ff */
[-C--:B------:R-:W-:Y:S02]  /*e390*/  @!P1 IADD3 R2, R2, -R4.reuse, RZ ;  /* 0x8000000402029210 */ /* 0x080fe40007ffe0ff */
[----:B------:R-:W-:Y:S01]  /*e3a0*/  @!P1 IADD3 R0, R0, 0x1, RZ ;  /* 0x0000000100009810 */ /* 0x000fe20007ffe0ff */
[----:B------:R-:W1:Y:S01]  /*e3b0*/  F2I.FTZ.U32.TRUNC.NTZ R3, R3 ;  /* 0x0000000300037305 */ /* 0x000e62000021f000 */
[----:B------:R-:W-:Y:S02]  /*e3c0*/  ISETP.GE.U32.AND P2, PT, R2, R4, PT ;  /* 0x000000040200720c */ /* 0x000fe40003f46070 */
[----:B------:R-:W-:Y:S02]  /*e3d0*/  LOP3.LUT R2, R10, R6, RZ, 0x3c, !PT ;  /* 0x000000060a027212 */ /* 0x000fe400078e3cff */
[----:B------:R-:W-:Y:S02]  /*e3e0*/  ISETP.NE.AND P1, PT, R6, RZ, PT ;  /* 0x000000ff0600720c */ /* 0x000fe40003f25270 */
[----:B------:R-:W-:-:S07]  /*e3f0*/  ISETP.GE.AND P0, PT, R2, RZ, PT ;  /* 0x000000ff0200720c */ /* 0x000fce0003f06270 */
[----:B------:R-:W-:Y:S01]  /*e400*/  @P2 IADD3 R0, R0, 0x1, RZ ;  /* 0x0000000100002810 */ /* 0x000fe20007ffe0ff */
[----:B-1----:R-:W-:-:S04]  /*e410*/  IMAD.MOV R2, RZ, RZ, -R3 ;  /* 0x000000ffff027224 */ /* 0x002fc800078e0a03 */
[----:B------:R-:W-:Y:S01]  /*e420*/  IMAD.MOV.U32 R4, RZ, RZ, R2 ;  /* 0x000000ffff047224 */ /* 0x000fe200078e0002 */
[----:B------:R-:W-:Y:S01]  /*e430*/  IABS R2, R7 ;  /* 0x0000000700027213 */ /* 0x000fe20000000000 */
[----:B------:R-:W-:Y:S01]  /*e440*/  @!P0 IMAD.MOV R0, RZ, RZ, -R0 ;  /* 0x000000ffff008224 */ /* 0x000fe200078e0a00 */
[----:B------:R-:W-:Y:S01]  /*e450*/  @!P1 LOP3.LUT R0, RZ, R6, RZ, 0x33, !PT ;  /* 0x00000006ff009212 */ /* 0x000fe200078e33ff */
[----:B------:R-:W-:Y:S01]  /*e460*/  IMAD R4, R4, R5, RZ ;  /* 0x0000000504047224 */ /* 0x000fe200078e02ff */
[----:B------:R-:W-:Y:S01]  /*e470*/  IADD3 R8, RZ, -R2, RZ ;  /* 0x80000002ff087210 */ /* 0x000fe20007ffe0ff */
[----:B------:R-:W-:Y:S01]  /*e480*/  IMAD.MOV.U32 R2, RZ, RZ, RZ ;  /* 0x000000ffff027224 */ /* 0x000fe200078e00ff */
[----:B------:R-:W-:Y:S01]  /*e490*/  IABS R9, R0 ;  /* 0x0000000000097213 */ /* 0x000fe20000000000 */
[----:B------:R-:W-:Y:S02]  /*e4a0*/  IMAD R6, R0, R6, RZ ;  /* 0x0000000600067224 */ /* 0x000fe400078e02ff */
[----:B------:R-:W-:Y:S01]  /*e4b0*/  IMAD.HI.U32 R2, R3, R4, R2 ;  /* 0x0000000403027227 */ /* 0x000fe200078e0002 */
[----:B------:R-:W-:-:S02]  /*e4c0*/  MOV R4, R8 ;  /* 0x0000000800047202 */ /* 0x000fc40000000f00 */
[----:B------:R-:W-:Y:S01]  /*e4d0*/  IADD3 R245, R10, -R6, RZ ;  /* 0x800000060af57210 */ /* 0x000fe20007ffe0ff */
[----:B------:R-:W-:-:S04]  /*e4e0*/  IMAD.MOV.U32 R3, RZ, RZ, R9 ;  /* 0x000000ffff037224 */ /* 0x000fc800078e0009 */
        /* <DEDUP_REMOVED lines=11> */
[----:B------:R-:W-:-:S04]  /*e5a0*/  @!P1 LOP3.LUT R2, RZ, R7, RZ, 0x33, !PT ;  /* 0x00000007ff029212 */ /* 0x000fc800078e33ff */
[----:B------:R-:W-:Y:S01]  /*e5b0*/  IADD3 R3, -R2, RZ, RZ ;  /* 0x000000ff02037210 */ /* 0x000fe20007ffe1ff */
[----:B------:R-:W-:-:S04]  /*e5c0*/  IMAD R2, R7, 0x1000000, R2 ;  /* 0x0100000007027824 */ /* 0x000fc800078e0202 */
[----:B------:R-:W-:-:S04]  /*e5d0*/  IMAD R0, R7, R3, R0 ;  /* 0x0000000307007224 */ /* 0x000fc800078e0200 */
[----:B------:R-:W-:Y:S01]  /*e5e0*/  IMAD R246, R0, 0x10000, R2 ;  /* 0x0001000000f67824 */ /* 0x000fe200078e0202 */
[----:B------:R-:W-:Y:S05]  /*e5f0*/  BRA `(.L_x_273) ;  /* 0x0000004000007947 */ /* 0x000fea0003800000 */
.L_x_264:
[----:B------:R-:W-:Y:S01]  /*e600*/  IMAD.MOV.U32 R244, RZ, RZ, R9 ;  /* 0x000000fffff47224 */ /* 0x000fe200078e0009 */
[----:B------:R-:W-:Y:S01]  /*e610*/  MOV R246, RZ ;  /* 0x000000ff00f67202 */ /* 0x000fe20000000f00 */
[----:B------:R-:W-:Y:S01]  /*e620*/  IMAD.MOV.U32 R245, RZ, RZ, RZ ;  /* 0x000000fffff57224 */ /* 0x000fe200078e00ff */
[----:B------:R-:W-:Y:S02]  /*e630*/  MOV R247, c[0x0][0x53c] ;  /* 0x00014f0000f77a02 */ /* 0x000fe40000000f00 */
.L_x_273:
[----:B------:R-:W-:Y:S05]  /*e640*/  BSYNC B1 ;  /* 0x0000000000017941 */ /* 0x000fea0003800000 */
.L_x_262:
[----:B------:R-:W-:Y:S01]  /*e650*/  WARPSYNC 0xffffffff ;  /* 0xffffffff00007948 */ /* 0x000fe20003800000 */
[----:B------:R-:W-:Y:S01]  /*e660*/  BAR.SYNC.DEFER_BLOCKING 0x4, 0x100 ;  /* 0x0104000000007b1d */ /* 0x000fe20000010000 */
[----:B------:R-:W-:-:S13]  /*e670*/  ISETP.NE.AND P0, PT, R13, RZ, PT ;  /* 0x000000ff0d00720c */ /* 0x000fda0003f05270 */
[----:B------:R2:W-:Y:S04]  /*e680*/  @!P0 STS.128 [0xf100], R244 ;  /* 0x00f100f4ff008388 */ /* 0x0005e80000000c00 */
[----:B------:R-:W-:Y:S06]  /*e690*/  BAR.ARV 0x5, 0x100 ;  /* 0x0144000000007b1d */ /* 0x000fec0000002000 */
.L_x_257:
[----:B--2---:R-:W-:-:S13]  /*e6a0*/  ISETP.GE.AND P0, PT, R247, c[0x0][0x53c], PT ;  /* 0x00014f00f7007a0c */ /* 0x004fda0003f06270 */
[----:B-1-34-:R-:W-:Y:S01]  /*e6b0*/  @P0 CALL.REL.NOINC `(.L_x_274) ;  /* 0x0000001000000944 */ /* 0x01afe20003c00000 */
[----:B------:R-:W-:Y:S05]  /*e6c0*/  BRA `(.L_x_275) ;  /* 0xffff300000007947 */ /* 0x000fea000383ffff */
.L_x_274:
[----:B------:R-:W-:Y:S05]  /*e6d0*/  EXIT ;  /* 0x000000000000794d */ /* 0x000fea0003800000 */
.L_x_167:
[----:B------:R-:W-:Y:S01]  /*e6e0*/  IMAD.MOV.U32 R0, RZ, RZ, R5 ;  /* 0x000000ffff007224 */ /* 0x000fe200078e0005 */
[----:B------:R-:W-:Y:S02]  /*e6f0*/  MOV R2, 0x1 ;  /* 0x0000000100027802 */ /* 0x000fe40000000f00 */
[----:B------:R-:W-:Y:S02]  /*e700*/  MOV R3, 0xe720 ;  /* 0x0000e72000037802 */ /* 0x000fe40000000f00 */
[----:B-1----:R-:W-:Y:S05]  /*e710*/  CALL.REL.NOINC `($__internal_4_$__cuda_sm70_shflsync_up_p) ;  /* 0x00001f1000007944 */ /* 0x002fea0003c00000 */
[----:B------:R-:W-:Y:S01]  /*e720*/  MOV R0, R4 ;  /* 0x0000000400007202 */ /* 0x000fe20000000f00 */
[----:B------:R-:W-:Y:S05]  /*e730*/  BRA `(.L_x_276) ;  /* 0xffff1d1000007947 */ /* 0x000fea000383ffff */
.L_x_168:
[----:B------:R-:W-:Y:S01]  /*e740*/  IMAD.MOV.U32 R0, RZ, RZ, R5 ;  /* 0x000000ffff007224 */ /* 0x000fe200078e0005 */
[----:B------:R-:W-:Y:S02]  /*e750*/  MOV R2, 0x2 ;  /* 0x0000000200027802 */ /* 0x000fe40000000f00 */
[----:B------:R-:W-:Y:S02]  /*e760*/  MOV R3, 0xe780 ;  /* 0x0000e78000037802 */ /* 0x000fe40000000f00 */
[----:B-1----:R-:W-:Y:S05]  /*e770*/  CALL.REL.NOINC `($__internal_4_$__cuda_sm70_shflsync_up_p) ;  /* 0x00001eb000007944 */ /* 0x002fea0003c00000 */
[----:B------:R-:W-:Y:S01]  /*e780*/  SEL R0, R4, RZ, P4 ;  /* 0x000000ff04007207 */ /* 0x000fe20002000000 */
[----:B------:R-:W-:Y:S01]  /*e790*/  IMAD.MOV.U32 R2, RZ, RZ, 0x4 ;  /* 0x00000004ff027424 */ /* 0x000fe200078e00ff */
[----:B------:R-:W-:-:S03]  /*e7a0*/  MOV R3, 0xe7d0 ;  /* 0x0000e7d000037802 */ /* 0x000fc60000000f00 */
[----:B------:R-:W-:Y:S02]  /*e7b0*/  IMAD.IADD R0, R5, 0x1, R0 ;  /* 0x0000000105007824 */ /* 0x000fe400078e0200 */
[----:B------:R-:W-:Y:S05]  /*e7c0*/  CALL.REL.NOINC `($__internal_4_$__cuda_sm70_shflsync_up_p) ;  /* 0x00001e6000007944 */ /* 0x000fea0003c00000 */
        /* <DEDUP_REMOVED lines=12> */
[----:B------:R-:W-:Y:S02]  /*e890*/  MOV R3, 0x1f ;  /* 0x0000001f00037802 */ /* 0x000fe40000000f00 */
[----:B------:R-:W-:Y:S01]  /*e8a0*/  MOV R2, 0xe8e0 ;  /* 0x0000e8e000027802 */ /* 0x000fe20000000f00 */
[----:B------:R-:W-:-:S04]  /*e8b0*/  IMAD.IADD R4, R0, 0x1, R4 ;  /* 0x0000000100047824 */ /* 0x000fc800078e0204 */
[----:B------:R-:W-:Y:S02]  /*e8c0*/  IMAD.MOV.U32 R37, RZ, RZ, R4 ;  /* 0x000000ffff257224 */ /* 0x000fe400078e0004 */
[----:B------:R-:W-:Y:S05]  /*e8d0*/  CALL.REL.NOINC `($__internal_3_$__cuda_sm70_shflsync_idx_p) ;  /* 0x00001d0000007944 */ /* 0x000fea0003c00000 */
[----:B------:R-:W-:Y:S01]  /*e8e0*/  MOV R0, R36 ;  /* 0x0000002400007202 */ /* 0x000fe20000000f00 */
[----:B------:R-:W-:Y:S05]  /*e8f0*/  BRA `(.L_x_277) ;  /* 0xffff1c5000007947 */ /* 0x000fea000383ffff */
.L_x_170:
[----:B------:R-:W-:Y:S02]  /*e900*/  SEL R0, RZ, 0x1, P0 ;  /* 0x00000001ff007807 */ /* 0x000fe40000000000 */
[----:B------:R-:W-:Y:S02]  /*e910*/  MOV R2, 0xe930 ;  /* 0x0000e93000027802 */ /* 0x000fe40000000f00 */
[----:B-1----:R-:W-:Y:S05]  /*e920*/  CALL.REL.NOINC `($__internal_5_$__cuda_sm70_votesync_ballot) ;  /* 0x00001d7000007944 */ /* 0x002fea0003c00000 */
[----:B------:R-:W-:Y:S05]  /*e930*/  BRA `(.L_x_278) ;  /* 0xffff1ca000007947 */ /* 0x000fea000383ffff */
.L_x_171:
[----:B------:R-:W-:Y:S01]  /*e940*/  IMAD.MOV.U32 R37, RZ, RZ, R8 ;  /* 0x000000ffff257224 */ /* 0x000fe200078e0008 */
[----:B--2---:R-:W-:Y:S01]  /*e950*/  MOV R36, R247 ;  /* 0x000000f700247202 */ /* 0x004fe20000000f00 */
[----:B------:R-:W-:Y:S01]  /*e960*/  IMAD.MOV.U32 R3, RZ, RZ, 0x1f ;  /* 0x0000001fff037424 */ /* 0x000fe200078e00ff */
[----:B------:R-:W-:Y:S02]  /*e970*/  MOV R2, 0xe990 ;  /* 0x0000e99000027802 */ /* 0x000fe40000000f00 */
[----:B-1----:R-:W-:Y:S05]  /*e980*/  CALL.REL.NOINC `($__internal_3_$__cuda_sm70_shflsync_idx_p) ;  /* 0x00001c5000007944 */ /* 0x002fea0003c00000 */
[----:B------:R-:W-:Y:S01]  /*e990*/  IMAD.MOV.U32 R11, RZ, RZ, R36 ;  /* 0x000000ffff0b7224 */ /* 0x000fe200078e0024 */
[----:B------:R-:W-:Y:S01]  /*e9a0*/  MOV R37, R7 ;  /* 0x0000000700257202 */ /* 0x000fe20000000f00 */
[----:B------:R-:W-:Y:S01]  /*e9b0*/  IMAD.MOV.U32 R6, RZ, RZ, RZ ;  /* 0x000000ffff067224 */ /* 0x000fe200078e00ff */
[----:B------:R-:W-:Y:S01]  /*e9c0*/  MOV R36, R247 ;  /* 0x000000f700247202 */ /* 0x000fe20000000f00 */
[----:B------:R-:W-:Y:S01]  /*e9d0*/  IMAD.MOV.U32 R3, RZ, RZ, 0x1f ;  /* 0x0000001fff037424 */ /* 0x000fe200078e00ff */
[----:B------:R-:W-:-:S02]  /*e9e0*/  MOV R2, 0xea00 ;  /* 0x0000ea0000027802 */ /* 0x000fc40000000f00 */
[----:B------:R-:W-:Y:S05]  /*e9f0*/  CALL.REL.NOINC `($__internal_3_$__cuda_sm70_shflsync_idx_p) ;  /* 0x00001be000007944 */ /* 0x000fea0003c00000 */
[----:B------:R-:W-:Y:S01]  /*ea00*/  MOV R10, R36 ;  /* 0x00000024000a7202 */ /* 0x000fe20000000f00 */
[----:B------:R-:W-:Y:S05]  /*ea10*/  BRA `(.L_x_279) ;  /* 0xffff1c1000007947 */ /* 0x000fea000383ffff */
.L_x_174:
[----:B------:R-:W-:Y:S01]  /*ea20*/  IMAD.MOV.U32 R37, RZ, RZ, R4 ;  /* 0x000000ffff257224 */ /* 0x000fe200078e0004 */
[----:B------:R-:W-:-:S02]  /*ea30*/  MOV R3, 0x1f ;  /* 0x0000001f00037802 */ /* 0x000fc40000000f00 */
[----:B------:R-:W-:Y:S02]  /*ea40*/  MOV R2, 0xea60 ;  /* 0x0000ea6000027802 */ /* 0x000fe40000000f00 */
[----:B-1234-:R-:W-:Y:S05]  /*ea50*/  CALL.REL.NOINC `($__internal_3_$__cuda_sm70_shflsync_idx_p) ;  /* 0x00001b8000007944 */ /* 0x01efea0003c00000 */
[----:B------:R-:W-:Y:S01]  /*ea60*/  MOV R6, R36 ;  /* 0x0000002400067202 */ /* 0x000fe20000000f00 */
[----:B------:R-:W-:Y:S05]  /*ea70*/  BRA `(.L_x_173) ;  /* 0xffff1c1000007947 */ /* 0x000fea000383ffff */
.L_x_184:
[----:B------:R-:W-:Y:S01]  /*ea80*/  IMAD.MOV.U32 R37, RZ, RZ, R15 ;  /* 0x000000ffff257224 */ /* 0x000fe200078e000f */
[----:B------:R-:W-:Y:S01]  /*ea90*/  MOV R36, 0x3 ;  /* 0x0000000300247802 */ /* 0x000fe20000000f00 */
[----:B------:R-:W-:Y:S01]  /*eaa0*/  IMAD.MOV.U32 R3, RZ, RZ, 0x181f ;  /* 0x0000181fff037424 */ /* 0x000fe200078e00ff */
[----:B------:R-:W-:Y:S02]  /*eab0*/  MOV R2, 0xead0 ;  /* 0x0000ead000027802 */ /* 0x000fe40000000f00 */
[----:B------:R-:W-:Y:S05]  /*eac0*/  CALL.REL.NOINC `($__internal_3_$__cuda_sm70_shflsync_idx_p) ;  /* 0x00001b1000007944 */ /* 0x000fea0003c00000 */
[----:B------:R-:W-:Y:S01]  /*ead0*/  IMAD.MOV.U32 R0, RZ, RZ, R36 ;  /* 0x000000ffff007224 */ /* 0x000fe200078e0024 */
[----:B------:R-:W-:Y:S01]  /*eae0*/  MOV R36, 0x3 ;  /* 0x0000000300247802 */ /* 0x000fe20000000f00 */
[----:B------:R-:W-:Y:S01]  /*eaf0*/  IMAD.MOV.U32 R37, RZ, RZ, R14 ;  /* 0x000000ffff257224 */ /* 0x000fe200078e000e */
[----:B------:R-:W-:Y:S02]  /*eb00*/  MOV R3, 0x181f ;  /* 0x0000181f00037802 */ /* 0x000fe40000000f00 */
[----:B------:R-:W-:Y:S02]  /*eb10*/  MOV R2, 0xeb30 ;  /* 0x0000eb3000027802 */ /* 0x000fe40000000f00 */
[----:B------:R-:W-:Y:S05]  /*eb20*/  CALL.REL.NOINC `($__internal_3_$__cuda_sm70_shflsync_idx_p) ;  /* 0x00001ab000007944 */ /* 0x000fea0003c00000 */
[----:B------:R-:W-:Y:S01]  /*eb30*/  MOV R2, R36 ;  /* 0x0000002400027202 */ /* 0x000fe20000000f00 */
[----:B------:R-:W-:Y:S05]  /*eb40*/  BRA `(.L_x_280) ;  /* 0xffff447000007947 */ /* 0x000fea000383ffff */
.L_x_187:
[----:B------:R-:W-:Y:S01]  /*eb50*/  IMAD.MOV.U32 R37, RZ, RZ, R0 ;  /* 0x000000ffff257224 */ /* 0x000fe200078e0000 */
[----:B------:R-:W-:Y:S01]  /*eb60*/  MOV R36, RZ ;  /* 0x000000ff00247202 */ /* 0x000fe20000000f00 */
[----:B------:R-:W-:Y:S01]  /*eb70*/  IMAD.MOV.U32 R3, RZ, RZ, 0x181f ;  /* 0x0000181fff037424 */ /* 0x000fe200078e00ff */
[----:B------:R-:W-:-:S02]  /*eb80*/  MOV R2, 0xeba0 ;  /* 0x0000eba000027802 */ /* 0x000fc40000000f00 */
[----:B------:R-:W-:Y:S05]  /*eb90*/  CALL.REL.NOINC `($__internal_3_$__cuda_sm70_shflsync_idx_p) ;  /* 0x00001a4000007944 */ /* 0x000fea0003c00000 */
[----:B------:R-:W-:Y:S01]  /*eba0*/  MOV R5, R36 ;  /* 0x0000002400057202 */ /* 0x000fe20000000f00 */
[----:B------:R-:W-:Y:S05]  /*ebb0*/  BRA `(.L_x_281) ;  /* 0xffff589000007947 */ /* 0x000fea000383ffff */
.L_x_188:
[----:B------:R-:W-:Y:S01]  /*ebc0*/  IMAD.MOV.U32 R37, RZ, RZ, R4 ;  /* 0x000000ffff257224 */ /* 0x000fe200078e0004 */
[----:B------:R-:W-:Y:S01]  /*ebd0*/  MOV R36, RZ ;  /* 0x000000ff00247202 */ /* 0x000fe20000000f00 */
[----:B------:R-:W-:Y:S01]  /*ebe0*/  IMAD.MOV.U32 R3, RZ, RZ, 0x181f ;  /* 0x0000181fff037424 */ /* 0x000fe200078e00ff */
[----:B------:R-:W-:-:S02]  /*ebf0*/  MOV R2, 0xec10 ;  /* 0x0000ec1000027802 */ /* 0x000fc40000000f00 */
[----:B-12---:R-:W-:Y:S05]  /*ec00*/  CALL.REL.NOINC `($__internal_3_$__cuda_sm70_shflsync_idx_p) ;  /* 0x000019d000007944 */ /* 0x006fea0003c00000 */
[----:B------:R-:W-:Y:S01]  /*ec10*/  MOV R2, R36 ;  /* 0x0000002400027202 */ /* 0x000fe20000000f00 */
[----:B------:R-:W-:Y:S05]  /*ec20*/  BRA `(.L_x_282) ;  /* 0xffff584000007947 */ /* 0x000fea000383ffff */
.L_x_191:
[----:B------:R-:W-:Y:S01]  /*ec30*/  IMAD.MOV.U32 R37, RZ, RZ, R0 ;  /* 0x000000ffff257224 */ /* 0x000fe200078e0000 */
[----:B------:R-:W-:Y:S01]  /*ec40*/  MOV R36, 0x1 ;  /* 0x0000000100247802 */ /* 0x000fe20000000f00 */
[----:B--2---:R-:W-:Y:S01]  /*ec50*/  IMAD.MOV.U32 R3, RZ, RZ, 0x181f ;  /* 0x0000181fff037424 */ /* 0x004fe200078e00ff */
[----:B----4-:R-:W-:-:S03]  /*ec60*/  MOV R2, 0xec80 ;  /* 0x0000ec8000027802 */ /* 0x010fc60000000f00 */
[----:B-1-3--:R-:W-:Y:S05]  /*ec70*/  CALL.REL.NOINC `($__internal_3_$__cuda_sm70_shflsync_idx_p) ;  /* 0x0000196000007944 */ /* 0x00afea0003c00000 */
[----:B------:R-:W-:Y:S01]  /*ec80*/  IMAD.MOV.U32 R5, RZ, RZ, R36 ;  /* 0x000000ffff057224 */ /* 0x000fe200078e0024 */
[----:B------:R-:W-:Y:S01]  /*ec90*/  MOV R36, 0x1 ;  /* 0x0000000100247802 */ /* 0x000fe20000000f00 */
[----:B------:R-:W-:Y:S01]  /*eca0*/  IMAD.MOV.U32 R37, RZ, RZ, R4 ;  /* 0x000000ffff257224 */ /* 0x000fe200078e0004 */
[----:B------:R-:W-:-:S02]  /*ecb0*/  MOV R3, 0x181f ;  /* 0x0000181f00037802 */ /* 0x000fc40000000f00 */
[----:B------:R-:W-:Y:S02]  /*ecc0*/  MOV R2, 0xece0 ;  /* 0x0000ece000027802 */ /* 0x000fe40000000f00 */
[----:B------:R-:W-:Y:S05]  /*ecd0*/  CALL.REL.NOINC `($__internal_3_$__cuda_sm70_shflsync_idx_p) ;  /* 0x0000190000007944 */ /* 0x000fea0003c00000 */
[----:B------:R-:W-:Y:S01]  /*ece0*/  MOV R2, R36 ;  /* 0x0000002400027202 */ /* 0x000fe20000000f00 */
[----:B------:R-:W-:Y:S05]  /*ecf0*/  BRA `(.L_x_283) ;  /* 0xffff589000007947 */ /* 0x000fea000383ffff */
.L_x_194:
[----:B------:R-:W-:Y:S01]  /*ed00*/  IMAD.MOV.U32 R37, RZ, RZ, R0 ;  /* 0x000000ffff257224 */ /* 0x000fe200078e0000 */
[----:B------:R-:W-:Y:S01]  /*ed10*/  MOV R36, 0x2 ;  /* 0x0000000200247802 */ /* 0x000fe20000000f00 */
[----:B-1----:R-:W-:Y:S01]  /*ed20*/  IMAD.MOV.U32 R3, RZ, RZ, 0x181f ;  /* 0x0000181fff037424 */ /* 0x002fe200078e00ff */
[----:B----4-:R-:W-:Y:S02]  /*ed30*/  MOV R2, 0xed50 ;  /* 0x0000ed5000027802 */ /* 0x010fe40000000f00 */
[----:B--23--:R-:W-:Y:S05]  /*ed40*/  CALL.REL.NOINC `($__internal_3_$__cuda_sm70_shflsync_idx_p) ;  /* 0x0000189000007944 */ /* 0x00cfea0003c00000 */
[----:B------:R-:W-:Y:S01]  /*ed50*/  MOV R5, R36 ;  /* 0x0000002400057202 */ /* 0x000fe20000000f00 */
[----:B------:R-:W-:Y:S05]  /*ed60*/  BRA `(.L_x_284) ;  /* 0xffff594000007947 */ /* 0x000fea000383ffff */
.L_x_195:
[----:B------:R-:W-:Y:S01]  /*ed70*/  IMAD.MOV.U32 R37, RZ, RZ, R4 ;  /* 0x000000ffff257224 */ /* 0x000fe200078e0004 */
[----:B------:R-:W-:Y:S01]  /*ed80*/  MOV R36, 0x2 ;  /* 0x0000000200247802 */ /* 0x000fe20000000f00 */
[----:B------:R-:W-:Y:S01]  /*ed90*/  IMAD.MOV.U32 R3, RZ, RZ, 0x181f ;  /* 0x0000181fff037424 */ /* 0x000fe200078e00ff */
[----:B----4-:R-:W-:Y:S02]  /*eda0*/  MOV R2, 0xedc0 ;  /* 0x0000edc000027802 */ /* 0x010fe40000000f00 */
[----:B-123--:R-:W-:Y:S05]  /*edb0*/  CALL.REL.NOINC `($__internal_3_$__cuda_sm70_shflsync_idx_p) ;  /* 0x0000182000007944 */ /* 0x00efea0003c00000 */
[----:B------:R-:W-:Y:S01]  /*edc0*/  MOV R2, R36 ;  /* 0x0000002400027202 */ /* 0x000fe20000000f00 */
[----:B------:R-:W-:Y:S05]  /*edd0*/  BRA `(.L_x_285) ;  /* 0xffff58f000007947 */ /* 0x000fea000383ffff */
.L_x_198:
[----:B------:R-:W-:Y:S01]  /*ede0*/  IMAD.MOV.U32 R37, RZ, RZ, R0 ;  /* 0x000000ffff257224 */ /* 0x000fe200078e0000 */
[----:B------:R-:W-:Y:S01]  /*edf0*/  MOV R36, 0x3 ;  /* 0x0000000300247802 */ /* 0x000fe20000000f00 */
[----:B-1----:R-:W-:Y:S01]  /*ee00*/  IMAD.MOV.U32 R3, RZ, RZ, 0x181f ;  /* 0x0000181fff037424 */ /* 0x002fe200078e00ff */
[----:B------:R-:W-:-:S03]  /*ee10*/  MOV R2, 0xee30 ;  /* 0x0000ee3000027802 */ /* 0x000fc60000000f00 */
[----:B--234-:R-:W-:Y:S05]  /*ee20*/  CALL.REL.NOINC `($__internal_3_$__cuda_sm70_shflsync_idx_p) ;  /* 0x000017b000007944 */ /* 0x01cfea0003c00000 */
        /* <DEDUP_REMOVED lines=8> */
.L_x_199:
[----:B------:R-:W-:Y:S02]  /*eeb0*/  MOV R0, 0x2 ;  /* 0x0000000200007802 */ /* 0x000fe40000000f00 */
[----:B------:R-:W-:Y:S02]  /*eec0*/  MOV R2, 0xeee0 ;  /* 0x0000eee000027802 */ /* 0x000fe40000000f00 */
[----:B------:R-:W-:Y:S05]  /*eed0*/  CALL.REL.NOINC `($__internal_2_$__cuda_sm70_shflsync_bfly_p) ;  /* 0x000016a000007944 */ /* 0x000fea0003c00000 */
[----:B------:R-:W-:Y:S05]  /*eee0*/  BRA `(.L_x_287) ;  /* 0xffff62c000007947 */ /* 0x000fea000383ffff */
.L_x_200:
[----:B------:R-:W-:Y:S02]  /*eef0*/  MOV R0, 0x1 ;  /* 0x0000000100007802 */ /* 0x000fe40000000f00 */
[----:B------:R-:W-:Y:S02]  /*ef00*/  MOV R2, 0xef20 ;  /* 0x0000ef2000027802 */ /* 0x000fe40000000f00 */
[----:B------:R-:W-:Y:S05]  /*ef10*/  CALL.REL.NOINC `($__internal_2_$__cuda_sm70_shflsync_bfly_p) ;  /* 0x0000166000007944 */ /* 0x000fea0003c00000 */
[----:B------:R-:W-:Y:S01]  /*ef20*/  FMNMX.FTZ R69, R4, R0, !PT ;  /* 0x0000000004457209 */ /* 0x000fe20007810000 */
[----:B------:R-:W-:Y:S01]  /*ef30*/  IMAD.MOV.U32 R4, RZ, RZ, R5 ;  /* 0x000000ffff047224 */ /* 0x000fe200078e0005 */
[----:B------:R-:W-:Y:S01]  /*ef40*/  MOV R2, 0xef70 ;  /* 0x0000ef7000027802 */ /* 0x000fe20000000f00 */
[----:B------:R-:W-:Y:S02]  /*ef50*/  IMAD.MOV.U32 R0, RZ, RZ, 0x2 ;  /* 0x00000002ff007424 */ /* 0x000fe400078e00ff */
[----:B------:R-:W-:Y:S05]  /*ef60*/  CALL.REL.NOINC `($__internal_2_$__cuda_sm70_shflsync_bfly_p) ;  /* 0x0000161000007944 */ /* 0x000fea0003c00000 */
[----:B------:R-:W-:Y:S01]  /*ef70*/  FMNMX.FTZ R5, R5, R0, !PT ;  /* 0x0000000005057209 */ /* 0x000fe20007810000 */
[----:B------:R-:W-:Y:S01]  /*ef80*/  IMAD.MOV.U32 R0, RZ, RZ, 0x1 ;  /* 0x00000001ff007424 */ /* 0x000fe200078e00ff */
[----:B------:R-:W-:-:S03]  /*ef90*/  MOV R2, 0xefc0 ;  /* 0x0000efc000027802 */ /* 0x000fc60000000f00 */
[----:B------:R-:W-:Y:S02]  /*efa0*/  IMAD.MOV.U32 R4, RZ, RZ, R5 ;  /* 0x000000ffff047224 */ /* 0x000fe400078e0005 */
[----:B------:R-:W-:Y:S05]  /*efb0*/  CALL.REL.NOINC `($__internal_2_$__cuda_sm70_shflsync_bfly_p) ;  /* 0x000015c000007944 */ /* 0x000fea0003c00000 */
[----:B------:R-:W-:Y:S01]  /*efc0*/  MOV R3, R0 ;  /* 0x0000000000037202 */ /* 0x000fe20000000f00 */
[----:B------:R-:W-:Y:S05]  /*efd0*/  BRA `(.L_x_288) ;  /* 0xffff624000007947 */ /* 0x000fea000383ffff */
.L_x_202:
[----:B--234-:R-:W-:Y:S01]  /*efe0*/  MOV R36, RZ ;  /* 0x000000ff00247202 */ /* 0x01cfe20000000f00 */
[----:B------:R-:W-:Y:S01]  /*eff0*/  IMAD.MOV.U32 R37, RZ, RZ, R4 ;  /* 0x000000ffff257224 */ /* 0x000fe200078e0004 */
[----:B------:R-:W-:Y:S01]  /*f000*/  MOV R2, 0xf030 ;  /* 0x0000f03000027802 */ /* 0x000fe20000000f00 */
[----:B------:R-:W-:Y:S02]  /*f010*/  IMAD.MOV.U32 R3, RZ, RZ, 0x181f ;  /* 0x0000181fff037424 */ /* 0x000fe400078e00ff */
[----:B-1----:R-:W-:Y:S05]  /*f020*/  CALL.REL.NOINC `($__internal_3_$__cuda_sm70_shflsync_idx_p) ;  /* 0x000015b000007944 */ /* 0x002fea0003c00000 */
[----:B------:R-:W-:Y:S01]  /*f030*/  MOV R0, R36 ;  /* 0x0000002400007202 */ /* 0x000fe20000000f00 */
[----:B------:R-:W-:-:S05]  /*f040*/  BRA `(.L_x_289) ;  /* 0xffff7ba000007947 */ /* 0x000fca000383ffff */
.L_x_205:
[----:B------:R-:W-:Y:S01]  /*f050*/  MOV R36, 0x3 ;  /* 0x0000000300247802 */ /* 0x000fe20000000f00 */
[----:B------:R-:W-:Y:S01]  /*f060*/  IMAD.MOV.U32 R37, RZ, RZ, R4 ;  /* 0x000000ffff257224 */ /* 0x000fe200078e0004 */
[----:B------:R-:W-:Y:S01]  /*f070*/  MOV R2, 0xf0a0 ;  /* 0x0000f0a000027802 */ /* 0x000fe20000000f00 */
[----:B------:R-:W-:Y:S02]  /*f080*/  IMAD.MOV.U32 R3, RZ, RZ, 0x181f ;  /* 0x0000181fff037424 */ /* 0x000fe400078e00ff */
[----:B-1----:R-:W-:Y:S05]  /*f090*/  CALL.REL.NOINC `($__internal_3_$__cuda_sm70_shflsync_idx_p) ;  /* 0x0000154000007944 */ /* 0x002fea0003c00000 */
[----:B------:R-:W-:Y:S01]  /*f0a0*/  MOV R3, 0x181f ;  /* 0x0000181f00037802 */ /* 0x000fe20000000f00 */
[----:B------:R-:W-:Y:S01]  /*f0b0*/  IMAD.MOV.U32 R4, RZ, RZ, R36 ;  /* 0x000000ffff047224 */ /* 0x000fe200078e0024 */
[----:B------:R-:W-:Y:S01]  /*f0c0*/  MOV R36, 0x3 ;  /* 0x0000000300247802 */ /* 0x000fe20000000f00 */
[----:B------:R-:W-:Y:S01]  /*f0d0*/  IMAD.MOV.U32 R37, RZ, RZ, R5 ;  /* 0x000000ffff257224 */ /* 0x000fe200078e0005 */
[----:B------:R-:W-:Y:S02]  /*f0e0*/  MOV R2, 0xf100 ;  /* 0x0000f10000027802 */ /* 0x000fe40000000f00 */
[----:B------:R-:W-:Y:S05]  /*f0f0*/  CALL.REL.NOINC `($__internal_3_$__cuda_sm70_shflsync_idx_p) ;  /* 0x000014e000007944 */ /* 0x000fea0003c00000 */
[----:B------:R-:W-:Y:S01]  /*f100*/  MOV R0, R36 ;  /* 0x0000002400007202 */ /* 0x000fe20000000f00 */
[----:B------:R-:W-:-:S05]  /*f110*/  BRA `(.L_x_290) ;  /* 0xffff7d8000007947 */ /* 0x000fca000383ffff */
.L_x_208:
[----:B------:R-:W-:Y:S01]  /*f120*/  MOV R36, RZ ;  /* 0x000000ff00247202 */ /* 0x000fe20000000f00 */
[----:B------:R-:W-:Y:S01]  /*f130*/  IMAD.MOV.U32 R37, RZ, RZ, R0 ;  /* 0x000000ffff257224 */ /* 0x000fe200078e0000 */
[----:B------:R-:W-:Y:S01]  /*f140*/  MOV R2, 0xf170 ;  /* 0x0000f17000027802 */ /* 0x000fe20000000f00 */
[----:B------:R-:W-:Y:S02]  /*f150*/  IMAD.MOV.U32 R3, RZ, RZ, 0x181f ;  /* 0x0000181fff037424 */ /* 0x000fe400078e00ff */
[----:B------:R-:W-:Y:S05]  /*f160*/  CALL.REL.NOINC `($__internal_3_$__cuda_sm70_shflsync_idx_p) ;  /* 0x0000147000007944 */ /* 0x000fea0003c00000 */
[----:B------:R-:W-:Y:S01]  /*f170*/  MOV R7, R36 ;  /* 0x0000002400077202 */ /* 0x000fe20000000f00 */
[----:B------:R-:W-:-:S05]  /*f180*/  BRA `(.L_x_291) ;  /* 0xffff919000007947 */ /* 0x000fca000383ffff */
.L_x_209:
[----:B------:R-:W-:Y:S01]  /*f190*/  MOV R36, RZ ;  /* 0x000000ff00247202 */ /* 0x000fe20000000f00 */
[----:B------:R-:W-:Y:S01]  /*f1a0*/  IMAD.MOV.U32 R37, RZ, RZ, R4 ;  /* 0x000000ffff257224 */ /* 0x000fe200078e0004 */
[----:B------:R-:W-:Y:S01]  /*f1b0*/  MOV R2, 0xf1e0 ;  /* 0x0000f1e000027802 */ /* 0x000fe20000000f00 */
[----:B------:R-:W-:Y:S02]  /*f1c0*/  IMAD.MOV.U32 R3, RZ, RZ, 0x181f ;  /* 0x0000181fff037424 */ /* 0x000fe400078e00ff */
[----:B-12---:R-:W-:Y:S05]  /*f1d0*/  CALL.REL.NOINC `($__internal_3_$__cuda_sm70_shflsync_idx_p) ;  /* 0x0000140000007944 */ /* 0x006fea0003c00000 */
[----:B------:R-:W-:Y:S01]  /*f1e0*/  MOV R6, R36 ;  /* 0x0000002400067202 */ /* 0x000fe20000000f00 */
[----:B------:R-:W-:-:S05]  /*f1f0*/  BRA `(.L_x_292) ;  /* 0xffff914000007947 */ /* 0x000fca000383ffff */
.L_x_210:
[----:B------:R-:W-:Y:S01]  /*f200*/  MOV R36, 0x1 ;  /* 0x0000000100247802 */ /* 0x000fe20000000f00 */
[----:B------:R-:W-:Y:S01]  /*f210*/  IMAD.MOV.U32 R37, RZ, RZ, R0 ;  /* 0x000000ffff257224 */ /* 0x000fe200078e0000 */
[----:B--2---:R-:W-:Y:S01]  /*f220*/  MOV R2, 0xf250 ;  /* 0x0000f25000027802 */ /* 0x004fe20000000f00 */
[----:B------:R-:W-:Y:S03]  /*f230*/  IMAD.MOV.U32 R3, RZ, RZ, 0x181f ;  /* 0x0000181fff037424 */ /* 0x000fe600078e00ff */
[----:B-1-3--:R-:W-:Y:S05]  /*f240*/  CALL.REL.NOINC `($__internal_3_$__cuda_sm70_shflsync_idx_p) ;  /* 0x0000139000007944 */ /* 0x00afea0003c00000 */
        /* <DEDUP_REMOVED lines=8> */
.L_x_211:
[----:B------:R-:W-:Y:S01]  /*f2d0*/  MOV R36, 0x2 ;  /* 0x0000000200247802 */ /* 0x000fe20000000f00 */
[----:B------:R-:W-:Y:S01]  /*f2e0*/  IMAD.MOV.U32 R37, RZ, RZ, R0 ;  /* 0x000000ffff257224 */ /* 0x000fe200078e0000 */
[----:B-1----:R-:W-:Y:S01]  /*f2f0*/  MOV R2, 0xf320 ;  /* 0x0000f32000027802 */ /* 0x002fe20000000f00 */
[----:B------:R-:W-:Y:S02]  /*f300*/  IMAD.MOV.U32 R3, RZ, RZ, 0x181f ;  /* 0x0000181fff037424 */ /* 0x000fe400078e00ff */
[----:B---34-:R-:W-:Y:S05]  /*f310*/  CALL.REL.NOINC `($__internal_3_$__cuda_sm70_shflsync_idx_p) ;  /* 0x000012c000007944 */ /* 0x018fea0003c00000 */
[----:B------:R-:W-:Y:S01]  /*f320*/  MOV R7, R36 ;  /* 0x0000002400077202 */ /* 0x000fe20000000f00 */
[----:B------:R-:W-:-:S05]  /*f330*/  BRA `(.L_x_294) ;  /* 0xffff92a000007947 */ /* 0x000fca000383ffff */
.L_x_212:
[----:B------:R-:W-:Y:S01]  /*f340*/  MOV R36, 0x2 ;  /* 0x0000000200247802 */ /* 0x000fe20000000f00 */
[----:B------:R-:W-:Y:S01]  /*f350*/  IMAD.MOV.U32 R37, RZ, RZ, R4 ;  /* 0x000000ffff257224 */ /* 0x000fe200078e0004 */
[----:B-1----:R-:W-:Y:S01]  /*f360*/  MOV R2, 0xf390 ;  /* 0x0000f39000027802 */ /* 0x002fe20000000f00 */
[----:B------:R-:W-:Y:S02]  /*f370*/  IMAD.MOV.U32 R3, RZ, RZ, 0x181f ;  /* 0x0000181fff037424 */ /* 0x000fe400078e00ff */
[----:B--234-:R-:W-:Y:S05]  /*f380*/  CALL.REL.NOINC `($__internal_3_$__cuda_sm70_shflsync_idx_p) ;  /* 0x0000125000007944 */ /* 0x01cfea0003c00000 */
[----:B------:R-:W-:Y:S01]  /*f390*/  MOV R6, R36 ;  /* 0x0000002400067202 */ /* 0x000fe20000000f00 */
[----:B------:R-:W-:-:S05]  /*f3a0*/  BRA `(.L_x_295) ;  /* 0xffff925000007947 */ /* 0x000fca000383ffff */
.L_x_213:
[----:B------:R-:W-:Y:S01]  /*f3b0*/  MOV R36, 0x3 ;  /* 0x0000000300247802 */ /* 0x000fe20000000f00 */
[----:B------:R-:W-:Y:S01]  /*f3c0*/  IMAD.MOV.U32 R37, RZ, RZ, R0 ;  /* 0x000000ffff257224 */ /* 0x000fe200078e0000 */
[----:B-1----:R-:W-:Y:S01]  /*f3d0*/  MOV R2, 0xf400 ;  /* 0x0000f40000027802 */ /* 0x002fe20000000f00 */
[----:B------:R-:W-:Y:S03]  /*f3e0*/  IMAD.MOV.U32 R3, RZ, RZ, 0x181f ;  /* 0x0000181fff037424 */ /* 0x000fe600078e00ff */
[----:B--2-4-:R-:W-:Y:S05]  /*f3f0*/  CALL.REL.NOINC `($__internal_3_$__cuda_sm70_shflsync_idx_p) ;  /* 0x000011e000007944 */ /* 0x014fea0003c00000 */
        /* <DEDUP_REMOVED lines=8> */
.L_x_214:
[----:B------:R-:W-:Y:S02]  /*f480*/  MOV R0, 0x2 ;  /* 0x0000000200007802 */ /* 0x000fe40000000f00 */
[----:B------:R-:W-:Y:S02]  /*f490*/  MOV R2, 0xf4b0 ;  /* 0x0000f4b000027802 */ /* 0x000fe40000000f00 */
[----:B------:R-:W-:Y:S05]  /*f4a0*/  CALL.REL.NOINC `($__internal_2_$__cuda_sm70_shflsync_bfly_p) ;  /* 0x000010d000007944 */ /* 0x000fea0003c00000 */
[----:B------:R-:W-:-:S05]  /*f4b0*/  BRA `(.L_x_297) ;  /* 0xffff976000007947 */ /* 0x000fca000383ffff */
.L_x_215:
        /* <DEDUP_REMOVED lines=10> */
[----:B------:R-:W-:Y:S02]  /*f560*/  MOV R2, 0xf580 ;  /* 0x0000f58000027802 */ /* 0x000fe40000000f00 */
[----:B------:R-:W-:Y:S05]  /*f570*/  CALL.REL.NOINC `($__internal_2_$__cuda_sm70_shflsync_bfly_p) ;  /* 0x0000100000007944 */ /* 0x000fea0003c00000 */
[----:B------:R-:W-:-:S05]  /*f580*/  BRA `(.L_x_298) ;  /* 0xffff970000007947 */ /* 0x000fca000383ffff */
.L_x_217:
[----:B------:R-:W-:Y:S01]  /*f590*/  IMAD.MOV.U32 R4, RZ, RZ, R215 ;  /* 0x000000ffff047224 */ /* 0x000fe200078e00d7 */
[----:B------:R-:W-:-:S02]  /*f5a0*/  MOV R0, 0x2 ;  /* 0x0000000200007802 */ /* 0x000fc40000000f00 */
[----:B------:R-:W-:Y:S02]  /*f5b0*/  MOV R2, 0xf5d0 ;  /* 0x0000f5d000027802 */ /* 0x000fe40000000f00 */
[----:B------:R-:W-:Y:S05]  /*f5c0*/  CALL.REL.NOINC `($__internal_2_$__cuda_sm70_shflsync_bfly_p) ;  /* 0x00000fb000007944 */ /* 0x000fea0003c00000 */
[----:B------:R-:W-:Y:S01]  /*f5d0*/  FADD.FTZ R4, R215, R0 ;  /* 0x00000000d7047221 */ /* 0x000fe20000010000 */
[----:B------:R-:W-:Y:S02]  /*f5e0*/  MOV R0, 0x1 ;  /* 0x0000000100007802 */ /* 0x000fe40000000f00 */
[----:B------:R-:W-:Y:S02]  /*f5f0*/  MOV R2, 0xf610 ;  /* 0x0000f61000027802 */ /* 0x000fe40000000f00 */
[----:B------:R-:W-:Y:S05]  /*f600*/  CALL.REL.NOINC `($__internal_2_$__cuda_sm70_shflsync_bfly_p) ;  /* 0x00000f7000007944 */ /* 0x000fea0003c00000 */
[----:B------:R-:W-:Y:S01]  /*f610*/  FADD.FTZ R5, R4, R0 ;  /* 0x0000000004057221 */ /* 0x000fe20000010000 */
[----:B------:R-:W-:Y:S02]  /*f620*/  MOV R4, R230 ;  /* 0x000000e600047202 */ /* 0x000fe40000000f00 */
[----:B------:R-:W-:Y:S02]  /*f630*/  MOV R0, 0x2 ;  /* 0x0000000200007802 */ /* 0x000fe40000000f00 */
[----:B------:R-:W-:Y:S02]  /*f640*/  MOV R2, 0xf660 ;  /* 0x0000f66000027802 */ /* 0x000fe40000000f00 */
[----:B------:R-:W-:Y:S05]  /*f650*/  CALL.REL.NOINC `($__internal_2_$__cuda_sm70_shflsync_bfly_p) ;  /* 0x00000f2000007944 */ /* 0x000fea0003c00000 */
[----:B------:R-:W-:Y:S01]  /*f660*/  FADD.FTZ R4, R230, R0 ;  /* 0x00000000e6047221 */ /* 0x000fe20000010000 */
[----:B------:R-:W-:Y:S02]  /*f670*/  MOV R0, 0x1 ;  /* 0x0000000100007802 */ /* 0x000fe40000000f00 */
[----:B------:R-:W-:-:S02]  /*f680*/  MOV R2, 0xf6a0 ;  /* 0x0000f6a000027802 */ /* 0x000fc40000000f00 */
[----:B------:R-:W-:Y:S05]  /*f690*/  CALL.REL.NOINC `($__internal_2_$__cuda_sm70_shflsync_bfly_p) ;  /* 0x00000ee000007944 */ /* 0x000fea0003c00000 */
[----:B------:R-:W-:Y:S01]  /*f6a0*/  MOV R3, R0 ;  /* 0x0000000000037202 */ /* 0x000fe20000000f00 */
[----:B------:R-:W-:Y:S05]  /*f6b0*/  BRA `(.L_x_299) ;  /* 0xffffb21000007947 */ /* 0x000fea000383ffff */
.L_x_224:
[----:B--234-:R-:W-:Y:S01]  /*f6c0*/  IMAD.MOV.U32 R37, RZ, RZ, R7 ;  /* 0x000000ffff257224 */ /* 0x01cfe200078e0007 */
[----:B------:R-:W-:Y:S01]  /*f6d0*/  MOV R36, RZ ;  /* 0x000000ff00247202 */ /* 0x000fe20000000f00 */
[----:B------:R-:W-:Y:S01]  /*f6e0*/  IMAD.MOV.U32 R3, RZ, RZ, 0x181f ;  /* 0x0000181fff037424 */ /* 0x000fe200078e00ff */
[----:B------:R-:W-:-:S02]  /*f6f0*/  MOV R2, 0xf710 ;  /* 0x0000f71000027802 */ /* 0x000fc40000000f00 */
[----:B-1----:R-:W-:Y:S05]  /*f700*/  CALL.REL.NOINC `($__internal_3_$__cuda_sm70_shflsync_idx_p) ;  /* 0x00000ed000007944 */ /* 0x002fea0003c00000 */
[----:B------:R-:W-:Y:S01]  /*f710*/  MOV R8, R36 ;  /* 0x0000002400087202 */ /* 0x000fe20000000f00 */
[----:B------:R-:W-:Y:S05]  /*f720*/  BRA `(.L_x_300) ;  /* 0xffffc56000007947 */ /* 0x000fea000383ffff */
.L_x_225:
[----:B------:R-:W-:Y:S01]  /*f730*/  IMAD.MOV.U32 R37, RZ, RZ, R9 ;  /* 0x000000ffff257224 */ /* 0x000fe200078e0009 */
[----:B------:R-:W-:Y:S01]  /*f740*/  MOV R36, RZ ;  /* 0x000000ff00247202 */ /* 0x000fe20000000f00 */
[----:B------:R-:W-:Y:S01]  /*f750*/  IMAD.MOV.U32 R3, RZ, RZ, 0x181f ;  /* 0x0000181fff037424 */ /* 0x000fe200078e00ff */
[----:B------:R-:W-:-:S02]  /*f760*/  MOV R2, 0xf780 ;  /* 0x0000f78000027802 */ /* 0x000fc40000000f00 */
[----:B-123--:R-:W-:Y:S05]  /*f770*/  CALL.REL.NOINC `($__internal_3_$__cuda_sm70_shflsync_idx_p) ;  /* 0x00000e6000007944 */ /* 0x00efea0003c00000 */
[----:B------:R-:W-:Y:S01]  /*f780*/  MOV R0, R36 ;  /* 0x0000002400007202 */ /* 0x000fe20000000f00 */
[----:B------:R-:W-:Y:S05]  /*f790*/  BRA `(.L_x_301) ;  /* 0xffffc51000007947 */ /* 0x000fea000383ffff */
.L_x_228:
[----:B------:R-:W-:Y:S01]  /*f7a0*/  IMAD.MOV.U32 R37, RZ, RZ, R7 ;  /* 0x000000ffff257224 */ /* 0x000fe200078e0007 */
[----:B------:R-:W-:Y:S01]  /*f7b0*/  MOV R36, 0x1 ;  /* 0x0000000100247802 */ /* 0x000fe20000000f00 */
[----:B--2---:R-:W-:Y:S01]  /*f7c0*/  IMAD.MOV.U32 R3, RZ, RZ, 0x181f ;  /* 0x0000181fff037424 */ /* 0x004fe200078e00ff */
[----:B------:R-:W-:-:S02]  /*f7d0*/  MOV R2, 0xf7f0 ;  /* 0x0000f7f000027802 */ /* 0x000fc40000000f00 */
[----:B-1-34-:R-:W-:Y:S05]  /*f7e0*/  CALL.REL.NOINC `($__internal_3_$__cuda_sm70_shflsync_idx_p) ;  /* 0x00000df000007944 */ /* 0x01afea0003c00000 */
        /* <DEDUP_REMOVED lines=8> */
.L_x_231:
[----:B------:R-:W-:Y:S01]  /*f870*/  IMAD.MOV.U32 R37, RZ, RZ, R7 ;  /* 0x000000ffff257224 */ /* 0x000fe200078e0007 */
[----:B------:R-:W-:Y:S01]  /*f880*/  MOV R36, 0x2 ;  /* 0x0000000200247802 */ /* 0x000fe20000000f00 */
[----:B-1----:R-:W-:Y:S01]  /*f890*/  IMAD.MOV.U32 R3, RZ, RZ, 0x181f ;  /* 0x0000181fff037424 */ /* 0x002fe200078e00ff */
[----:B------:R-:W-:Y:S02]  /*f8a0*/  MOV R2, 0xf8c0 ;  /* 0x0000f8c000027802 */ /* 0x000fe40000000f00 */
[----:B--234-:R-:W-:Y:S05]  /*f8b0*/  CALL.REL.NOINC `($__internal_3_$__cuda_sm70_shflsync_idx_p) ;  /* 0x00000d2000007944 */ /* 0x01cfea0003c00000 */
[----:B------:R-:W-:Y:S01]  /*f8c0*/  MOV R8, R36 ;  /* 0x0000002400087202 */ /* 0x000fe20000000f00 */
[----:B------:R-:W-:Y:S05]  /*f8d0*/  BRA `(.L_x_303) ;  /* 0xffffc60000007947 */ /* 0x000fea000383ffff */
.L_x_232:
[----:B------:R-:W-:Y:S01]  /*f8e0*/  IMAD.MOV.U32 R37, RZ, RZ, R9 ;  /* 0x000000ffff257224 */ /* 0x000fe200078e0009 */
[----:B------:R-:W-:Y:S01]  /*f8f0*/  MOV R36, 0x2 ;  /* 0x0000000200247802 */ /* 0x000fe20000000f00 */
[----:B-1----:R-:W-:Y:S01]  /*f900*/  IMAD.MOV.U32 R3, RZ, RZ, 0x181f ;  /* 0x0000181fff037424 */ /* 0x002fe200078e00ff */
[----:B------:R-:W-:Y:S02]  /*f910*/  MOV R2, 0xf930 ;  /* 0x0000f93000027802 */ /* 0x000fe40000000f00 */
[----:B--234-:R-:W-:Y:S05]  /*f920*/  CALL.REL.NOINC `($__internal_3_$__cuda_sm70_shflsync_idx_p) ;  /* 0x00000cb000007944 */ /* 0x01cfea0003c00000 */
[----:B------:R-:W-:Y:S01]  /*f930*/  MOV R0, R36 ;  /* 0x0000002400007202 */ /* 0x000fe20000000f00 */
[----:B------:R-:W-:Y:S05]  /*f940*/  BRA `(.L_x_304) ;  /* 0xffffc5b000007947 */ /* 0x000fea000383ffff */
.L_x_235:
[----:B------:R-:W-:Y:S01]  /*f950*/  IMAD.MOV.U32 R37, RZ, RZ, R7 ;  /* 0x000000ffff257224 */ /* 0x000fe200078e0007 */
[----:B------:R-:W-:Y:S01]  /*f960*/  MOV R36, 0x3 ;  /* 0x0000000300247802 */ /* 0x000fe20000000f00 */
[----:B-1----:R-:W-:Y:S01]  /*f970*/  IMAD.MOV.U32 R3, RZ, RZ, 0x181f ;  /* 0x0000181fff037424 */ /* 0x002fe200078e00ff */
[----:B------:R-:W-:-:S02]  /*f980*/  MOV R2, 0xf9a0 ;  /* 0x0000f9a000027802 */ /* 0x000fc40000000f00 */
        /* <DEDUP_REMOVED lines=9> */
.L_x_237:
[----:B------:R-:W-:Y:S01]  /*fa20*/  IMAD.MOV.U32 R37, RZ, RZ, R5 ;  /* 0x000000ffff257224 */ /* 0x000fe200078e0005 */
[----:B------:R-:W-:Y:S01]  /*fa30*/  MOV R36, RZ ;  /* 0x000000ff00247202 */ /* 0x000fe20000000f00 */
[----:B------:R-:W-:Y:S01]  /*fa40*/  IMAD.MOV.U32 R3, RZ, RZ, 0x1c1f ;  /* 0x00001c1fff037424 */ /* 0x000fe200078e00ff */
[----:B------:R-:W-:Y:S02]  /*fa50*/  MOV R2, 0xfa70 ;  /* 0x0000fa7000027802 */ /* 0x000fe40000000f00 */
[----:B------:R-:W-:Y:S05]  /*fa60*/  CALL.REL.NOINC `($__internal_3_$__cuda_sm70_shflsync_idx_p) ;  /* 0x00000b7000007944 */ /* 0x000fea0003c00000 */
[----:B------:R-:W-:Y:S01]  /*fa70*/  MOV R4, R36 ;  /* 0x0000002400047202 */ /* 0x000fe20000000f00 */
[----:B------:R-:W-:Y:S05]  /*fa80*/  BRA `(.L_x_306) ;  /* 0xffffc89000007947 */ /* 0x000fea000383ffff */
.L_x_238:
[----:B------:R-:W-:Y:S01]  /*fa90*/  IMAD.MOV.U32 R37, RZ, RZ, R12 ;  /* 0x000000ffff257224 */ /* 0x000fe200078e000c */
[----:B------:R-:W-:Y:S01]  /*faa0*/  MOV R36, RZ ;  /* 0x000000ff00247202 */ /* 0x000fe20000000f00 */
[----:B------:R-:W-:Y:S01]  /*fab0*/  IMAD.MOV.U32 R3, RZ, RZ, 0x1c1f ;  /* 0x00001c1fff037424 */ /* 0x000fe200078e00ff */
[----:B------:R-:W-:Y:S02]  /*fac0*/  MOV R2, 0xfae0 ;  /* 0x0000fae000027802 */ /* 0x000fe40000000f00 */
[----:B-12---:R-:W-:Y:S05]  /*fad0*/  CALL.REL.NOINC `($__internal_3_$__cuda_sm70_shflsync_idx_p) ;  /* 0x00000b0000007944 */ /* 0x006fea0003c00000 */
[----:B------:R-:W-:Y:S01]  /*fae0*/  MOV R0, R36 ;  /* 0x0000002400007202 */ /* 0x000fe20000000f00 */
[----:B------:R-:W-:Y:S05]  /*faf0*/  BRA `(.L_x_307) ;  /* 0xffffc84000007947 */ /* 0x000fea000383ffff */
.L_x_241:
        /* <DEDUP_REMOVED lines=13> */
.L_x_245:
[----:B------:R-:W-:Y:S01]  /*fbd0*/  IMAD.MOV.U32 R37, RZ, RZ, R7 ;  /* 0x000000ffff257224 */ /* 0x000fe200078e0007 */
[----:B------:R-:W-:Y:S01]  /*fbe0*/  MOV R36, RZ ;  /* 0x000000ff00247202 */ /* 0x000fe20000000f00 */
[----:B------:R-:W-:Y:S01]  /*fbf0*/  IMAD.MOV.U32 R3, RZ, RZ, 0x181f ;  /* 0x0000181fff037424 */ /* 0x000fe200078e00ff */
[----:B------:R-:W-:Y:S02]  /*fc00*/  MOV R2, 0xfc20 ;  /* 0x0000fc2000027802 */ /* 0x000fe40000000f00 */
[----:B------:R-:W-:Y:S05]  /*fc10*/  CALL.REL.NOINC `($__internal_3_$__cuda_sm70_shflsync_idx_p) ;  /* 0x000009c000007944 */ /* 0x000fea0003c00000 */
[----:B------:R-:W-:Y:S01]  /*fc20*/  MOV R9, R36 ;  /* 0x0000002400097202 */ /* 0x000fe20000000f00 */
[----:B------:R-:W-:Y:S05]  /*fc30*/  BRA `(.L_x_309) ;  /* 0xffffdab000007947 */ /* 0x000fea000383ffff */
.L_x_246:
[----:B------:R-:W-:Y:S01]  /*fc40*/  IMAD.MOV.U32 R37, RZ, RZ, R10 ;  /* 0x000000ffff257224 */ /* 0x000fe200078e000a */
[----:B------:R-:W-:Y:S01]  /*fc50*/  MOV R36, RZ ;  /* 0x000000ff00247202 */ /* 0x000fe20000000f00 */
[----:B------:R-:W-:Y:S01]  /*fc60*/  IMAD.MOV.U32 R3, RZ, RZ, 0x181f ;  /* 0x0000181fff037424 */ /* 0x000fe200078e00ff */
[----:B------:R-:W-:Y:S02]  /*fc70*/  MOV R2, 0xfc90 ;  /* 0x0000fc9000027802 */ /* 0x000fe40000000f00 */
[----:B-12---:R-:W-:Y:S05]  /*fc80*/  CALL.REL.NOINC `($__internal_3_$__cuda_sm70_shflsync_idx_p) ;  /* 0x0000095000007944 */ /* 0x006fea0003c00000 */
[----:B------:R-:W-:Y:S01]  /*fc90*/  MOV R0, R36 ;  /* 0x0000002400007202 */ /* 0x000fe20000000f00 */
[----:B------:R-:W-:Y:S05]  /*fca0*/  BRA `(.L_x_310) ;  /* 0xffffda6000007947 */ /* 0x000fea000383ffff */
.L_x_249:
        /* <DEDUP_REMOVED lines=13> */
.L_x_252:
[----:B------:R-:W-:Y:S01]  /*fd80*/  IMAD.MOV.U32 R37, RZ, RZ, R7 ;  /* 0x000000ffff257224 */ /* 0x000fe200078e0007 */
[----:B------:R-:W-:Y:S01]  /*fd90*/  MOV R36, 0x2 ;  /* 0x0000000200247802 */ /* 0x000fe20000000f00 */
[----:B-1----:R-:W-:Y:S01]  /*fda0*/  IMAD.MOV.U32 R3, RZ, RZ, 0x181f ;  /* 0x0000181fff037424 */ /* 0x002fe200078e00ff */
[----:B------:R-:W-:Y:S02]  /*fdb0*/  MOV R2, 0xfdd0 ;  /* 0x0000fdd000027802 */ /* 0x000fe40000000f00 */
[----:B--234-:R-:W-:Y:S05]  /*fdc0*/  CALL.REL.NOINC `($__internal_3_$__cuda_sm70_shflsync_idx_p) ;  /* 0x0000081000007944 */ /* 0x01cfea0003c00000 */
[----:B------:R-:W-:Y:S01]  /*fdd0*/  MOV R9, R36 ;  /* 0x0000002400097202 */ /* 0x000fe20000000f00 */
[----:B------:R-:W-:Y:S05]  /*fde0*/  BRA `(.L_x_312) ;  /* 0xffffdb6000007947 */ /* 0x000fea000383ffff */
.L_x_253:
[----:B------:R-:W-:Y:S01]  /*fdf0*/  IMAD.MOV.U32 R37, RZ, RZ, R10 ;  /* 0x000000ffff257224 */ /* 0x000fe200078e000a */
[----:B------:R-:W-:Y:S01]  /*fe00*/  MOV R36, 0x2 ;  /* 0x0000000200247802 */ /* 0x000fe20000000f00 */
[----:B------:R-:W-:Y:S01]  /*fe10*/  IMAD.MOV.U32 R3, RZ, RZ, 0x181f ;  /* 0x0000181fff037424 */ /* 0x000fe200078e00ff */
[----:B------:R-:W-:Y:S02]  /*fe20*/  MOV R2, 0xfe40 ;  /* 0x0000fe4000027802 */ /* 0x000fe40000000f00 */
[----:B-1234-:R-:W-:Y:S05]  /*fe30*/  CALL.REL.NOINC `($__internal_3_$__cuda_sm70_shflsync_idx_p) ;  /* 0x000007a000007944 */ /* 0x01efea0003c00000 */
[----:B------:R-:W-:Y:S01]  /*fe40*/  MOV R0, R36 ;  /* 0x0000002400007202 */ /* 0x000fe20000000f00 */
[----:B------:R-:W-:Y:S05]  /*fe50*/  BRA `(.L_x_313) ;  /* 0xffffdb1000007947 */ /* 0x000fea000383ffff */
.L_x_256:
        /* <DEDUP_REMOVED lines=13> */
.L_x_258:
[----:B------:R-:W-:Y:S01]  /*ff30*/  IMAD.MOV.U32 R37, RZ, RZ, R62 ;  /* 0x000000ffff257224 */ /* 0x000fe200078e003e */
[----:B------:R-:W-:Y:S01]  /*ff40*/  MOV R36, RZ ;  /* 0x000000ff00247202 */ /* 0x000fe20000000f00 */
[----:B------:R-:W-:Y:S01]  /*ff50*/  IMAD.MOV.U32 R3, RZ, RZ, 0x1f ;  /* 0x0000001fff037424 */ /* 0x000fe200078e00ff */
[----:B------:R-:W-:Y:S02]  /*ff60*/  MOV R2, 0xff80 ;  /* 0x0000ff8000027802 */ /* 0x000fe40000000f00 */
[----:B--2---:R-:W-:Y:S05]  /*ff70*/  CALL.REL.NOINC `($__internal_3_$__cuda_sm70_shflsync_idx_p) ;  /* 0x0000066000007944 */ /* 0x004fea0003c00000 */
[----:B------:R-:W-:Y:S01]  /*ff80*/  MOV R9, R36 ;  /* 0x0000002400097202 */ /* 0x000fe20000000f00 */
[----:B------:R-:W-:Y:S05]  /*ff90*/  BRA `(.L_x_315) ;  /* 0xffffdc9000007947 */ /* 0x000fea000383ffff */
.L_x_259:
[----:B------:R-:W-:Y:S01]  /*ffa0*/  IMAD.MOV.U32 R37, RZ, RZ, R62 ;  /* 0x000000ffff257224 */ /* 0x000fe200078e003e */
[----:B------:R-:W-:Y:S01]  /*ffb0*/  MOV R36, 0x1 ;  /* 0x0000000100247802 */ /* 0x000fe20000000f00 */
[----:B------:R-:W-:Y:S01]  /*ffc0*/  IMAD.MOV.U32 R3, RZ, RZ, 0x1f ;  /* 0x0000001fff037424 */ /* 0x000fe200078e00ff */
[----:B------:R-:W-:Y:S02]  /*ffd0*/  MOV R2, 0xfff0 ;  /* 0x0000fff000027802 */ /* 0x000fe40000000f00 */
[----:B-12---:R-:W-:Y:S05]  /*ffe0*/  CALL.REL.NOINC `($__internal_3_$__cuda_sm70_shflsync_idx_p) ;  /* 0x000005f000007944 */ /* 0x006fea0003c00000 */
[----:B------:R-:W-:Y:S01]  /*fff0*/  MOV R8, R36 ;  /* 0x0000002400087202 */ /* 0x000fe20000000f00 */
[----:B------:R-:W-:Y:S05]  /*10000*/  BRA `(.L_x_316) ;  /* 0xffffdc4000007947 */ /* 0x000fea000383ffff */
.L_x_260:
[----:B------:R-:W-:Y:S02]  /*10010*/  MOV R2, 0x1 ;  /* 0x0000000100027802 */ /* 0x000fe40000000f00 */
[----:B------:R-:W-:-:S02]  /*10020*/  MOV R3, 0x10040 ;  /* 0x0001004000037802 */ /* 0x000fc40000000f00 */
[----:B-1234-:R-:W-:Y:S05]  /*10030*/  CALL.REL.NOINC `($__internal_4_$__cuda_sm70_shflsync_up_p) ;  /* 0x000005f000007944 */ /* 0x01efea0003c00000 */
[----:B------:R-:W-:Y:S05]  /*10040*/  BRA `(.L_x_317) ;  /* 0xffffdd2000007947 */ /* 0x000fea000383ffff */
.L_x_261:
[----:B------:R-:W-:Y:S02]  /*10050*/  MOV R2, 0x2 ;  /* 0x0000000200027802 */ /* 0x000fe40000000f00 */
[----:B------:R-:W-:-:S02]  /*10060*/  MOV R3, 0x10080 ;  /* 0x0001008000037802 */ /* 0x000fc40000000f00 */
[----:B--2-4-:R-:W-:Y:S05]  /*10070*/  CALL.REL.NOINC `($__internal_4_$__cuda_sm70_shflsync_up_p) ;  /* 0x000005b000007944 */ /* 0x014fea0003c00000 */
        /* <DEDUP_REMOVED lines=24> */
.L_x_265:
[----:B------:R-:W-:Y:S02]  /*10200*/  MOV R2, 0x1 ;  /* 0x0000000100027802 */ /* 0x000fe40000000f00 */
[----:B------:R-:W-:Y:S02]  /*10210*/  MOV R3, 0x10230 ;  /* 0x0001023000037802 */ /* 0x000fe40000000f00 */
[----:B------:R-:W-:Y:S05]  /*10220*/  CALL.REL.NOINC `($__internal_4_$__cuda_sm70_shflsync_up_p) ;  /* 0x0000040000007944 */ /* 0x000fea0003c00000 */
[----:B------:R-:W-:Y:S01]  /*10230*/  MOV R2, R4 ;  /* 0x0000000400027202 */ /* 0x000fe20000000f00 */
[----:B------:R-:W-:Y:S05]  /*10240*/  BRA `(.L_x_319) ;  /* 0xffffdd7000007947 */ /* 0x000fea000383ffff */
.L_x_266:
[----:B------:R-:W-:Y:S02]  /*10250*/  MOV R2, 0x2 ;  /* 0x0000000200027802 */ /* 0x000fe40000000f00 */
[----:B------:R-:W-:Y:S02]  /*10260*/  MOV R3, 0x10280 ;  /* 0x0001028000037802 */ /* 0x000fe40000000f00 */
        /* <DEDUP_REMOVED lines=25> */
.L_x_268:
[----:B------:R-:W-:Y:S02]  /*10400*/  SEL R0, RZ, 0x1, P0 ;  /* 0x00000001ff007807 */ /* 0x000fe40000000000 */
[----:B------:R-:W-:Y:S02]  /*10410*/  MOV R2, 0x10430 ;  /* 0x0001043000027802 */ /* 0x000fe40000000f00 */
[----:B-1----:R-:W-:Y:S05]  /*10420*/  CALL.REL.NOINC `($__internal_5_$__cuda_sm70_votesync_ballot) ;  /* 0x0000027000007944 */ /* 0x002fea0003c00000 */
[----:B------:R-:W-:Y:S05]  /*10430*/  BRA `(.L_x_321) ;  /* 0xffffdd1000007947 */ /* 0x000fea000383ffff */
.L_x_269:
[----:B------:R-:W-:Y:S01]  /*10440*/  IMAD.MOV.U32 R37, RZ, RZ, R6 ;  /* 0x000000ffff257224 */ /* 0x000fe200078e0006 */
[----:B---3--:R-:W-:Y:S01]  /*10450*/  MOV R36, R11 ;  /* 0x0000000b00247202 */ /* 0x008fe20000000f00 */
[----:B------:R-:W-:Y:S01]  /*10460*/  IMAD.MOV.U32 R3, RZ, RZ, 0x1f ;  /* 0x0000001fff037424 */ /* 0x000fe200078e00ff */
[----:B------:R-:W-:Y:S02]  /*10470*/  MOV R2, 0x10490 ;  /* 0x0001049000027802 */ /* 0x000fe40000000f00 */
[----:B-12---:R-:W-:Y:S05]  /*10480*/  CALL.REL.NOINC `($__internal_3_$__cuda_sm70_shflsync_idx_p) ;  /* 0x0000015000007944 */ /* 0x006fea0003c00000 */
[----:B------:R-:W-:Y:S01]  /*10490*/  IMAD.MOV.U32 R6, RZ, RZ, R36 ;  /* 0x000000ffff067224 */ /* 0x000fe200078e0024 */
[----:B------:R-:W-:Y:S01]  /*104a0*/  MOV R36, R11 ;  /* 0x0000000b00247202 */ /* 0x000fe20000000f00 */
[----:B------:R-:W-:Y:S01]  /*104b0*/  IMAD.MOV.U32 R37, RZ, RZ, R7 ;  /* 0x000000ffff257224 */ /* 0x000fe200078e0007 */
[----:B------:R-:W-:Y:S02]  /*104c0*/  MOV R3, 0x1f ;  /* 0x0000001f00037802 */ /* 0x000fe40000000f00 */
[----:B------:R-:W-:-:S02]  /*104d0*/  MOV R2, 0x104f0 ;  /* 0x000104f000027802 */ /* 0x000fc40000000f00 */
[----:B------:R-:W-:Y:S05]  /*104e0*/  CALL.REL.NOINC `($__internal_3_$__cuda_sm70_shflsync_idx_p) ;  /* 0x000000f000007944 */ /* 0x000fea0003c00000 */
[----:B------:R-:W-:Y:S01]  /*104f0*/  MOV R7, R36 ;  /* 0x0000002400077202 */ /* 0x000fe20000000f00 */
[----:B------:R-:W-:Y:S05]  /*10500*/  BRA `(.L_x_322) ;  /* 0xffffdc8000007947 */ /* 0x000fea000383ffff */
.L_x_272:
[----:B------:R-:W-:Y:S01]  /*10510*/  IMAD.MOV.U32 R37, RZ, RZ, R4 ;  /* 0x000000ffff257224 */ /* 0x000fe200078e0004 */
[----:B------:R-:W-:Y:S01]  /*10520*/  MOV R36, R0 ;  /* 0x0000000000247202 */ /* 0x000fe20000000f00 */
[----:B------:R-:W-:Y:S01]  /*10530*/  IMAD.MOV.U32 R3, RZ, RZ, 0x1f ;  /* 0x0000001fff037424 */ /* 0x000fe200078e00ff */
[----:B------:R-:W-:-:S02]  /*10540*/  MOV R2, 0x10560 ;  /* 0x0001056000027802 */ /* 0x000fc40000000f00 */
[----:B-1-34-:R-:W-:Y:S05]  /*10550*/  CALL.REL.NOINC `($__internal_3_$__cuda_sm70_shflsync_idx_p) ;  /* 0x0000008000007944 */ /* 0x01afea0003c00000 */
[----:B------:R-:W-:Y:S01]  /*10560*/  MOV R10, R36 ;  /* 0x00000024000a7202 */ /* 0x000fe20000000f00 */
[----:B------:R-:W-:Y:S05]  /*10570*/  BRA `(.L_x_271) ;  /* 0xffffdc7000007947 */ /* 0x000fea000383ffff */
        .weak           $__internal_2_$__cuda_sm70_shflsync_bfly_p
        .type           $__internal_2_$__cuda_sm70_shflsync_bfly_p,@function
        .size           $__internal_2_$__cuda_sm70_shflsync_bfly_p,($__internal_3_$__cuda_sm70_shflsync_idx_p - $__internal_2_$__cuda_sm70_shflsync_bfly_p)
$__internal_2_$__cuda_sm70_shflsync_bfly_p:
[----:B------:R-:W-:Y:S02]  /*10580*/  MOV R35, 0xffffffff ;  /* 0xffffffff00237802 */ /* 0x000fe40000000f00 */
[----:B------:R-:W-:-:S02]  /*10590*/  MOV R3, 0x1f ;  /* 0x0000001f00037802 */ /* 0x000fc40000000f00 */
[----:B------:R-:W-:Y:S04]  /*105a0*/  WARPSYNC R35 ;  /* 0x0000002300007348 */ /* 0x000fe80003800000 */
[----:B------:R1:W2:Y:S02]  /*105b0*/  SHFL.BFLY PT, R0, R4, R0, R3 ;  /* 0x0c00000004007389 */ /* 0x0002a400000e0003 */
[----:B-1----:R-:W-:-:S04]  /*105c0*/  MOV R3, 0x0 ;  /* 0x0000000000037802 */ /* 0x002fc80000000f00 */
[----:B--2---:R-:W-:Y:S05]  /*105d0*/  RET.REL.NODEC R2 `(_ZN7cutlass13device_kernelIN5flash19enable_sm80_to_sm89INS1_16FlashAttnFwdSm80INS1_25CollectiveMainloopFwdSm80ILi8ELi1ELb1EN4cute5tupleIJNS5_1CILi128EEENS7_ILi112EEES8_EEELi128ENS_10bfloat16_tEfNS_4arch4Sm80ELb0ELb0ELb1ELb1ELb1ELb0ELb1ELb1EEENS1_21CollectiveEpilogueFwdINS6_IJS8_S8_S9_EEENS6_IJNS7_ILi1EEESH_SH_EEESB_SD_Li256ELb1ELb1ELb1ELb0EEENS1_36VarlenDynamicPersistentTileSchedulerILi128ELi112ELi256ELi256ELb1ELb1ELb0ELb0ELb1ELb1EEEEEEEEEvNT_6ParamsE) ;  /* 0xfffefa2002007950 */ /* 0x004fea0003c3ffff */
        .weak           $__internal_3_$__cuda_sm70_shflsync_idx_p
        .type           $__internal_3_$__cuda_sm70_shflsync_idx_p,@function
        .size           $__internal_3_$__cuda_sm70_shflsync_idx_p,($__internal_4_$__cuda_sm70_shflsync_up_p - $__internal_3_$__cuda_sm70_shflsync_idx_p)
$__internal_3_$__cuda_sm70_shflsync_idx_p:
[----:B------:R-:W-:-:S04]  /*105e0*/  MOV R208, 0xffffffff ;  /* 0xffffffff00d07802 */ /* 0x000fc80000000f00 */
[----:B------:R-:W-:Y:S04]  /*105f0*/  WARPSYNC R208 ;  /* 0x000000d000007348 */ /* 0x000fe80003800000 */
[----:B------:R1:W2:Y:S02]  /*10600*/  SHFL.IDX PT, R36, R37, R36, R3 ;  /* 0x0000002425247389 */ /* 0x0002a400000e0003 */
[----:B-1----:R-:W-:-:S04]  /*10610*/  MOV R3, 0x0 ;  /* 0x0000000000037802 */ /* 0x002fc80000000f00 */
[----:B--2---:R-:W-:Y:S05]  /*10620*/  RET.REL.NODEC R2 `(_ZN7cutlass13device_kernelIN5flash19enable_sm80_to_sm89INS1_16FlashAttnFwdSm80INS1_25CollectiveMainloopFwdSm80ILi8ELi1ELb1EN4cute5tupleIJNS5_1CILi128EEENS7_ILi112EEES8_EEELi128ENS_10bfloat16_tEfNS_4arch4Sm80ELb0ELb0ELb1ELb1ELb1ELb0ELb1ELb1EEENS1_21CollectiveEpilogueFwdINS6_IJS8_S8_S9_EEENS6_IJNS7_ILi1EEESH_SH_EEESB_SD_Li256ELb1ELb1ELb1ELb0EEENS1_36VarlenDynamicPersistentTileSchedulerILi128ELi112ELi256ELi256ELb1ELb1ELb0ELb0ELb1ELb1EEEEEEEEEvNT_6ParamsE) ;  /* 0xfffef9d002007950 */ /* 0x004fea0003c3ffff */
        .weak           $__internal_4_$__cuda_sm70_shflsync_up_p
        .type           $__internal_4_$__cuda_sm70_shflsync_up_p,@function
        .size           $__internal_4_$__cuda_sm70_shflsync_up_p,($__internal_5_$__cuda_sm70_votesync_ballot - $__internal_4_$__cuda_sm70_shflsync_up_p)
$__internal_4_$__cuda_sm70_shflsync_up_p:
[----:B------:R-:W-:Y:S02]  /*10630*/  IMAD.MOV.U32 R4, RZ, RZ, RZ ;  /* 0x000000ffff047224 */ /* 0x000fe400078e00ff */
[----:B------:R-:W-:-:S04]  /*10640*/  IMAD.MOV.U32 R11, RZ, RZ, -0x1 ;  /* 0xffffffffff0b7424 */ /* 0x000fc800078e00ff */
[----:B------:R-:W-:Y:S04]  /*10650*/  WARPSYNC R11 ;  /* 0x0000000b00007348 */ /* 0x000fe80003800000 */
[----:B------:R1:W2:Y:S02]  /*10660*/  SHFL.UP PT, R4, R0, R2, R4 ;  /* 0x0400000200047389 */ /* 0x0002a400000e0004 */
[----:B-1----:R-:W-:Y:S02]  /*10670*/  MOV R2, R3 ;  /* 0x0000000300027202 */ /* 0x002fe40000000f00 */
[----:B------:R-:W-:-:S04]  /*10680*/  MOV R3, 0x0 ;  /* 0x0000000000037802 */ /* 0x000fc80000000f00 */
[----:B--2---:R-:W-:Y:S05]  /*10690*/  RET.REL.NODEC R2 `(_ZN7cutlass13device_kernelIN5flash19enable_sm80_to_sm89INS1_16FlashAttnFwdSm80INS1_25CollectiveMainloopFwdSm80ILi8ELi1ELb1EN4cute5tupleIJNS5_1CILi128EEENS7_ILi112EEES8_EEELi128ENS_10bfloat16_tEfNS_4arch4Sm80ELb0ELb0ELb1ELb1ELb1ELb0ELb1ELb1EEENS1_21CollectiveEpilogueFwdINS6_IJS8_S8_S9_EEENS6_IJNS7_ILi1EEESH_SH_EEESB_SD_Li256ELb1ELb1ELb1ELb0EEENS1_36VarlenDynamicPersistentTileSchedulerILi128ELi112ELi256ELi256ELb1ELb1ELb0ELb0ELb1ELb1EEEEEEEEEvNT_6ParamsE) ;  /* 0xfffef96002007950 */ /* 0x004fea0003c3ffff */
        .weak           $__internal_5_$__cuda_sm70_votesync_ballot
        .type           $__internal_5_$__cuda_sm70_votesync_ballot,@function
        .size           $__internal_5_$__cuda_sm70_votesync_ballot,(.L_x_1790 - $__internal_5_$__cuda_sm70_votesync_ballot)
$__internal_5_$__cuda_sm70_votesync_ballot:
[----:B------:R-:W-:Y:S01]  /*106a0*/  ISETP.NE.U32.AND P0, PT, R0, 0x1, PT ;  /* 0x000000010000780c */ /* 0x000fe20003f05070 */
[----:B------:R-:W-:-:S04]  /*106b0*/  IMAD.MOV.U32 R3, RZ, RZ, -0x1 ;  /* 0xffffffffff037424 */ /* 0x000fc800078e00ff */
[----:B------:R-:W-:Y:S08]  /*106c0*/  WARPSYNC R3 ;  /* 0x0000000300007348 */ /* 0x000ff00003800000 */
[----:B------:R-:W-:-:S04]  /*106d0*/  VOTE.ANY R0, PT, !P0 ;  /* 0x0000000000007806 */ /* 0x000fc800040e0100 */
[----:B------:R-:W-:Y:S01]  /*106e0*/  LOP3.LUT R0, R0, R3, RZ, 0xc0, !PT ;  /* 0x0000000300007212 */ /* 0x000fe200078ec0ff */
[----:B------:R-:W-:-:S04]  /*106f0*/  IMAD.MOV.U32 R3, RZ, RZ, 0x0 ;  /* 0x00000000ff037424 */ /* 0x000fc800078e00ff */
[----:B------:R-:W-:Y:S05]  /*10700*/  RET.REL.NODEC R2 `(_ZN7cutlass13device_kernelIN5flash19enable_sm80_to_sm89INS1_16FlashAttnFwdSm80INS1_25CollectiveMainloopFwdSm80ILi8ELi1ELb1EN4cute5tupleIJNS5_1CILi128EEENS7_ILi112EEES8_EEELi128ENS_10bfloat16_tEfNS_4arch4Sm80ELb0ELb0ELb1ELb1ELb1ELb0ELb1ELb1EEENS1_21CollectiveEpilogueFwdINS6_IJS8_S8_S9_EEENS6_IJNS7_ILi1EEESH_SH_EEESB_SD_Li256ELb1ELb1ELb1ELb0EEENS1_36VarlenDynamicPersistentTileSchedulerILi128ELi112ELi256ELi256ELb1ELb1ELb0ELb0ELb1ELb1EEEEEEEEEvNT_6ParamsE) ;  /* 0xfffef8f002007950 */ /* 0x000fea0003c3ffff */
.L_x_323:
        /* <DEDUP_REMOVED lines=15> */
.L_x_1790:


//--------------------- .text._ZN7cutlass13device_kernelIN5flash19enable_sm80_to_sm89INS1_16FlashAttnFwdSm80INS1_25CollectiveMainloopFwdSm80ILi8ELi1ELb1EN4cute5tupleIJNS5_1CILi128EEENS7_ILi112EEES8_EEELi128ENS_10bfloat16_tEfNS_4arch4Sm80ELb0ELb0ELb1ELb1ELb1ELb1ELb1ELb1EEENS1_21CollectiveEpilogueFwdINS6_IJS8_S8_S9_EEENS6_IJNS7_ILi1EEESH_SH_EEESB_SD_Li256ELb1ELb1ELb1ELb0EEENS1_36VarlenDynamicPersistentTileSchedulerILi128ELi112ELi256ELi256ELb1ELb1ELb0ELb0ELb1ELb1EEEEEEEEEvNT_6ParamsE --------------------------
	.section	.text._ZN7cutlass13device_kernelIN5flash19enable_sm80_to_sm89INS1_16FlashAttnFwdSm80INS1_25CollectiveMainloopFwdSm80ILi8ELi1ELb1EN4cute5tupleIJNS5_1CILi128EEENS7_ILi112EEES8_EEELi128ENS_10bfloat16_tEfNS_4arch4Sm80ELb0ELb0ELb1ELb1ELb1ELb1ELb1ELb1EEENS1_21CollectiveEpilogueFwdINS6_IJS8_S8_S9_EEENS6_IJNS7_ILi1EEESH_SH_EEESB_SD_Li256ELb1ELb1ELb1ELb0EEENS1_36VarlenDynamicPersistentTileSchedulerILi128ELi112ELi256ELi256ELb1ELb1ELb0ELb0ELb1ELb1EEEEEEEEEvNT_6ParamsE,"ax",@progbits
	.sectioninfo	@"SHI_REGISTERS=255"
	.align	128
.text._ZN7cutlass13device_kernelIN5flash19enable_sm80_to_sm89INS1_16FlashAttnFwdSm80INS1_25CollectiveMainloopFwdSm80ILi8ELi1ELb1EN4cute5tupleIJNS5_1CILi128EEENS7_ILi112EEES8_EEELi128ENS_10bfloat16_tEfNS_4arch4Sm80ELb0ELb0ELb1ELb1ELb1ELb1ELb1ELb1EEENS1_21CollectiveEpilogueFwdINS6_IJS8_S8_S9_EEENS6_IJNS7_ILi1EEESH_SH_EEESB_SD_Li256ELb1ELb1ELb1ELb0EEENS1_36VarlenDynamicPersistentTileSchedulerILi128ELi112ELi256ELi256ELb1ELb1ELb0ELb0ELb1ELb1EEEEEEEEEvNT_6ParamsE:
        .type           _ZN7cutlass13device_kernelIN5flash19enable_sm80_to_sm89INS1_16FlashAttnFwdSm80INS1_25CollectiveMainloopFwdSm80ILi8ELi1ELb1EN4cute5tupleIJNS5_1CILi128EEENS7_ILi112EEES8_EEELi128ENS_10bfloat16_tEfNS_4arch4Sm80ELb0ELb0ELb1ELb1ELb1ELb1ELb1ELb1EEENS1_21CollectiveEpilogueFwdINS6_IJS8_S8_S9_EEENS6_IJNS7_ILi1EEESH_SH_EEESB_SD_Li256ELb1ELb1ELb1ELb0EEENS1_36VarlenDynamicPersistentTileSchedulerILi128ELi112ELi256ELi256ELb1ELb1ELb0ELb0ELb1ELb1EEEEEEEEEvNT_6ParamsE,@function
        .size           _ZN7cutlass13device_kernelIN5flash19enable_sm80_to_sm89INS1_16FlashAttnFwdSm80INS1_25CollectiveMainloopFwdSm80ILi8ELi1ELb1EN4cute5tupleIJNS5_1CILi128EEENS7_ILi112EEES8_EEELi128ENS_10bfloat16_tEfNS_4arch4Sm80ELb0ELb0ELb1ELb1ELb1ELb1ELb1ELb1EEENS1_21CollectiveEpilogueFwdINS6_IJS8_S8_S9_EEENS6_IJNS7_ILi1EEESH_SH_EEESB_SD_Li256ELb1ELb1ELb1ELb0EEENS1_36VarlenDynamicPersistentTileSchedulerILi128ELi112ELi256ELi256ELb1ELb1ELb0ELb0ELb1ELb1EEEEEEEEEvNT_6ParamsE,(.L_x_1795 - _ZN7cutlass13device_kernelIN5flash19enable_sm80_to_sm89INS1_16FlashAttnFwdSm80INS1_25CollectiveMainloopFwdSm80ILi8ELi1ELb1EN4cute5tupleIJNS5_1CILi128EEENS7_ILi112EEES8_EEELi128ENS_10bfloat16_tEfNS_4arch4Sm80ELb0ELb0ELb1ELb1ELb1ELb1ELb1ELb1EEENS1_21CollectiveEpilogueFwdINS6_IJS8_S8_S9_EEENS6_IJNS7_ILi1EEESH_SH_EEESB_SD_Li256ELb1ELb1ELb1ELb0EEENS1_36VarlenDynamicPersistentTileSchedulerILi128ELi112ELi256ELi256ELb1ELb1ELb0ELb0ELb1ELb1EEEEEEEEEvNT_6ParamsE)
        .other          _ZN7cutlass13device_kernelIN5flash19enable_sm80_to_sm89INS1_16FlashAttnFwdSm80INS1_25CollectiveMainloopFwdSm80ILi8ELi1ELb1EN4cute5tupleIJNS5_1CILi128EEENS7_ILi112EEES8_EEELi128ENS_10bfloat16_tEfNS_4arch4Sm80ELb0ELb0ELb1ELb1ELb1ELb1ELb1ELb1EEENS1_21CollectiveEpilogueFwdINS6_IJS8_S8_S9_EEENS6_IJNS7_ILi1EEESH_SH_EEESB_SD_Li256ELb1ELb1ELb1ELb0EEENS1_36VarlenDynamicPersistentTileSchedulerILi128ELi112ELi256ELi256ELb1ELb1ELb0ELb0ELb1ELb1EEEEEEEEEvNT_6ParamsE,@"STO_CUDA_ENTRY STV_DEFAULT"
_ZN7cutlass13device_kernelIN5flash19enable_sm80_to_sm89INS1_16FlashAttnFwdSm80INS1_25CollectiveMainloopFwdSm80ILi8ELi1ELb1EN4cute5tupleIJNS5_1CILi128EEENS7_ILi112EEES8_EEELi128ENS_10bfloat16_tEfNS_4arch4Sm80ELb0ELb0ELb1ELb1ELb1ELb1ELb1ELb1EEENS1_21CollectiveEpilogueFwdINS6_IJS8_S8_S9_EEENS6_IJNS7_ILi1EEESH_SH_EEESB_SD_Li256ELb1ELb1ELb1ELb0EEENS1_36VarlenDynamicPersistentTileSchedulerILi128ELi112ELi256ELi256ELb1ELb1ELb0ELb0ELb1ELb1EEEEEEEEEvNT_6ParamsE:
[----:B------:R-:W-:-:S03]  /*0000*/  MOV R1, c[0x0][0x28] ;  /* 0x00000a0000017a02 */ /* 0x000fc60000000f00 */
[----:B------:R-:W1:Y:S01]  /*0010*/  S2R R2, SR_TID.X ;  /* 0x0000000000027919 */ /* 0x000e620000002100 */
[----:B------:R-:W-:Y:S01]  /*0020*/  IADD3 R1, R1, -0x108, RZ ;  /* 0xfffffef801017810 */ /* 0x000fe20007ffe0ff */
[----:B------:R-:W-:Y:S01]  /*0030*/  ULDC.64 UR8, c[0x0][0x118] ;  /* 0x0000460000087ab9 */ /* 0x000fe20000000a00 */
[----:B-1----:R-:W-:-:S06]  /*0040*/  SHF.R.U32.HI R0, RZ, 0x5, R2 ;  /* 0x00000005ff007819 */ /* 0x002fcc0000011602 */
[----:B------:R-:W1:Y:S02]  /*0050*/  SHFL.IDX PT, R0, R0, RZ, 0x1f ;  /* 0x00001fff00007589 */ /* 0x000e6400000e0000 */
[----:B-1----:R-:W1:Y:S02]  /*0060*/  R2UR UR7, R0 ;  /* 0x00000000000773c2 */ /* 0x002e6400000e0000 */
[----:B-1----:R-:W-:-:S13]  /*0070*/  ISETP.NE.AND P0, PT, RZ, UR7, PT ;  /* 0x00000007ff007c0c */ /* 0x002fda000bf05270 */
[----:B------:R-:W-:Y:S06]  /*0080*/  @P0 BAR.SYNC.DEFER_BLOCKING 0x5, 0x100 ;  /* 0x0144000000000b1d */ /* 0x000fec0000010000 */
[----:B------:R-:W1:Y:S04]  /*0090*/  @P0 LDS.128 R4, [0xf100] ;  /* 0x00f10000ff040984 */ /* 0x000e680000000c00 */
[----:B-1----:R1:W-:Y:S04]  /*00a0*/  @P0 STL.64 [R1+0x20], R4 ;  /* 0x0000200401000387 */ /* 0x0023e80000100a00 */
[----:B------:R1:W-:Y:S04]  /*00b0*/  @P0 STL.64 [R1+0x28], R6 ;  /* 0x0000280601000387 */ /* 0x0003e80000100a00 */
[----:B------:R-:W-:Y:S06]  /*00c0*/  @P0 BAR.ARV 0x4, 0x100 ;  /* 0x0104000000000b1d */ /* 0x000fec0000002000 */
[----:B------:R-:W-:Y:S05]  /*00d0*/  @P0 BRA `(.L_x_324) ;  /* 0x00000b1000000947 */ /* 0x000fea0003800000 */
[----:B------:R-:W-:Y:S01]  /*00e0*/  LOP3.LUT R14, R2, 0x1f, RZ, 0xc0, !PT ;  /* 0x0000001f020e7812 */ /* 0x000fe200078ec0ff */
[----:B------:R-:W-:Y:S01]  /*00f0*/  CS2R R8, SRZ ;  /* 0x0000000000087805 */ /* 0x000fe2000001ff00 */
[----:B-1----:R-:W-:-:S02]  /*0100*/  IMAD.MOV.U32 R7, RZ, RZ, RZ ;  /* 0x000000ffff077224 */ /* 0x002fc400078e00ff */
        /* <DEDUP_REMOVED lines=9> */
[----:B------:R-:W1:Y:S01]  /*01a0*/  S2UR UR4, SR_CTAID.X ;  /* 0x00000000000479c3 */ /* 0x000e620000002500 */
        /* <DEDUP_REMOVED lines=23> */
[----:B-1----:R-:W-:-:S13]  /*0320*/  ISETP.GT.AND P0, PT, R6, UR4, PT ;  /* 0x0000000406007c0c */ /* 0x002fda000bf04270 */
[----:B------:R-:W-:Y:S05]  /*0330*/  @P0 BRA `(.L_x_325) ;  /* 0x0000027000000947 */ /* 0x000fea0003800000 */
[----:B------:R-:W-:Y:S02]  /*0340*/  MOV R6, R0 ;  /* 0x0000000000067202 */ /* 0x000fe40000000f00 */
[----:B------:R-:W-:-:S04]  /*0350*/  MOV R9, RZ ;  /* 0x000000ff00097202 */ /* 0x000fc80000000f00 */
.L_x_329:
        /* <DEDUP_REMOVED lines=16> */
[----:B------:R1:W2:Y:S02]  /*0460*/  SHFL.UP PT, R0, R2, 0x1, RZ ;  /* 0x0420000002007989 */ /* 0x0002a400000e00ff */
.L_x_518:
        /* <DEDUP_REMOVED lines=16> */
.L_x_519:
[----:B--2---:R-:W-:-:S05]  /*0570*/  IMAD R0, R0, c[0x0][0x538], RZ ;  /* 0x00014e0000007a24 */ /* 0x004fca00078e02ff */
[----:B------:R-:W-:-:S04]  /*0580*/  IADD3 R6, R0, R6, RZ ;  /* 0x0000000600067210 */ /* 0x000fc80007ffe0ff */
[----:B------:R-:W-:-:S13]  /*0590*/  ISETP.GT.AND P0, PT, R6, UR4, PT ;  /* 0x0000000406007c0c */ /* 0x000fda000bf04270 */
[----:B-1----:R-:W-:Y:S05]  /*05a0*/  @!P0 BRA `(.L_x_329) ;  /* 0xfffffdb000008947 */ /* 0x002fea000383ffff */
.L_x_325:
[----:B------:R-:W-:-:S05]  /*05b0*/  IADD3 R12, -R0, R6, RZ ;  /* 0x00000006000c7210 */ /* 0x000fca0007ffe1ff */
[----:B------:R-:W-:-:S05]  /*05c0*/  IMAD R0, R4, c[0x0][0x538], R12 ;  /* 0x00014e0004007a24 */ /* 0x000fca00078e020c */
[----:B------:R-:W-:Y:S01]  /*05d0*/  ISETP.GT.AND P0, PT, R0, UR4, PT ;  /* 0x0000000400007c0c */ /* 0x000fe2000bf04270 */
[----:B------:R-:W-:-:S12]  /*05e0*/  BRA.DIV ~URZ, `(.L_x_330) ;  /* 0x000194a27f007947 */ /* 0x000fd8000b800000 */
[----:B------:R-:W-:-:S04]  /*05f0*/  VOTE.ANY R5, PT, !P0 ;  /* 0x0000000000057806 */ /* 0x000fc800040e0100 */
.L_x_520:
[----:B------:R1:W2:Y:S01]  /*0600*/  POPC R13, R5 ;  /* 0x00000005000d7309 */ /* 0x0002a20000000000 */
[----:B------:R-:W-:Y:S05]  /*0610*/  BRA.DIV ~URZ, `(.L_x_331) ;  /* 0x000194b27f007947 */ /* 0x000fea000b800000 */
[----:B--2---:R2:W3:Y:S01]  /*0620*/  SHFL.IDX PT, R11, R8, R13, 0x1f ;  /* 0x00001f0d080b7589 */ /* 0x0044e200000e0000 */
[----:B------:R-:W-:-:S03]  /*0630*/  MOV R6, RZ ;  /* 0x000000ff00067202 */ /* 0x000fc60000000f00 */
[----:B------:R2:W4:Y:S04]  /*0640*/  SHFL.IDX PT, R10, R7, R13, 0x1f ;  /* 0x00001f0d070a7589 */ /* 0x00052800000e0000 */
.L_x_521:
[----:B------:R-:W-:Y:S01]  /*0650*/  ISETP.NE.AND P0, PT, R5, RZ, PT ;  /* 0x000000ff0500720c */ /* 0x000fe20003f05270 */
[----:B------:R-:W-:-:S12]  /*0660*/  BSSY B0, `(.L_x_332) ;  /* 0x0000005000007945 */ /* 0x000fd80003800000 */
[----:B------:R-:W-:Y:S05]  /*0670*/  @!P0 BRA `(.L_x_333) ;  /* 0x0000003000008947 */ /* 0x000fea0003800000 */
[----:B------:R-:W-:Y:S01]  /*0680*/  IADD3 R44, R13, -0x1, RZ ;  /* 0xffffffff0d2c7810 */ /* 0x000fe20007ffe0ff */
[----:B------:R-:W-:Y:S05]  /*0690*/  BRA.DIV ~URZ, `(.L_x_334) ;  /* 0x000195127f007947 */ /* 0x000fea000b800000 */
[----:B------:R1:W2:Y:S02]  /*06a0*/  SHFL.IDX PT, R6, R4, R44, 0x1f ;  /* 0x00001f2c04067589 */ /* 0x0002a400000e0000 */
.L_x_333:
[----:B------:R-:W-:Y:S05]  /*06b0*/  BSYNC B0 ;  /* 0x0000000000007941 */ /* 0x000fea0003800000 */
.L_x_332:
[----:B---3--:R-:W-:Y:S01]  /*06c0*/  IABS R0, R11 ;  /* 0x0000000b00007213 */ /* 0x008fe20000000000 */
[----:B-12---:R-:W-:-:S04]  /*06d0*/  IMAD R4, R6, c[0x0][0x538], R12 ;  /* 0x00014e0006047a24 */ /* 0x006fc800078e020c */
[----:B------:R-:W-:Y:S01]  /*06e0*/  IMAD.MOV.U32 R5, RZ, RZ, R0 ;  /* 0x000000ffff057224 */ /* 0x000fe200078e0000 */
[----:B----4-:R-:W-:Y:S01]  /*06f0*/  IABS R0, R10 ;  /* 0x0000000a00007213 */ /* 0x010fe20000000000 */
[----:B------:R1:W-:Y:S01]  /*0700*/  STL [R1+0x20], R4 ;  /* 0x0000200401007387 */ /* 0x0003e20000100800 */
[----:B------:R-:W-:Y:S01]  /*0710*/  IADD3 R12, -R4, UR4, RZ ;  /* 0x00000004040c7c10 */ /* 0x000fe2000fffe1ff */
[----:B------:R-:W2:Y:S02]  /*0720*/  I2F.RP R2, R5 ;  /* 0x0000000500027306 */ /* 0x000ea40000209400 */
[----:B------:R-:W-:Y:S01]  /*0730*/  IMAD.MOV.U32 R7, RZ, RZ, R0 ;  /* 0x000000ffff077224 */ /* 0x000fe200078e0000 */
[----:B------:R-:W-:Y:S02]  /*0740*/  IABS R6, R12 ;  /* 0x0000000c00067213 */ /* 0x000fe40000000000 */
[----:B------:R-:W-:-:S03]  /*0750*/  IABS R0, R11 ;  /* 0x0000000b00007213 */ /* 0x000fc60000000000 */
[----:B------:R-:W-:Y:S01]  /*0760*/  I2F.RP R8, R7 ;  /* 0x0000000700087306 */ /* 0x000fe20000209400 */
[----:B------:R-:W-:-:S07]  /*0770*/  IADD3 R0, RZ, -R0, RZ ;  /* 0x80000000ff007210 */ /* 0x000fce0007ffe0ff */
[----:B--2---:R-:W2:Y:S02]  /*0780*/  MUFU.RCP R2, R2 ;  /* 0x0000000200027308 */ /* 0x004ea40000001000 */
[----:B--2---:R-:W-:-:S06]  /*0790*/  IADD3 R2, R2, 0xffffffe, RZ ;  /* 0x0ffffffe02027810 */ /* 0x004fcc0007ffe0ff */
[----:B------:R-:W2:Y:S02]  /*07a0*/  F2I.FTZ.U32.TRUNC.NTZ R3, R2 ;  /* 0x0000000200037305 */ /* 0x000ea4000021f000 */
[----:B--2---:R-:W-:-:S04]  /*07b0*/  IMAD.MOV R2, RZ, RZ, -R3 ;  /* 0x000000ffff027224 */ /* 0x004fc800078e0a03 */
[----:B-1----:R-:W-:Y:S02]  /*07c0*/  IMAD R4, R2, R5, RZ ;  /* 0x0000000502047224 */ /* 0x002fe400078e02ff */
        /* <DEDUP_REMOVED lines=45> */
[----:B------:R-:W-:Y:S02]  /*0aa0*/  IMAD R2, R10, R2, R4 ;  /* 0x000000020a027224 */ /* 0x000fe400078e0204 */
[----:B------:R-:W-:Y:S02]  /*0ab0*/  IMAD.IADD R4, R13, 0x1, R9 ;  /* 0x000000010d047824 */ /* 0x000fe400078e0209 */
[----:B------:R-:W-:-:S03]  /*0ac0*/  IMAD R0, R2, 0x10000, R0 ;  /* 0x0001000002007824 */ /* 0x000fc600078e0200 */
[----:B------:R1:W-:Y:S04]  /*0ad0*/  STL [R1+0x2c], R4 ;  /* 0x00002c0401007387 */ /* 0x0003e80000100800 */
[----:B------:R1:W-:Y:S04]  /*0ae0*/  STL [R1+0x28], R0 ;  /* 0x0000280001007387 */ /* 0x0003e80000100800 */
[----:B------:R1:W-:Y:S01]  /*0af0*/  STL [R1+0x24], R3 ;  /* 0x0000240301007387 */ /* 0x0003e20000100800 */
[----:B------:R-:W-:Y:S05]  /*0b00*/  BRA `(.L_x_335) ;  /* 0x0000006000007947 */ /* 0x000fea0003800000 */
.L_x_326:
[----:B------:R-:W-:Y:S01]  /*0b10*/  MOV R0, UR4 ;  /* 0x0000000400007c02 */ /* 0x000fe20008000f00 */
[----:B------:R-:W-:Y:S04]  /*0b20*/  STL [R1+0x24], RZ ;  /* 0x000024ff01007387 */ /* 0x000fe80000100800 */
[----:B------:R-:W-:Y:S04]  /*0b30*/  STL [R1+0x28], RZ ;  /* 0x000028ff01007387 */ /* 0x000fe80000100800 */
[----:B------:R1:W-:Y:S02]  /*0b40*/  STL [R1+0x20], R0 ;  /* 0x0000200001007387 */ /* 0x0003e40000100800 */
[----:B-1----:R-:W-:-:S05]  /*0b50*/  MOV R0, c[0x0][0x53c] ;  /* 0x00014f0000007a02 */ /* 0x002fca0000000f00 */
[----:B------:R1:W-:Y:S02]  /*0b60*/  STL [R1+0x2c], R0 ;  /* 0x00002c0001007387 */ /* 0x0003e40000100800 */
.L_x_335:
[----:B-1----:R-:W2:Y:S04]  /*0b70*/  LDL R4, [R1+0x20] ;  /* 0x0000200001047983 */ /* 0x002ea80000100800 */
[----:B------:R-:W2:Y:S04]  /*0b80*/  LDL R5, [R1+0x24] ;  /* 0x0000240001057983 */ /* 0x000ea80000100800 */
[----:B------:R-:W2:Y:S04]  /*0b90*/  LDL R6, [R1+0x28] ;  /* 0x0000280001067983 */ /* 0x000ea80000100800 */
[----:B------:R-:W2:Y:S01]  /*0ba0*/  LDL R7, [R1+0x2c] ;  /* 0x00002c0001077983 */ /* 0x000ea20000100800 */
[----:B------:R-:W-:Y:S01]  /*0bb0*/  ISETP.NE.AND P0, PT, R14, RZ, PT ;  /* 0x000000ff0e00720c */ /* 0x000fe20003f05270 */
[----:B------:R-:W-:-:S12]  /*0bc0*/  WARPSYNC 0xffffffff ;  /* 0xffffffff00007948 */ /* 0x000fd80003800000 */
[----:B--2---:R1:W-:Y:S04]  /*0bd0*/  @!P0 STS.128 [0xf100], R4 ;  /* 0x00f10004ff008388 */ /* 0x0043e80000000c00 */
[----:B------:R-:W-:Y:S06]  /*0be0*/  BAR.ARV 0x5, 0x100 ;  /* 0x0144000000007b1d */ /* 0x000fec0000002000 */
.L_x_324:
[----:B------:R-:W2:Y:S02]  /*0bf0*/  LDL R0, [R1+0x2c] ;  /* 0x00002c0001007983 */ /* 0x000ea40000100800 */
[----:B--2---:R-:W-:-:S13]  /*0c00*/  ISETP.GE.AND P0, PT, R0, c[0x0][0x53c], PT ;  /* 0x00014f0000007a0c */ /* 0x004fda0003f06270 */
[----:B------:R-:W-:Y:S05]  /*0c10*/  @P0 EXIT ;  /* 0x000000000000094d */ /* 0x000fea0003800000 */
[----:B------:R-:W2:Y:S01]  /*0c20*/  S2R R15, SR_TID.X ;  /* 0x00000000000f7919 */ /* 0x000ea20000002100 */
[----:B------:R-:W-:Y:S01]  /*0c30*/  IMAD.MOV.U32 R19, RZ, RZ, 0x20 ;  /* 0x00000020ff137424 */ /* 0x000fe200078e00ff */
[----:B------:R-:W-:Y:S01]  /*0c40*/  ULDC UR4, c[0x0][0x2ac] ;  /* 0x0000ab0000047ab9 */ /* 0x000fe20000000800 */
[----:B------:R-:W-:Y:S01]  /*0c50*/  IMAD.MOV.U32 R18, RZ, RZ, 0x40 ;  /* 0x00000040ff127424 */ /* 0x000fe200078e00ff */
[----:B------:R-:W-:Y:S02]  /*0c60*/  ULDC UR6, c[0x0][0x1d0] ;  /* 0x0000740000067ab9 */ /* 0x000fe40000000800 */
[----:B------:R-:W-:Y:S01]  /*0c70*/  UIMAD UR6, UR4, UR6, URZ ;  /* 0x00000006040672a4 */ /* 0x000fe2000f8e023f */
[----:B--2---:R-:W-:-:S04]  /*0c80*/  SHF.R.S32.HI R14, RZ, 0x1f, R15 ;  /* 0x0000001fff0e7819 */ /* 0x004fc8000001140f */
[CC--:B------:R-:W-:Y:S02]  /*0c90*/  LEA.HI R2, R14.reuse, R15.reuse, RZ, 0x4 ;  /* 0x0000000f0e027211 */ /* 0x0c0fe400078f20ff */
[----:B-1----:R-:W-:Y:S02]  /*0ca0*/  LEA.HI R7, R14, R15, RZ, 0x2 ;  /* 0x0000000f0e077211 */ /* 0x002fe400078f10ff */
[C---:B------:R-:W-:Y:S02]  /*0cb0*/  LOP3.LUT R0, R2.reuse, 0xfffffff0, RZ, 0xc0, !PT ;  /* 0xfffffff002007812 */ /* 0x040fe400078ec0ff */
[----:B------:R-:W-:Y:S02]  /*0cc0*/  SHF.R.S32.HI R4, RZ, 0x4, R2 ;  /* 0x00000004ff047819 */ /* 0x000fe40000011402 */
[----:B------:R-:W-:Y:S01]  /*0cd0*/  SHF.R.S32.HI R8, RZ, 0x2, R7 ;  /* 0x00000002ff087819 */ /* 0x000fe20000011407 */
[----:B------:R-:W-:Y:S01]  /*0ce0*/  IMAD.IADD R0, R15, 0x1, -R0 ;  /* 0x000000010f007824 */ /* 0x000fe200078e0a00 */
[----:B------:R-:W-:-:S02]  /*0cf0*/  LEA.HI R2, R2, R4, RZ, 0x1 ;  /* 0x0000000402027211 */ /* 0x000fc400078f08ff */
[----:B------:R-:W-:Y:S02]  /*0d00*/  SHF.R.S32.HI R5, RZ, 0x1f, R7 ;  /* 0x0000001fff057819 */ /* 0x000fe40000011407 */
[----:B------:R-:W-:Y:S02]  /*0d10*/  SHF.R.S32.HI R6, RZ, 0x1f, R0 ;  /* 0x0000001fff067819 */ /* 0x000fe40000011400 */
[----:B------:R-:W-:Y:S02]  /*0d20*/  LOP3.LUT R3, R2, 0xfffffffe, RZ, 0xc0, !PT ;  /* 0xfffffffe02037812 */ /* 0x000fe400078ec0ff */
[----:B------:R-:W-:Y:S02]  /*0d30*/  LEA.HI R2, R5, R8, RZ, 0x3 ;  /* 0x0000000805027211 */ /* 0x000fe400078f18ff */
[----:B------:R-:W-:Y:S01]  /*0d40*/  LEA.HI R12, R6, R0, RZ, 0x3 ;  /* 0x00000000060c7211 */ /* 0x000fe200078f18ff */
[----:B------:R-:W-:Y:S01]  /*0d50*/  IMAD.IADD R11, R4, 0x1, -R3 ;  /* 0x00000001040b7824 */ /* 0x000fe200078e0a03 */
[----:B------:R-:W-:-:S02]  /*0d60*/  LEA.HI R81, R14, R15, RZ, 0x3 ;  /* 0x0000000f0e517211 */ /* 0x000fc400078f18ff */
[----:B------:R-:W-:Y:S02]  /*0d70*/  LOP3.LUT R2, R2, 0xfffffff8, RZ, 0xc0, !PT ;  /* 0xfffffff802027812 */ /* 0x000fe400078ec0ff */
[----:B------:R-:W-:Y:S02]  /*0d80*/  LOP3.LUT R3, R12, 0xfffffff8, RZ, 0xc0, !PT ;  /* 0xfffffff80c037812 */ /* 0x000fe400078ec0ff */
[----:B------:R-:W-:Y:S01]  /*0d90*/  LOP3.LUT R4, R81, 0xfffffff8, RZ, 0xc0, !PT ;  /* 0xfffffff851047812 */ /* 0x000fe200078ec0ff */
[----:B------:R-:W-:Y:S01]  /*0da0*/  IMAD.IADD R6, R8, 0x1, -R2 ;  /* 0x0000000108067824 */ /* 0x000fe200078e0a02 */
[----:B------:R-:W-:Y:S01]  /*0db0*/  LEA.HI R5, R14, R15, RZ, 0x5 ;  /* 0x0000000f0e057211 */ /* 0x000fe200078f28ff */
[----:B------:R-:W-:Y:S01]  /*0dc0*/  IMAD.IADD R9, R0, 0x1, -R3 ;  /* 0x0000000100097824 */ /* 0x000fe200078e0a03 */
[----:B------:R-:W-:Y:S01]  /*0dd0*/  LOP3.LUT R3, R7, 0xfffffffc, RZ, 0xc0, !PT ;  /* 0xfffffffc07037812 */ /* 0x000fe200078ec0ff */
[----:B------:R-:W-:Y:S01]  /*0de0*/  IMAD.IADD R82, R15, 0x1, -R4 ;  /* 0x000000010f527824 */ /* 0x000fe200078e0a04 */
[----:B------:R-:W-:-:S02]  /*0df0*/  SHF.R.S32.HI R0, RZ, 0x5, R5 ;  /* 0x00000005ff007819 */ /* 0x000fc40000011405 */
[----:B------:R-:W-:Y:S01]  /*0e00*/  SHF.R.S32.HI R2, RZ, 0x1f, R5 ;  /* 0x0000001fff027819 */ /* 0x000fe20000011405 */
[----:B------:R-:W-:Y:S01]  /*0e10*/  IMAD.SHL.U32 R7, R82, 0x40, RZ ;  /* 0x0000004052077824 */ /* 0x000fe200078e00ff */
[----:B------:R-:W-:Y:S01]  /*0e20*/  LOP3.LUT R4, R5, 0xffffffe0, RZ, 0xc0, !PT ;  /* 0xffffffe005047812 */ /* 0x000fe200078ec0ff */
[----:B------:R-:W-:Y:S01]  /*0e30*/  IMAD.SHL.U32 R16, R0, 0x400, RZ ;  /* 0x0000040000107824 */ /* 0x000fe200078e00ff */
[----:B------:R-:W-:Y:S01]  /*0e40*/  LEA.HI R5, R2, R0, RZ, 0x3 ;  /* 0x0000000002057211 */ /* 0x000fe200078f18ff */
[----:B------:R-:W-:Y:S01]  /*0e50*/  IMAD.IADD R2, R15, 0x1, -R3 ;  /* 0x000000010f027824 */ /* 0x000fe200078e0a03 */
[----:B------:R-:W-:Y:S01]  /*0e60*/  LOP3.LUT R3, R7, 0x1c0, RZ, 0xc0, !PT ;  /* 0x000001c007037812 */ /* 0x000fe200078ec0ff */
[----:B------:R-:W-:Y:S01]  /*0e70*/  IMAD.IADD R27, R15, 0x1, -R4 ;  /* 0x000000010f1b7824 */ /* 0x000fe200078e0a04 */
[----:B------:R-:W-:Y:S01]  /*0e80*/  LOP3.LUT R5, R5, 0xffffff8, RZ, 0xc0, !PT ;  /* 0x0ffffff805057812 */ /* 0x000fe200078ec0ff */
[----:B------:R-:W-:Y:S01]  /*0e90*/  IMAD.SHL.U32 R76, R82, 0x8, RZ ;  /* 0x00000008524c7824 */ /* 0x000fe200078e00ff */
[----:B------:R-:W-:Y:S01]  /*0ea0*/  LEA.HI R4, R2, R2, RZ, 0x1 ;  /* 0x0000000202047211 */ /* 0x000fe200078f08ff */
[----:B------:R-:W-:Y:S01]  /*0eb0*/  IMAD.SHL.U32 R78, R82, 0x4, RZ ;  /* 0x00000004524e7824 */ /* 0x000fe200078e00ff */
[----:B------:R-:W-:Y:S01]  /*0ec0*/  LOP3.LUT R8, R3, 0x8, R81, 0xf8, !PT ;  /* 0x0000000803087812 */ /* 0x000fe200078ef851 */
[----:B------:R-:W-:Y:S01]  /*0ed0*/  IMAD.IADD R10, R0, 0x1, -R5 ;  /* 0x00000001000a7824 */ /* 0x000fe200078e0a05 */
[----:B------:R-:W-:Y:S01]  /*0ee0*/  SHF.R.U32.HI R7, RZ, 0x3, R3 ;  /* 0x00000003ff077819 */ /* 0x000fe20000011603 */
[----:B------:R-:W-:Y:S01]  /*0ef0*/  IMAD.SHL.U32 R0, R6, 0x40, RZ ;  /* 0x0000004006007824 */ /* 0x000fe200078e00ff */
[----:B------:R-:W-:Y:S01]  /*0f00*/  LOP3.LUT R3, R4, 0x1ffffffe, RZ, 0xc0, !PT ;  /* 0x1ffffffe04037812 */ /* 0x000fe200078ec0ff */
[----:B------:R-:W-:Y:S01]  /*0f10*/  IMAD.SHL.U32 R5, R11, 0x8, RZ ;  /* 0x000000080b057824 */ /* 0x000fe200078e00ff */
[----:B------:R-:W-:Y:S01]  /*0f20*/  LOP3.LUT R8, R8, R7, RZ, 0x3c, !PT ;  /* 0x0000000708087212 */ /* 0x000fe200078e3cff */
[----:B------:R-:W-:Y:S01]  /*0f30*/  IMAD R7, R2, 0x2, R16 ;  /* 0x0000000202077824 */ /* 0x000fe200078e0210 */
[----:B------:R-:W-:Y:S01]  /*0f40*/  LOP3.LUT R0, R0, 0x1c0, RZ, 0xc0, !PT ;  /* 0x000001c000007812 */ /* 0x000fe200078ec0ff */
[----:B------:R-:W-:Y:S01]  /*0f50*/  IMAD.IADD R17, R2, 0x1, -R3 ;  /* 0x0000000102117824 */ /* 0x000fe200078e0a03 */
[----:B------:R-:W-:Y:S01]  /*0f60*/  SHF.R.S32.HI R4, RZ, 0x1f, R27 ;  /* 0x0000001fff047819 */ /* 0x000fe2000001141b */
[----:B------:R-:W-:Y:S01]  /*0f70*/  IMAD.SHL.U32 R3, R9, 0x40, RZ ;  /* 0x0000004009037824 */ /* 0x000fe200078e00ff */
[----:B------:R-:W-:-:S02]  /*0f80*/  LEA.HI R2, R0, R0, RZ, 0x1d ;  /* 0x0000000000027211 */ /* 0x000fc400078fe8ff */
[C---:B------:R-:W-:Y:S02]  /*0f90*/  R2P PR, R6.reuse, 0x6 ;  /* 0x0000000606007804 */ /* 0x040fe40000000000 */
[----:B------:R-:W-:Y:S01]  /*0fa0*/  LOP3.LUT R0, R3, 0x1c0, RZ, 0xc0, !PT ;  /* 0x000001c003007812 */ /* 0x000fe200078ec0ff */
[----:B------:R-:W-:Y:S01]  /*0fb0*/  IMAD.IADD R2, R7, 0x1, R2 ;  /* 0x0000000107027824 */ /* 0x000fe200078e0202 */
[----:B------:R-:W-:Y:S02]  /*0fc0*/  LOP3.LUT R6, R6, 0x1, RZ, 0xc0, !PT ;  /* 0x0000000106067812 */ /* 0x000fe400078ec0ff */
[----:B------:R-:W-:Y:S01]  /*0fd0*/  LOP3.LUT R3, R0, 0x8, R5, 0xf8, !PT ;  /* 0x0000000800037812 */ /* 0x000fe200078ef805 */
[----:B------:R-:W-:Y:S01]  /*0fe0*/  IMAD.SHL.U32 R21, R2, 0x2, RZ ;  /* 0x0000000202157824 */ /* 0x000fe200078e00ff */
[----:B------:R-:W-:Y:S01]  /*0ff0*/  SHF.R.U32.HI R0, RZ, 0x3, R0 ;  /* 0x00000003ff007819 */ /* 0x000fe20000011600 */
[----:B------:R-:W-:Y:S01]  /*1000*/  IMAD.SHL.U32 R2, R12, 0x40, RZ ;  /* 0x000000400c027824 */ /* 0x000fe200078e00ff */
[----:B------:R-:W-:-:S02]  /*1010*/  LEA.HI R13, R4, R27, RZ, 0x2 ;  /* 0x0000001b040d7211 */ /* 0x000fc400078f10ff */
[----:B------:R-:W-:Y:S02]  /*1020*/  LOP3.LUT R0, R3, R0, RZ, 0x3c, !PT ;  /* 0x0000000003007212 */ /* 0x000fe400078e3cff */
[----:B------:R-:W-:Y:S02]  /*1030*/  SHF.R.S32.HI R81, RZ, 0x3, R81 ;  /* 0x00000003ff517819 */ /* 0x000fe40000011451 */
[----:B------:R-:W-:Y:S02]  /*1040*/  LOP3.LUT R5, R0, 0xfffffe00, R2, 0xf8, !PT ;  /* 0xfffffe0000057812 */ /* 0x000fe400078ef802 */
[----:B------:R-:W-:Y:S02]  /*1050*/  LEA.HI R0, R14, R15, RZ, 0x6 ;  /* 0x0000000f0e007211 */ /* 0x000fe400078f30ff */
[----:B------:R-:W-:Y:S01]  /*1060*/  ISETP.NE.U32.AND P0, PT, R6, 0x1, PT ;  /* 0x000000010600780c */ /* 0x000fe20003f05070 */
[----:B------:R-:W-:Y:S01]  /*1070*/  IMAD R6, R11, 0x200, R8 ;  /* 0x000002000b067824 */ /* 0x000fe200078e0208 */
[----:B------:R-:W-:Y:S01]  /*1080*/  SHF.R.S32.HI R4, RZ, 0x2, R13 ;  /* 0x00000002ff047819 */ /* 0x000fe2000001140d */
[----:B------:R-:W-:Y:S01]  /*1090*/  IMAD.SHL.U32 R0, R0, 0x8, RZ ;  /* 0x0000000800007824 */ /* 0x000fe200078e00ff */
[----:B------:R-:W-:-:S02]  /*10a0*/  IADD3 R15, R81, 0x20, RZ ;  /* 0x00000020510f7810 */ /* 0x000fc40007ffe0ff */
[C---:B------:R-:W-:Y:S01]  /*10b0*/  IADD3 R22, R81.reuse, 0x40, RZ ;  /* 0x0000004051167810 */ /* 0x040fe20007ffe0ff */
[----:B------:R-:W-:Y:S01]  /*10c0*/  IMAD R25, R10, 0x10, R4 ;  /* 0x000000100a197824 */ /* 0x000fe200078e0204 */
[----:B------:R-:W-:Y:S01]  /*10d0*/  LOP3.LUT R7, R0, 0xfffffe00, RZ, 0xc0, !PT ;  /* 0xfffffe0000077812 */ /* 0x000fe200078ec0ff */
[C---:B------:R-:W-:Y:S01]  /*10e0*/  IMAD.SHL.U32 R0, R81.reuse, 0x40, RZ ;  /* 0x0000004051007824 */ /* 0x040fe200078e00ff */
[----:B------:R-:W-:Y:S01]  /*10f0*/  IADD3 R12, R81, 0x60, RZ ;  /* 0x00000060510c7810 */ /* 0x000fe20007ffe0ff */
[----:B------:R-:W-:Y:S01]  /*1100*/  IMAD.SHL.U32 R4, R15, 0x40, RZ ;  /* 0x000000400f047824 */ /* 0x000fe200078e00ff */
[C---:B------:R-:W-:Y:S01]  /*1110*/  LOP3.LUT P4, RZ, R9.reuse, 0x2, RZ, 0xc0, !PT ;  /* 0x0000000209ff7812 */ /* 0x040fe2000788c0ff */
[----:B------:R1:W-:Y:S01]  /*1120*/  STL [R1+0xfc], R25 ;  /* 0x0000fc1901007387 */ /* 0x0003e20000100800 */
[----:B------:R-:W-:Y:S02]  /*1130*/  LOP3.LUT P3, RZ, R9, 0x4, RZ, 0xc0, !PT ;  /* 0x0000000409ff7812 */ /* 0x000fe4000786c0ff */
[----:B------:R-:W-:Y:S01]  /*1140*/  SHF.R.S32.HI R9, RZ, 0x1f, R15 ;  /* 0x0000001fff097819 */ /* 0x000fe2000001140f */
[----:B------:R-:W-:Y:S01]  /*1150*/  STL [R1+0x88], R21 ;  /* 0x0000881501007387 */ /* 0x000fe20000100800 */
[----:B------:R-:W-:-:S02]  /*1160*/  IADD3 R3, R21, 0x80, RZ ;  /* 0x0000008015037810 */ /* 0x000fc40007ffe0ff */
[--C-:B------:R-:W-:Y:S01]  /*1170*/  SHF.R.S32.HI R2, RZ, 0x1f, R81.reuse ;  /* 0x0000001fff027819 */ /* 0x100fe20000011451 */
[----:B------:R-:W-:Y:S01]  /*1180*/  IMAD.SHL.U32 R2, R12, 0x40, RZ ;  /* 0x000000400c027824 */ /* 0x000fe200078e00ff */
[----:B------:R-:W-:Y:S02]  /*1190*/  SHF.R.S32.HI R8, RZ, 0x1f, R22 ;  /* 0x0000001fff087819 */ /* 0x000fe40000011416 */
[----:B------:R-:W-:Y:S02]  /*11a0*/  SHF.R.S32.HI R10, RZ, 0x1f, R12 ;  /* 0x0000001fff0a7819 */ /* 0x000fe4000001140c */
[----:B------:R-:W-:Y:S01]  /*11b0*/  LOP3.LUT R11, R0, 0x1c0, RZ, 0xc0, !PT ;  /* 0x000001c0000b7812 */ /* 0x000fe200078ec0ff */
[----:B------:R-:W-:Y:S01]  /*11c0*/  IMAD R0, R82, 0x20, R81 ;  /* 0x0000002052007824 */ /* 0x000fe200078e0251 */
[----:B------:R-:W-:Y:S02]  /*11d0*/  IADD3 R20, R21, 0x70, RZ ;  /* 0x0000007015147810 */ /* 0x000fe40007ffe0ff */
[----:B------:R-:W-:-:S02]  /*11e0*/  LEA.HI R9, R9, R15, RZ, 0x3 ;  /* 0x0000000f09097211 */ /* 0x000fc400078f18ff */
[----:B------:R-:W-:Y:S01]  /*11f0*/  @P0 IADD3 R20, R3, 0x10, RZ ;  /* 0x0000001003140810 */ /* 0x000fe20007ffe0ff */
[----:B------:R-:W-:Y:S01]  /*1200*/  IMAD.SHL.U32 R3, R22, 0x40, RZ ;  /* 0x0000004016037824 */ /* 0x000fe200078e00ff */
[----:B------:R-:W-:Y:S02]  /*1210*/  LOP3.LUT R15, R4, 0x1c0, RZ, 0xc0, !PT ;  /* 0x000001c0040f7812 */ /* 0x000fe400078ec0ff */
[----:B------:R-:W-:Y:S01]  /*1220*/  LEA.HI R8, R8, R22, RZ, 0x3 ;  /* 0x0000001608087211 */ /* 0x000fe200078f18ff */
[----:B------:R-:W-:Y:S01]  /*1230*/  STL [R1+0x8c], R20 ;  /* 0x00008c1401007387 */ /* 0x000fe20000100800 */
[----:B------:R-:W-:Y:S02]  /*1240*/  LEA.HI R4, R10, R12, RZ, 0x3 ;  /* 0x0000000c0a047211 */ /* 0x000fe400078f18ff */
[----:B------:R-:W-:Y:S02]  /*1250*/  LOP3.LUT R10, R11, 0x38, R76, 0xf8, !PT ;  /* 0x000000380b0a7812 */ /* 0x000fe400078ef84c */
[----:B------:R-:W-:Y:S01]  /*1260*/  SHF.R.U32.HI R22, RZ, 0x3, R11 ;  /* 0x00000003ff167819 */ /* 0x000fe2000001160b */
[----:B------:R-:W-:Y:S01]  /*1270*/  IMAD.SHL.U32 R4, R4, 0x40, RZ ;  /* 0x0000004004047824 */ /* 0x000fe200078e00ff */
[----:B------:R-:W-:Y:S01]  /*1280*/  LOP3.LUT R12, R2, 0x1c0, RZ, 0xc0, !PT ;  /* 0x000001c0020c7812 */ /* 0x000fe200078ec0ff */
[----:B------:R-:W-:Y:S01]  /*1290*/  IMAD.SHL.U32 R2, R9, 0x40, RZ ;  /* 0x0000004009027824 */ /* 0x000fe200078e00ff */
[----:B------:R-:W-:-:S02]  /*12a0*/  IADD3 R80, R78, 0x20, RZ ;  /* 0x000000204e507810 */ /* 0x000fc40007ffe0ff */
[----:B------:R-:W-:Y:S02]  /*12b0*/  LOP3.LUT R26, R10, R22, RZ, 0x3c, !PT ;  /* 0x000000160a1a7212 */ /* 0x000fe400078e3cff */
[--C-:B------:R-:W-:Y:S02]  /*12c0*/  LOP3.LUT R9, R15, 0x38, R76.reuse, 0xf8, !PT ;  /* 0x000000380f097812 */ /* 0x100fe400078ef84c */
[----:B------:R-:W-:Y:S01]  /*12d0*/  SHF.R.U32.HI R24, RZ, 0x3, R15 ;  /* 0x00000003ff187819 */ /* 0x000fe2000001160f */
[----:B------:R-:W-:Y:S01]  /*12e0*/  STL [R1+0xf8], R26 ;  /* 0x0000f81a01007387 */ /* 0x000fe20000100800 */
[----:B------:R-:W-:Y:S02]  /*12f0*/  LOP3.LUT R15, R12, 0x38, R76, 0xf8, !PT ;  /* 0x000000380c0f7812 */ /* 0x000fe400078ef84c */
[----:B------:R-:W-:Y:S01]  /*1300*/  SHF.R.U32.HI R22, RZ, 0x3, R12 ;  /* 0x00000003ff167819 */ /* 0x000fe2000001160c */
[----:B------:R-:W-:Y:S01]  /*1310*/  IMAD.SHL.U32 R12, R80, 0x2, RZ ;  /* 0x00000002500c7824 */ /* 0x000fe200078e00ff */
[----:B------:R-:W-:-:S02]  /*1320*/  LOP3.LUT R11, R13, 0x7ffffffc, RZ, 0xc0, !PT ;  /* 0x7ffffffc0d0b7812 */ /* 0x000fc400078ec0ff */
[----:B------:R-:W-:Y:S01]  /*1330*/  LOP3.LUT R14, R3, 0x1c0, RZ, 0xc0, !PT ;  /* 0x000001c0030e7812 */ /* 0x000fe200078ec0ff */
[----:B------:R-:W-:Y:S01]  /*1340*/  IMAD.SHL.U32 R3, R8, 0x40, RZ ;  /* 0x0000004008037824 */ /* 0x000fe200078e00ff */
[----:B------:R2:W-:Y:S01]  /*1350*/  STL [R1+0xf4], R12 ;  /* 0x0000f40c01007387 */ /* 0x0005e20000100800 */
[----:B------:R-:W-:Y:S01]  /*1360*/  IMAD.IADD R11, R27, 0x1, -R11 ;  /* 0x000000011b0b7824 */ /* 0x000fe200078e0a0b */
[----:B------:R-:W-:Y:S02]  /*1370*/  LOP3.LUT R10, R14, 0x38, R76, 0xf8, !PT ;  /* 0x000000380e0a7812 */ /* 0x000fe400078ef84c */
[----:B------:R-:W-:Y:S01]  /*1380*/  SHF.R.U32.HI R23, RZ, 0x3, R14 ;  /* 0x00000003ff177819 */ /* 0x000fe2000001160e */
[----:B------:R-:W-:Y:S01]  /*1390*/  IMAD.SHL.U32 R30, R11, 0x2, RZ ;  /* 0x000000020b1e7824 */ /* 0x000fe200078e00ff */
[----:B------:R-:W-:Y:S02]  /*13a0*/  SHF.R.S32.HI R8, RZ, 0x1f, R80 ;  /* 0x0000001fff087819 */ /* 0x000fe40000011450 */
[----:B------:R-:W-:Y:S01]  /*13b0*/  LOP3.LUT R13, R3, 0xfffffe00, RZ, 0xc0, !PT ;  /* 0xfffffe00030d7812 */ /* 0x000fe200078ec0ff */
[----:B------:R-:W-:Y:S01]  /*13c0*/  IMAD R3, R17, 0x8, R25 ;  /* 0x0000000811037824 */ /* 0x000fe200078e0219 */
[----:B------:R-:W-:-:S02]  /*13d0*/  LOP3.LUT R14, R4, 0xfffffe00, RZ, 0xc0, !PT ;  /* 0xfffffe00040e7812 */ /* 0x000fc400078ec0ff */
[----:B------:R-:W-:Y:S02]  /*13e0*/  LOP3.LUT R10, R13, R10, R23, 0xf6, !PT ;  /* 0x0000000a0d0a7212 */ /* 0x000fe400078ef617 */
[----:B------:R-:W-:Y:S02]  /*13f0*/  LEA R200, R6, 0x8100, 0x1 ;  /* 0x0000810006c87811 */ /* 0x000fe400078e08ff */
[----:B------:R-:W-:Y:S02]  /*1400*/  LEA R10, R10, 0x100, 0x1 ;  /* 0x000001000a0a7811 */ /* 0x000fe400078e08ff */
[C---:B------:R-:W-:Y:S02]  /*1410*/  IADD3 R29, R30.reuse, 0x8, RZ ;  /* 0x000000081e1d7810 */ /* 0x040fe40007ffe0ff */
[C---:B------:R-:W-:Y:S02]  /*1420*/  IADD3 R28, R30.reuse, 0x10, RZ ;  /* 0x000000101e1c7810 */ /* 0x040fe40007ffe0ff */
[----:B------:R-:W-:-:S02]  /*1430*/  IADD3 R27, R30, 0x18, RZ ;  /* 0x000000181e1b7810 */ /* 0x000fc40007ffe0ff */
[----:B-1----:R-:W-:Y:S02]  /*1440*/  IADD3 R25, R30, 0x28, RZ ;  /* 0x000000281e197810 */ /* 0x002fe40007ffe0ff */
[----:B--2---:R-:W-:Y:S02]  /*1450*/  LOP3.LUT R12, R2, 0xfffffe00, RZ, 0xc0, !PT ;  /* 0xfffffe00020c7812 */ /* 0x004fe400078ec0ff */
[----:B------:R-:W-:Y:S02]  /*1460*/  SHF.L.U64.HI R2, R80, 0x1, R8 ;  /* 0x0000000150027819 */ /* 0x000fe40000010208 */
[----:B------:R-:W-:Y:S02]  /*1470*/  LOP3.LUT R11, R12, R9, R24, 0xf6, !PT ;  /* 0x000000090c0b7212 */ /* 0x000fe400078ef618 */
[----:B------:R-:W-:Y:S01]  /*1480*/  LOP3.LUT R9, R14, R15, R22, 0xf6, !PT ;  /* 0x0000000f0e097212 */ /* 0x000fe200078ef616 */
[----:B------:R1:W-:Y:S01]  /*1490*/  STL [R1+0xf0], R2 ;  /* 0x0000f00201007387 */ /* 0x0003e20000100800 */
[----:B------:R-:W-:-:S02]  /*14a0*/  LEA R11, R11, 0x100, 0x1 ;  /* 0x000001000b0b7811 */ /* 0x000fc400078e08ff */
[----:B------:R-:W-:Y:S01]  /*14b0*/  LEA R6, R9, 0x100, 0x1 ;  /* 0x0000010009067811 */ /* 0x000fe200078e08ff */
[----:B------:R2:W-:Y:S01]  /*14c0*/  STL [R1+0x100], R3 ;  /* 0x0001000301007387 */ /* 0x0005e20000100800 */
[C---:B------:R-:W-:Y:S02]  /*14d0*/  IADD3 R24, R30.reuse, 0x30, RZ ;  /* 0x000000301e187810 */ /* 0x040fe40007ffe0ff */
[C---:B------:R-:W-:Y:S01]  /*14e0*/  IADD3 R23, R30.reuse, 0x38, RZ ;  /* 0x000000381e177810 */ /* 0x040fe20007ffe0ff */
[----:B------:R-:W-:Y:S01]  /*14f0*/  STL [R1+0x84], R30 ;  /* 0x0000841e01007387 */ /* 0x000fe20000100800 */
[----:B------:R-:W-:Y:S02]  /*1500*/  SEL R4, R19, 0xffffffe0, !P1 ;  /* 0xffffffe013047807 */ /* 0x000fe40004800000 */
[----:B------:R-:W-:Y:S01]  /*1510*/  IADD3 R22, R30, 0x40, RZ ;  /* 0x000000401e167810 */ /* 0x000fe20007ffe0ff */
[----:B------:R3:W-:Y:S01]  /*1520*/  STL [R1+0xec], R11 ;  /* 0x0000ec0b01007387 */ /* 0x0007e20000100800 */
[----:B------:R-:W-:-:S02]  /*1530*/  SEL R8, R18, 0xffffffc0, !P2 ;  /* 0xffffffc012087807 */ /* 0x000fc40005000000 */
[C---:B------:R-:W-:Y:S01]  /*1540*/  IADD3 R17, R30.reuse, 0x58, RZ ;  /* 0x000000581e117810 */ /* 0x040fe20007ffe0ff */
[----:B------:R4:W-:Y:S01]  /*1550*/  STL [R1+0xe8], R10 ;  /* 0x0000e80a01007387 */ /* 0x0009e20000100800 */
[----:B------:R-:W-:Y:S02]  /*1560*/  IADD3 R15, R30, 0x60, RZ ;  /* 0x000000601e0f7810 */ /* 0x000fe40007ffe0ff */
[----:B------:R-:W-:Y:S01]  /*1570*/  SHF.R.S32.HI R9, RZ, 0x1f, R29 ;  /* 0x0000001fff097819 */ /* 0x000fe2000001141d */
[----:B------:R5:W-:Y:S01]  /*1580*/  STL [R1+0xe4], R6 ;  /* 0x0000e40601007387 */ /* 0x000be20000100800 */
[----:B------:R-:W-:Y:S02]  /*1590*/  LEA R201, R5, 0x100, 0x1 ;  /* 0x0000010005c97811 */ /* 0x000fe400078e08ff */
[----:B------:R-:W-:Y:S01]  /*15a0*/  IADD3 R212, R76, 0x40, RZ ;  /* 0x000000404cd47810 */ /* 0x000fe20007ffe0ff */
[----:B------:R-:W-:Y:S01]  /*15b0*/  STL [R1+0x80], R29 ;  /* 0x0000801d01007387 */ /* 0x000fe20000100800 */
[----:B-1----:R-:W-:-:S02]  /*15c0*/  LOP3.LUT R2, R26, R7, RZ, 0xfc, !PT ;  /* 0x000000071a027212 */ /* 0x002fc400078efcff */
[----:B------:R-:W-:Y:S01]  /*15d0*/  IADD3 R26, R30, 0x20, RZ ;  /* 0x000000201e1a7810 */ /* 0x000fe20007ffe0ff */
[----:B------:R1:W-:Y:S01]  /*15e0*/  STL [R1+0x7c], R28 ;  /* 0x00007c1c01007387 */ /* 0x0003e20000100800 */
[----:B--2---:R-:W-:Y:S01]  /*15f0*/  SEL R3, R19, 0xffffffe0, !P4 ;  /* 0xffffffe013037807 */ /* 0x004fe20006000000 */
[----:B------:R-:W-:Y:S01]  /*1600*/  IMAD.SHL.U32 R215, R2, 0x2, RZ ;  /* 0x0000000202d77824 */ /* 0x000fe200078e00ff */
[----:B------:R-:W-:Y:S01]  /*1610*/  SEL R2, R18, 0xffffffc0, !P3 ;  /* 0xffffffc012027807 */ /* 0x000fe20005800000 */
[----:B------:R-:W-:Y:S01]  /*1620*/  STL [R1+0x78], R27 ;  /* 0x0000781b01007387 */ /* 0x000fe20000100800 */
[C---:B------:R-:W-:Y:S01]  /*1630*/  IADD3 R19, R30.reuse, 0x48, RZ ;  /* 0x000000481e137810 */ /* 0x040fe20007ffe0ff */
[--C-:B------:R-:W-:Y:S01]  /*1640*/  IMAD.IADD R202, R3, 0x1, R201.reuse ;  /* 0x0000000103ca7824 */ /* 0x100fe200078e02c9 */
[C---:B------:R-:W-:Y:S01]  /*1650*/  IADD3 R18, R30.reuse, 0x50, RZ ;  /* 0x000000501e127810 */ /* 0x040fe20007ffe0ff */
[----:B------:R2:W-:Y:S01]  /*1660*/  STL [R1+0x74], R26 ;  /* 0x0000741a01007387 */ /* 0x0005e20000100800 */
[----:B---3--:R-:W-:Y:S01]  /*1670*/  IADD3 R11, R30, 0x68, RZ ;  /* 0x000000681e0b7810 */ /* 0x008fe20007ffe0ff */
[----:B------:R-:W-:Y:S01]  /*1680*/  IMAD.IADD R204, R2, 0x1, R201 ;  /* 0x0000000102cc7824 */ /* 0x000fe200078e02c9 */
[----:B------:R-:W-:Y:S01]  /*1690*/  IADD3 R220, -R81, 0x70, RZ ;  /* 0x0000007051dc7810 */ /* 0x000fe20007ffe1ff */
[----:B------:R3:W-:Y:S01]  /*16a0*/  STL [R1+0x70], R25 ;  /* 0x0000701901007387 */ /* 0x0007e20000100800 */
[----:B----4-:R-:W-:Y:S01]  /*16b0*/  IADD3 R10, R30, 0x70, RZ ;  /* 0x000000701e0a7810 */ /* 0x010fe20007ffe0ff */
[----:B------:R-:W-:Y:S01]  /*16c0*/  IMAD.IADD R203, R2, 0x1, R202 ;  /* 0x0000000102cb7824 */ /* 0x000fe200078e02ca */
[----:B------:R-:W-:Y:S01]  /*16d0*/  SHF.R.S32.HI R77, RZ, 0x1f, R76 ;  /* 0x0000001fff4d7819 */ /* 0x000fe2000001144c */
[----:B------:R-:W-:Y:S01]  /*16e0*/  STL [R1+0x6c], R24 ;  /* 0x00006c1801007387 */ /* 0x000fe20000100800 */
[----:B-----5:R-:W-:-:S02]  /*16f0*/  IADD3 R6, R30, 0x78, RZ ;  /* 0x000000781e067810 */ /* 0x020fc40007ffe0ff */
[----:B------:R-:W-:Y:S01]  /*1700*/  SHF.R.S32.HI R231, RZ, 0x1f, R212 ;  /* 0x0000001fffe77819 */ /* 0x000fe200000114d4 */
[----:B------:R4:W-:Y:S04]  /*1710*/  STL [R1+0x68], R23 ;  /* 0x0000681701007387 */ /* 0x0009e80000100800 */
[----:B------:R5:W-:Y:S01]  /*1720*/  STL [R1+0x64], R22 ;  /* 0x0000641601007387 */ /* 0x000be20000100800 */
[----:B-1----:R-:W-:-:S03]  /*1730*/  SHF.R.S32.HI R28, RZ, 0x1f, R28 ;  /* 0x0000001fff1c7819 */ /* 0x002fc6000001141c */
[----:B------:R-:W-:Y:S04]  /*1740*/  STL [R1+0x60], R19 ;  /* 0x0000601301007387 */ /* 0x000fe80000100800 */
[----:B------:R1:W-:Y:S01]  /*1750*/  STL [R1+0x5c], R18 ;  /* 0x00005c1201007387 */ /* 0x0003e20000100800 */
[----:B--2---:R-:W-:-:S03]  /*1760*/  SHF.R.S32.HI R26, RZ, 0x1f, R26 ;  /* 0x0000001fff1a7819 */ /* 0x004fc6000001141a */
[----:B------:R2:W-:Y:S01]  /*1770*/  STL [R1+0x58], R17 ;  /* 0x0000581101007387 */ /* 0x0005e20000100800 */
[----:B---3--:R-:W-:-:S03]  /*1780*/  SHF.R.S32.HI R25, RZ, 0x1f, R25 ;  /* 0x0000001fff197819 */ /* 0x008fc60000011419 */
[----:B------:R-:W-:Y:S04]  /*1790*/  STL [R1+0x54], R15 ;  /* 0x0000540f01007387 */ /* 0x000fe80000100800 */
[----:B------:R3:W-:Y:S01]  /*17a0*/  STL [R1+0x50], R11 ;  /* 0x0000500b01007387 */ /* 0x0007e20000100800 */
[----:B----4-:R-:W-:-:S03]  /*17b0*/  SHF.R.S32.HI R23, RZ, 0x1f, R23 ;  /* 0x0000001fff177819 */ /* 0x010fc60000011417 */
[----:B------:R4:W-:Y:S01]  /*17c0*/  STL [R1+0xe0], R9 ;  /* 0x0000e00901007387 */ /* 0x0009e20000100800 */
[----:B-----5:R-:W-:-:S03]  /*17d0*/  SHF.R.S32.HI R22, RZ, 0x1f, R22 ;  /* 0x0000001fff167819 */ /* 0x020fc60000011416 */
[----:B------:R5:W-:Y:S04]  /*17e0*/  STL [R1+0x4c], R10 ;  /* 0x00004c0a01007387 */ /* 0x000be80000100800 */
[----:B------:R-:W-:Y:S01]  /*17f0*/  STL [R1+0xdc], R28 ;  /* 0x0000dc1c01007387 */ /* 0x000fe20000100800 */
[----:B-1----:R-:W-:-:S03]  /*1800*/  SHF.R.S32.HI R18, RZ, 0x1f, R18 ;  /* 0x0000001fff127819 */ /* 0x002fc60000011412 */
[----:B------:R-:W-:Y:S01]  /*1810*/  STL [R1+0x48], R6 ;  /* 0x0000480601007387 */ /* 0x000fe20000100800 */
[----:B--2---:R-:W-:Y:S02]  /*1820*/  SHF.R.S32.HI R17, RZ, 0x1f, R17 ;  /* 0x0000001fff117819 */ /* 0x004fe40000011411 */
[----:B---3--:R-:W-:Y:S02]  /*1830*/  SHF.R.S32.HI R11, RZ, 0x1f, R11 ;  /* 0x0000001fff0b7819 */ /* 0x008fe4000001140b */
[----:B----4-:R-:W-:Y:S02]  /*1840*/  SHF.R.S32.HI R9, RZ, 0x1f, R27 ;  /* 0x0000001fff097819 */ /* 0x010fe4000001141b */
[----:B-----5:R-:W-:-:S03]  /*1850*/  SHF.R.S32.HI R10, RZ, 0x1f, R10 ;  /* 0x0000001fff0a7819 */ /* 0x020fc6000001140a */
[----:B------:R1:W-:Y:S04]  /*1860*/  STL [R1+0xd8], R9 ;  /* 0x0000d80901007387 */ /* 0x0003e80000100800 */
        /* <DEDUP_REMOVED lines=14> */
[----:B-1----:R-:W-:Y:S02]  /*1950*/  IMAD.IADD R9, R21, 0x1, R4 ;  /* 0x0000000115097824 */ /* 0x002fe400078e0204 */
[----:B------:R-:W-:Y:S01]  /*1960*/  IMAD.IADD R4, R4, 0x1, R20 ;  /* 0x0000000104047824 */ /* 0x000fe200078e0214 */
[----:B--2---:R-:W-:Y:S01]  /*1970*/  SHF.R.S32.HI R11, RZ, 0x1f, R6 ;  /* 0x0000001fff0b7819 */ /* 0x004fe20000011406 */
[----:B------:R-:W-:-:S02]  /*1980*/  IMAD.IADD R6, R5, 0x1, R16 ;  /* 0x0000000105067824 */ /* 0x000fc400078e0210 */
[----:B------:R-:W-:Y:S02]  /*1990*/  IMAD.IADD R5, R8, 0x1, R20 ;  /* 0x0000000108057824 */ /* 0x000fe400078e0214 */
[----:B------:R-:W-:Y:S01]  /*19a0*/  STL [R1+0xa8], R11 ;  /* 0x0000a80b01007387 */ /* 0x000fe20000100800 */
[----:B---3--:R-:W-:Y:S01]  /*19b0*/  IMAD.IADD R10, R21, 0x1, R8 ;  /* 0x00000001150a7824 */ /* 0x008fe200078e0208 */
[----:B------:R-:W-:Y:S02]  /*19c0*/  LEA R206, R6, 0x100, 0x1 ;  /* 0x0000010006ce7811 */ /* 0x000fe400078e08ff */
[----:B------:R1:W-:Y:S03]  /*19d0*/  STL [R1+0x94], R9 ;  /* 0x0000940901007387 */ /* 0x0003e60000100800 */
[C---:B------:R-:W-:Y:S01]  /*19e0*/  IMAD.IADD R207, R206.reuse, 0x1, R3 ;  /* 0x00000001cecf7824 */ /* 0x040fe200078e0203 */
[----:B------:R-:W-:Y:S01]  /*19f0*/  STL [R1+0xa4], R10 ;  /* 0x0000a40a01007387 */ /* 0x000fe20000100800 */
[----:B------:R-:W-:-:S02]  /*1a00*/  IMAD.IADD R209, R206, 0x1, R2 ;  /* 0x00000001ced17824 */ /* 0x000fc400078e0202 */
[----:B------:R-:W-:Y:S02]  /*1a10*/  IMAD.IADD R208, R207, 0x1, R2 ;  /* 0x00000001cfd07824 */ /* 0x000fe400078e0202 */
[----:B-1----:R-:W-:-:S05]  /*1a20*/  IMAD.IADD R9, R8, 0x1, R9 ;  /* 0x0000000108097824 */ /* 0x002fca00078e0209 */
[----:B------:R-:W-:Y:S04]  /*1a30*/  STL [R1+0xa0], R9 ;  /* 0x0000a00901007387 */ /* 0x000fe80000100800 */
[----:B------:R1:W-:Y:S04]  /*1a40*/  STL [R1+0x90], R4 ;  /* 0x0000900401007387 */ /* 0x0003e80000100800 */
[----:B------:R2:W-:Y:S01]  /*1a50*/  STL [R1+0x9c], R5 ;  /* 0x00009c0501007387 */ /* 0x0005e20000100800 */
[----:B-1----:R-:W-:-:S05]  /*1a60*/  IMAD.IADD R4, R4, 0x1, R8 ;  /* 0x0000000104047824 */ /* 0x002fca00078e0208 */
[----:B------:R2:W-:Y:S02]  /*1a70*/  STL [R1+0x98], R4 ;  /* 0x0000980401007387 */ /* 0x0005e40000100800 */
.L_x_517:
[----:B------:R-:W3:Y:S01]  /*1a80*/  LDL R3, [R1+0x2c] ;  /* 0x00002c0001037983 */ /* 0x000ee20000100800 */
[----:B------:R-:W-:Y:S01]  /*1a90*/  IMAD.MOV.U32 R2, RZ, RZ, 0x4 ;  /* 0x00000004ff027424 */ /* 0x000fe200078e00ff */
[----:B------:R-:W-:-:S04]  /*1aa0*/  ISETP.NE.U32.AND P0, PT, RZ, c[0x0][0x370], PT ;  /* 0x0000dc00ff007a0c */ /* 0x000fc80003f05070 */
[----:B------:R-:W-:Y:S01]  /*1ab0*/  ISETP.NE.AND.EX P1, PT, RZ, c[0x0][0x374], PT, P0 ;  /* 0x0000dd00ff007a0c */ /* 0x000fe20003f25300 */
[----:B---3--:R-:W-:-:S05]  /*1ac0*/  IMAD.WIDE R2, R3, R2, c[0x0][0x588] ;  /* 0x0001620003027625 */ /* 0x008fca00078e0202 */
[----:B------:R-:W3:Y:S01]  /*1ad0*/  LDG.E R33, [R2.64] ;  /* 0x0000000802217981 */ /* 0x000ee2000c1e1900 */
[----:B------:R-:W-:Y:S01]  /*1ae0*/  ISETP.NE.U32.AND P4, PT, RZ, c[0x0][0x360], PT ;  /* 0x0000d800ff007a0c */ /* 0x000fe20003f85070 */
[----:B------:R-:W-:Y:S01]  /*1af0*/  IMAD.MOV.U32 R11, RZ, RZ, RZ ;  /* 0x000000ffff0b7224 */ /* 0x000fe200078e00ff */
[----:B------:R-:W-:Y:S02]  /*1b00*/  ISETP.NE.U32.AND P3, PT, RZ, c[0x0][0x348], PT ;  /* 0x0000d200ff007a0c */ /* 0x000fe40003f65070 */
[----:B------:R-:W-:Y:S02]  /*1b10*/  ISETP.NE.AND.EX P4, PT, RZ, c[0x0][0x364], PT, P4 ;  /* 0x0000d900ff007a0c */ /* 0x000fe40003f85340 */
[----:B------:R-:W-:Y:S02]  /*1b20*/  ISETP.NE.U32.AND P5, PT, RZ, c[0x0][0x350], PT ;  /* 0x0000d400ff007a0c */ /* 0x000fe40003fa5070 */
[----:B------:R-:W-:Y:S02]  /*1b30*/  ISETP.NE.U32.AND P6, PT, RZ, c[0x0][0x358], PT ;  /* 0x0000d600ff007a0c */ /* 0x000fe40003fc5070 */
[----:B------:R-:W-:-:S02]  /*1b40*/  ISETP.NE.AND.EX P3, PT, RZ, c[0x0][0x34c], PT, P3 ;  /* 0x0000d300ff007a0c */ /* 0x000fc40003f65330 */
[----:B------:R-:W-:Y:S02]  /*1b50*/  ISETP.NE.AND.EX P5, PT, RZ, c[0x0][0x354], PT, P5 ;  /* 0x0000d500ff007a0c */ /* 0x000fe40003fa5350 */
[----:B------:R-:W-:Y:S01]  /*1b60*/  ISETP.NE.AND.EX P6, PT, RZ, c[0x0][0x35c], PT, P6 ;  /* 0x0000d700ff007a0c */ /* 0x000fe20003fc5360 */
[----:B------:R-:W-:Y:S02]  /*1b70*/  IMAD.MOV.U32 R146, RZ, RZ, RZ ;  /* 0x000000ffff927224 */ /* 0x000fe400078e00ff */
[----:B------:R-:W-:Y:S02]  /*1b80*/  IMAD.MOV.U32 R18, RZ, RZ, RZ ;  /* 0x000000ffff127224 */ /* 0x000fe400078e00ff */
[----:B------:R-:W-:Y:S01]  /*1b90*/  IMAD.MOV.U32 R17, RZ, RZ, RZ ;  /* 0x000000ffff117224 */ /* 0x000fe200078e00ff */
[----:B---3--:R-:W-:Y:S01]  /*1ba0*/  SHF.R.S32.HI R34, RZ, 0x1f, R33 ;  /* 0x0000001fff227819 */ /* 0x008fe20000011421 */
[C---:B------:R-:W-:Y:S01]  /*1bb0*/  IMAD.SHL.U32 R19, R33.reuse, 0x4, RZ ;  /* 0x0000000421137824 */ /* 0x040fe200078e00ff */
[C---:B--2---:R-:W-:Y:S01]  /*1bc0*/  @P1 LEA R4, P0, R33.reuse, c[0x0][0x370], 0x2 ;  /* 0x0000dc0021041a11 */ /* 0x044fe200078010ff */
[----:B------:R1:W-:Y:S01]  /*1bd0*/  STL [R1+0x38], R33 ;  /* 0x0000382101007387 */ /* 0x0003e20000100800 */
[----:B------:R-:W-:-:S02]  /*1be0*/  SHF.L.U64.HI R22, R33, 0x2, R34 ;  /* 0x0000000221167819 */ /* 0x000fc40000010222 */
[----:B------:R-:W-:Y:S01]  /*1bf0*/  @P1 LEA.HI.X R5, R33, c[0x0][0x374], R34, 0x2, P0 ;  /* 0x0000dd0021051a11 */ /* 0x000fe200000f1422 */
[----:B------:R1:W-:Y:S01]  /*1c00*/  STL [R1+0x3c], R34 ;  /* 0x00003c2201007387 */ /* 0x0003e20000100800 */
[----:B------:R-:W-:-:S03]  /*1c10*/  @P4 IADD3 R2, P0, R19, c[0x0][0x360], RZ ;  /* 0x0000d80013024a10 */ /* 0x000fc60007f1e0ff */
[----:B------:R2:W3:Y:S01]  /*1c20*/  @P1 LDG.E R11, [R4.64] ;  /* 0x00000008040b1981 */ /* 0x0004e2000c1e1900 */
[C---:B------:R-:W-:Y:S02]  /*1c30*/  @P4 IADD3.X R3, R22.reuse, c[0x0][0x364], RZ, P0, !PT ;  /* 0x0000d90016034a10 */ /* 0x040fe400007fe4ff */
[----:B------:R-:W-:Y:S01]  /*1c40*/  IADD3 R8, P2, R19, c[0x0][0x348], RZ ;  /* 0x0000d20013087a10 */ /* 0x000fe20007f5e0ff */
[----:B------:R1:W-:Y:S04]  /*1c50*/  STL [R1+0x30], R19 ;  /* 0x0000301301007387 */ /* 0x0003e80000100800 */
[----:B------:R4:W5:Y:S01]  /*1c60*/  @P4 LDG.E R153, [R2.64] ;  /* 0x0000000802994981 */ /* 0x000962000c1e1900 */
[----:B------:R-:W-:-:S03]  /*1c70*/  IADD3.X R9, R22, c[0x0][0x34c], RZ, P2, !PT ;  /* 0x0000d30016097a10 */ /* 0x000fc600017fe4ff */
[----:B------:R1:W-:Y:S04]  /*1c80*/  STL [R1+0x34], R22 ;  /* 0x0000341601007387 */ /* 0x0003e80000100800 */
[----:B------:R1:W5:Y:S01]  /*1c90*/  @P3 LDG.E R146, [R8.64] ;  /* 0x0000000808923981 */ /* 0x000362000c1e1900 */
[----:B--2---:R-:W-:-:S04]  /*1ca0*/  IADD3 R4, P1, R19, c[0x0][0x350], RZ ;  /* 0x0000d40013047a10 */ /* 0x004fc80007f3e0ff */
[----:B------:R-:W-:Y:S02]  /*1cb0*/  IADD3.X R5, R22, c[0x0][0x354], RZ, P1, !PT ;  /* 0x0000d50016057a10 */ /* 0x000fe40000ffe4ff */
[----:B----4-:R-:W-:-:S03]  /*1cc0*/  IADD3 R2, P0, R19, c[0x0][0x358], RZ ;  /* 0x0000d60013027a10 */ /* 0x010fc60007f1e0ff */
[----:B------:R1:W5:Y:S01]  /*1cd0*/  @P5 LDG.E R18, [R4.64] ;  /* 0x0000000804125981 */ /* 0x000362000c1e1900 */
[----:B------:R-:W-:-:S05]  /*1ce0*/  IADD3.X R3, R22, c[0x0][0x35c], RZ, P0, !PT ;  /* 0x0000d70016037a10 */ /* 0x000fca00007fe4ff */
[----:B------:R1:W5:Y:S01]  /*1cf0*/  @P6 LDG.E R17, [R2.64] ;  /* 0x0000000802116981 */ /* 0x000362000c1e1900 */
[----:B------:R-:W-:Y:S03]  /*1d00*/  YIELD ;  /* 0x0000000000007946 */ /* 0x000fe60003800000 */
[----:B---3--:R1:W-:Y:S01]  /*1d10*/  STL [R1+0x1c], R11 ;  /* 0x00001c0b01007387 */ /* 0x0083e20000100800 */
[----:B------:R-:W-:Y:S05]  /*1d20*/  @P4 BRA `(.L_x_336) ;  /* 0x0000005000004947 */ /* 0x000fea0003800000 */
[----:B-----5:R-:W-:Y:S01]  /*1d30*/  MOV R153, c[0x0][0x168] ;  /* 0x00005a0000997a02 */ /* 0x020fe20000000f00 */
[----:B------:R-:W-:Y:S05]  /*1d40*/  @!P3 BRA `(.L_x_336) ;  /* 0x000000300000b947 */ /* 0x000fea0003800000 */
[----:B------:R-:W2:Y:S04]  /*1d50*/  LDG.E R10, [R8.64] ;  /* 0x00000008080a7981 */ /* 0x000ea8000c1e1900 */
[----:B------:R-:W2:Y:S02]  /*1d60*/  LDG.E R6, [R8.64+0x4] ;  /* 0x0000040808067981 */ /* 0x000ea4000c1e1900 */
[----:B--2---:R-:W-:-:S02]  /*1d70*/  IADD3 R153, -R10, R6, RZ ;  /* 0x000000060a997210 */ /* 0x004fc40007ffe1ff */
.L_x_336:
[----:B------:R-:W-:-:S04]  /*1d80*/  ISETP.NE.U32.AND P0, PT, RZ, c[0x0][0x368], PT ;  /* 0x0000da00ff007a0c */ /* 0x000fc80003f05070 */
[----:B------:R-:W-:-:S13]  /*1d90*/  ISETP.NE.AND.EX P0, PT, RZ, c[0x0][0x36c], PT, P0 ;  /* 0x0000db00ff007a0c */ /* 0x000fda0003f05300 */
[----:B------:R-:W-:Y:S05]  /*1da0*/  @!P0 BRA `(.L_x_337) ;  /* 0x0000004000008947 */ /* 0x000fea0003800000 */
[----:B-1----:R-:W-:-:S04]  /*1db0*/  IADD3 R4, P0, R19, c[0x0][0x368], RZ ;  /* 0x0000da0013047a10 */ /* 0x002fc80007f1e0ff */
[----:B------:R-:W-:-:S05]  /*1dc0*/  IADD3.X R5, R22, c[0x0][0x36c], RZ, P0, !PT ;  /* 0x0000db0016057a10 */ /* 0x000fca00007fe4ff */
[----:B------:R1:W5:Y:S01]  /*1dd0*/  LDG.E R16, [R4.64] ;  /* 0x0000000804107981 */ /* 0x000362000c1e1900 */
[----:B------:R-:W-:Y:S05]  /*1de0*/  BRA `(.L_x_338) ;  /* 0x0000005000007947 */ /* 0x000fea0003800000 */
.L_x_337:
[----:B------:R-:W-:Y:S01]  /*1df0*/  MOV R16, UR6 ;  /* 0x0000000600107c02 */ /* 0x000fe20008000f00 */
[----:B------:R-:W-:Y:S05]  /*1e00*/  @!P5 BRA `(.L_x_338) ;  /* 0x000000300000d947 */ /* 0x000fea0003800000 */
[----:B------:R2:W3:Y:S04]  /*1e10*/  LDG.E R6, [R4.64] ;  /* 0x0000000804067981 */ /* 0x0004e8000c1e1900 */
[----:B-12---:R-:W3:Y:S02]  /*1e20*/  LDG.E R4, [R4.64+0x4] ;  /* 0x0000040804047981 */ /* 0x006ee4000c1e1900 */
[----:B---3--:R-:W-:Y:S02]  /*1e30*/  IADD3 R16, -R6, R4, RZ ;  /* 0x0000000406107210 */ /* 0x008fe40007ffe1ff */
.L_x_338:
[----:B------:R-:W2:Y:S04]  /*1e40*/  LDL R21, [R1+0x28] ;  /* 0x0000280001157983 */ /* 0x000ea80000100800 */
[----:B-1----:R1:W3:Y:S04]  /*1e50*/  @P6 LDG.E R5, [R2.64] ;  /* 0x0000000802056981 */ /* 0x0022e8000c1e1900 */
[----:B------:R1:W3:Y:S01]  /*1e60*/  @P6 LDG.E R4, [R2.64+0x4] ;  /* 0x0000040802046981 */ /* 0x0002e2000c1e1900 */
[----:B------:R-:W-:Y:S01]  /*1e70*/  ISETP.NE.U32.AND P0, PT, RZ, c[0x0][0x378], PT ;  /* 0x0000de00ff007a0c */ /* 0x000fe20003f05070 */
[----:B-----5:R-:W-:-:S03]  /*1e80*/  IMAD.MOV.U32 R137, RZ, RZ, R16 ;  /* 0x000000ffff897224 */ /* 0x020fc600078e0010 */
[----:B------:R-:W-:-:S13]  /*1e90*/  ISETP.NE.AND.EX P1, PT, RZ, c[0x0][0x37c], PT, P0 ;  /* 0x0000df00ff007a0c */ /* 0x000fda0003f25300 */
[----:B-1----:R-:W-:-:S04]  /*1ea0*/  @P1 IADD3 R2, P0, R19, c[0x0][0x378], RZ ;  /* 0x0000de0013021a10 */ /* 0x002fc80007f1e0ff */
[----:B------:R-:W-:-:S05]  /*1eb0*/  @P1 IADD3.X R3, R22, c[0x0][0x37c], RZ, P0, !PT ;  /* 0x0000df0016031a10 */ /* 0x000fca00007fe4ff */
[----:B------:R1:W5:Y:S01]  /*1ec0*/  @P1 LDG.E R137, [R2.64] ;  /* 0x0000000802891981 */ /* 0x000362000c1e1900 */
[----:B------:R-:W-:Y:S01]  /*1ed0*/  IMAD.IADD R6, R16, 0x1, -R11 ;  /* 0x0000000110067824 */ /* 0x000fe200078e0a0b */
[----:B------:R-:W-:Y:S01]  /*1ee0*/  BSSY B0, `(.L_x_339) ;  /* 0x0000033000007945 */ /* 0x000fe20003800000 */
[----:B-1----:R-:W-:Y:S01]  /*1ef0*/  IMAD.MOV.U32 R2, RZ, RZ, c[0x0][0x228] ;  /* 0x00008a00ff027624 */ /* 0x002fe200078e00ff */
[----:B--2---:R-:W-:-:S04]  /*1f00*/  LOP3.LUT R3, R21, 0xff000000, RZ, 0xc0, !PT ;  /* 0xff00000015037812 */ /* 0x004fc800078ec0ff */
[----:B------:R-:W-:Y:S01]  /*1f10*/  SHF.R.U32.HI R3, RZ, 0x8, R3 ;  /* 0x00000008ff037819 */ /* 0x000fe20000011603 */
[----:B---3--:R-:W-:Y:S01]  /*1f20*/  @P6 IMAD.IADD R2, R4, 0x1, -R5 ;  /* 0x0000000104026824 */ /* 0x008fe200078e0a05 */
[----:B------:R-:W-:-:S03]  /*1f30*/  LOP3.LUT R4, R21, 0xff0000, RZ, 0xc0, !PT ;  /* 0x00ff000015047812 */ /* 0x000fc600078ec0ff */
[----:B------:R-:W-:Y:S01]  /*1f40*/  IMAD.IADD R144, R6, 0x1, R2 ;  /* 0x0000000106907824 */ /* 0x000fe200078e0202 */
[----:B------:R-:W-:Y:S01]  /*1f50*/  LEA.HI R8, R4, R3, RZ, 0x10 ;  /* 0x0000000304087211 */ /* 0x000fe200078f80ff */
[----:B------:R-:W-:-:S03]  /*1f60*/  IMAD.MOV.U32 R4, RZ, RZ, RZ ;  /* 0x000000ffff047224 */ /* 0x000fc600078e00ff */
[----:B------:R-:W-:Y:S02]  /*1f70*/  SHF.R.U32.HI R9, RZ, 0x10, R8 ;  /* 0x00000010ff097819 */ /* 0x000fe40000011608 */
[----:B------:R-:W-:Y:S02]  /*1f80*/  LOP3.LUT R23, R8, 0xff, RZ, 0xc0, !PT ;  /* 0x000000ff08177812 */ /* 0x000fe400078ec0ff */
[C---:B------:R-:W-:Y:S01]  /*1f90*/  IADD3 R5, R144.reuse, 0x6f, RZ ;  /* 0x0000006f90057810 */ /* 0x040fe20007ffe0ff */
[----:B------:R1:W-:Y:S01]  /*1fa0*/  STL [R1+0x40], R9 ;  /* 0x0000400901007387 */ /* 0x0003e20000100800 */
[----:B------:R-:W-:Y:S02]  /*1fb0*/  ISETP.GE.AND P0, PT, R144, 0x1, PT ;  /* 0x000000019000780c */ /* 0x000fe40003f06270 */
[----:B------:R-:W-:Y:S01]  /*1fc0*/  ISETP.NE.AND P1, PT, R9, RZ, PT ;  /* 0x000000ff0900720c */ /* 0x000fe20003f25270 */
[----:B------:R1:W-:Y:S01]  /*1fd0*/  STL [R1+0x44], R23 ;  /* 0x0000441701007387 */ /* 0x0003e20000100800 */
[----:B------:R-:W-:-:S02]  /*1fe0*/  IMAD.HI R3, R5, -0x6db6db6d, R4 ;  /* 0x9249249305037827 */ /* 0x000fc400078e0204 */
[----:B------:R-:W-:-:S03]  /*1ff0*/  SEL R136, R9, c[0x0][0x338], P1 ;  /* 0x0000ce0009887a07 */ /* 0x000fc60000800000 */
[----:B------:R-:W-:-:S04]  /*2000*/  SHF.R.U32.HI R4, RZ, 0x1f, R3 ;  /* 0x0000001fff047819 */ /* 0x000fc80000011603 */
[----:B------:R-:W-:Y:S01]  /*2010*/  LEA.HI.SX32 R145, R3, R4, 0x1a ;  /* 0x0000000403917211 */ /* 0x000fe200078fd2ff */
[----:B------:R-:W-:Y:S01]  /*2020*/  IMAD.MOV.U32 R3, RZ, RZ, RZ ;  /* 0x000000ffff037224 */ /* 0x000fe200078e00ff */
[----:B------:R-:W-:Y:S05]  /*2030*/  @!P0 BRA `(.L_x_340) ;  /* 0x000001d000008947 */ /* 0x000fea0003800000 */
[----:B------:R-:W-:Y:S01]  /*2040*/  IABS R3, R136 ;  /* 0x0000008800037213 */ /* 0x000fe20000000000 */
[----:B------:R-:W-:Y:S01]  /*2050*/  IMAD.MOV.U32 R8, RZ, RZ, RZ ;  /* 0x000000ffff087224 */ /* 0x000fe200078e00ff */
[----:B------:R-:W-:-:S03]  /*2060*/  IADD3 R10, R145, -0x1, R136 ;  /* 0xffffffff910a7810 */ /* 0x000fc60007ffe088 */
[----:B------:R-:W-:Y:S01]  /*2070*/  IMAD.MOV.U32 R4, RZ, RZ, R3 ;  /* 0x000000ffff047224 */ /* 0x000fe200078e0003 */
[----:B------:R-:W-:-:S03]  /*2080*/  IABS R15, R10 ;  /* 0x0000000a000f7213 */ /* 0x000fc60000000000 */
[----:B------:R-:W2:Y:S08]  /*2090*/  I2F.RP R3, R4 ;  /* 0x0000000400037306 */ /* 0x000eb00000209400 */
        /* <DEDUP_REMOVED lines=23> */
.L_x_340:
[----:B------:R-:W-:Y:S05]  /*2210*/  BSYNC B0 ;  /* 0x0000000000007941 */ /* 0x000fea0003800000 */
.L_x_339:
[----:B------:R-:W2:Y:S01]  /*2220*/  LDL R10, [R1+0xf8] ;  /* 0x0000f800010a7983 */ /* 0x000ea20000100800 */
[----:B------:R-:W-:-:S04]  /*2230*/  IMAD R4, R23, R3, RZ ;  /* 0x0000000317047224 */ /* 0x000fc800078e02ff */
[C---:B------:R-:W-:Y:S02]  /*2240*/  IMAD.IADD R3, R4.reuse, 0x1, R3 ;  /* 0x0000000104037824 */ /* 0x040fe400078e0203 */
[----:B------:R-:W-:-:S03]  /*2250*/  IMAD R4, R4, 0x70, -R6 ;  /* 0x0000007004047824 */ /* 0x000fc600078e0a06 */
[----:B------:R-:W-:Y:S02]  /*2260*/  IMNMX R3, R145, R3, PT ;  /* 0x0000000391037217 */ /* 0x000fe40003800200 */
[----:B------:R-:W-:-:S03]  /*2270*/  IMNMX R4, RZ, R4, !PT ;  /* 0x00000004ff047217 */ /* 0x000fc60007800200 */
[----:B------:R-:W-:-:S05]  /*2280*/  IMAD R3, R3, 0x70, -R6 ;  /* 0x0000007003037824 */ /* 0x000fca00078e0a06 */
[----:B------:R-:W-:-:S04]  /*2290*/  IMNMX R3, R3, R2, PT ;  /* 0x0000000203037217 */ /* 0x000fc80003800200 */
[----:B------:R-:W-:Y:S02]  /*22a0*/  ISETP.GT.AND P0, PT, R3, R4, PT ;  /* 0x000000040300720c */ /* 0x000fe40003f04270 */
[----:B------:R-:W-:-:S05]  /*22b0*/  SHF.R.U32.HI R4, RZ, 0x4, R4 ;  /* 0x00000004ff047819 */ /* 0x000fca0000011604 */
[----:B-1----:R-:W-:-:S04]  /*22c0*/  IMAD.WIDE.U32 R8, R4, 0x24924925, RZ ;  /* 0x2492492504087825 */ /* 0x002fc800078e00ff */
[----:B------:R-:W-:Y:S02]  /*22d0*/  IMAD.MOV.U32 R115, RZ, RZ, R9 ;  /* 0x000000ffff737224 */ /* 0x000fe400078e0009 */
[----:B------:R-:W-:Y:S01]  /*22e0*/  @P0 IADD3 R5, R3, 0x6f, RZ ;  /* 0x0000006f03050810 */ /* 0x000fe20007ffe0ff */
[----:B------:R-:W-:Y:S02]  /*22f0*/  @P0 IMAD.MOV.U32 R4, RZ, RZ, RZ ;  /* 0x000000ffff040224 */ /* 0x000fe400078e00ff */
[----:B------:R-:W-:Y:S02]  /*2300*/  MOV R3, R115 ;  /* 0x0000007300037202 */ /* 0x000fe40000000f00 */
[----:B------:R-:W-:-:S05]  /*2310*/  @P0 IMAD.HI R4, R5, -0x6db6db6d, R4 ;  /* 0x9249249305040827 */ /* 0x000fca00078e0204 */
[----:B------:R-:W-:-:S04]  /*2320*/  @P0 SHF.R.U32.HI R5, RZ, 0x1f, R4 ;  /* 0x0000001fff050819 */ /* 0x000fc80000011604 */
[----:B------:R-:W-:-:S04]  /*2330*/  @P0 LEA.HI.SX32 R3, R4, R5, 0x1a ;  /* 0x0000000504030211 */ /* 0x000fc800078fd2ff */
[----:B------:R-:W-:Y:S01]  /*2340*/  ISETP.GT.AND P0, PT, R3, R115, PT ;  /* 0x000000730300720c */ /* 0x000fe20003f04270 */
[----:B--2---:R-:W-:-:S05]  /*2350*/  IMAD.IADD R4, R7, 0x1, R10 ;  /* 0x0000000107047824 */ /* 0x004fca00078e020a */
[----:B------:R-:W-:-:S07]  /*2360*/  SHF.L.U32 R213, R4, 0x1, RZ ;  /* 0x0000000104d57819 */ /* 0x000fce00000006ff */
[----:B------:R-:W-:Y:S05]  /*2370*/  @!P0 BRA `(.L_x_341) ;  /* 0x0000712000008947 */ /* 0x000fea0003800000 */
[----:B------:R-:W-:-:S04]  /*2380*/  ISETP.NE.U32.AND P0, PT, RZ, c[0x0][0x340], PT ;  /* 0x0000d000ff007a0c */ /* 0x000fc80003f05070 */
[----:B------:R-:W-:-:S13]  /*2390*/  ISETP.NE.AND.EX P4, PT, RZ, c[0x0][0x344], PT, P0 ;  /* 0x0000d100ff007a0c */ /* 0x000fda0003f85300 */
[----:B------:R-:W-:Y:S02]  /*23a0*/  @P4 IADD3 R4, P0, R19, c[0x0][0x340], RZ ;  /* 0x0000d00013044a10 */ /* 0x000fe40007f1e0ff */
[----:B------:R-:W-:Y:S02]  /*23b0*/  SHF.R.S32.HI R19, RZ, 0x1f, R81 ;  /* 0x0000001fff137819 */ /* 0x000fe40000011451 */
[----:B------:R-:W-:-:S05]  /*23c0*/  @P4 IADD3.X R5, R22, c[0x0][0x344], RZ, P0, !PT ;  /* 0x0000d10016054a10 */ /* 0x000fca00007fe4ff */
[----:B------:R1:W2:Y:S01]  /*23d0*/  @P4 LDG.E R28, [R4.64] ;  /* 0x00000008041c4981 */ /* 0x0002a2000c1e1900 */
[----:B------:R-:W-:Y:S01]  /*23e0*/  IADD3 R116, P0, R81, R17, RZ ;  /* 0x0000001151747210 */ /* 0x000fe20007f1e0ff */
[----:B------:R-:W-:Y:S01]  /*23f0*/  IMAD.MOV.U32 R140, RZ, RZ, 0x70 ;  /* 0x00000070ff8c7424 */ /* 0x000fe200078e00ff */
[----:B------:R-:W-:Y:S01]  /*2400*/  IADD3 R39, R3, -0x1, RZ ;  /* 0xffffffff03277810 */ /* 0x000fe20007ffe0ff */
[----:B------:R-:W-:Y:S01]  /*2410*/  IMAD.MOV.U32 R32, RZ, RZ, c[0x0][0x238] ;  /* 0x00008e00ff207624 */ /* 0x000fe200078e00ff */
[----:B------:R-:W-:Y:S01]  /*2420*/  LEA.HI.X.SX32 R117, R17, R19, 0x1, P0 ;  /* 0x0000001311757211 */ /* 0x000fe200000f0eff */
[C---:B------:R-:W-:Y:S01]  /*2430*/  IMAD R154, R140.reuse, c[0x0][0x23c], RZ ;  /* 0x00008f008c9a7a24 */ /* 0x040fe200078e02ff */
[----:B------:R-:W-:Y:S01]  /*2440*/  LOP3.LUT R31, R21, 0xffff, RZ, 0xc0, !PT ;  /* 0x0000ffff151f7812 */ /* 0x000fe200078ec0ff */
[----:B------:R-:W-:Y:S01]  /*2450*/  IMAD.WIDE.U32 R138, R140, c[0x0][0x238], RZ ;  /* 0x00008e008c8a7a25 */ /* 0x000fe200078e00ff */
[----:B------:R-:W-:Y:S01]  /*2460*/  SEL R29, R34, RZ, !P6 ;  /* 0x000000ff221d7207 */ /* 0x000fe20007000000 */
[----:B------:R-:W-:Y:S01]  /*2470*/  ULDC UR5, c[0x0][0x23c] ;  /* 0x00008f0000057ab9 */ /* 0x000fe20000000800 */
[----:B------:R-:W-:Y:S01]  /*2480*/  SEL R30, R33, RZ, !P6 ;  /* 0x000000ff211e7207 */ /* 0x000fe20007000000 */
[----:B------:R-:W-:Y:S01]  /*2490*/  IMAD R6, R117, c[0x0][0x238], RZ ;  /* 0x00008e0075067a24 */ /* 0x000fe200078e02ff */
[----:B------:R-:W-:Y:S01]  /*24a0*/  IADD3 R154, R139, R154, RZ ;  /* 0x0000009a8b9a7210 */ /* 0x000fe20007ffe0ff */
[----:B------:R-:W-:Y:S01]  /*24b0*/  IMAD R3, R29, c[0x0][0x248], RZ ;  /* 0x000092001d037a24 */ /* 0x000fe200078e02ff */
[----:B------:R-:W-:Y:S01]  /*24c0*/  ISETP.GE.AND P6, PT, R76, c[0x0][0x1d4], PT ;  /* 0x000075004c007a0c */ /* 0x000fe20003fc6270 */
[----:B------:R-:W-:Y:S01]  /*24d0*/  IMAD R6, R116, c[0x0][0x23c], R6 ;  /* 0x00008f0074067a24 */ /* 0x000fe200078e0206 */
[----:B------:R-:W-:Y:S01]  /*24e0*/  ISETP.GE.AND P5, PT, R212, c[0x0][0x1d4], PT ;  /* 0x00007500d4007a0c */ /* 0x000fe20003fa6270 */
[C---:B------:R-:W-:Y:S01]  /*24f0*/  IMAD.SHL.U32 R163, R32.reuse, 0x20, RZ ;  /* 0x0000002020a37824 */ /* 0x040fe200078e00ff */
[----:B------:R-:W-:Y:S01]  /*2500*/  MOV R152, 0x5 ;  /* 0x0000000500987802 */ /* 0x000fe20000000f00 */
[C---:B------:R-:W-:Y:S01]  /*2510*/  IMAD.WIDE.U32 R10, R32.reuse, 0x40, RZ ;  /* 0x00000040200a7825 */ /* 0x040fe200078e00ff */
[----:B------:R-:W-:Y:S01]  /*2520*/  USHF.L.U32 UR12, UR5, 0x6, URZ ;  /* 0x00000006050c7899 */ /* 0x000fe2000800063f */
[----:B------:R-:W-:Y:S01]  /*2530*/  SHF.R.S32.HI R79, RZ, 0x1f, R78 ;  /* 0x0000001fff4f7819 */ /* 0x000fe2000001144e */
[----:B------:R-:W-:Y:S01]  /*2540*/  UIMAD UR5, UR5, 0x60, URZ ;  /* 0x00000060050578a4 */ /* 0x000fe2000f8e023f */
[----:B------:R-:W-:Y:S01]  /*2550*/  SHF.L.U64.HI R158, R32, R152, c[0x0][0x23c] ;  /* 0x00008f00209e7619 */ /* 0x000fe20000010298 */
[----:B-1----:R-:W-:Y:S01]  /*2560*/  IMAD.WIDE.U32 R4, R116, c[0x0][0x238], R76 ;  /* 0x00008e0074047a25 */ /* 0x002fe200078e004c */
[----:B------:R-:W-:-:S02]  /*2570*/  IADD3 R135, R16, R18, RZ ;  /* 0x0000001210877210 */ /* 0x000fc40007ffe0ff */
[----:B------:R-:W-:Y:S01]  /*2580*/  LOP3.LUT R236, R236, 0xfffffffb, RZ, 0xc0, !PT ;  /* 0xfffffffbecec7812 */ /* 0x000fe200078ec0ff */
[----:B------:R-:W-:Y:S01]  /*2590*/  IMAD.WIDE.U32 R16, R81, c[0x0][0x290], R76 ;  /* 0x0000a40051107a25 */ /* 0x000fe200078e004c */
[----:B------:R-:W-:Y:S02]  /*25a0*/  IADD3 R5, R5, R6, RZ ;  /* 0x0000000605057210 */ /* 0x000fe40007ffe0ff */
[----:B------:R-:W-:Y:S01]  /*25b0*/  @P6 LOP3.LUT R236, R236, 0x4, RZ, 0xfc, !PT ;  /* 0x00000004ecec6812 */ /* 0x000fe200078efcff */
[----:B------:R-:W-:Y:S01]  /*25c0*/  IMAD R6, R39, -0x70, R2 ;  /* 0xffffff9027067824 */ /* 0x000fe200078e0202 */
[----:B------:R-:W-:Y:S01]  /*25d0*/  MOV R147, c[0x0][0x280] ;  /* 0x0000a00000937a02 */ /* 0x000fe20000000f00 */
[C---:B------:R-:W-:Y:S01]  /*25e0*/  IMAD.WIDE.U32 R4, R31.reuse, c[0x0][0x240], R4 ;  /* 0x000090001f047a25 */ /* 0x040fe200078e0004 */
[----:B------:R-:W-:Y:S02]  /*25f0*/  LOP3.LUT R236, R236, 0xfffffffd, RZ, 0xc0, !PT ;  /* 0xfffffffdecec7812 */ /* 0x000fe400078ec0ff */
[----:B------:R-:W-:Y:S01]  /*2600*/  IMNMX R8, R6, 0x70, PT ;  /* 0x0000007006087817 */ /* 0x000fe20003800200 */
[----:B------:R-:W-:Y:S01]  /*2610*/  IMAD R5, R31, c[0x0][0x244], R5 ;  /* 0x000091001f057a24 */ /* 0x000fe200078e0205 */
[----:B------:R-:W-:Y:S01]  /*2620*/  SHF.L.U64.HI R151, R147, R152, c[0x0][0x284] ;  /* 0x0000a10093977619 */ /* 0x000fe20000010298 */
[----:B------:R-:W-:Y:S01]  /*2630*/  IMAD R6, R30, c[0x0][0x24c], R3 ;  /* 0x000093001e067a24 */ /* 0x000fe200078e0203 */
[----:B------:R-:W-:Y:S01]  /*2640*/  @P5 LOP3.LUT R236, R236, 0x2, RZ, 0xfc, !PT ;  /* 0x00000002ecec5812 */ /* 0x000fe200078efcff */
[----:B------:R-:W-:-:S02]  /*2650*/  IMAD.IADD R3, R8, 0x1, -R81 ;  /* 0x0000000108037824 */ /* 0x000fc400078e0a51 */
[----:B------:R-:W-:Y:S01]  /*2660*/  IMAD.WIDE.U32 R120, R30, c[0x0][0x248], R4 ;  /* 0x000092001e787a25 */ /* 0x000fe200078e0004 */
[----:B------:R-:W-:Y:S02]  /*2670*/  SHF.R.S32.HI R5, RZ, 0x1f, R39 ;  /* 0x0000001fff057819 */ /* 0x000fe40000011427 */
[----:B------:R-:W-:Y:S01]  /*2680*/  ISETP.GE.AND P3, PT, R3, 0x1, PT ;  /* 0x000000010300780c */ /* 0x000fe20003f66270 */
[----:B------:R-:W-:Y:S01]  /*2690*/  IMAD R4, R154, R39, RZ ;  /* 0x000000279a047224 */ /* 0x000fe200078e02ff */
[----:B------:R-:W-:Y:S01]  /*26a0*/  IADD3 R119, R121, R6, RZ ;  /* 0x0000000679777210 */ /* 0x000fe20007ffe0ff */
[----:B------:R-:W-:Y:S01]  /*26b0*/  IMAD.MOV.U32 R118, RZ, RZ, R120 ;  /* 0x000000ffff767224 */ /* 0x000fe200078e0078 */
[----:B------:R-:W-:Y:S01]  /*26c0*/  ISETP.GE.AND P2, PT, R3, 0x21, PT ;  /* 0x000000210300780c */ /* 0x000fe20003f46270 */
[-C--:B------:R-:W-:Y:S01]  /*26d0*/  IMAD R6, R5, R138.reuse, R4 ;  /* 0x0000008a05067224 */ /* 0x080fe200078e0204 */
[----:B------:R-:W-:Y:S01]  /*26e0*/  ISETP.GE.AND P1, PT, R3, 0x41, PT ;  /* 0x000000410300780c */ /* 0x000fe20003f26270 */
[----:B------:R-:W-:-:S04]  /*26f0*/  IMAD.WIDE.U32 R4, R39, R138, R118 ;  /* 0x0000008a27047225 */ /* 0x000fc800078e0076 */
[----:B------:R-:W-:Y:S01]  /*2700*/  IMAD.WIDE.U32 R26, R81, c[0x0][0x290], R78 ;  /* 0x0000a400511a7a25 */ /* 0x000fe200078e004e */
[----:B------:R-:W-:Y:S02]  /*2710*/  IADD3 R5, R5, R6, RZ ;  /* 0x0000000605057210 */ /* 0x000fe40007ffe0ff */
[----:B------:R-:W-:Y:S01]  /*2720*/  @P3 LEA R8, P0, R4, c[0x0][0x220], 0x1 ;  /* 0x0000880004083a11 */ /* 0x000fe200078008ff */
[----:B------:R-:W-:-:S03]  /*2730*/  IMAD.WIDE.U32 R148, R32, 0x60, RZ ;  /* 0x0000006020947825 */ /* 0x000fc600078e00ff */
[----:B------:R-:W-:Y:S01]  /*2740*/  @P3 LEA.HI.X R9, R4, c[0x0][0x224], R5, 0x1, P0 ;  /* 0x0000890004093a11 */ /* 0x000fe200000f0c05 */
[C---:B------:R-:W-:Y:S01]  /*2750*/  IMAD R155, R140.reuse, c[0x0][0x284], RZ ;  /* 0x0000a1008c9b7a24 */ /* 0x040fe200078e02ff */
[----:B------:R-:W-:Y:S01]  /*2760*/  ISETP.GT.AND P0, PT, R3, 0x60, PT ;  /* 0x000000600300780c */ /* 0x000fe20003f04270 */
[----:B------:R-:W-:Y:S01]  /*2770*/  IMAD R3, R19, c[0x0][0x280], RZ ;  /* 0x0000a00013037a24 */ /* 0x000fe200078e02ff */
[----:B------:R-:W-:Y:S01]  /*2780*/  IADD3 R157, R149, UR5, RZ ;  /* 0x00000005959d7c10 */ /* 0x000fe2000fffe0ff */
[----:B------:R-:W-:Y:S01]  /*2790*/  @!PT LDS RZ, [RZ] ;  /* 0x00000000fffff984 */ /* 0x000fe20000000800 */
[----:B------:R-:W-:Y:S01]  /*27a0*/  @!PT LDS RZ, [RZ] ;  /* 0x00000000fffff984 */ /* 0x000fe20000000800 */
[----:B------:R-:W-:Y:S01]  /*27b0*/  @!PT LDS RZ, [RZ] ;  /* 0x00000000fffff984 */ /* 0x000fe20000000800 */
[----:B------:R1:W-:Y:S01]  /*27c0*/  @P3 LDGSTS.E.BYPASS.LTC128B.128 [R213+0x8100], [R8.64], !P6 ;  /* 0x0810000008d53fae */ /* 0x0003e2000f101d48 */
[C---:B------:R-:W-:Y:S02]  /*27d0*/  IMAD R156, R140.reuse, c[0x0][0x294], RZ ;  /* 0x0000a5008c9c7a24 */ /* 0x040fe400078e02ff */
[----:B------:R-:W-:Y:S01]  /*27e0*/  IMAD R15, R81, c[0x0][0x284], R3 ;  /* 0x0000a100510f7a24 */ /* 0x000fe200078e0203 */
[----:B------:R1:W-:Y:S01]  /*27f0*/  @P3 LDGSTS.E.BYPASS.LTC128B.128 [R213+0xb900], [R8.64+0x80], !P5 ;  /* 0x0b90008008d53fae */ /* 0x0003e2000e901d48 */
[----:B------:R-:W-:Y:S01]  /*2800*/  @P2 IADD3 R3, P3, R163, R4, RZ ;  /* 0x00000004a3032210 */ /* 0x000fe20007f7e0ff */
[----:B------:R-:W-:-:S03]  /*2810*/  IMAD.WIDE.U32 R142, R140, c[0x0][0x280], RZ ;  /* 0x0000a0008c8e7a25 */ /* 0x000fc600078e00ff */
[----:B------:R-:W-:Y:S01]  /*2820*/  @P2 IADD3.X R6, R5, R158, RZ, P3, !PT ;  /* 0x0000009e05062210 */ /* 0x000fe20001ffe4ff */
[----:B------:R-:W-:Y:S01]  /*2830*/  IMAD.MOV.U32 R160, RZ, RZ, c[0x0][0x290] ;  /* 0x0000a400ffa07624 */ /* 0x000fe200078e00ff */
[----:B------:R-:W-:Y:S01]  /*2840*/  @P2 LEA R22, P3, R3, c[0x0][0x220], 0x1 ;  /* 0x0000880003162a11 */ /* 0x000fe200078608ff */
[----:B------:R-:W-:-:S03]  /*2850*/  IMAD.WIDE.U32 R140, R140, c[0x0][0x290], RZ ;  /* 0x0000a4008c8c7a25 */ /* 0x000fc600078e00ff */
[----:B------:R-:W-:Y:S01]  /*2860*/  @P2 LEA.HI.X R23, R3, c[0x0][0x224], R6, 0x1, P3 ;  /* 0x0000890003172a11 */ /* 0x000fe200018f0c06 */
[----:B------:R-:W-:Y:S01]  /*2870*/  IMAD R3, R19, c[0x0][0x290], RZ ;  /* 0x0000a40013037a24 */ /* 0x000fe200078e02ff */
[----:B------:R-:W-:Y:S01]  /*2880*/  @P1 IADD3 R6, P3, R4, R10, RZ ;  /* 0x0000000a04061210 */ /* 0x000fe20007f7e0ff */
[C---:B------:R-:W-:Y:S01]  /*2890*/  IMAD.WIDE.U32 R18, R81.reuse, c[0x0][0x280], R78 ;  /* 0x0000a00051127a25 */ /* 0x040fe200078e004e */
[C---:B------:R-:W-:Y:S01]  /*28a0*/  SHF.L.U64.HI R152, R160.reuse, R152, c[0x0][0x294] ;  /* 0x0000a500a0987619 */ /* 0x040fe20000010298 */
[----:B------:R3:W-:Y:S01]  /*28b0*/  @P2 LDGSTS.E.BYPASS.LTC128B.128 [R215+0x9100], [R22.64], !P6 ;  /* 0x0910000016d72fae */ /* 0x0007e2000f101d48 */
[----:B------:R-:W-:Y:S01]  /*28c0*/  SHF.L.U32 R162, R160, 0x5, RZ ;  /* 0x00000005a0a27819 */ /* 0x000fe200000006ff */
[----:B------:R-:W-:Y:S01]  /*28d0*/  IMAD R3, R81, c[0x0][0x294], R3 ;  /* 0x0000a50051037a24 */ /* 0x000fe200078e0203 */
[----:B------:R-:W-:Y:S01]  /*28e0*/  IADD3 R156, R141, R156, RZ ;  /* 0x0000009c8d9c7210 */ /* 0x000fe20007ffe0ff */
[----:B------:R-:W-:Y:S01]  /*28f0*/  IMAD.IADD R21, R19, 0x1, R15 ;  /* 0x0000000113157824 */ /* 0x000fe200078e020f */
[----:B------:R3:W-:Y:S01]  /*2900*/  @P2 LDGSTS.E.BYPASS.LTC128B.128 [R215+0xc900], [R22.64+0x80], !P5 ;  /* 0x0c90008016d72fae */ /* 0x0007e2000e901d48 */
[----:B------:R-:W-:Y:S01]  /*2910*/  IMAD.MOV.U32 R20, RZ, RZ, R18 ;  /* 0x000000ffff147224 */ /* 0x000fe200078e0012 */
[----:B------:R-:W-:Y:S01]  /*2920*/  IADD3 R17, R3, R17, RZ ;  /* 0x0000001103117210 */ /* 0x000fe20007ffe0ff */
[----:B------:R-:W-:Y:S01]  /*2930*/  IMAD.WIDE.U32 R126, R31, c[0x0][0x1e8], RZ ;  /* 0x00007a001f7e7a25 */ /* 0x000fe200078e00ff */
[----:B------:R-:W-:-:S02]  /*2940*/  IADD3 R19, R27, R3, RZ ;  /* 0x000000031b137210 */ /* 0x000fc40007ffe0ff */
[----:B------:R-:W-:Y:S01]  /*2950*/  MOV R18, R26 ;  /* 0x0000001a00127202 */ /* 0x000fe20000000f00 */
[----:B-1----:R-:W-:-:S04]  /*2960*/  IMAD.WIDE.U32 R8, R81, c[0x0][0x280], R76 ;  /* 0x0000a00051087a25 */ /* 0x002fc800078e004c */
[----:B------:R-:W-:Y:S01]  /*2970*/  IMAD.MOV.U32 R24, RZ, RZ, R8 ;  /* 0x000000ffff187224 */ /* 0x000fe200078e0008 */
[----:B------:R-:W-:Y:S01]  /*2980*/  @P1 IADD3.X R8, R5, UR12, R11, P3, !PT ;  /* 0x0000000c05081c10 */ /* 0x000fe20009ffe40b */
[----:B------:R-:W-:Y:S01]  /*2990*/  @P0 IMAD.WIDE.U32 R4, R32, 0x60, R4 ;  /* 0x0000006020040825 */ /* 0x000fe200078e0004 */
[----:B------:R-:W-:-:S03]  /*29a0*/  @P1 LEA R10, P3, R6, c[0x0][0x220], 0x1 ;  /* 0x00008800060a1a11 */ /* 0x000fc600078608ff */
[----:B------:R-:W-:Y:S01]  /*29b0*/  IMAD.IADD R25, R15, 0x1, R9 ;  /* 0x000000010f197824 */ /* 0x000fe200078e0209 */
[----:B------:R-:W-:Y:S01]  /*29c0*/  @P1 LEA.HI.X R11, R6, c[0x0][0x224], R8, 0x1, P3 ;  /* 0x00008900060b1a11 */ /* 0x000fe200018f0c08 */
[----:B-----5:R-:W-:Y:S01]  /*29d0*/  IMAD.WIDE.U32 R104, R137, c[0x0][0x290], R16 ;  /* 0x0000a40089687a25 */ /* 0x020fe200078e0010 */
[----:B------:R-:W-:Y:S02]  /*29e0*/  @P0 IADD3 R3, R5, UR5, RZ ;  /* 0x0000000505030c10 */ /* 0x000fe4000fffe0ff */
[C---:B------:R-:W-:Y:S01]  /*29f0*/  @P0 LEA R8, P3, R4.reuse, c[0x0][0x220], 0x1 ;  /* 0x0000880004080a11 */ /* 0x040fe200078608ff */
[----:B------:R3:W-:Y:S01]  /*2a00*/  @P1 LDGSTS.E.BYPASS.LTC128B.128 [R215+0xa100], [R10.64], !P6 ;  /* 0x0a1000000ad71fae */ /* 0x0007e2000f101d48 */
[----:B------:R-:W-:Y:S02]  /*2a10*/  IMAD.WIDE.U32 R100, R137, c[0x0][0x290], R18 ;  /* 0x0000a40089647a25 */ /* 0x000fe400078e0012 */
[----:B------:R-:W-:Y:S01]  /*2a20*/  @P0 LEA.HI.X R9, R4, c[0x0][0x224], R3, 0x1, P3 ;  /* 0x0000890004090a11 */ /* 0x000fe200018f0c03 */
[----:B------:R3:W-:Y:S01]  /*2a30*/  @P1 LDGSTS.E.BYPASS.LTC128B.128 [R215+0xd900], [R10.64+0x80], !P5 ;  /* 0x0d9000800ad71fae */ /* 0x0007e2000e901d48 */
[----:B------:R-:W-:Y:S01]  /*2a40*/  SHF.R.S32.HI R4, RZ, 0x1f, R137 ;  /* 0x0000001fff047819 */ /* 0x000fe20000011489 */
[----:B------:R-:W-:-:S02]  /*2a50*/  IMAD.MOV.U32 R3, RZ, RZ, c[0x0][0x27c] ;  /* 0x00009f00ff037624 */ /* 0x000fc400078e00ff */
[----:B------:R3:W-:Y:S01]  /*2a60*/  @P0 LDGSTS.E.BYPASS.LTC128B.128 [R215+0xb100], [R8.64], !P6 ;  /* 0x0b10000008d70fae */ /* 0x0007e2000f101d48 */
[----:B------:R-:W-:Y:S02]  /*2a70*/  IMAD.WIDE.U32 R124, R31, c[0x0][0x210], RZ ;  /* 0x000084001f7c7a25 */ /* 0x000fe400078e00ff */
[----:B------:R-:W-:Y:S01]  /*2a80*/  SHF.L.U32 R83, R3, 0x1, RZ ;  /* 0x0000000103537819 */ /* 0x000fe200000006ff */
[----:B------:R3:W-:Y:S01]  /*2a90*/  @P0 LDGSTS.E.BYPASS.LTC128B.128 [R215+0xe900], [R8.64+0x80], !P5 ;  /* 0x0e90008008d70fae */ /* 0x0007e2000e901d48 */
[C---:B------:R-:W-:Y:S02]  /*2aa0*/  IMAD R5, R4.reuse, c[0x0][0x290], RZ ;  /* 0x0000a40004057a24 */ /* 0x040fe400078e02ff */
[----:B------:R-:W-:Y:S01]  /*2ab0*/  IMAD R6, R4, c[0x0][0x280], RZ ;  /* 0x0000a00004067a24 */ /* 0x000fe200078e02ff */
[----:B------:R-:W0:Y:S01]  /*2ac0*/  LDGDEPBAR ;  /* 0x00000000000079af */ /* 0x000e220000000000 */
[C---:B------:R-:W-:Y:S01]  /*2ad0*/  IMAD R3, R137.reuse, c[0x0][0x294], R5 ;  /* 0x0000a50089037a24 */ /* 0x040fe200078e0205 */
[----:B------:R-:W-:Y:S01]  /*2ae0*/  WARPSYNC 0xffffffff ;  /* 0xffffffff00007948 */ /* 0x000fe20003800000 */
[----:B------:R-:W-:-:S02]  /*2af0*/  IMAD R4, R137, c[0x0][0x284], R6 ;  /* 0x0000a10089047a24 */ /* 0x000fc400078e0206 */
[----:B------:R-:W-:Y:S01]  /*2b00*/  IMAD.WIDE.U32 R106, R137, c[0x0][0x280], R24 ;  /* 0x0000a000896a7a25 */ /* 0x000fe200078e0018 */
[----:B------:R-:W-:Y:S02]  /*2b10*/  IADD3 R111, R3, R105, RZ ;  /* 0x00000069036f7210 */ /* 0x000fe40007ffe0ff */
[----:B------:R-:W-:Y:S01]  /*2b20*/  IADD3 R109, R101, R3, RZ ;  /* 0x00000003656d7210 */ /* 0x000fe20007ffe0ff */
[----:B------:R-:W-:-:S04]  /*2b30*/  IMAD.WIDE.U32 R102, R137, c[0x0][0x280], R20 ;  /* 0x0000a00089667a25 */ /* 0x000fc800078e0014 */
[----:B------:R-:W-:Y:S02]  /*2b40*/  IMAD.SHL.U32 R161, R147, 0x20, RZ ;  /* 0x0000002093a17824 */ /* 0x000fe400078e00ff */
[----:B------:R-:W-:Y:S02]  /*2b50*/  IMAD.IADD R155, R143, 0x1, R155 ;  /* 0x000000018f9b7824 */ /* 0x000fe400078e029b */
[C---:B------:R-:W-:Y:S02]  /*2b60*/  IMAD R134, R31.reuse, c[0x0][0x1ec], R127 ;  /* 0x00007b001f867a24 */ /* 0x040fe400078e027f */
[----:B------:R-:W-:Y:S02]  /*2b70*/  IMAD R133, R31, c[0x0][0x214], R125 ;  /* 0x000085001f857a24 */ /* 0x000fe400078e027d */
[----:B------:R-:W-:Y:S02]  /*2b80*/  IMAD.IADD R112, R4, 0x1, R107 ;  /* 0x0000000104707824 */ /* 0x000fe400078e026b */
[----:B------:R-:W-:Y:S01]  /*2b90*/  IMAD.IADD R110, R103, 0x1, R4 ;  /* 0x00000001676e7824 */ /* 0x000fe200078e0204 */
[----:B--2---:R-:W-:Y:S01]  /*2ba0*/  @P4 SHF.R.S32.HI R5, RZ, 0x1f, R28 ;  /* 0x0000001fff054819 */ /* 0x004fe2000001141c */
[----:B------:R-:W-:Y:S01]  /*2bb0*/  @!P4 IMAD.MOV.U32 R5, RZ, RZ, R34 ;  /* 0x000000ffff05c224 */ /* 0x000fe200078e0022 */
[----:B------:R-:W-:-:S03]  /*2bc0*/  @!P4 MOV R28, R33 ;  /* 0x00000021001cc202 */ /* 0x000fc60000000f00 */
[----:B------:R-:W-:Y:S02]  /*2bd0*/  IMAD R5, R5, c[0x0][0x2b0], RZ ;  /* 0x0000ac0005057a24 */ /* 0x000fe400078e02ff */
[----:B------:R-:W-:-:S04]  /*2be0*/  IMAD.WIDE.U32 R122, R28, c[0x0][0x2b0], RZ ;  /* 0x0000ac001c7a7a25 */ /* 0x000fc800078e00ff */
[----:B------:R-:W-:-:S05]  /*2bf0*/  IMAD R5, R28, c[0x0][0x2b4], R5 ;  /* 0x0000ad001c057a24 */ /* 0x000fca00078e0205 */
[----:B------:R-:W-:Y:S02]  /*2c00*/  IADD3 R132, R123, R5, RZ ;  /* 0x000000057b847210 */ /* 0x000fe40007ffe0ff */
[----:B---3--:R-:W-:Y:S01]  /*2c10*/  ISETP.GE.AND P2, PT, R76, c[0x0][0x27c], PT ;  /* 0x00009f004c007a0c */ /* 0x008fe20003f46270 */
[----:B------:R-:W-:Y:S01]  /*2c20*/  IMAD.WIDE.U32 R4, R31, c[0x0][0x260], R76 ;  /* 0x000098001f047a25 */ /* 0x000fe200078e004c */
[----:B------:R-:W-:Y:S01]  /*2c30*/  IADD3 R11, R81, 0x20, RZ ;  /* 0x00000020510b7810 */ /* 0x000fe20007ffe0ff */
[----:B------:R-:W-:Y:S01]  /*2c40*/  BAR.SYNC.DEFER_BLOCKING 0x0 ;  /* 0x0000000000007b1d */ /* 0x000fe20000010000 */
[----:B------:R-:W-:Y:S01]  /*2c50*/  SEL R3, RZ, c[0x0][0x27c], !P2 ;  /* 0x00009f00ff037a07 */ /* 0x000fe20005000000 */
[----:B------:R-:W-:Y:S01]  /*2c60*/  IMAD R9, R31, c[0x0][0x264], R5 ;  /* 0x000099001f097a24 */ /* 0x000fe200078e0205 */
[C---:B------:R-:W-:Y:S01]  /*2c70*/  IADD3 R23, R81.reuse, 0x40, RZ ;  /* 0x0000004051177810 */ /* 0x040fe20007ffe0ff */
[----:B------:R-:W-:Y:S01]  /*2c80*/  IMAD.SHL.U32 R22, R81, 0x40, RZ ;  /* 0x0000004051167824 */ /* 0x000fe200078e00ff */
[----:B------:R-:W-:Y:S01]  /*2c90*/  LOP3.LUT R236, R236, 0xffffffef, RZ, 0xc0, !PT ;  /* 0xffffffefecec7812 */ /* 0x000fe200078ec0ff */
[----:B------:R-:W-:Y:S01]  /*2ca0*/  IMAD.IADD R3, R76, 0x1, R3 ;  /* 0x000000014c037824 */ /* 0x000fe200078e0203 */
[----:B------:R-:W-:Y:S01]  /*2cb0*/  UMOV UR12, 0x60 ;  /* 0x00000060000c7882 */ /* 0x000fe20000000000 */
[----:B------:R-:W-:Y:S01]  /*2cc0*/  IMAD.SHL.U32 R11, R11, 0x40, RZ ;  /* 0x000000400b0b7824 */ /* 0x000fe200078e00ff */
[----:B------:R-:W-:Y:S01]  /*2cd0*/  LOP3.LUT R22, R22, 0x1c0, RZ, 0xc0, !PT ;  /* 0x000001c016167812 */ /* 0x000fe200078ec0ff */
[----:B------:R-:W-:Y:S01]  /*2ce0*/  IMAD.MOV.U32 R8, RZ, RZ, R4 ;  /* 0x000000ffff087224 */ /* 0x000fe200078e0004 */
[----:B------:R-:W-:Y:S01]  /*2cf0*/  SHF.R.S32.HI R5, RZ, 0x1f, R3 ;  /* 0x0000001fff057819 */ /* 0x000fe20000011403 */
[----:B------:R-:W-:Y:S01]  /*2d00*/  IMAD R6, R29, c[0x0][0x268], RZ ;  /* 0x00009a001d067a24 */ /* 0x000fe200078e02ff */
[----:B------:R-:W-:Y:S01]  /*2d10*/  LOP3.LUT R11, R11, 0x1c0, RZ, 0xc0, !PT ;  /* 0x000001c00b0b7812 */ /* 0x000fe200078ec0ff */
[C---:B------:R-:W-:Y:S01]  /*2d20*/  IMAD.WIDE.U32 R98, R30.reuse, c[0x0][0x268], R8 ;  /* 0x00009a001e627a25 */ /* 0x040fe200078e0008 */
[CC--:B------:R-:W-:Y:S01]  /*2d30*/  LEA.HI R10, R5.reuse, R3.reuse, RZ, 0x6 ;  /* 0x00000003050a7211 */ /* 0x0c0fe200078f30ff */
[----:B------:R-:W-:Y:S01]  /*2d40*/  ULDC.64 UR4, c[0x0][0x280] ;  /* 0x0000a00000047ab9 */ /* 0x000fe20000000a00 */
[----:B------:R-:W-:Y:S01]  /*2d50*/  LEA.HI R3, R5, R3, RZ, 0x3 ;  /* 0x0000000305037211 */ /* 0x000fe200078f18ff */
[----:B------:R-:W-:Y:S01]  /*2d60*/  IMAD.SHL.U32 R23, R23, 0x40, RZ ;  /* 0x0000004017177824 */ /* 0x000fe200078e00ff */
[----:B------:R-:W-:Y:S01]  /*2d70*/  SHF.R.S32.HI R4, RZ, 0x6, R10 ;  /* 0x00000006ff047819 */ /* 0x000fe2000001140a */
[----:B------:R-:W-:Y:S01]  /*2d80*/  IMAD R15, R30, c[0x0][0x26c], R6 ;  /* 0x00009b001e0f7a24 */ /* 0x000fe200078e0206 */
[--C-:B------:R-:W-:Y:S01]  /*2d90*/  LOP3.LUT R5, R22, 0x38, R3.reuse, 0xf8, !PT ;  /* 0x0000003816057812 */ /* 0x100fe200078ef803 */
[----:B------:R-:W-:Y:S01]  /*2da0*/  IMAD.SHL.U32 R22, R81, 0x40, RZ ;  /* 0x0000004051167824 */ /* 0x000fe200078e00ff */
[----:B------:R-:W-:Y:S01]  /*2db0*/  LOP3.LUT R8, R11, 0x38, R3, 0xf8, !PT ;  /* 0x000000380b087812 */ /* 0x000fe200078ef803 */
[C---:B------:R-:W-:Y:S01]  /*2dc0*/  IMAD R10, R4.reuse, 0x1c00, R7 ;  /* 0x00001c00040a7824 */ /* 0x040fe200078e0207 */
[----:B------:R-:W-:Y:S01]  /*2dd0*/  IADD3 R11, R81, 0x20, RZ ;  /* 0x00000020510b7810 */ /* 0x000fe20007ffe0ff */
[----:B------:R-:W-:Y:S01]  /*2de0*/  IMAD R6, R4, 0x1c00, R12 ;  /* 0x00001c0004067824 */ /* 0x000fe200078e020c */
[----:B------:R-:W-:Y:S01]  /*2df0*/  LOP3.LUT R22, R22, 0x1c0, RZ, 0xc0, !PT ;  /* 0x000001c016167812 */ /* 0x000fe200078ec0ff */
[----:B------:R-:W-:Y:S01]  /*2e00*/  IMAD.MOV.U32 R166, RZ, RZ, c[0x0][0x2b8] ;  /* 0x0000ae00ffa67624 */ /* 0x000fe200078e00ff */
[----:B------:R-:W-:Y:S01]  /*2e10*/  LOP3.LUT R23, R23, 0x1c0, RZ, 0xc0, !PT ;  /* 0x000001c017177812 */ /* 0x000fe200078ec0ff */
[----:B------:R-:W-:Y:S01]  /*2e20*/  IMAD.SHL.U32 R11, R11, 0x40, RZ ;  /* 0x000000400b0b7824 */ /* 0x000fe200078e00ff */
[----:B------:R-:W-:Y:S01]  /*2e30*/  SHF.R.U32.HI R22, RZ, 0x3, R22 ;  /* 0x00000003ff167819 */ /* 0x000fe20000011616 */
[----:B------:R-:W-:Y:S01]  /*2e40*/  IMAD.MOV.U32 R165, RZ, RZ, c[0x0][0x27c] ;  /* 0x00009f00ffa57624 */ /* 0x000fe200078e00ff */
[----:B------:R-:W-:Y:S01]  /*2e50*/  ISETP.NE.AND P1, PT, R166, 0x1, PT ;  /* 0x00000001a600780c */ /* 0x000fe20003f25270 */
[----:B------:R-:W-:Y:S01]  /*2e60*/  IMAD.MOV.U32 R150, RZ, RZ, 0x6 ;  /* 0x00000006ff967424 */ /* 0x000fe200078e00ff */
[----:B------:R-:W-:Y:S01]  /*2e70*/  LOP3.LUT R11, R11, 0x1c0, RZ, 0xc0, !PT ;  /* 0x000001c00b0b7812 */ /* 0x000fe200078ec0ff */
[----:B------:R-:W-:Y:S01]  /*2e80*/  UIMAD.WIDE.U32 UR10, UR4, 0x60, URZ ;  /* 0x00000060040a78a5 */ /* 0x000fe2000f8e003f */
[----:B------:R-:W-:Y:S01]  /*2e90*/  LOP3.LUT R9, R5, R22, RZ, 0x3c, !PT ;  /* 0x0000001605097212 */ /* 0x000fe200078e3cff */
[----:B------:R-:W-:Y:S01]  /*2ea0*/  UIMAD UR13, UR12, UR5, URZ ;  /* 0x000000050c0d72a4 */ /* 0x000fe2000f8e023f */
[----:B------:R-:W-:Y:S01]  /*2eb0*/  IADD3 R22, R81, 0x60, RZ ;  /* 0x0000006051167810 */ /* 0x000fe20007ffe0ff */
[----:B------:R-:W-:Y:S01]  /*2ec0*/  IMAD.SHL.U32 R159, R147, 0x40, RZ ;  /* 0x00000040939f7824 */ /* 0x000fe200078e00ff */
[----:B------:R-:W-:Y:S01]  /*2ed0*/  SHF.R.U32.HI R11, RZ, 0x3, R11 ;  /* 0x00000003ff0b7819 */ /* 0x000fe2000001160b */
[----:B------:R-:W-:Y:S01]  /*2ee0*/  ULDC.64 UR4, c[0x0][0x290] ;  /* 0x0000a40000047ab9 */ /* 0x000fe20000000a00 */
[----:B------:R-:W-:Y:S01]  /*2ef0*/  ISETP.GE.AND P0, PT, R165, 0x1, PT ;  /* 0x00000001a500780c */ /* 0x000fe20003f06270 */
[----:B------:R-:W-:Y:S01]  /*2f00*/  IMAD.SHL.U32 R22, R22, 0x40, RZ ;  /* 0x0000004016167824 */ /* 0x000fe200078e00ff */
[----:B------:R-:W-:Y:S01]  /*2f10*/  LOP3.LUT R5, R8, R11, RZ, 0x3c, !PT ;  /* 0x0000000b08057212 */ /* 0x000fe200078e3cff */
[----:B------:R-:W-:Y:S01]  /*2f20*/  IMAD.IADD R11, R10, 0x1, R9 ;  /* 0x000000010a0b7824 */ /* 0x000fe200078e0209 */
[----:B------:R-:W-:Y:S01]  /*2f30*/  LOP3.LUT R236, R236, 0xfffffff7, RZ, 0xc0, !PT ;  /* 0xfffffff7ecec7812 */ /* 0x000fe200078ec0ff */
[----:B------:R-:W-:Y:S01]  /*2f40*/  IMAD R9, R4, 0x1c00, R13 ;  /* 0x00001c0004097824 */ /* 0x000fe200078e020d */
[----:B------:R-:W-:Y:S01]  /*2f50*/  LOP3.LUT R22, R22, 0x1c0, RZ, 0xc0, !PT ;  /* 0x000001c016167812 */ /* 0x000fe200078ec0ff */
[----:B------:R-:W-:Y:S01]  /*2f60*/  IMAD.IADD R10, R6, 0x1, R5 ;  /* 0x00000001060a7824 */ /* 0x000fe200078e0205 */
[--C-:B------:R-:W-:Y:S01]  /*2f70*/  LOP3.LUT R5, R23, 0x38, R3.reuse, 0xf8, !PT ;  /* 0x0000003817057812 */ /* 0x100fe200078ef803 */
[----:B------:R-:W-:Y:S01]  /*2f80*/  UIMAD.WIDE.U32 UR16, UR4, 0x60, URZ ;  /* 0x00000060041078a5 */ /* 0x000fe2000f8e003f */
[C---:B------:R-:W-:Y:S01]  /*2f90*/  IADD3 R23, R81.reuse, 0x40, RZ ;  /* 0x0000004051177810 */ /* 0x040fe20007ffe0ff */
[----:B------:R-:W-:Y:S01]  /*2fa0*/  UIMAD UR5, UR12, UR5, URZ ;  /* 0x000000050c0572a4 */ /* 0x000fe2000f8e023f */
[----:B------:R-:W-:Y:S01]  /*2fb0*/  LOP3.LUT R6, R22, 0x38, R3, 0xf8, !PT ;  /* 0x0000003816067812 */ /* 0x000fe200078ef803 */
[----:B------:R-:W-:Y:S01]  /*2fc0*/  ULDC UR4, c[0x0][0x238] ;  /* 0x00008e0000047ab9 */ /* 0x000fe20000000800 */
[----:B------:R-:W-:Y:S01]  /*2fd0*/  IADD3 R22, R81, 0x60, RZ ;  /* 0x0000006051167810 */ /* 0x000fe20007ffe0ff */
[----:B------:R-:W-:Y:S01]  /*2fe0*/  IMAD.SHL.U32 R23, R23, 0x40, RZ ;  /* 0x0000004017177824 */ /* 0x000fe200078e00ff */
[----:B------:R-:W-:Y:S01]  /*2ff0*/  LOP3.LUT R94, R3, 0xfffffff8, RZ, 0xc0, !PT ;  /* 0xfffffff8035e7812 */ /* 0x000fe200078ec0ff */
[----:B------:R-:W-:Y:S01]  /*3000*/  UMOV UR12, 0x6 ;  /* 0x00000006000c7882 */ /* 0x000fe20000000000 */
[----:B------:R-:W-:Y:S01]  /*3010*/  @P1 LOP3.LUT R236, R236, 0x8, RZ, 0xfc, !PT ;  /* 0x00000008ecec1812 */ /* 0x000fe200078efcff */
[----:B------:R-:W-:Y:S01]  /*3020*/  IMAD.SHL.U32 R22, R22, 0x40, RZ ;  /* 0x0000004016167824 */ /* 0x000fe200078e00ff */
[----:B------:R-:W-:Y:S01]  /*3030*/  LOP3.LUT R23, R23, 0x1c0, RZ, 0xc0, !PT ;  /* 0x000001c017177812 */ /* 0x000fe200078ec0ff */
[----:B------:R-:W-:Y:S01]  /*3040*/  ULDC UR15, c[0x0][0x23c] ;  /* 0x00008f00000f7ab9 */ /* 0x000fe20000000800 */
[----:B------:R-:W-:Y:S01]  /*3050*/  SHF.L.U64.HI R147, R147, R150, c[0x0][0x284] ;  /* 0x0000a10093937619 */ /* 0x000fe20000010296 */
[----:B------:R-:W-:Y:S01]  /*3060*/  IMAD.SHL.U32 R164, R32, 0x40, RZ ;  /* 0x0000004020a47824 */ /* 0x000fe200078e00ff */
[----:B------:R-:W-:Y:S01]  /*3070*/  LOP3.LUT R22, R22, 0x1c0, RZ, 0xc0, !PT ;  /* 0x000001c016167812 */ /* 0x000fe200078ec0ff */
[----:B------:R-:W-:Y:S01]  /*3080*/  IMAD.IADD R97, R99, 0x1, R15 ;  /* 0x0000000163617824 */ /* 0x000fe200078e020f */
[----:B------:R-:W-:Y:S01]  /*3090*/  SHF.R.U32.HI R23, RZ, 0x3, R23 ;  /* 0x00000003ff177819 */ /* 0x000fe20000011617 */
[----:B------:R-:W-:Y:S01]  /*30a0*/  IMAD.SHL.U32 R131, R11, 0x2, RZ ;  /* 0x000000020b837824 */ /* 0x000fe200078e00ff */
[----:B------:R-:W-:Y:S01]  /*30b0*/  SHF.R.U32.HI R22, RZ, 0x3, R22 ;  /* 0x00000003ff167819 */ /* 0x000fe20000011616 */
[----:B------:R-:W-:Y:S01]  /*30c0*/  IMAD.SHL.U32 R130, R10, 0x2, RZ ;  /* 0x000000020a827824 */ /* 0x000fe200078e00ff */
[----:B------:R-:W-:Y:S01]  /*30d0*/  LOP3.LUT R8, R5, R23, RZ, 0x3c, !PT ;  /* 0x0000001705087212 */ /* 0x000fe200078e3cff */
[----:B------:R-:W-:Y:S01]  /*30e0*/  IMAD R5, R4, 0x1c00, R14 ;  /* 0x00001c0004057824 */ /* 0x000fe200078e020e */
[----:B------:R-:W-:Y:S01]  /*30f0*/  LOP3.LUT R4, R6, R22, RZ, 0x3c, !PT ;  /* 0x0000001606047212 */ /* 0x000fe200078e3cff */
[----:B------:R-:W-:Y:S01]  /*3100*/  USHF.L.U64.HI UR15, UR4, UR12, UR15 ;  /* 0x0000000c040f7299 */ /* 0x000fe2000801020f */
[----:B------:R-:W-:Y:S01]  /*3110*/  SHF.L.U64.HI R150, R160, R150, c[0x0][0x294] ;  /* 0x0000a500a0967619 */ /* 0x000fe20000010296 */
[----:B------:R-:W-:Y:S01]  /*3120*/  IMAD.IADD R6, R9, 0x1, R8 ;  /* 0x0000000109067824 */ /* 0x000fe200078e0208 */
[----:B------:R-:W-:Y:S01]  /*3130*/  ISETP.GE.AND P6, PT, R76, c[0x0][0x1d4], PT ;  /* 0x000075004c007a0c */ /* 0x000fe20003fc6270 */
[----:B------:R-:W-:Y:S01]  /*3140*/  IMAD.IADD R4, R5, 0x1, R4 ;  /* 0x0000000105047824 */ /* 0x000fe200078e0204 */
[----:B------:R-:W-:Y:S01]  /*3150*/  SHF.R.S32.HI R74, RZ, 0x3, R3 ;  /* 0x00000003ff4a7819 */ /* 0x000fe20000011403 */
[----:B------:R-:W-:Y:S01]  /*3160*/  IMAD.SHL.U32 R160, R160, 0x40, RZ ;  /* 0x00000040a0a07824 */ /* 0x000fe200078e00ff */
[----:B------:R-:W-:Y:S01]  /*3170*/  SHF.R.S32.HI R108, RZ, 0x1f, R94 ;  /* 0x0000001fff6c7819 */ /* 0x000fe2000001145e */
[----:B------:R-:W-:Y:S01]  /*3180*/  IMAD.SHL.U32 R129, R6, 0x2, RZ ;  /* 0x0000000206817824 */ /* 0x000fe200078e00ff */
[----:B------:R-:W-:Y:S01]  /*3190*/  @P0 LOP3.LUT R236, R236, 0x10, RZ, 0xfc, !PT ;  /* 0x00000010ecec0812 */ /* 0x000fe200078efcff */
[----:B------:R-:W-:Y:S01]  /*31a0*/  IMAD.SHL.U32 R128, R4, 0x2, RZ ;  /* 0x0000000204807824 */ /* 0x000fe200078e00ff */
[----:B------:R-:W-:-:S02]  /*31b0*/  UIADD3 UR13, UR11, UR13, URZ ;  /* 0x0000000d0b0d7290 */ /* 0x000fc4000fffe03f */
[----:B------:R-:W-:Y:S02]  /*31c0*/  UIADD3 UR14, UR17, UR5, URZ ;  /* 0x00000005110e7290 */ /* 0x000fe4000fffe03f */
[----:B------:R-:W-:Y:S02]  /*31d0*/  ULDC.U8 UR4, c[0x0][0x298] ;  /* 0x0000a60000047ab9 */ /* 0x000fe40000000000 */
.L_x_390:
[----:B----4-:R-:W-:Y:S01]  /*31e0*/  IMAD R3, R39, 0x70, R0 ;  /* 0x0000007027037824 */ /* 0x010fe200078e0200 */
[----:B------:R-:W-:Y:S01]  /*31f0*/  ISETP.NE.AND P1, PT, R166, 0x1, PT ;  /* 0x00000001a600780c */ /* 0x000fe20003f25270 */
[----:B------:R-:W-:Y:S01]  /*3200*/  IMAD.MOV.U32 R95, RZ, RZ, RZ ;  /* 0x000000ffff5f7224 */ /* 0x000fe200078e00ff */
[----:B------:R-:W-:Y:S04]  /*3210*/  DEPBAR.LE SB0, 0x0 ;  /* 0x000080000000791a */ /* 0x000fe80000000000 */
[----:B------:R-:W-:Y:S01]  /*3220*/  ISETP.GE.AND P0, PT, R3, R2, PT ;  /* 0x000000020300720c */ /* 0x000fe20003f06270 */
[----:B------:R-:W-:Y:S01]  /*3230*/  IMAD.IADD R3, R135, 0x1, R3 ;  /* 0x0000000187037824 */ /* 0x000fe200078e0203 */
[----:B------:R-:W-:Y:S01]  /*3240*/  WARPSYNC 0xffffffff ;  /* 0xffffffff00007948 */ /* 0x000fe20003800000 */
[----:B------:R-:W-:Y:S01]  /*3250*/  ISETP.GE.AND P3, PT, R165, 0x1, PT ;  /* 0x00000001a500780c */ /* 0x000fe20003f66270 */
[----:B------:R-:W-:Y:S01]  /*3260*/  BSSY B2, `(.L_x_342) ;  /* 0x0000565000027945 */ /* 0x000fe20003800000 */
[----:B-1----:R-:W-:Y:S01]  /*3270*/  IMAD.MOV.U32 R4, RZ, RZ, R3 ;  /* 0x000000ffff047224 */ /* 0x002fe200078e0003 */
[----:B------:R-:W-:Y:S01]  /*3280*/  ISETP.GT.OR P0, PT, R0, 0x6f, P0 ;  /* 0x0000006f0000780c */ /* 0x000fe20000704670 */
[----:B------:R-:W-:Y:S05]  /*3290*/  @P1 IMAD.HI.U32 R5, R3, c[0x0][0x2bc], RZ ;  /* 0x0000af0003051a27 */ /* 0x000fea00078e00ff */
[----:B------:R-:W-:Y:S07]  /*32a0*/  @P1 SHF.R.U32.HI R4, RZ, c[0x0][0x2c0], R5 ;  /* 0x0000b000ff041a19 */ /* 0x000fee0000011605 */
[C---:B------:R-:W-:Y:S04]  /*32b0*/  @!P0 IADD3 R5, P1, R4.reuse, R122, RZ ;  /* 0x0000007a04058210 */ /* 0x040fe80007f3e0ff */
[----:B------:R-:W-:Y:S01]  /*32c0*/  @!P0 LEA.HI.X.SX32 R6, R4, R132, 0x1, P1 ;  /* 0x0000008404068211 */ /* 0x000fe200008f0eff */
[----:B------:R-:W-:Y:S01]  /*32d0*/  IMAD.MOV R4, RZ, RZ, -R4 ;  /* 0x000000ffff047224 */ /* 0x000fe200078e0a04 */
[C---:B------:R-:W-:Y:S03]  /*32e0*/  @!P0 LEA R8, P1, R5.reuse, c[0x0][0x2a0], 0x2 ;  /* 0x0000a80005088a11 */ /* 0x040fe600078210ff */
[----:B------:R-:W-:Y:S01]  /*32f0*/  IMAD R96, R4, c[0x0][0x2b8], R3 ;  /* 0x0000ae0004607a24 */ /* 0x000fe200078e0203 */
[----:B------:R-:W-:Y:S03]  /*3300*/  @!P0 LEA.HI.X R9, R5, c[0x0][0x2a4], R6, 0x2, P1 ;  /* 0x0000a90005098a11 */ /* 0x000fe600008f1406 */
[C---:B------:R-:W-:Y:S01]  /*3310*/  IMAD.WIDE.U32 R4, R96.reuse, c[0x0][0x1e0], RZ ;  /* 0x0000780060047a25 */ /* 0x040fe200078e00ff */
[----:B------:R-:W-:Y:S01]  /*3320*/  SHF.R.S32.HI R113, RZ, 0x1f, R96 ;  /* 0x0000001fff717819 */ /* 0x000fe20000011460 */
[----:B------:R-:W2:Y:S04]  /*3330*/  @!P0 LDG.E R95, [R8.64] ;  /* 0x00000008085f8981 */ /* 0x000ea8000c1e1900 */
[----:B------:R-:W-:Y:S01]  /*3340*/  IMAD R3, R113, c[0x0][0x1e0], RZ ;  /* 0x0000780071037a24 */ /* 0x000fe200078e02ff */
[----:B------:R-:W-:Y:S03]  /*3350*/  BAR.SYNC.DEFER_BLOCKING 0x0 ;  /* 0x0000000000007b1d */ /* 0x000fe60000010000 */
[----:B------:R-:W-:Y:S04]  /*3360*/  IMAD R3, R96, c[0x0][0x1e4], R3 ;  /* 0x0000790060037a24 */ /* 0x000fe800078e0203 */
[----:B------:R-:W-:Y:S01]  /*3370*/  IMAD.IADD R5, R5, 0x1, R3 ;  /* 0x0000000105057824 */ /* 0x000fe200078e0203 */
[----:B--2---:R-:W-:Y:S03]  /*3380*/  SHF.R.S32.HI R114, RZ, 0x1f, R95 ;  /* 0x0000001fff727819 */ /* 0x004fe6000001145f */
[C---:B------:R-:W-:Y:S04]  /*3390*/  IMAD.WIDE.U32 R4, R95.reuse, c[0x0][0x1f0], R4 ;  /* 0x00007c005f047a25 */ /* 0x040fe800078e0004 */
[----:B------:R-:W-:Y:S01]  /*33a0*/  IMAD R6, R114, c[0x0][0x1f0], RZ ;  /* 0x00007c0072067a24 */ /* 0x000fe200078e02ff */
[----:B------:R-:W-:Y:S03]  /*33b0*/  IADD3 R3, P0, R126, R4, RZ ;  /* 0x000000047e037210 */ /* 0x000fe60007f1e0ff */
[----:B------:R-:W-:Y:S05]  /*33c0*/  IMAD R6, R95, c[0x0][0x1f4], R6 ;  /* 0x00007d005f067a24 */ /* 0x000fea00078e0206 */
[----:B------:R-:W-:Y:S02]  /*33d0*/  IADD3.X R4, R134, R5, R6, P0, !PT ;  /* 0x0000000586047210 */ /* 0x000fe400007fe406 */
[C---:B---3--:R-:W-:Y:S04]  /*33e0*/  LEA R93, P0, R3.reuse, c[0x0][0x1c8], 0x1 ;  /* 0x00007200035d7a11 */ /* 0x048fe800078008ff */
[----:B------:R-:W-:Y:S01]  /*33f0*/  LEA.HI.X R92, R3, c[0x0][0x1cc], R4, 0x1, P0 ;  /* 0x00007300035c7a11 */ /* 0x000fe200000f0c04 */
[----:B------:R-:W-:-:S05]  /*3400*/  @!P3 BRA `(.L_x_343) ;  /* 0x000050800000b947 */ /* 0x000fca0003800000 */
[-C--:B------:R-:W-:Y:S01]  /*3410*/  IMAD R5, R155, R39.reuse, RZ ;  /* 0x000000279b057224 */ /* 0x080fe200078e02ff */
[----:B------:R-:W-:Y:S01]  /*3420*/  ISETP.NE.AND P0, PT, RZ, UR4, PT ;  /* 0x00000004ff007c0c */ /* 0x000fe2000bf05270 */
[-C--:B------:R-:W-:Y:S01]  /*3430*/  IMAD R4, R156, R39.reuse, RZ ;  /* 0x000000279c047224 */ /* 0x080fe200078e02ff */
[----:B------:R-:W-:Y:S01]  /*3440*/  SHF.R.S32.HI R3, RZ, 0x1f, R39 ;  /* 0x0000001fff037819 */ /* 0x000fe20000011427 */
[----:B------:R-:W-:Y:S04]  /*3450*/  IMAD.WIDE.U32 R42, R142, R39, RZ ;  /* 0x000000278e2a7225 */ /* 0x000fe800078e00ff */
[C---:B------:R-:W-:Y:S02]  /*3460*/  IMAD R5, R3.reuse, R142, R5 ;  /* 0x0000008e03057224 */ /* 0x040fe400078e0205 */
[----:B------:R-:W-:Y:S02]  /*3470*/  IMAD R4, R3, R140, R4 ;  /* 0x0000008c03047224 */ /* 0x000fe400078e0204 */
[----:B------:R-:W-:Y:S01]  /*3480*/  IMAD R3, R39, -0x70, R2 ;  /* 0xffffff9027037824 */ /* 0x000fe200078e0202 */
[----:B------:R-:W-:Y:S01]  /*3490*/  IADD3 R44, R43, R5, RZ ;  /* 0x000000052b2c7210 */ /* 0x000fe20007ffe0ff */
[----:B------:R-:W-:Y:S03]  /*34a0*/  IMAD.WIDE.U32 R36, R140, R39, RZ ;  /* 0x000000278c247225 */ /* 0x000fe600078e00ff */
[----:B------:R-:W-:Y:S02]  /*34b0*/  IMNMX R91, R3, 0x70, PT ;  /* 0x00000070035b7817 */ /* 0x000fe40003800200 */
[----:B------:R-:W-:Y:S01]  /*34c0*/  IADD3 R68, R37, R4, RZ ;  /* 0x0000000425447210 */ /* 0x000fe20007ffe0ff */
[----:B------:R-:W-:-:S05]  /*34d0*/  @!P0 BRA `(.L_x_344) ;  /* 0x0000281000008947 */ /* 0x000fca0003800000 */
[----:B------:R-:W-:Y:S01]  /*34e0*/  ISETP.GE.AND P4, PT, R81, R91, PT ;  /* 0x0000005b5100720c */ /* 0x000fe20003f86270 */
[----:B------:R-:W-:Y:S01]  /*34f0*/  BSSY B0, `(.L_x_345) ;  /* 0x000001b000007945 */ /* 0x000fe20003800000 */
[----:B------:R-:W-:Y:S01]  /*3500*/  CS2R R20, SRZ ;  /* 0x0000000000147805 */ /* 0x000fe2000001ff00 */
[----:B------:R-:W-:Y:S01]  /*3510*/  CS2R R16, SRZ ;  /* 0x0000000000107805 */ /* 0x000fe2000001ff00 */
[----:B------:R-:W-:Y:S01]  /*3520*/  CS2R R4, SRZ ;  /* 0x0000000000047805 */ /* 0x000fe2000001ff00 */
[----:B------:R-:W-:Y:S01]  /*3530*/  CS2R R46, SRZ ;  /* 0x00000000002e7805 */ /* 0x000fe2000001ff00 */
[----:B------:R-:W-:Y:S07]  /*3540*/  CS2R R40, SRZ ;  /* 0x0000000000287805 */ /* 0x000fee000001ff00 */
[----:B------:R-:W-:-:S05]  /*3550*/  @P4 BRA `(.L_x_346) ;  /* 0x0000014000004947 */ /* 0x000fca0003800000 */
[----:B------:R-:W-:Y:S01]  /*3560*/  IADD3 R3, P0, R102, R42, RZ ;  /* 0x0000002a66037210 */ /* 0x000fe20007f1e0ff */
[----:B------:R-:W-:Y:S01]  /*3570*/  CS2R R40, SRZ ;  /* 0x0000000000287805 */ /* 0x000fe2000001ff00 */
[----:B------:R-:W-:Y:S01]  /*3580*/  CS2R R16, SRZ ;  /* 0x0000000000107805 */ /* 0x000fe2000001ff00 */
[----:B------:R-:W-:Y:S02]  /*3590*/  CS2R R46, SRZ ;  /* 0x00000000002e7805 */ /* 0x000fe4000001ff00 */
[----:B------:R-:W-:Y:S01]  /*35a0*/  IMAD.X R5, R44, 0x1, R110, P0 ;  /* 0x000000012c057824 */ /* 0x000fe200000e066e */
[----:B------:R-:W-:Y:S05]  /*35b0*/  IADD3 R4, P0, R100, R36, RZ ;  /* 0x0000002464047210 */ /* 0x000fea0007f1e0ff */
[----:B------:R-:W-:Y:S01]  /*35c0*/  IMAD.X R6, R68, 0x1, R109, P0 ;  /* 0x0000000144067824 */ /* 0x000fe200000e066d */
[C---:B------:R-:W-:Y:S04]  /*35d0*/  LEA R10, P0, R3.reuse, c[0x0][0x270], 0x1 ;  /* 0x00009c00030a7a11 */ /* 0x040fe800078008ff */
[----:B------:R-:W-:Y:S02]  /*35e0*/  LEA.HI.X R11, R3, c[0x0][0x274], R5, 0x1, P0 ;  /* 0x00009d00030b7a11 */ /* 0x000fe400000f0c05 */
[C---:B------:R-:W-:Y:S04]  /*35f0*/  LEA R8, P0, R4.reuse, c[0x0][0x288], 0x1 ;  /* 0x0000a20004087a11 */ /* 0x040fe800078008ff */
[----:B------:R-:W-:Y:S02]  /*3600*/  LEA.HI.X R9, R4, c[0x0][0x28c], R6, 0x1, P0 ;  /* 0x0000a30004097a11 */ /* 0x000fe400000f0c06 */
[----:B------:R-:W-:Y:S01]  /*3610*/  ISETP.GE.AND P0, PT, R78, c[0x0][0x27c], PT ;  /* 0x00009f004e007a0c */ /* 0x000fe20003f06270 */
[----:B------:R-:W-:Y:S11]  /*3620*/  CS2R R4, SRZ ;  /* 0x0000000000047805 */ /* 0x000ff6000001ff00 */
[----:B------:R-:W-:Y:S01]  /*3630*/  @!UPT UIADD3 URZ, URZ, URZ, URZ ;  /* 0x0000003f3f3ff290 */ /* 0x000fe2000fffe03f */
[----:B------:R1:W5:Y:S04]  /*3640*/  @!P0 LDG.E.64 R4, [R10.64] ;  /* 0x000000080a048981 */ /* 0x000368000c1e1b00 */
[----:B------:R1:W5:Y:S01]  /*3650*/  @!P0 LDG.E.64 R40, [R8.64] ;  /* 0x0000000808288981 */ /* 0x000362000c1e1b00 */
[----:B------:R-:W-:Y:S11]  /*3660*/  ISETP.GE.AND P0, PT, R80, c[0x0][0x27c], PT ;  /* 0x00009f0050007a0c */ /* 0x000ff60003f06270 */
[----:B------:R-:W-:Y:S02]  /*3670*/  @!UPT UIADD3 URZ, URZ, URZ, URZ ;  /* 0x0000003f3f3ff290 */ /* 0x000fe4000fffe03f */
[----:B------:R1:W5:Y:S04]  /*3680*/  @!P0 LDG.E.64 R16, [R10.64+0x40] ;  /* 0x000040080a108981 */ /* 0x000368000c1e1b00 */
[----:B------:R1:W5:Y:S02]  /*3690*/  @!P0 LDG.E.64 R46, [R8.64+0x40] ;  /* 0x00004008082e8981 */ /* 0x000364000c1e1b00 */
.L_x_346:
[----:B------:R-:W-:Y:S05]  /*36a0*/  BSYNC B0 ;  /* 0x0000000000007941 */ /* 0x000fea0003800000 */
.L_x_345:
[----:B-1----:R-:W-:Y:S01]  /*36b0*/  IADD3 R10, R81, 0x20, RZ ;  /* 0x00000020510a7810 */ /* 0x002fe20007ffe0ff */
[----:B-----5:R-:W-:Y:S01]  /*36c0*/  IMAD.MOV.U32 R9, RZ, RZ, R16 ;  /* 0x000000ffff097224 */ /* 0x020fe200078e0010 */
[----:B------:R-:W-:Y:S01]  /*36d0*/  LOP3.LUT R236, R236, 0xfffffffe, RZ, 0xc0, !PT ;  /* 0xfffffffeecec7812 */ /* 0x000fe200078ec0ff */
[----:B------:R-:W-:Y:S01]  /*36e0*/  IMAD.MOV.U32 R8, RZ, RZ, R17 ;  /* 0x000000ffff087224 */ /* 0x000fe200078e0011 */
[----:B------:R-:W-:Y:S01]  /*36f0*/  ISETP.GE.AND P0, PT, R10, R91, PT ;  /* 0x0000005b0a00720c */ /* 0x000fe20003f06270 */
[----:B------:R-:W-:Y:S01]  /*3700*/  IMAD.MOV.U32 R6, RZ, RZ, R4 ;  /* 0x000000ffff067224 */ /* 0x000fe200078e0004 */
[----:B------:R-:W-:Y:S01]  /*3710*/  BSSY B0, `(.L_x_347) ;  /* 0x0000023000007945 */ /* 0x000fe20003800000 */
[----:B------:R-:W-:Y:S01]  /*3720*/  IMAD.MOV.U32 R3, RZ, RZ, R5 ;  /* 0x000000ffff037224 */ /* 0x000fe200078e0005 */
[----:B------:R-:W-:Y:S01]  /*3730*/  PRMT R29, R8, 0x5410, R9 ;  /* 0x00005410081d7816 */ /* 0x000fe20000000009 */
[----:B------:R-:W-:Y:S01]  /*3740*/  IMAD.MOV.U32 R9, RZ, RZ, R46 ;  /* 0x000000ffff097224 */ /* 0x000fe200078e002e */
[----:B------:R-:W-:Y:S01]  /*3750*/  CS2R R18, SRZ ;  /* 0x0000000000127805 */ /* 0x000fe2000001ff00 */
[----:B------:R-:W-:Y:S01]  /*3760*/  IMAD.MOV.U32 R8, RZ, RZ, R47 ;  /* 0x000000ffff087224 */ /* 0x000fe200078e002f */
[----:B------:R-:W-:Y:S01]  /*3770*/  PRMT R15, R3, 0x5410, R6 ;  /* 0x00005410030f7816 */ /* 0x000fe20000000006 */
[----:B------:R-:W-:Y:S01]  /*3780*/  IMAD.MOV.U32 R6, RZ, RZ, R40 ;  /* 0x000000ffff067224 */ /* 0x000fe200078e0028 */
[----:B------:R-:W-:Y:S01]  /*3790*/  CS2R R50, SRZ ;  /* 0x0000000000327805 */ /* 0x000fe2000001ff00 */
[----:B------:R-:W-:Y:S01]  /*37a0*/  IMAD.MOV.U32 R3, RZ, RZ, R41 ;  /* 0x000000ffff037224 */ /* 0x000fe200078e0029 */
[----:B------:R-:W-:Y:S01]  /*37b0*/  PRMT R45, R9, 0x5410, R8 ;  /* 0x00005410092d7816 */ /* 0x000fe20000000008 */
[----:B------:R-:W-:Y:S01]  /*37c0*/  CS2R R48, SRZ ;  /* 0x0000000000307805 */ /* 0x000fe2000001ff00 */
[----:B------:R-:W-:Y:S02]  /*37d0*/  @P0 LOP3.LUT R236, R236, 0x1, RZ, 0xfc, !PT ;  /* 0x00000001ecec0812 */ /* 0x000fe400078efcff */
[----:B------:R-:W-:Y:S01]  /*37e0*/  PRMT R38, R6, 0x5410, R3 ;  /* 0x0000541006267816 */ /* 0x000fe20000000003 */
[----:B------:R-:W-:-:S05]  /*37f0*/  @P0 BRA `(.L_x_348) ;  /* 0x0000014000000947 */ /* 0x000fca0003800000 */
[----:B------:R-:W-:Y:S01]  /*3800*/  IADD3 R3, P1, P0, R102, R42, R161 ;  /* 0x0000002a66037210 */ /* 0x000fe2000783e0a1 */
[----:B------:R-:W-:Y:S01]  /*3810*/  CS2R R18, SRZ ;  /* 0x0000000000127805 */ /* 0x000fe2000001ff00 */
[----:B------:R-:W-:Y:S01]  /*3820*/  CS2R R48, SRZ ;  /* 0x0000000000307805 */ /* 0x000fe2000001ff00 */
[----:B------:R-:W-:Y:S01]  /*3830*/  CS2R R20, SRZ ;  /* 0x0000000000147805 */ /* 0x000fe2000001ff00 */
[----:B------:R-:W-:Y:S01]  /*3840*/  IADD3.X R8, R110, R44, R151, P1, P0 ;  /* 0x0000002c6e087210 */ /* 0x000fe20000fe0497 */
[----:B------:R-:W-:Y:S01]  /*3850*/  CS2R R50, SRZ ;  /* 0x0000000000327805 */ /* 0x000fe2000001ff00 */
[----:B------:R-:W-:Y:S04]  /*3860*/  IADD3 R6, P1, P0, R100, R36, R162 ;  /* 0x0000002464067210 */ /* 0x000fe8000783e0a2 */
[----:B------:R-:W-:Y:S02]  /*3870*/  IADD3.X R9, R109, R68, R152, P1, P0 ;  /* 0x000000446d097210 */ /* 0x000fe40000fe0498 */
[C---:B------:R-:W-:Y:S04]  /*3880*/  LEA R10, P0, R3.reuse, c[0x0][0x270], 0x1 ;  /* 0x00009c00030a7a11 */ /* 0x040fe800078008ff */
[----:B------:R-:W-:Y:S02]  /*3890*/  LEA.HI.X R11, R3, c[0x0][0x274], R8, 0x1, P0 ;  /* 0x00009d00030b7a11 */ /* 0x000fe400000f0c08 */
[C---:B------:R-:W-:Y:S04]  /*38a0*/  LEA R8, P0, R6.reuse, c[0x0][0x288], 0x1 ;  /* 0x0000a20006087a11 */ /* 0x040fe800078008ff */
[----:B------:R-:W-:Y:S02]  /*38b0*/  LEA.HI.X R9, R6, c[0x0][0x28c], R9, 0x1, P0 ;  /* 0x0000a30006097a11 */ /* 0x000fe400000f0c09 */
[----:B------:R-:W-:Y:S11]  /*38c0*/  ISETP.GE.AND P0, PT, R78, c[0x0][0x27c], PT ;  /* 0x00009f004e007a0c */ /* 0x000ff60003f06270 */
[----:B------:R-:W-:Y:S02]  /*38d0*/  @!UPT UIADD3 URZ, URZ, URZ, URZ ;  /* 0x0000003f3f3ff290 */ /* 0x000fe4000fffe03f */
[----:B------:R1:W5:Y:S04]  /*38e0*/  @!P0 LDG.E.64 R18, [R10.64] ;  /* 0x000000080a128981 */ /* 0x000368000c1e1b00 */
[----:B------:R1:W5:Y:S01]  /*38f0*/  @!P0 LDG.E.64 R48, [R8.64] ;  /* 0x0000000808308981 */ /* 0x000362000c1e1b00 */
[----:B------:R-:W-:Y:S11]  /*3900*/  ISETP.GE.AND P0, PT, R80, c[0x0][0x27c], PT ;  /* 0x00009f0050007a0c */ /* 0x000ff60003f06270 */
[----:B------:R-:W-:Y:S02]  /*3910*/  @!UPT UIADD3 URZ, URZ, URZ, URZ ;  /* 0x0000003f3f3ff290 */ /* 0x000fe4000fffe03f */
[----:B------:R1:W5:Y:S04]  /*3920*/  @!P0 LDG.E.64 R20, [R10.64+0x40] ;  /* 0x000040080a148981 */ /* 0x000368000c1e1b00 */
[----:B------:R1:W5:Y:S02]  /*3930*/  @!P0 LDG.E.64 R50, [R8.64+0x40] ;  /* 0x0000400808328981 */ /* 0x000364000c1e1b00 */
.L_x_348:
[----:B------:R-:W-:Y:S05]  /*3940*/  BSYNC B0 ;  /* 0x0000000000007941 */ /* 0x000fea0003800000 */
.L_x_347:
[----:B-1----:R-:W-:Y:S01]  /*3950*/  IADD3 R10, R81, 0x40, RZ ;  /* 0x00000040510a7810 */ /* 0x002fe20007ffe0ff */
[----:B-----5:R-:W-:Y:S01]  /*3960*/  IMAD.MOV.U32 R9, RZ, RZ, R20 ;  /* 0x000000ffff097224 */ /* 0x020fe200078e0014 */
[----:B------:R-:W-:Y:S01]  /*3970*/  BSSY B0, `(.L_x_349) ;  /* 0x0000027000007945 */ /* 0x000fe20003800000 */
[----:B------:R-:W-:Y:S01]  /*3980*/  IMAD.MOV.U32 R8, RZ, RZ, R21 ;  /* 0x000000ffff087224 */ /* 0x000fe200078e0015 */
[----:B------:R-:W-:Y:S01]  /*3990*/  ISETP.GE.AND P5, PT, R10, R91, PT ;  /* 0x0000005b0a00720c */ /* 0x000fe20003fa6270 */
[----:B------:R-:W-:Y:S01]  /*39a0*/  IMAD.MOV.U32 R6, RZ, RZ, R18 ;  /* 0x000000ffff067224 */ /* 0x000fe200078e0012 */
[----:B------:R-:W-:Y:S01]  /*39b0*/  CS2R R30, SRZ ;  /* 0x00000000001e7805 */ /* 0x000fe2000001ff00 */
[----:B------:R-:W-:Y:S01]  /*39c0*/  IMAD.MOV.U32 R3, RZ, RZ, R19 ;  /* 0x000000ffff037224 */ /* 0x000fe200078e0013 */
[----:B------:R-:W-:Y:S01]  /*39d0*/  PRMT R33, R8, 0x5410, R9 ;  /* 0x0000541008217816 */ /* 0x000fe20000000009 */
[----:B------:R-:W-:Y:S01]  /*39e0*/  IMAD.MOV.U32 R8, RZ, RZ, R51 ;  /* 0x000000ffff087224 */ /* 0x000fe200078e0033 */
[----:B------:R-:W-:Y:S01]  /*39f0*/  MOV R9, R50 ;  /* 0x0000003200097202 */ /* 0x000fe20000000f00 */
[----:B------:R-:W-:Y:S01]  /*3a00*/  CS2R R24, SRZ ;  /* 0x0000000000187805 */ /* 0x000fe2000001ff00 */
[----:B------:R-:W-:Y:S01]  /*3a10*/  PRMT R32, R3, 0x5410, R6 ;  /* 0x0000541003207816 */ /* 0x000fe20000000006 */
[----:B------:R-:W-:Y:S01]  /*3a20*/  IMAD.MOV.U32 R6, RZ, RZ, R48 ;  /* 0x000000ffff067224 */ /* 0x000fe200078e0030 */
[----:B------:R-:W-:Y:S01]  /*3a30*/  MOV R3, R49 ;  /* 0x0000003100037202 */ /* 0x000fe20000000f00 */
[----:B------:R-:W-:Y:S01]  /*3a40*/  CS2R R22, SRZ ;  /* 0x0000000000167805 */ /* 0x000fe2000001ff00 */
[----:B------:R-:W-:Y:S01]  /*3a50*/  PRMT R61, R9, 0x5410, R8 ;  /* 0x00005410093d7816 */ /* 0x000fe20000000008 */
[----:B------:R-:W-:Y:S01]  /*3a60*/  CS2R R54, SRZ ;  /* 0x0000000000367805 */ /* 0x000fe2000001ff00 */
[----:B------:R-:W-:Y:S01]  /*3a70*/  PRMT R60, R6, 0x5410, R3 ;  /* 0x00005410063c7816 */ /* 0x000fe20000000003 */
[----:B------:R-:W-:Y:S01]  /*3a80*/  CS2R R52, SRZ ;  /* 0x0000000000347805 */ /* 0x000fe2000001ff00 */
        /* <DEDUP_REMOVED lines=21> */
.L_x_350:
[----:B------:R-:W-:Y:S05]  /*3be0*/  BSYNC B0 ;  /* 0x0000000000007941 */ /* 0x000fea0003800000 */
.L_x_349:
        /* <DEDUP_REMOVED lines=16> */
[----:B------:R-:W-:Y:S02]  /*3cf0*/  PRMT R63, R9, 0x5410, R8 ;  /* 0x00005410093f7816 */ /* 0x000fe40000000008 */
[----:B------:R-:W-:Y:S01]  /*3d00*/  PRMT R62, R6, 0x5410, R3 ;  /* 0x00005410063e7816 */ /* 0x000fe20000000003 */
[----:B------:R-:W-:-:S05]  /*3d10*/  @P3 BRA `(.L_x_352) ;  /* 0x0000014000003947 */ /* 0x000fca0003800000 */
[----:B------:R-:W-:Y:S01]  /*3d20*/  IADD3 R6, P1, P0, R102, UR10, R42 ;  /* 0x0000000a66067c10 */ /* 0x000fe2000f83e02a */
[----:B------:R-:W-:Y:S01]  /*3d30*/  CS2R R26, SRZ ;  /* 0x00000000001a7805 */ /* 0x000fe2000001ff00 */
[----:B------:R-:W-:Y:S01]  /*3d40*/  CS2R R56, SRZ ;  /* 0x0000000000387805 */ /* 0x000fe2000001ff00 */
[----:B------:R-:W-:Y:S01]  /*3d50*/  CS2R R30, SRZ ;  /* 0x00000000001e7805 */ /* 0x000fe2000001ff00 */
[----:B------:R-:W-:Y:S01]  /*3d60*/  IADD3.X R8, R110, UR13, R44, P1, P0 ;  /* 0x0000000d6e087c10 */ /* 0x000fe20008fe042c */
[----:B------:R-:W-:Y:S01]  /*3d70*/  CS2R R58, SRZ ;  /* 0x00000000003a7805 */ /* 0x000fe2000001ff00 */
[----:B------:R-:W-:Y:S04]  /*3d80*/  IADD3 R3, P1, P0, R100, UR16, R36 ;  /* 0x0000001064037c10 */ /* 0x000fe8000f83e024 */
[----:B------:R-:W-:Y:S02]  /*3d90*/  IADD3.X R9, R109, UR14, R68, P1, P0 ;  /* 0x0000000e6d097c10 */ /* 0x000fe40008fe0444 */
        /* <DEDUP_REMOVED lines=12> */
.L_x_352:
[----:B------:R-:W-:Y:S05]  /*3e60*/  BSYNC B0 ;  /* 0x0000000000007941 */ /* 0x000fea0003800000 */
.L_x_351:
[----:B-----5:R-:W-:Y:S01]  /*3e70*/  MOV R6, R26 ;  /* 0x0000001a00067202 */ /* 0x020fe20000000f00 */
[----:B------:R2:W3:Y:S01]  /*3e80*/  SHFL.IDX PT, R69, R92, RZ, 0x181f ;  /* 0x00181fff5c457589 */ /* 0x0004e200000e0000 */
[----:B-1----:R-:W-:Y:S01]  /*3e90*/  IMAD.MOV.U32 R9, RZ, RZ, R30 ;  /* 0x000000ffff097224 */ /* 0x002fe200078e001e */
[----:B------:R-:W-:Y:S01]  /*3ea0*/  BSSY B1, `(.L_x_353) ;  /* 0x000007f000017945 */ /* 0x000fe20003800000 */
[----:B------:R-:W-:Y:S02]  /*3eb0*/  IMAD.MOV.U32 R8, RZ, RZ, R31 ;  /* 0x000000ffff087224 */ /* 0x000fe400078e001f */
[----:B------:R-:W-:Y:S01]  /*3ec0*/  IMAD.MOV.U32 R3, RZ, RZ, R27 ;  /* 0x000000ffff037224 */ /* 0x000fe200078e001b */
[----:B------:R2:W1:Y:S02]  /*3ed0*/  SHFL.IDX PT, R68, R93, RZ, 0x181f ;  /* 0x00181fff5d447589 */ /* 0x00046400000e0000 */
[----:B------:R-:W-:Y:S01]  /*3ee0*/  PRMT R37, R8, 0x5410, R9 ;  /* 0x0000541008257816 */ /* 0x000fe20000000009 */
[----:B------:R-:W-:Y:S01]  /*3ef0*/  IMAD.MOV.U32 R9, RZ, RZ, R58 ;  /* 0x000000ffff097224 */ /* 0x000fe200078e003a */
[----:B------:R-:W-:Y:S01]  /*3f00*/  PRMT R36, R3, 0x5410, R6 ;  /* 0x0000541003247816 */ /* 0x000fe20000000006 */
[----:B------:R-:W-:Y:S01]  /*3f10*/  IMAD.MOV.U32 R6, RZ, RZ, R56 ;  /* 0x000000ffff067224 */ /* 0x000fe200078e0038 */
[----:B------:R-:W-:Y:S02]  /*3f20*/  MOV R8, R59 ;  /* 0x0000003b00087202 */ /* 0x000fe40000000f00 */
[----:B------:R-:W-:Y:S02]  /*3f30*/  MOV R3, R57 ;  /* 0x0000003900037202 */ /* 0x000fe40000000f00 */
[----:B------:R-:W-:Y:S02]  /*3f40*/  PRMT R65, R9, 0x5410, R8 ;  /* 0x0000541009417816 */ /* 0x000fe40000000008 */
[----:B------:R-:W-:Y:S01]  /*3f50*/  PRMT R64, R6, 0x5410, R3 ;  /* 0x0000541006407816 */ /* 0x000fe20000000003 */
[----:B------:R-:W-:-:S05]  /*3f60*/  @P4 BRA `(.L_x_354) ;  /* 0x0000072000004947 */ /* 0x000fca0003800000 */
[----:B------:R-:W-:Y:S01]  /*3f70*/  BSSY B0, `(.L_x_355) ;  /* 0x0000038000007945 */ /* 0x000fe20003800000 */
[----:B------:R-:W-:-:S05]  /*3f80*/  @P6 BRA `(.L_x_356) ;  /* 0x0000036000006947 */ /* 0x000fca0003800000 */
[C---:B-1----:R-:W-:Y:S01]  /*3f90*/  LEA R66, P0, R76.reuse, R68, 0x1 ;  /* 0x000000444c427211 */ /* 0x042fe200078008ff */
[----:B------:R-:W1:Y:S03]  /*3fa0*/  LDS.128 R8, [R213+0x8100] ;  /* 0x00810000d5087984 */ /* 0x000e660000000c00 */
[----:B---3--:R-:W-:Y:S02]  /*3fb0*/  LEA.HI.X R67, R76, R69, R77, 0x1, P0 ;  /* 0x000000454c437211 */ /* 0x008fe400000f0c4d */
[----:B------:R-:W-:Y:S11]  /*3fc0*/  ISETP.GE.AND P0, PT, R78, c[0x0][0x27c], PT ;  /* 0x00009f004e007a0c */ /* 0x000ff60003f06270 */
[----:B------:R-:W-:Y:S02]  /*3fd0*/  @!UPT UIADD3 URZ, URZ, URZ, URZ ;  /* 0x0000003f3f3ff290 */ /* 0x000fe4000fffe03f */
[----:B------:R-:W-:Y:S02]  /*3fe0*/  @!P0 SHF.R.U64 R6, R40, 0x10, R41 ;  /* 0x0000001028068819 */ /* 0x000fe40000001229 */
[--C-:B------:R-:W-:Y:S02]  /*3ff0*/  @!P0 SHF.R.U64 R3, R4, 0x10, R5.reuse ;  /* 0x0000001004038819 */ /* 0x100fe40000001205 */
[----:B------:R-:W-:Y:S02]  /*4000*/  @!P0 SHF.R.U32.HI R4, RZ, 0x10, R5 ;  /* 0x00000010ff048819 */ /* 0x000fe40000011605 */
[C---:B------:R-:W-:Y:S02]  /*4010*/  @!P0 PRMT R6, R38.reuse, 0x5410, R6 ;  /* 0x0000541026068816 */ /* 0x040fe40000000006 */
[C---:B------:R-:W-:Y:S02]  /*4020*/  @!P0 PRMT R3, R15.reuse, 0x5432, R3 ;  /* 0x000054320f038816 */ /* 0x040fe40000000003 */
[----:B------:R-:W-:Y:S02]  /*4030*/  @!P0 SHF.R.U32.HI R28, RZ, 0x10, R41 ;  /* 0x00000010ff1c8819 */ /* 0x000fe40000011629 */
[----:B------:R-:W-:Y:S02]  /*4040*/  @!P0 PRMT R15, R15, 0x5410, R4 ;  /* 0x000054100f0f8816 */ /* 0x000fe40000000004 */
[----:B------:R-:W-:Y:S01]  /*4050*/  @!P0 PRMT R43, R38, 0x5432, R28 ;  /* 0x00005432262b8816 */ /* 0x000fe2000000001c */
[C---:B------:R-:W-:Y:S01]  /*4060*/  @!P0 IMAD.U32 R38, R6.reuse, 0x10000, RZ ;  /* 0x0001000006268824 */ /* 0x040fe200078e00ff */
[----:B------:R-:W-:Y:S01]  /*4070*/  @!P0 LOP3.LUT R41, R6, 0xffff0000, RZ, 0xc0, !PT ;  /* 0xffff000006298812 */ /* 0x000fe200078ec0ff */
[C---:B------:R-:W-:Y:S01]  /*4080*/  @!P0 IMAD.U32 R28, R3.reuse, 0x10000, RZ ;  /* 0x00010000031c8824 */ /* 0x040fe200078e00ff */
[----:B------:R-:W-:Y:S01]  /*4090*/  @!P0 LOP3.LUT R6, R3, 0xffff0000, RZ, 0xc0, !PT ;  /* 0xffff000003068812 */ /* 0x000fe200078ec0ff */
[C---:B-1----:R-:W-:Y:S01]  /*40a0*/  @!P0 IMAD.U32 R40, R8.reuse, 0x10000, RZ ;  /* 0x0001000008288824 */ /* 0x042fe200078e00ff */
[----:B------:R-:W-:Y:S02]  /*40b0*/  @!P0 LOP3.LUT R4, R8, 0xffff0000, RZ, 0xc0, !PT ;  /* 0xffff000008048812 */ /* 0x000fe400078ec0ff */
[C---:B------:R-:W-:Y:S02]  /*40c0*/  @!P0 LOP3.LUT R5, R9.reuse, 0xffff0000, RZ, 0xc0, !PT ;  /* 0xffff000009058812 */ /* 0x040fe400078ec0ff */
[----:B------:R-:W-:Y:S01]  /*40d0*/  @!P0 SHF.L.U32 R42, R9, 0x10, RZ ;  /* 0x00000010092a8819 */ /* 0x000fe200000006ff */
[C---:B------:R-:W-:Y:S02]  /*40e0*/  @!P0 FMUL.FTZ R44, R4.reuse, R38 ;  /* 0x00000026042c8220 */ /* 0x040fe40000410000 */
[-C--:B------:R-:W-:Y:S02]  /*40f0*/  @!P0 FMUL.FTZ R3, R4, R28.reuse ;  /* 0x0000001c04038220 */ /* 0x080fe40000410000 */
[----:B------:R-:W-:Y:S02]  /*4100*/  @!P0 FMUL.FTZ R70, R5, R41 ;  /* 0x0000002905468220 */ /* 0x000fe40000410000 */
[----:B------:R-:W-:Y:S01]  /*4110*/  @!P0 FFMA.FTZ R73, R40, R28, -R44 ;  /* 0x0000001c28498223 */ /* 0x000fe2000001082c */
[----:B------:R-:W-:Y:S01]  /*4120*/  @!P0 SHF.L.U32 R28, R15, 0x10, RZ ;  /* 0x000000100f1c8819 */ /* 0x000fe200000006ff */
[----:B------:R-:W-:Y:S01]  /*4130*/  @!P0 FMUL.FTZ R4, R5, R6 ;  /* 0x0000000605048220 */ /* 0x000fe20000410000 */
[----:B------:R-:W-:Y:S01]  /*4140*/  @!P0 LOP3.LUT R5, R10, 0xffff0000, RZ, 0xc0, !PT ;  /* 0xffff00000a058812 */ /* 0x000fe200078ec0ff */
[----:B------:R-:W-:Y:S01]  /*4150*/  @!P0 FFMA.FTZ R3, R38, R40, R3 ;  /* 0x0000002826038223 */ /* 0x000fe20000010003 */
[----:B------:R-:W-:Y:S01]  /*4160*/  @!P0 LOP3.LUT R15, R15, 0xffff0000, RZ, 0xc0, !PT ;  /* 0xffff00000f0f8812 */ /* 0x000fe200078ec0ff */
[C---:B------:R-:W-:Y:S01]  /*4170*/  @!P0 IMAD.U32 R38, R43.reuse, 0x10000, RZ ;  /* 0x000100002b268824 */ /* 0x040fe200078e00ff */
[----:B------:R-:W-:Y:S01]  /*4180*/  @!P0 LOP3.LUT R43, R43, 0xffff0000, RZ, 0xc0, !PT ;  /* 0xffff00002b2b8812 */ /* 0x000fe200078ec0ff */
[----:B------:R-:W-:Y:S01]  /*4190*/  @!P0 FFMA.FTZ R72, R42, R6, -R70 ;  /* 0x000000062a488223 */ /* 0x000fe20000010846 */
[----:B------:R-:W-:Y:S01]  /*41a0*/  @!P0 LOP3.LUT R6, R11, 0xffff0000, RZ, 0xc0, !PT ;  /* 0xffff00000b068812 */ /* 0x000fe200078ec0ff */
[----:B------:R-:W-:Y:S02]  /*41b0*/  @!P0 IMAD.U32 R40, R10, 0x10000, RZ ;  /* 0x000100000a288824 */ /* 0x000fe400078e00ff */
[C---:B------:R-:W-:Y:S02]  /*41c0*/  @!P0 FMUL.FTZ R70, R5.reuse, R38 ;  /* 0x0000002605468220 */ /* 0x040fe40000410000 */
[----:B------:R-:W-:Y:S02]  /*41d0*/  @!P0 FMUL.FTZ R5, R5, R28 ;  /* 0x0000001c05058220 */ /* 0x000fe40000410000 */
[----:B------:R-:W-:Y:S02]  /*41e0*/  @!P0 IMAD.U32 R44, R11, 0x10000, RZ ;  /* 0x000100000b2c8824 */ /* 0x000fe400078e00ff */
[C---:B------:R-:W-:Y:S02]  /*41f0*/  @!P0 FMUL.FTZ R71, R6.reuse, R43 ;  /* 0x0000002b06478220 */ /* 0x040fe40000410000 */
[-C--:B------:R-:W-:Y:S02]  /*4200*/  @!P0 FMUL.FTZ R6, R6, R15.reuse ;  /* 0x0000000f06068220 */ /* 0x080fe40000410000 */
[----:B------:R-:W-:Y:S02]  /*4210*/  @!P0 FFMA.FTZ R4, R41, R42, R4 ;  /* 0x0000002a29048223 */ /* 0x000fe40000010004 */
[----:B------:R-:W-:Y:S02]  /*4220*/  @!P0 FFMA.FTZ R5, R38, R40, R5 ;  /* 0x0000002826058223 */ /* 0x000fe40000010005 */
[----:B------:R-:W-:Y:S01]  /*4230*/  @!P0 FFMA.FTZ R70, R40, R28, -R70 ;  /* 0x0000001c28468223 */ /* 0x000fe20000010846 */
[----:B------:R-:W-:Y:S01]  /*4240*/  @!P0 F2FP.BF16.PACK_AB R4, R4, R72 ;  /* 0x000000480404823e */ /* 0x000fe200000010ff */
[----:B------:R-:W-:Y:S01]  /*4250*/  @!P0 FFMA.FTZ R71, R44, R15, -R71 ;  /* 0x0000000f2c478223 */ /* 0x000fe20000010847 */
[----:B------:R-:W-:Y:S01]  /*4260*/  @!P0 F2FP.BF16.PACK_AB R15, R3, R73 ;  /* 0x00000049030f823e */ /* 0x000fe200000010ff */
[----:B------:R-:W-:Y:S01]  /*4270*/  @!P0 FFMA.FTZ R6, R43, R44, R6 ;  /* 0x0000002c2b068223 */ /* 0x000fe20000010006 */
[----:B------:R-:W-:Y:S02]  /*4280*/  @!P0 F2FP.BF16.PACK_AB R5, R5, R70 ;  /* 0x000000460505823e */ /* 0x000fe400000010ff */
[----:B------:R-:W-:Y:S01]  /*4290*/  @!P0 MOV R9, R4 ;  /* 0x0000000400098202 */ /* 0x000fe20000000f00 */
[----:B------:R-:W-:Y:S01]  /*42a0*/  @!P0 IMAD.MOV.U32 R8, RZ, RZ, R15 ;  /* 0x000000ffff088224 */ /* 0x000fe200078e000f */
[----:B------:R-:W-:Y:S01]  /*42b0*/  @!P0 F2FP.BF16.PACK_AB R3, R6, R71 ;  /* 0x000000470603823e */ /* 0x000fe200000010ff */
[----:B------:R-:W-:Y:S03]  /*42c0*/  @!P0 IMAD.MOV.U32 R10, RZ, RZ, R5 ;  /* 0x000000ffff0a8224 */ /* 0x000fe600078e0005 */
[----:B------:R-:W-:Y:S05]  /*42d0*/  @!P0 MOV R11, R3 ;  /* 0x00000003000b8202 */ /* 0x000fea0000000f00 */
[----:B------:R1:W-:Y:S02]  /*42e0*/  ST.E.128 [R66.64], R8 ;  /* 0x0000000842007985 */ /* 0x0003e4000c101d08 */
.L_x_356:
[----:B------:R-:W-:Y:S05]  /*42f0*/  BSYNC B0 ;  /* 0x0000000000007941 */ /* 0x000fea0003800000 */
.L_x_355:
[----:B------:R-:W-:Y:S11]  /*4300*/  ISETP.GE.AND P0, PT, R212, c[0x0][0x1d4], PT ;  /* 0x00007500d4007a0c */ /* 0x000ff60003f06270 */
[----:B------:R-:W-:Y:S02]  /*4310*/  @!UPT UIADD3 URZ, URZ, URZ, URZ ;  /* 0x0000003f3f3ff290 */ /* 0x000fe4000fffe03f */
        /* <DEDUP_REMOVED lines=9> */
[----:B------:R-:W-:Y:S02]  /*43b0*/  @!P0 PRMT R6, R45, 0x5410, R6 ;  /* 0x000054102d068816 */ /* 0x000fe40000000006 */
[C---:B------:R-:W-:Y:S02]  /*43c0*/  @!P0 PRMT R3, R29.reuse, 0x5432, R3 ;  /* 0x000054321d038816 */ /* 0x040fe40000000003 */
[----:B------:R-:W-:Y:S01]  /*43d0*/  @!P0 SHF.R.U32.HI R5, RZ, 0x10, R47 ;  /* 0x00000010ff058819 */ /* 0x000fe2000001162f */
[C---:B------:R-:W-:Y:S01]  /*43e0*/  @!P0 IMAD.U32 R17, R6.reuse, 0x10000, RZ ;  /* 0x0001000006118824 */ /* 0x040fe200078e00ff */
[----:B------:R-:W-:Y:S01]  /*43f0*/  @!P0 PRMT R15, R29, 0x5410, R4 ;  /* 0x000054101d0f8816 */ /* 0x000fe20000000004 */
[----:B------:R-:W-:Y:S01]  /*4400*/  @!P0 IMAD.U32 R16, R3, 0x10000, RZ ;  /* 0x0001000003108824 */ /* 0x000fe200078e00ff */
[----:B------:R-:W-:Y:S02]  /*4410*/  @!P0 PRMT R40, R45, 0x5432, R5 ;  /* 0x000054322d288816 */ /* 0x000fe40000000005 */
[----:B------:R-:W-:Y:S02]  /*4420*/  @!P0 LOP3.LUT R29, R6, 0xffff0000, RZ, 0xc0, !PT ;  /* 0xffff0000061d8812 */ /* 0x000fe400078ec0ff */
        /* <DEDUP_REMOVED lines=38> */
.L_x_354:
[----:B------:R-:W-:Y:S05]  /*4690*/  BSYNC B1 ;  /* 0x0000000000017941 */ /* 0x000fea0003800000 */
.L_x_353:
[----:B-1----:R1:W4:Y:S01]  /*46a0*/  SHFL.IDX PT, R42, R92, 0x1, 0x181f ;  /* 0x00381f005c2a7f89 */ /* 0x00232200000e0000 */
[----:B------:R-:W-:Y:S01]  /*46b0*/  LOP3.LUT P0, RZ, R236, 0x1, RZ, 0xc0, !PT ;  /* 0x00000001ecff7812 */ /* 0x000fe2000780c0ff */
[----:B------:R-:W-:Y:S02]  /*46c0*/  BSSY B1, `(.L_x_357) ;  /* 0x0000075000017945 */ /* 0x000fe40003800000 */
[----:B------:R1:W2:Y:S10]  /*46d0*/  SHFL.IDX PT, R38, R93, 0x1, 0x181f ;  /* 0x00381f005d267f89 */ /* 0x0002b400000e0000 */
[----:B------:R-:W-:-:S05]  /*46e0*/  @P0 BRA `(.L_x_358) ;  /* 0x0000072000000947 */ /* 0x000fca0003800000 */
[----:B------:R-:W-:Y:S01]  /*46f0*/  BSSY B0, `(.L_x_359) ;  /* 0x0000038000007945 */ /* 0x000fe20003800000 */
[----:B------:R-:W-:-:S05]  /*4700*/  @P6 BRA `(.L_x_360) ;  /* 0x0000036000006947 */ /* 0x000fca0003800000 */
[C---:B--2---:R-:W-:Y:S01]  /*4710*/  LEA R40, P0, R76.reuse, R38, 0x1 ;  /* 0x000000264c287211 */ /* 0x044fe200078008ff */
[----:B------:R-:W2:Y:S03]  /*4720*/  LDS.128 R8, [R213+0x9100] ;  /* 0x00910000d5087984 */ /* 0x000ea60000000c00 */
[----:B----4-:R-:W-:Y:S02]  /*4730*/  LEA.HI.X R41, R76, R42, R77, 0x1, P0 ;  /* 0x0000002a4c297211 */ /* 0x010fe400000f0c4d */
[----:B------:R-:W-:Y:S11]  /*4740*/  ISETP.GE.AND P0, PT, R78, c[0x0][0x27c], PT ;  /* 0x00009f004e007a0c */ /* 0x000ff60003f06270 */
[----:B------:R-:W-:Y:S02]  /*4750*/  @!UPT UIADD3 URZ, URZ, URZ, URZ ;  /* 0x0000003f3f3ff290 */ /* 0x000fe4000fffe03f */
[----:B------:R-:W-:Y:S02]  /*4760*/  @!P0 SHF.R.U64 R6, R48, 0x10, R49 ;  /* 0x0000001030068819 */ /* 0x000fe40000001231 */
[--C-:B------:R-:W-:Y:S02]  /*4770*/  @!P0 SHF.R.U64 R3, R18, 0x10, R19.reuse ;  /* 0x0000001012038819 */ /* 0x100fe40000001213 */
[----:B------:R-:W-:Y:S02]  /*4780*/  @!P0 SHF.R.U32.HI R4, RZ, 0x10, R19 ;  /* 0x00000010ff048819 */ /* 0x000fe40000011613 */
[----:B------:R-:W-:Y:S02]  /*4790*/  @!P0 PRMT R6, R60, 0x5410, R6 ;  /* 0x000054103c068816 */ /* 0x000fe40000000006 */
[----:B------:R-:W-:Y:S02]  /*47a0*/  @!P0 PRMT R3, R32, 0x5432, R3 ;  /* 0x0000543220038816 */ /* 0x000fe40000000003 */
[----:B------:R-:W-:Y:S01]  /*47b0*/  @!P0 SHF.R.U32.HI R5, RZ, 0x10, R49 ;  /* 0x00000010ff058819 */ /* 0x000fe20000011631 */
[----:B------:R-:W-:Y:S01]  /*47c0*/  @!P0 IMAD.U32 R17, R6, 0x10000, RZ ;  /* 0x0001000006118824 */ /* 0x000fe200078e00ff */
[----:B------:R-:W-:Y:S01]  /*47d0*/  @!P0 PRMT R15, R32, 0x5410, R4 ;  /* 0x00005410200f8816 */ /* 0x000fe20000000004 */
[C---:B------:R-:W-:Y:S01]  /*47e0*/  @!P0 IMAD.U32 R16, R3.reuse, 0x10000, RZ ;  /* 0x0001000003108824 */ /* 0x040fe200078e00ff */
[----:B------:R-:W-:Y:S02]  /*47f0*/  @!P0 PRMT R29, R60, 0x5432, R5 ;  /* 0x000054323c1d8816 */ /* 0x000fe40000000005 */
[----:B------:R-:W-:Y:S02]  /*4800*/  @!P0 LOP3.LUT R19, R6, 0xffff0000, RZ, 0xc0, !PT ;  /* 0xffff000006138812 */ /* 0x000fe400078ec0ff */
[----:B------:R-:W-:Y:S01]  /*4810*/  @!P0 LOP3.LUT R6, R3, 0xffff0000, RZ, 0xc0, !PT ;  /* 0xffff000003068812 */ /* 0x000fe200078ec0ff */
[C---:B--2---:R-:W-:Y:S01]  /*4820*/  @!P0 IMAD.U32 R18, R8.reuse, 0x10000, RZ ;  /* 0x0001000008128824 */ /* 0x044fe200078e00ff */
        /* <DEDUP_REMOVED lines=21> */
[----:B------:R-:W-:Y:S02]  /*4980*/  @!P0 FMUL.FTZ R6, R6, R15 ;  /* 0x0000000f06068220 */ /* 0x000fe40000410000 */
        /* <DEDUP_REMOVED lines=14> */
.L_x_360:
[----:B------:R-:W-:Y:S05]  /*4a70*/  BSYNC B0 ;  /* 0x0000000000007941 */ /* 0x000fea0003800000 */
.L_x_359:
[----:B------:R-:W-:Y:S11]  /*4a80*/  ISETP.GE.AND P0, PT, R212, c[0x0][0x1d4], PT ;  /* 0x00007500d4007a0c */ /* 0x000ff60003f06270 */
[----:B------:R-:W-:Y:S02]  /*4a90*/  @!UPT UIADD3 URZ, URZ, URZ, URZ ;  /* 0x0000003f3f3ff290 */ /* 0x000fe4000fffe03f */
        /* <DEDUP_REMOVED lines=55> */
.L_x_358:
[----:B------:R-:W-:Y:S05]  /*4e10*/  BSYNC B1 ;  /* 0x0000000000017941 */ /* 0x000fea0003800000 */
.L_x_357:
[----:B------:R1:W4:Y:S01]  /*4e20*/  SHFL.IDX PT, R33, R92, 0x2, 0x181f ;  /* 0x00581f005c217f89 */ /* 0x00032200000e0000 */
[----:B------:R-:W-:Y:S03]  /*4e30*/  BSSY B1, `(.L_x_361) ;  /* 0x0000075000017945 */ /* 0x000fe60003800000 */
[----:B------:R1:W3:Y:S01]  /*4e40*/  SHFL.IDX PT, R32, R93, 0x2, 0x181f ;  /* 0x00581f005d207f89 */ /* 0x0002e200000e0000 */
[----:B------:R-:W-:-:S05]  /*4e50*/  @P5 BRA `(.L_x_362) ;  /* 0x0000072000005947 */ /* 0x000fca0003800000 */
[----:B------:R-:W-:Y:S01]  /*4e60*/  BSSY B0, `(.L_x_363) ;  /* 0x0000038000007945 */ /* 0x000fe20003800000 */
[----:B------:R-:W-:-:S05]  /*4e70*/  @P6 BRA `(.L_x_364) ;  /* 0x0000036000006947 */ /* 0x000fca0003800000 */
[C---:B---3--:R-:W-:Y:S01]  /*4e80*/  LEA R28, P0, R76.reuse, R32, 0x1 ;  /* 0x000000204c1c7211 */ /* 0x048fe200078008ff */
[----:B--2---:R-:W2:Y:S03]  /*4e90*/  LDS.128 R8, [R213+0xa100] ;  /* 0x00a10000d5087984 */ /* 0x004ea60000000c00 */
        /* <DEDUP_REMOVED lines=52> */
.L_x_364:
[----:B------:R-:W-:Y:S05]  /*51e0*/  BSYNC B0 ;  /* 0x0000000000007941 */ /* 0x000fea0003800000 */
.L_x_363:
[----:B------:R-:W-:Y:S11]  /*51f0*/  ISETP.GE.AND P0, PT, R212, c[0x0][0x1d4], PT ;  /* 0x00007500d4007a0c */ /* 0x000ff60003f06270 */
[----:B------:R-:W-:Y:S02]  /*5200*/  @!UPT UIADD3 URZ, URZ, URZ, URZ ;  /* 0x0000003f3f3ff290 */ /* 0x000fe4000fffe03f */
[----:B------:R-:W-:-:S05]  /*5210*/  @P0 BRA `(.L_x_362) ;  /* 0x0000036000000947 */ /* 0x000fca0003800000 */
[C---:B--23--:R-:W-:Y:S01]  /*5220*/  LEA R28, P0, R212.reuse, R32, 0x1 ;  /* 0x00000020d41c7211 */ /* 0x04cfe200078008ff */
        /* <DEDUP_REMOVED lines=53> */
.L_x_362:
[----:B------:R-:W-:Y:S05]  /*5580*/  BSYNC B1 ;  /* 0x0000000000017941 */ /* 0x000fea0003800000 */
.L_x_361:
[----:B--2---:R2:W1:Y:S04]  /*5590*/  SHFL.IDX PT, R29, R92, 0x3, 0x181f ;  /* 0x00781f005c1d7f89 */ /* 0x00446800000e0000 */
[----:B------:R2:W4:Y:S01]  /*55a0*/  SHFL.IDX PT, R28, R93, 0x3, 0x181f ;  /* 0x00781f005d1c7f89 */ /* 0x00052200000e0000 */
[----:B------:R-:W-:-:S05]  /*55b0*/  @P3 BRA `(.L_x_365) ;  /* 0x000032f000003947 */ /* 0x000fca0003800000 */
[----:B------:R-:W-:Y:S01]  /*55c0*/  BSSY B0, `(.L_x_366) ;  /* 0x0000038000007945 */ /* 0x000fe20003800000 */
[----:B------:R-:W-:-:S05]  /*55d0*/  @P6 BRA `(.L_x_367) ;  /* 0x0000036000006947 */ /* 0x000fca0003800000 */
[C---:B----4-:R-:W-:Y:S01]  /*55e0*/  LEA R24, P0, R76.reuse, R28, 0x1 ;  /* 0x0000001c4c187211 */ /* 0x050fe200078008ff */
[----:B------:R-:W4:Y:S03]  /*55f0*/  LDS.128 R8, [R213+0xb100] ;  /* 0x00b10000d5087984 */ /* 0x000f260000000c00 */
[----:B-1----:R-:W-:Y:S02]  /*5600*/  LEA.HI.X R25, R76, R29, R77, 0x1, P0 ;  /* 0x0000001d4c197211 */ /* 0x002fe400000f0c4d */
        /* <DEDUP_REMOVED lines=14> */
[C---:B----4-:R-:W-:Y:S01]  /*56f0*/  @!P0 IMAD.U32 R18, R8.reuse, 0x10000, RZ ;  /* 0x0001000008128824 */ /* 0x050fe200078e00ff */
[----:B------:R-:W-:Y:S02]  /*5700*/  @!P0 LOP3.LUT R4, R8, 0xffff0000, RZ, 0xc0, !PT ;  /* 0xffff000008048812 */ /* 0x000fe400078ec0ff */
[C---:B------:R-:W-:Y:S02]  /*5710*/  @!P0 LOP3.LUT R5, R9.reuse, 0xffff0000, RZ, 0xc0, !PT ;  /* 0xffff000009058812 */ /* 0x040fe400078ec0ff */
[----:B------:R-:W-:Y:S01]  /*5720*/  @!P0 SHF.L.U32 R20, R9, 0x10, RZ ;  /* 0x0000001009148819 */ /* 0x000fe200000006ff */
[C---:B------:R-:W-:Y:S02]  /*5730*/  @!P0 FMUL.FTZ R22, R4.reuse, R17 ;  /* 0x0000001104168220 */ /* 0x040fe40000410000 */
[-C--:B------:R-:W-:Y:S02]  /*5740*/  @!P0 FMUL.FTZ R3, R4, R16.reuse ;  /* 0x0000001004038220 */ /* 0x080fe40000410000 */
[----:B------:R-:W-:Y:S02]  /*5750*/  @!P0 FMUL.FTZ R23, R5, R19 ;  /* 0x0000001305178220 */ /* 0x000fe40000410000 */
[----:B---3--:R-:W-:Y:S01]  /*5760*/  @!P0 FFMA.FTZ R32, R18, R16, -R22 ;  /* 0x0000001012208223 */ /* 0x008fe20000010816 */
        /* <DEDUP_REMOVED lines=29> */
.L_x_367:
[----:B------:R-:W-:Y:S05]  /*5940*/  BSYNC B0 ;  /* 0x0000000000007941 */ /* 0x000fea0003800000 */
.L_x_366:
[----:B------:R-:W-:Y:S11]  /*5950*/  ISETP.GE.AND P0, PT, R212, c[0x0][0x1d4], PT ;  /* 0x00007500d4007a0c */ /* 0x000ff60003f06270 */
[----:B------:R-:W-:Y:S02]  /*5960*/  @!UPT UIADD3 URZ, URZ, URZ, URZ ;  /* 0x0000003f3f3ff290 */ /* 0x000fe4000fffe03f */
[----:B------:R-:W-:-:S05]  /*5970*/  @P0 BRA `(.L_x_365) ;  /* 0x00002f3000000947 */ /* 0x000fca0003800000 */
[C---:B----4-:R-:W-:Y:S01]  /*5980*/  LEA R26, P0, R212.reuse, R28, 0x1 ;  /* 0x0000001cd41a7211 */ /* 0x050fe200078008ff */
[----:B-1----:R-:W1:Y:S03]  /*5990*/  LDS.128 R8, [R213+0xe900] ;  /* 0x00e90000d5087984 */ /* 0x002e660000000c00 */
[----:B------:R-:W-:Y:S02]  /*59a0*/  LEA.HI.X R27, R212, R29, R231, 0x1, P0 ;  /* 0x0000001dd41b7211 */ /* 0x000fe400000f0ce7 */
        /* <DEDUP_REMOVED lines=50> */
[----:B------:R1:W-:Y:S01]  /*5cd0*/  ST.E.128 [R26.64], R8 ;  /* 0x000000081a007985 */ /* 0x0003e2000c101d08 */
[----:B------:R-:W-:-:S05]  /*5ce0*/  BRA `(.L_x_365) ;  /* 0x00002bc000007947 */ /* 0x000fca0003800000 */
.L_x_344:
[C---:B------:R-:W-:Y:S01]  /*5cf0*/  IADD3 R169, R81.reuse, 0x20, RZ ;  /* 0x0000002051a97810 */ /* 0x040fe20007ffe0ff */
[----:B------:R-:W-:Y:S01]  /*5d00*/  CS2R R58, SRZ ;  /* 0x00000000003a7805 */ /* 0x000fe2000001ff00 */
[----:B------:R-:W-:Y:S01]  /*5d10*/  IADD3 R168, R81, 0x40, RZ ;  /* 0x0000004051a87810 */ /* 0x000fe20007ffe0ff */
[----:B------:R-:W-:Y:S01]  /*5d20*/  CS2R R56, SRZ ;  /* 0x0000000000387805 */ /* 0x000fe2000001ff00 */
[-C--:B------:R-:W-:Y:S01]  /*5d30*/  ISETP.GE.AND P3, PT, R169, R91.reuse, PT ;  /* 0x0000005ba900720c */ /* 0x080fe20003f66270 */
[----:B------:R-:W-:Y:S01]  /*5d40*/  CS2R R30, SRZ ;  /* 0x00000000001e7805 */ /* 0x000fe2000001ff00 */
[----:B------:R-:W-:Y:S01]  /*5d50*/  IADD3 R167, R81, 0x60, RZ ;  /* 0x0000006051a77810 */ /* 0x000fe20007ffe0ff */
[----:B------:R-:W-:Y:S01]  /*5d60*/  CS2R R28, SRZ ;  /* 0x00000000001c7805 */ /* 0x000fe2000001ff00 */
[----:B------:R-:W-:Y:S01]  /*5d70*/  ISETP.GE.OR P3, PT, R76, c[0x0][0x27c], P3 ;  /* 0x00009f004c007a0c */ /* 0x000fe20001f66670 */
[----:B------:R-:W-:Y:S01]  /*5d80*/  CS2R R34, SRZ ;  /* 0x0000000000227805 */ /* 0x000fe2000001ff00 */
[----:B------:R-:W-:Y:S01]  /*5d90*/  IADD3 R75, -R83, c[0x0][0x1d4], RZ ;  /* 0x00007500534b7a10 */ /* 0x000fe20007ffe1ff */
[----:B------:R-:W-:Y:S01]  /*5da0*/  CS2R R32, SRZ ;  /* 0x0000000000207805 */ /* 0x000fe2000001ff00 */
[----:B------:R-:W-:Y:S01]  /*5db0*/  CS2R R66, SRZ ;  /* 0x0000000000427805 */ /* 0x000fe2000001ff00 */
[----:B------:R-:W-:Y:S01]  /*5dc0*/  CS2R R64, SRZ ;  /* 0x0000000000407805 */ /* 0x000fe2000001ff00 */
[----:B------:R-:W-:Y:S01]  /*5dd0*/  CS2R R22, SRZ ;  /* 0x0000000000167805 */ /* 0x000fe2000001ff00 */
[----:B------:R-:W-:Y:S01]  /*5de0*/  CS2R R62, SRZ ;  /* 0x00000000003e7805 */ /* 0x000fe2000001ff00 */
[----:B------:R-:W-:Y:S01]  /*5df0*/  CS2R R60, SRZ ;  /* 0x00000000003c7805 */ /* 0x000fe2000001ff00 */
[----:B------:R-:W-:Y:S01]  /*5e00*/  CS2R R40, SRZ ;  /* 0x0000000000287805 */ /* 0x000fe2000001ff00 */
[----:B------:R1:W2:Y:S01]  /*5e10*/  SHFL.IDX PT, R51, R92, RZ, 0x181f ;  /* 0x00181fff5c337589 */ /* 0x0002a200000e0000 */
[----:B------:R-:W-:Y:S02]  /*5e20*/  BSSY B0, `(.L_x_368) ;  /* 0x00000df000007945 */ /* 0x000fe40003800000 */
[----:B------:R-:W-:Y:S04]  /*5e30*/  @!P3 IADD3 R3, P1, P0, R106, R42, R161 ;  /* 0x0000002a6a03b210 */ /* 0x000fe8000783e0a1 */
[----:B------:R-:W-:Y:S01]  /*5e40*/  @!P3 IADD3.X R4, R112, R44, R151, P1, P0 ;  /* 0x0000002c7004b210 */ /* 0x000fe20000fe0497 */
[----:B------:R1:W3:Y:S01]  /*5e50*/  SHFL.IDX PT, R50, R93, RZ, 0x181f ;  /* 0x00181fff5d327589 */ /* 0x0002e200000e0000 */
[----:B------:R-:W-:Y:S04]  /*5e60*/  @!P3 IADD3 R5, P1, P0, R104, R36, R162 ;  /* 0x000000246805b210 */ /* 0x000fe8000783e0a2 */
[C---:B------:R-:W-:Y:S02]  /*5e70*/  @!P3 IADD3.X R10, R111.reuse, R68, R152, P1, P0 ;  /* 0x000000446f0ab210 */ /* 0x040fe40000fe0498 */
[----:B------:R-:W-:Y:S04]  /*5e80*/  ISETP.GE.AND P1, PT, R168, R91, PT ;  /* 0x0000005ba800720c */ /* 0x000fe80003f26270 */
[----:B------:R-:W-:Y:S11]  /*5e90*/  ISETP.GE.OR P1, PT, R76, c[0x0][0x27c], P1 ;  /* 0x00009f004c007a0c */ /* 0x000ff60000f26670 */
[----:B------:R-:W-:Y:S02]  /*5ea0*/  @!UPT UIADD3 URZ, URZ, URZ, URZ ;  /* 0x0000003f3f3ff290 */ /* 0x000fe4000fffe03f */
[----:B------:R-:W-:Y:S04]  /*5eb0*/  @!P1 IADD3 R6, P4, P0, R106, R159, R42 ;  /* 0x0000009f6a069210 */ /* 0x000fe8000789e02a */
[----:B------:R-:W-:Y:S02]  /*5ec0*/  @!P1 IADD3.X R17, R112, R147, R44, P4, P0 ;  /* 0x0000009370119210 */ /* 0x000fe400027e042c */
[----:B------:R-:W-:Y:S04]  /*5ed0*/  @!P1 IADD3 R11, P4, P0, R104, R160, R36 ;  /* 0x000000a0680b9210 */ /* 0x000fe8000789e024 */
[----:B------:R-:W-:Y:S02]  /*5ee0*/  @!P1 IADD3.X R18, R111, R150, R68, P4, P0 ;  /* 0x000000966f129210 */ /* 0x000fe400027e0444 */
[-C--:B------:R-:W-:Y:S04]  /*5ef0*/  ISETP.GE.AND P0, PT, R167, R91.reuse, PT ;  /* 0x0000005ba700720c */ /* 0x080fe80003f06270 */
[----:B------:R-:W-:Y:S11]  /*5f00*/  ISETP.GE.OR P0, PT, R76, c[0x0][0x27c], P0 ;  /* 0x00009f004c007a0c */ /* 0x000ff60000706670 */
[----:B------:R-:W-:Y:S02]  /*5f10*/  @!UPT UIADD3 URZ, URZ, URZ, URZ ;  /* 0x0000003f3f3ff290 */ /* 0x000fe4000fffe03f */
[----:B------:R-:W-:Y:S04]  /*5f20*/  @!P0 IADD3 R15, P5, P4, R106, UR10, R42 ;  /* 0x0000000a6a0f8c10 */ /* 0x000fe8000fcbe02a */
[----:B------:R-:W-:Y:S02]  /*5f30*/  @!P0 IADD3.X R20, R112, UR13, R44, P5, P4 ;  /* 0x0000000d70148c10 */ /* 0x000fe4000afe842c */
[----:B------:R-:W-:Y:S04]  /*5f40*/  @!P0 IADD3 R19, P5, P4, R104, UR16, R36 ;  /* 0x0000001068138c10 */ /* 0x000fe8000fcbe024 */
[----:B------:R-:W-:Y:S02]  /*5f50*/  @!P0 IADD3.X R21, R111, UR14, R68, P5, P4 ;  /* 0x0000000e6f158c10 */ /* 0x000fe4000afe8444 */
[C---:B------:R-:W-:Y:S04]  /*5f60*/  @!P3 LEA R8, P4, R3.reuse, c[0x0][0x270], 0x1 ;  /* 0x00009c000308ba11 */ /* 0x040fe800078808ff */
[----:B------:R-:W-:Y:S02]  /*5f70*/  @!P3 LEA.HI.X R9, R3, c[0x0][0x274], R4, 0x1, P4 ;  /* 0x00009d000309ba11 */ /* 0x000fe400020f0c04 */
[C---:B------:R-:W-:Y:S04]  /*5f80*/  @!P3 LEA R4, P4, R5.reuse, c[0x0][0x288], 0x1 ;  /* 0x0000a2000504ba11 */ /* 0x040fe800078808ff */
[----:B------:R-:W-:Y:S02]  /*5f90*/  @!P3 LEA.HI.X R5, R5, c[0x0][0x28c], R10, 0x1, P4 ;  /* 0x0000a3000505ba11 */ /* 0x000fe400020f0c0a */
[C---:B------:R-:W-:Y:S03]  /*5fa0*/  @!P1 LEA R16, P4, R6.reuse, c[0x0][0x270], 0x1 ;  /* 0x00009c0006109a11 */ /* 0x040fe600078808ff */
[----:B------:R4:W2:Y:S01]  /*5fb0*/  @!P3 LDG.E.128 R56, [R4.64] ;  /* 0x000000080438b981 */ /* 0x0008a2000c1e1d00 */
[----:B------:R-:W-:Y:S02]  /*5fc0*/  @!P1 LEA.HI.X R17, R6, c[0x0][0x274], R17, 0x1, P4 ;  /* 0x00009d0006119a11 */ /* 0x000fe400020f0c11 */
[C---:B------:R-:W-:Y:S04]  /*5fd0*/  @!P1 LEA R10, P4, R11.reuse, c[0x0][0x288], 0x1 ;  /* 0x0000a2000b0a9a11 */ /* 0x040fe800078808ff */
[----:B------:R-:W-:Y:S01]  /*5fe0*/  @!P1 LEA.HI.X R11, R11, c[0x0][0x28c], R18, 0x1, P4 ;  /* 0x0000a3000b0b9a11 */ /* 0x000fe200020f0c12 */
[----:B------:R1:W2:Y:S01]  /*5ff0*/  @!P1 LDG.E.128 R28, [R16.64] ;  /* 0x00000008101c9981 */ /* 0x0002a2000c1e1d00 */
[C---:B------:R-:W-:Y:S04]  /*6000*/  @!P0 LEA R24, P4, R15.reuse, c[0x0][0x270], 0x1 ;  /* 0x00009c000f188a11 */ /* 0x040fe800078808ff */
[----:B------:R-:W-:Y:S02]  /*6010*/  @!P0 LEA.HI.X R25, R15, c[0x0][0x274], R20, 0x1, P4 ;  /* 0x00009d000f198a11 */ /* 0x000fe400020f0c14 */
[C---:B------:R-:W-:Y:S01]  /*6020*/  @!P0 LEA R18, P4, R19.reuse, c[0x0][0x288], 0x1 ;  /* 0x0000a20013128a11 */ /* 0x040fe200078808ff */
[----:B------:R1:W2:Y:S03]  /*6030*/  @!P1 LDG.E.128 R60, [R10.64] ;  /* 0x000000080a3c9981 */ /* 0x0002a6000c1e1d00 */
[----:B------:R-:W-:Y:S02]  /*6040*/  @!P0 LEA.HI.X R19, R19, c[0x0][0x28c], R21, 0x1, P4 ;  /* 0x0000a30013138a11 */ /* 0x000fe400020f0c15 */
[----:B------:R-:W-:Y:S03]  /*6050*/  CS2R R20, SRZ ;  /* 0x0000000000147805 */ /* 0x000fe6000001ff00 */
[----:B------:R2:W2:Y:S08]  /*6060*/  @!P0 LDG.E.128 R32, [R24.64] ;  /* 0x0000000818208981 */ /* 0x0004b0000c1e1d00 */
[----:B------:R-:W2:Y:S01]  /*6070*/  @!P0 LDG.E.128 R64, [R18.64] ;  /* 0x0000000812408981 */ /* 0x000ea2000c1e1d00 */
[-C--:B------:R-:W-:Y:S04]  /*6080*/  ISETP.GE.AND P0, PT, R81, R91.reuse, PT ;  /* 0x0000005b5100720c */ /* 0x080fe80003f06270 */
[----:B------:R-:W-:Y:S03]  /*6090*/  ISETP.GE.OR P0, PT, R76, c[0x0][0x27c], P0 ;  /* 0x00009f004c007a0c */ /* 0x000fe60000706670 */
[----:B------:R3:W2:Y:S01]  /*60a0*/  @!P3 LDG.E.128 R20, [R8.64] ;  /* 0x000000080814b981 */ /* 0x0006a2000c1e1d00 */
[----:B-1----:R-:W-:Y:S09]  /*60b0*/  CS2R R10, SRZ ;  /* 0x00000000000a7805 */ /* 0x002ff2000001ff00 */
[----:B------:R-:W-:Y:S02]  /*60c0*/  @!P0 IADD3 R3, P1, R106, R42, RZ ;  /* 0x0000002a6a038210 */ /* 0x000fe40007f3e0ff */
[----:B------:R-:W-:Y:S03]  /*60d0*/  CS2R R42, SRZ ;  /* 0x00000000002a7805 */ /* 0x000fe6000001ff00 */
[----:B----4-:R-:W-:Y:S01]  /*60e0*/  @!P0 IMAD.X R4, R44, 0x1, R112, P1 ;  /* 0x000000012c048824 */ /* 0x010fe200008e0670 */
[C---:B------:R-:W-:Y:S04]  /*60f0*/  @!P0 LEA R16, P1, R3.reuse, c[0x0][0x270], 0x1 ;  /* 0x00009c0003108a11 */ /* 0x040fe800078208ff */
[----:B------:R-:W-:Y:S02]  /*6100*/  @!P0 LEA.HI.X R17, R3, c[0x0][0x274], R4, 0x1, P1 ;  /* 0x00009d0003118a11 */ /* 0x000fe400008f0c04 */
[----:B------:R-:W-:Y:S01]  /*6110*/  @!P0 IADD3 R3, P1, R104, R36, RZ ;  /* 0x0000002468038210 */ /* 0x000fe20007f3e0ff */
[----:B---3--:R-:W-:Y:S04]  /*6120*/  CS2R R8, SRZ ;  /* 0x0000000000087805 */ /* 0x008fe8000001ff00 */
[----:B------:R-:W-:Y:S01]  /*6130*/  @!P0 IMAD.X R5, R68, 0x1, R111, P1 ;  /* 0x0000000144058824 */ /* 0x000fe200008e066f */
[C---:B------:R-:W-:Y:S01]  /*6140*/  @!P0 LEA R4, P1, R3.reuse, c[0x0][0x288], 0x1 ;  /* 0x0000a20003048a11 */ /* 0x040fe200078208ff */
[----:B------:R1:W5:Y:S03]  /*6150*/  @!P0 LDG.E.128 R8, [R16.64] ;  /* 0x0000000810088981 */ /* 0x000366000c1e1d00 */
[----:B------:R-:W-:Y:S02]  /*6160*/  @!P0 LEA.HI.X R5, R3, c[0x0][0x28c], R5, 0x1, P1 ;  /* 0x0000a30003058a11 */ /* 0x000fe400008f0c05 */
[----:B------:R-:W-:Y:S03]  /*6170*/  ISETP.GE.AND P1, PT, R76, c[0x0][0x27c], PT ;  /* 0x00009f004c007a0c */ /* 0x000fe60003f26270 */
[----:B------:R3:W5:Y:S01]  /*6180*/  @!P0 LDG.E.128 R40, [R4.64] ;  /* 0x0000000804288981 */ /* 0x000762000c1e1d00 */
[----:B------:R-:W-:Y:S01]  /*6190*/  ISETP.GE.OR P0, PT, R81, R91, P6 ;  /* 0x0000005b5100720c */ /* 0x000fe20003706670 */
[----:B--2---:R-:W-:Y:S02]  /*61a0*/  IMAD.MOV.U32 R6, RZ, RZ, R22 ;  /* 0x000000ffff067224 */ /* 0x004fe400078e0016 */
[----:B---3--:R-:W-:Y:S02]  /*61b0*/  IMAD.MOV.U32 R5, RZ, RZ, R23 ;  /* 0x000000ffff057224 */ /* 0x008fe400078e0017 */
[----:B------:R-:W-:Y:S02]  /*61c0*/  IMAD.MOV.U32 R4, RZ, RZ, R20 ;  /* 0x000000ffff047224 */ /* 0x000fe400078e0014 */
[----:B------:R-:W-:Y:S01]  /*61d0*/  IMAD.MOV.U32 R3, RZ, RZ, R21 ;  /* 0x000000ffff037224 */ /* 0x000fe200078e0015 */
[----:B------:R-:W-:Y:S01]  /*61e0*/  PRMT R26, R5, 0x5410, R6 ;  /* 0x00005410051a7816 */ /* 0x000fe20000000006 */
        /* <DEDUP_REMOVED lines=29> */
[----:B------:R-:W-:Y:S04]  /*63c0*/  PRMT R73, R6, 0x5410, R5 ;  /* 0x0000541006497816 */ /* 0x000fe80000000005 */
[----:B------:R-:W-:Y:S01]  /*63d0*/  PRMT R72, R3, 0x5410, R4 ;  /* 0x0000541003487816 */ /* 0x000fe20000000004 */
[----:B------:R-:W-:-:S05]  /*63e0*/  @P0 BRA `(.L_x_369) ;  /* 0x0000082000000947 */ /* 0x000fca0003800000 */
[----:B-1----:R-:W-:Y:S01]  /*63f0*/  SEL R3, R83, R75, !P2 ;  /* 0x0000004b53037207 */ /* 0x002fe20005000000 */
[----:B------:R-:W-:Y:S01]  /*6400*/  LDS.128 R52, [R131+0x8100] ;  /* 0x0081000083347984 */ /* 0x000fe20000000c00 */
[----:B-----5:R-:W-:Y:S01]  /*6410*/  @!P1 SHF.R.U64 R6, R8, 0x10, R9 ;  /* 0x0000001008069819 */ /* 0x020fe20000001209 */
[C---:B------:R-:W-:Y:S01]  /*6420*/  IMAD.SHL.U32 R45, R81.reuse, 0x40, RZ ;  /* 0x00000040512d7824 */ /* 0x040fe200078e00ff */
[----:B------:R-:W-:Y:S01]  /*6430*/  SHF.R.S32.HI R4, RZ, 0x1f, R3 ;  /* 0x0000001fff047819 */ /* 0x000fe20000011403 */
[----:B------:R-:W-:Y:S01]  /*6440*/  IMAD.SHL.U32 R46, R81, 0x40, RZ ;  /* 0x00000040512e7824 */ /* 0x000fe200078e00ff */
[----:B------:R-:W-:Y:S01]  /*6450*/  MOV R15, R9 ;  /* 0x00000009000f7202 */ /* 0x000fe20000000f00 */
[----:B------:R-:W-:Y:S01]  /*6460*/  IMAD.MOV.U32 R44, RZ, RZ, R40 ;  /* 0x000000ffff2c7224 */ /* 0x000fe200078e0028 */
[----:B------:R-:W-:Y:S01]  /*6470*/  LEA.HI R3, R4, R3, RZ, 0x4 ;  /* 0x0000000304037211 */ /* 0x000fe200078f20ff */
[----:B------:R-:W-:Y:S01]  /*6480*/  IMAD.MOV.U32 R5, RZ, RZ, R8 ;  /* 0x000000ffff057224 */ /* 0x000fe200078e0008 */
[----:B------:R-:W-:Y:S01]  /*6490*/  LOP3.LUT R46, R46, 0x1c0, RZ, 0xc0, !PT ;  /* 0x000001c02e2e7812 */ /* 0x000fe200078ec0ff */
[----:B------:R-:W-:Y:S01]  /*64a0*/  IMAD.MOV.U32 R48, RZ, RZ, R43 ;  /* 0x000000ffff307224 */ /* 0x000fe200078e002b */
[----:B------:R-:W-:Y:S02]  /*64b0*/  LEA.HI.SX32 R3, R3, R74, 0x1c ;  /* 0x0000004a03037211 */ /* 0x000fe400078fe2ff */
[----:B------:R-:W-:Y:S02]  /*64c0*/  @!P1 PRMT R5, R5, 0x5410, R6 ;  /* 0x0000541005059816 */ /* 0x000fe40000000006 */
[----:B------:R-:W-:Y:S01]  /*64d0*/  SHF.R.S32.HI R4, RZ, 0x1f, R3 ;  /* 0x0000001fff047819 */ /* 0x000fe20000011403 */
[----:B------:R-:W-:Y:S01]  /*64e0*/  IMAD.SHL.U32 R89, R3, 0x8, RZ ;  /* 0x0000000803597824 */ /* 0x000fe200078e00ff */
[----:B------:R-:W-:Y:S02]  /*64f0*/  LOP3.LUT R45, R45, 0x1c0, RZ, 0xc0, !PT ;  /* 0x000001c02d2d7812 */ /* 0x000fe400078ec0ff */
[----:B------:R-:W-:Y:S02]  /*6500*/  LEA.HI R4, R4, R3, RZ, 0x3 ;  /* 0x0000000304047211 */ /* 0x000fe400078f18ff */
[----:B------:R-:W-:Y:S02]  /*6510*/  SHF.R.U32.HI R45, RZ, 0x3, R45 ;  /* 0x00000003ff2d7819 */ /* 0x000fe4000001162d */
[----:B------:R-:W-:Y:S02]  /*6520*/  SHF.R.S32.HI R3, RZ, 0x3, R4 ;  /* 0x00000003ff037819 */ /* 0x000fe40000011404 */
[----:B------:R-:W-:Y:S01]  /*6530*/  LOP3.LUT R4, R46, 0x38, R89, 0xf8, !PT ;  /* 0x000000382e047812 */ /* 0x000fe200078ef859 */
[--C-:B------:R-:W-:Y:S01]  /*6540*/  IMAD.MOV.U32 R46, RZ, RZ, R41.reuse ;  /* 0x000000ffff2e7224 */ /* 0x100fe200078e0029 */
[----:B------:R-:W-:Y:S01]  /*6550*/  @!P1 SHF.R.U64 R40, R40, 0x10, R41 ;  /* 0x0000001028289819 */ /* 0x000fe20000001229 */
[----:B------:R-:W-:Y:S01]  /*6560*/  IMAD R3, R3, 0x1c00, R7 ;  /* 0x00001c0003037824 */ /* 0x000fe200078e0207 */
[----:B------:R-:W-:Y:S02]  /*6570*/  LOP3.LUT R4, R4, R45, RZ, 0x3c, !PT ;  /* 0x0000002d04047212 */ /* 0x000fe400078e3cff */
[----:B------:R-:W-:Y:S02]  /*6580*/  @!P1 PRMT R40, R44, 0x5410, R40 ;  /* 0x000054102c289816 */ /* 0x000fe40000000028 */
[----:B------:R-:W-:Y:S01]  /*6590*/  @!P1 SHF.R.U64 R8, R10, 0x10, R11 ;  /* 0x000000100a089819 */ /* 0x000fe2000000120b */
[----:B------:R-:W-:Y:S01]  /*65a0*/  IMAD.IADD R3, R3, 0x1, R4 ;  /* 0x0000000103037824 */ /* 0x000fe200078e0204 */
[----:B------:R-:W-:Y:S01]  /*65b0*/  MOV R24, R11 ;  /* 0x0000000b00187202 */ /* 0x000fe20000000f00 */
[----:B------:R-:W-:Y:S01]  /*65c0*/  IMAD.MOV.U32 R4, RZ, RZ, R10 ;  /* 0x000000ffff047224 */ /* 0x000fe200078e000a */
[----:B------:R-:W-:Y:S02]  /*65d0*/  @!P1 SHF.R.U32.HI R49, RZ, 0x10, R43 ;  /* 0x00000010ff319819 */ /* 0x000fe4000001162b */
[----:B------:R-:W-:Y:S02]  /*65e0*/  SHF.L.U32 R3, R3, 0x1, RZ ;  /* 0x0000000103037819 */ /* 0x000fe400000006ff */
[----:B------:R-:W-:Y:S02]  /*65f0*/  @!P1 PRMT R49, R48, 0x5410, R49 ;  /* 0x0000541030319816 */ /* 0x000fe40000000031 */
[----:B------:R-:W-:Y:S01]  /*6600*/  @!P1 SHF.R.U32.HI R45, RZ, 0x10, R41 ;  /* 0x00000010ff2d9819 */ /* 0x000fe20000011629 */
[----:B------:R-:W-:Y:S01]  /*6610*/  IMAD.MOV.U32 R41, RZ, RZ, R42 ;  /* 0x000000ffff297224 */ /* 0x000fe200078e002a */
[----:B------:R1:W2:Y:S01]  /*6620*/  LDS.128 R16, [R3+0x8100] ;  /* 0x0081000003107984 */ /* 0x0002a20000000c00 */
[----:B------:R-:W-:Y:S02]  /*6630*/  @!P1 SHF.R.U64 R42, R42, 0x10, R43 ;  /* 0x000000102a2a9819 */ /* 0x000fe4000000122b */
[----:B------:R-:W-:Y:S02]  /*6640*/  @!P1 PRMT R43, R46, 0x5410, R45 ;  /* 0x000054102e2b9816 */ /* 0x000fe4000000002d */
[----:B------:R-:W-:Y:S05]  /*6650*/  @!P1 PRMT R47, R41, 0x5410, R42 ;  /* 0x00005410292f9816 */ /* 0x000fea000000002a */
[C---:B------:R-:W-:Y:S01]  /*6660*/  @!P1 IMAD.U32 R45, R47.reuse, 0x10000, RZ ;  /* 0x000100002f2d9824 */ /* 0x040fe200078e00ff */
[----:B------:R-:W-:Y:S02]  /*6670*/  @!P1 LOP3.LUT R47, R47, 0xffff0000, RZ, 0xc0, !PT ;  /* 0xffff00002f2f9812 */ /* 0x000fe400078ec0ff */
[----:B-1----:R-:W-:Y:S02]  /*6680*/  @!P1 SHF.R.U32.HI R3, RZ, 0x10, R9 ;  /* 0x00000010ff039819 */ /* 0x002fe40000011609 */
[----:B------:R-:W-:Y:S02]  /*6690*/  @!P1 SHF.R.U32.HI R9, RZ, 0x10, R11 ;  /* 0x00000010ff099819 */ /* 0x000fe4000001160b */
[----:B------:R-:W-:Y:S02]  /*66a0*/  @!P1 PRMT R10, R15, 0x5410, R3 ;  /* 0x000054100f0a9816 */ /* 0x000fe40000000003 */
[----:B------:R-:W-:Y:S02]  /*66b0*/  @!P1 PRMT R24, R24, 0x5410, R9 ;  /* 0x0000541018189816 */ /* 0x000fe40000000009 */
[----:B------:R-:W-:Y:S02]  /*66c0*/  @!P1 LOP3.LUT R15, R40, 0xffff0000, RZ, 0xc0, !PT ;  /* 0xffff0000280f9812 */ /* 0x000fe400078ec0ff */
[----:B------:R-:W-:Y:S01]  /*66d0*/  @!P1 PRMT R11, R4, 0x5410, R8 ;  /* 0x00005410040b9816 */ /* 0x000fe20000000008 */
[----:B------:R-:W-:Y:S02]  /*66e0*/  @!P1 IMAD.U32 R8, R40, 0x10000, RZ ;  /* 0x0001000028089824 */ /* 0x000fe400078e00ff */
[C---:B------:R-:W-:Y:S01]  /*66f0*/  @!P1 IMAD.U32 R4, R5.reuse, 0x10000, RZ ;  /* 0x0001000005049824 */ /* 0x040fe200078e00ff */
[----:B------:R-:W-:Y:S01]  /*6700*/  @!P1 LOP3.LUT R5, R5, 0xffff0000, RZ, 0xc0, !PT ;  /* 0xffff000005059812 */ /* 0x000fe200078ec0ff */
[----:B--2---:R-:W-:Y:S01]  /*6710*/  @!P1 IMAD.U32 R3, R16, 0x10000, RZ ;  /* 0x0001000010039824 */ /* 0x004fe200078e00ff */
[----:B------:R-:W-:Y:S02]  /*6720*/  @!P1 SHF.L.U32 R9, R52, 0x10, RZ ;  /* 0x0000001034099819 */ /* 0x000fe400000006ff */
[----:B------:R-:W-:Y:S01]  /*6730*/  @!P1 LOP3.LUT R6, R16, 0xffff0000, RZ, 0xc0, !PT ;  /* 0xffff000010069812 */ /* 0x000fe200078ec0ff */
[C---:B------:R-:W-:Y:S01]  /*6740*/  @!P1 FMUL.FTZ R41, R3.reuse, R8 ;  /* 0x0000000803299220 */ /* 0x040fe20000410000 */
[----:B------:R-:W-:Y:S01]  /*6750*/  @!P1 LOP3.LUT R40, R52, 0xffff0000, RZ, 0xc0, !PT ;  /* 0xffff000034289812 */ /* 0x000fe200078ec0ff */
[-C--:B------:R-:W-:Y:S01]  /*6760*/  @!P1 FMUL.FTZ R3, R3, R4.reuse ;  /* 0x0000000403039220 */ /* 0x080fe20000410000 */
[----:B------:R-:W-:Y:S01]  /*6770*/  @!P1 SHF.L.U32 R42, R53, 0x10, RZ ;  /* 0x00000010352a9819 */ /* 0x000fe200000006ff */
[----:B------:R-:W-:Y:S02]  /*6780*/  @!P1 FFMA.FTZ R88, R9, R4, -R41 ;  /* 0x0000000409589223 */ /* 0x000fe40000010829 */
[----:B------:R-:W-:Y:S02]  /*6790*/  @!P1 FFMA.FTZ R3, R8, R9, R3 ;  /* 0x0000000908039223 */ /* 0x000fe40000010003 */
[C---:B------:R-:W-:Y:S02]  /*67a0*/  @!P1 FMUL.FTZ R9, R6.reuse, R15 ;  /* 0x0000000f06099220 */ /* 0x040fe40000410000 */
[C---:B------:R-:W-:Y:S01]  /*67b0*/  @!P1 IMAD.U32 R41, R43.reuse, 0x10000, RZ ;  /* 0x000100002b299824 */ /* 0x040fe200078e00ff */
[----:B------:R-:W-:Y:S01]  /*67c0*/  @!P1 LOP3.LUT R43, R43, 0xffff0000, RZ, 0xc0, !PT ;  /* 0xffff00002b2b9812 */ /* 0x000fe200078ec0ff */
[C---:B------:R-:W-:Y:S02]  /*67d0*/  @!P1 IMAD.U32 R8, R17.reuse, 0x10000, RZ ;  /* 0x0001000011089824 */ /* 0x040fe400078e00ff */
[-C--:B------:R-:W-:Y:S02]  /*67e0*/  @!P1 FMUL.FTZ R4, R6, R5.reuse ;  /* 0x0000000506049220 */ /* 0x080fe40000410000 */
[----:B------:R-:W-:Y:S01]  /*67f0*/  @!P1 FFMA.FTZ R84, R40, R5, -R9 ;  /* 0x0000000528549223 */ /* 0x000fe20000010809 */
[----:B------:R-:W-:Y:S01]  /*6800*/  @!P1 LOP3.LUT R9, R17, 0xffff0000, RZ, 0xc0, !PT ;  /* 0xffff000011099812 */ /* 0x000fe200078ec0ff */
[----:B------:R-:W-:Y:S02]  /*6810*/  @!P1 IMAD.U32 R6, R10, 0x10000, RZ ;  /* 0x000100000a069824 */ /* 0x000fe400078e00ff */
[----:B------:R-:W-:Y:S01]  /*6820*/  @!P1 FMUL.FTZ R44, R8, R41 ;  /* 0x00000029082c9220 */ /* 0x000fe20000410000 */
[----:B------:R-:W-:Y:S01]  /*6830*/  @!P1 F2FP.BF16.PACK_AB R88, R84, R88 ;  /* 0x000000585458923e */ /* 0x000fe200000010ff */
[-C--:B------:R-:W-:Y:S01]  /*6840*/  @!P1 FMUL.FTZ R5, R8, R6.reuse ;  /* 0x0000000608059220 */ /* 0x080fe20000410000 */
[----:B------:R-:W-:Y:S01]  /*6850*/  @!P1 LOP3.LUT R8, R10, 0xffff0000, RZ, 0xc0, !PT ;  /* 0xffff00000a089812 */ /* 0x000fe200078ec0ff */
[----:B------:R-:W-:Y:S01]  /*6860*/  @!P1 FFMA.FTZ R90, R42, R6, -R44 ;  /* 0x000000062a5a9223 */ /* 0x000fe2000001082c */
[----:B------:R-:W-:Y:S01]  /*6870*/  @!P1 LOP3.LUT R44, R53, 0xffff0000, RZ, 0xc0, !PT ;  /* 0xffff0000352c9812 */ /* 0x000fe200078ec0ff */
[C---:B------:R-:W-:Y:S02]  /*6880*/  @!P1 FMUL.FTZ R46, R9.reuse, R43 ;  /* 0x0000002b092e9220 */ /* 0x040fe40000410000 */
[----:B------:R-:W-:Y:S02]  /*6890*/  @!P1 IMAD.U32 R10, R18, 0x10000, RZ ;  /* 0x00010000120a9824 */ /* 0x000fe400078e00ff */
[-C--:B------:R-:W-:Y:S01]  /*68a0*/  @!P1 FFMA.FTZ R86, R44, R8.reuse, -R46 ;  /* 0x000000082c569223 */ /* 0x080fe2000001082e */
[----:B------:R-:W-:Y:S01]  /*68b0*/  @!P1 SHF.L.U32 R46, R54, 0x10, RZ ;  /* 0x00000010362e9819 */ /* 0x000fe200000006ff */
[----:B------:R-:W-:Y:S02]  /*68c0*/  @!P1 FMUL.FTZ R6, R9, R8 ;  /* 0x0000000809069220 */ /* 0x000fe40000410000 */
[C---:B------:R-:W-:Y:S01]  /*68d0*/  @!P1 IMAD.U32 R9, R11.reuse, 0x10000, RZ ;  /* 0x000100000b099824 */ /* 0x040fe200078e00ff */
[----:B------:R-:W-:Y:S01]  /*68e0*/  @!P1 F2FP.BF16.PACK_AB R86, R86, R90 ;  /* 0x0000005a5656923e */ /* 0x000fe200000010ff */
[C---:B------:R-:W-:Y:S02]  /*68f0*/  @!P1 FMUL.FTZ R48, R10.reuse, R45 ;  /* 0x0000002d0a309220 */ /* 0x040fe40000410000 */
[-C--:B------:R-:W-:Y:S01]  /*6900*/  @!P1 FMUL.FTZ R8, R10, R9.reuse ;  /* 0x000000090a089220 */ /* 0x080fe20000410000 */
[----:B------:R-:W-:Y:S01]  /*6910*/  @!P1 LOP3.LUT R10, R11, 0xffff0000, RZ, 0xc0, !PT ;  /* 0xffff00000b0a9812 */ /* 0x000fe200078ec0ff */
[----:B------:R-:W-:Y:S01]  /*6920*/  @!P1 FFMA.FTZ R85, R46, R9, -R48 ;  /* 0x000000092e559223 */ /* 0x000fe20000010830 */
[----:B------:R-:W-:Y:S01]  /*6930*/  @!P1 LOP3.LUT R9, R18, 0xffff0000, RZ, 0xc0, !PT ;  /* 0xffff000012099812 */ /* 0x000fe200078ec0ff */
[----:B------:R-:W-:Y:S01]  /*6940*/  @!P1 FFMA.FTZ R4, R15, R40, R4 ;  /* 0x000000280f049223 */ /* 0x000fe20000010004 */
[----:B------:R-:W-:Y:S01]  /*6950*/  @!P1 LOP3.LUT R40, R54, 0xffff0000, RZ, 0xc0, !PT ;  /* 0xffff000036289812 */ /* 0x000fe200078ec0ff */
[----:B------:R-:W-:Y:S02]  /*6960*/  @!P1 IMAD.U32 R48, R49, 0x10000, RZ ;  /* 0x0001000031309824 */ /* 0x000fe400078e00ff */
[C---:B------:R-:W-:Y:S02]  /*6970*/  @!P1 FMUL.FTZ R11, R9.reuse, R47 ;  /* 0x0000002f090b9220 */ /* 0x040fe40000410000 */
[-C--:B------:R-:W-:Y:S02]  /*6980*/  @!P1 FMUL.FTZ R9, R9, R10.reuse ;  /* 0x0000000a09099220 */ /* 0x080fe40000410000 */
[----:B------:R-:W-:Y:S01]  /*6990*/  @!P1 FFMA.FTZ R87, R40, R10, -R11 ;  /* 0x0000000a28579223 */ /* 0x000fe2000001080b */
[C---:B------:R-:W-:Y:S01]  /*69a0*/  @!P1 SHF.L.U32 R10, R24.reuse, 0x10, RZ ;  /* 0x00000010180a9819 */ /* 0x040fe200000006ff */
[----:B------:R-:W-:Y:S02]  /*69b0*/  @!P1 IMAD.U32 R11, R19, 0x10000, RZ ;  /* 0x00010000130b9824 */ /* 0x000fe400078e00ff */
[----:B------:R-:W-:Y:S01]  /*69c0*/  @!P1 FFMA.FTZ R5, R41, R42, R5 ;  /* 0x0000002a29059223 */ /* 0x000fe20000010005 */
[----:B------:R-:W-:Y:S01]  /*69d0*/  @!P1 F2FP.BF16.PACK_AB R87, R87, R85 ;  /* 0x000000555757923e */ /* 0x000fe200000010ff */
[----:B------:R-:W-:Y:S01]  /*69e0*/  @!P1 IMAD.U32 R41, R55, 0x10000, RZ ;  /* 0x0001000037299824 */ /* 0x000fe200078e00ff */
[----:B------:R-:W-:Y:S01]  /*69f0*/  @!P1 LOP3.LUT R42, R49, 0xffff0000, RZ, 0xc0, !PT ;  /* 0xffff0000312a9812 */ /* 0x000fe200078ec0ff */
[----:B------:R-:W-:Y:S01]  /*6a00*/  @!P1 FMUL.FTZ R15, R11, R48 ;  /* 0x000000300b0f9220 */ /* 0x000fe20000410000 */
[----:B------:R-:W-:Y:S01]  /*6a10*/  @!P1 LOP3.LUT R49, R55, 0xffff0000, RZ, 0xc0, !PT ;  /* 0xffff000037319812 */ /* 0x000fe200078ec0ff */
[----:B------:R-:W-:Y:S02]  /*6a20*/  @!P1 FFMA.FTZ R6, R43, R44, R6 ;  /* 0x0000002c2b069223 */ /* 0x000fe40000010006 */
[-C--:B------:R-:W-:Y:S01]  /*6a30*/  @!P1 FFMA.FTZ R84, R41, R10.reuse, -R15 ;  /* 0x0000000a29549223 */ /* 0x080fe2000001080f */
[----:B------:R-:W-:Y:S01]  /*6a40*/  @!P1 LOP3.LUT R15, R19, 0xffff0000, RZ, 0xc0, !PT ;  /* 0xffff0000130f9812 */ /* 0x000fe200078ec0ff */
[----:B------:R-:W-:Y:S01]  /*6a50*/  @!P1 FMUL.FTZ R10, R11, R10 ;  /* 0x0000000a0b0a9220 */ /* 0x000fe20000410000 */
[----:B------:R-:W-:Y:S01]  /*6a60*/  @!P1 LOP3.LUT R11, R24, 0xffff0000, RZ, 0xc0, !PT ;  /* 0xffff0000180b9812 */ /* 0x000fe200078ec0ff */
[----:B------:R-:W-:Y:S01]  /*6a70*/  @!P1 FFMA.FTZ R8, R45, R46, R8 ;  /* 0x0000002e2d089223 */ /* 0x000fe20000010008 */
[----:B------:R-:W-:Y:S01]  /*6a80*/  @!P1 F2FP.BF16.PACK_AB R5, R6, R5 ;  /* 0x000000050605923e */ /* 0x000fe200000010ff */
[----:B------:R-:W-:Y:S02]  /*6a90*/  @!P1 FMUL.FTZ R24, R15, R42 ;  /* 0x0000002a0f189220 */ /* 0x000fe40000410000 */
[----:B------:R-:W-:Y:S02]  /*6aa0*/  @!P1 FFMA.FTZ R9, R47, R40, R9 ;  /* 0x000000282f099223 */ /* 0x000fe40000010009 */
[-C--:B------:R-:W-:Y:S02]  /*6ab0*/  @!P1 FFMA.FTZ R24, R49, R11.reuse, -R24 ;  /* 0x0000000b31189223 */ /* 0x080fe40000010818 */
[----:B------:R-:W-:Y:S01]  /*6ac0*/  @!P1 FMUL.FTZ R11, R15, R11 ;  /* 0x0000000b0f0b9220 */ /* 0x000fe20000410000 */
[----:B------:R-:W-:Y:S01]  /*6ad0*/  @!P1 F2FP.BF16.PACK_AB R15, R4, R3 ;  /* 0x00000003040f923e */ /* 0x000fe200000010ff */
[----:B------:R-:W-:Y:S01]  /*6ae0*/  @!P1 FFMA.FTZ R10, R48, R41, R10 ;  /* 0x00000029300a9223 */ /* 0x000fe2000001000a */
[----:B------:R-:W-:Y:S01]  /*6af0*/  @!P1 F2FP.BF16.PACK_AB R24, R24, R84 ;  /* 0x000000541818923e */ /* 0x000fe200000010ff */
[----:B------:R-:W-:Y:S01]  /*6b00*/  @!P1 FFMA.FTZ R11, R42, R49, R11 ;  /* 0x000000312a0b9223 */ /* 0x000fe2000001000b */
[C---:B------:R-:W-:Y:S01]  /*6b10*/  LEA R84, P0, R94.reuse, R50, 0x1 ;  /* 0x000000325e547211 */ /* 0x040fe200078008ff */
[----:B------:R-:W-:Y:S01]  /*6b20*/  @!P1 IMAD.MOV.U32 R52, RZ, RZ, R88 ;  /* 0x000000ffff349224 */ /* 0x000fe200078e0058 */
[----:B------:R-:W-:Y:S01]  /*6b30*/  @!P1 MOV R55, R24 ;  /* 0x0000001800379202 */ /* 0x000fe20000000f00 */
[----:B------:R-:W-:Y:S01]  /*6b40*/  @!P1 IMAD.MOV.U32 R53, RZ, RZ, R86 ;  /* 0x000000ffff359224 */ /* 0x000fe200078e0056 */
[----:B------:R-:W-:Y:S01]  /*6b50*/  LEA.HI.X R85, R94, R51, R108, 0x1, P0 ;  /* 0x000000335e557211 */ /* 0x000fe200000f0c6c */
[----:B------:R-:W-:Y:S01]  /*6b60*/  @!P1 IMAD.MOV.U32 R54, RZ, RZ, R87 ;  /* 0x000000ffff369224 */ /* 0x000fe200078e0057 */
[----:B------:R-:W-:Y:S01]  /*6b70*/  ISETP.GE.AND P0, PT, R89, c[0x0][0x1d4], PT ;  /* 0x0000750059007a0c */ /* 0x000fe20003f06270 */
[----:B------:R-:W-:Y:S01]  /*6b80*/  @!P1 IMAD.MOV.U32 R16, RZ, RZ, R15 ;  /* 0x000000ffff109224 */ /* 0x000fe200078e000f */
[----:B------:R-:W-:Y:S01]  /*6b90*/  @!P1 F2FP.BF16.PACK_AB R3, R11, R10 ;  /* 0x0000000a0b03923e */ /* 0x000fe200000010ff */
[----:B------:R-:W-:Y:S01]  /*6ba0*/  @!P1 IMAD.MOV.U32 R17, RZ, RZ, R5 ;  /* 0x000000ffff119224 */ /* 0x000fe200078e0005 */
[----:B------:R1:W-:Y:S01]  /*6bb0*/  ST.E.128 [R84.64], R52 ;  /* 0x0000003454007985 */ /* 0x0003e2000c101d08 */
[----:B------:R-:W-:Y:S02]  /*6bc0*/  @!P1 F2FP.BF16.PACK_AB R4, R9, R8 ;  /* 0x000000080904923e */ /* 0x000fe400000010ff */
[----:B------:R-:W-:Y:S02]  /*6bd0*/  @!P1 IMAD.MOV.U32 R19, RZ, RZ, R3 ;  /* 0x000000ffff139224 */ /* 0x000fe400078e0003 */
[----:B------:R-:W-:Y:S04]  /*6be0*/  @!P1 MOV R18, R4 ;  /* 0x0000000400129202 */ /* 0x000fe80000000f00 */
[----:B------:R-:W-:Y:S05]  /*6bf0*/  @!P0 IMAD.WIDE R50, R89, 0x2, R50 ;  /* 0x0000000259328825 */ /* 0x000fea00078e0232 */
[----:B------:R1:W-:Y:S02]  /*6c00*/  @!P0 ST.E.128 [R50.64], R16 ;  /* 0x0000001032008985 */ /* 0x0003e4000c101d08 */
.L_x_369:
[----:B-1----:R-:W-:Y:S05]  /*6c10*/  BSYNC B0 ;  /* 0x0000000000007941 */ /* 0x002fea0003800000 */
.L_x_368:
[----:B------:R1:W2:Y:S01]  /*6c20*/  SHFL.IDX PT, R45, R92, 0x1, 0x181f ;  /* 0x00381f005c2d7f89 */ /* 0x0002a200000e0000 */
[----:B------:R-:W-:Y:S01]  /*6c30*/  ISETP.GE.OR P0, PT, R169, R91, P6 ;  /* 0x0000005ba900720c */ /* 0x000fe20003706670 */
[----:B------:R-:W-:Y:S02]  /*6c40*/  BSSY B0, `(.L_x_370) ;  /* 0x000007f000007945 */ /* 0x000fe40003800000 */
[----:B------:R1:W3:Y:S10]  /*6c50*/  SHFL.IDX PT, R44, R93, 0x1, 0x181f ;  /* 0x00381f005d2c7f89 */ /* 0x0002f400000e0000 */
[----:B------:R-:W-:-:S05]  /*6c60*/  @P0 BRA `(.L_x_371) ;  /* 0x000007c000000947 */ /* 0x000fca0003800000 */
[----:B------:R-:W-:Y:S01]  /*6c70*/  SEL R3, R83, R75, !P2 ;  /* 0x0000004b53037207 */ /* 0x000fe20005000000 */
[----:B------:R-:W4:Y:S01]  /*6c80*/  LDS.128 R48, [R130+0x8100] ;  /* 0x0081000082307984 */ /* 0x000f220000000c00 */
[C---:B------:R-:W-:Y:S02]  /*6c90*/  IADD3 R5, R81.reuse, 0x20, RZ ;  /* 0x0000002051057810 */ /* 0x040fe40007ffe0ff */
[----:B------:R-:W-:Y:S02]  /*6ca0*/  SHF.R.S32.HI R4, RZ, 0x1f, R3 ;  /* 0x0000001fff047819 */ /* 0x000fe40000011403 */
[----:B------:R-:W-:Y:S01]  /*6cb0*/  IADD3 R6, R81, 0x20, RZ ;  /* 0x0000002051067810 */ /* 0x000fe20007ffe0ff */
[----:B------:R-:W-:Y:S01]  /*6cc0*/  IMAD.SHL.U32 R5, R5, 0x40, RZ ;  /* 0x0000004005057824 */ /* 0x000fe200078e00ff */
[----:B------:R-:W-:Y:S02]  /*6cd0*/  LEA.HI R3, R4, R3, RZ, 0x4 ;  /* 0x0000000304037211 */ /* 0x000fe400078f20ff */
[----:B---3--:R-:W-:Y:S01]  /*6ce0*/  LEA R84, P0, R94, R44, 0x1 ;  /* 0x0000002c5e547211 */ /* 0x008fe200078008ff */
[----:B------:R-:W-:Y:S01]  /*6cf0*/  IMAD.SHL.U32 R6, R6, 0x40, RZ ;  /* 0x0000004006067824 */ /* 0x000fe200078e00ff */
[----:B------:R-:W-:Y:S02]  /*6d00*/  LEA.HI.SX32 R3, R3, R74, 0x1c ;  /* 0x0000004a03037211 */ /* 0x000fe400078fe2ff */
[----:B--2---:R-:W-:Y:S02]  /*6d10*/  LEA.HI.X R85, R94, R45, R108, 0x1, P0 ;  /* 0x0000002d5e557211 */ /* 0x004fe400000f0c6c */
[----:B------:R-:W-:Y:S01]  /*6d20*/  SHF.R.S32.HI R4, RZ, 0x1f, R3 ;  /* 0x0000001fff047819 */ /* 0x000fe20000011403 */
[----:B------:R-:W-:Y:S01]  /*6d30*/  IMAD.SHL.U32 R24, R3, 0x8, RZ ;  /* 0x0000000803187824 */ /* 0x000fe200078e00ff */
[----:B------:R-:W-:Y:S02]  /*6d40*/  LOP3.LUT R6, R6, 0x1c0, RZ, 0xc0, !PT ;  /* 0x000001c006067812 */ /* 0x000fe400078ec0ff */
[----:B------:R-:W-:Y:S02]  /*6d50*/  LEA.HI R4, R4, R3, RZ, 0x3 ;  /* 0x0000000304047211 */ /* 0x000fe400078f18ff */
[----:B------:R-:W-:Y:S02]  /*6d60*/  LOP3.LUT R5, R5, 0x1c0, RZ, 0xc0, !PT ;  /* 0x000001c005057812 */ /* 0x000fe400078ec0ff */
[----:B------:R-:W-:Y:S02]  /*6d70*/  SHF.R.S32.HI R3, RZ, 0x3, R4 ;  /* 0x00000003ff037819 */ /* 0x000fe40000011404 */
[----:B------:R-:W-:Y:S02]  /*6d80*/  LOP3.LUT R4, R6, 0x38, R24, 0xf8, !PT ;  /* 0x0000003806047812 */ /* 0x000fe400078ef818 */
[----:B------:R-:W-:Y:S01]  /*6d90*/  SHF.R.U32.HI R5, RZ, 0x3, R5 ;  /* 0x00000003ff057819 */ /* 0x000fe20000011605 */
[----:B------:R-:W-:Y:S01]  /*6da0*/  IMAD R3, R3, 0x1c00, R12 ;  /* 0x00001c0003037824 */ /* 0x000fe200078e020c */
[----:B------:R-:W-:Y:S02]  /*6db0*/  ISETP.GE.AND P0, PT, R24, c[0x0][0x1d4], PT ;  /* 0x0000750018007a0c */ /* 0x000fe40003f06270 */
[----:B------:R-:W-:Y:S02]  /*6dc0*/  LOP3.LUT R4, R4, R5, RZ, 0x3c, !PT ;  /* 0x0000000504047212 */ /* 0x000fe400078e3cff */
[----:B-----5:R-:W-:Y:S02]  /*6dd0*/  @!P1 SHF.R.U64 R8, R56, 0x10, R57 ;  /* 0x0000001038089819 */ /* 0x020fe40000001239 */
[----:B------:R-:W-:Y:S01]  /*6de0*/  @!P1 SHF.R.U64 R5, R20, 0x10, R21 ;  /* 0x0000001014059819 */ /* 0x000fe20000001215 */
[----:B------:R-:W-:Y:S01]  /*6df0*/  IMAD.IADD R3, R3, 0x1, R4 ;  /* 0x0000000103037824 */ /* 0x000fe200078e0204 */
[----:B------:R-:W-:Y:S02]  /*6e00*/  @!P1 SHF.R.U32.HI R9, RZ, 0x10, R57 ;  /* 0x00000010ff099819 */ /* 0x000fe40000011639 */
[----:B------:R-:W-:Y:S01]  /*6e10*/  @!P1 PRMT R10, R25, 0x5432, R5 ;  /* 0x00005432190a9816 */ /* 0x000fe20000000005 */
[----:B------:R-:W-:Y:S01]  /*6e20*/  IMAD.SHL.U32 R3, R3, 0x2, RZ ;  /* 0x0000000203037824 */ /* 0x000fe200078e00ff */
[----:B----4-:R-:W-:Y:S01]  /*6e30*/  @!P1 LOP3.LUT R47, R51, 0xffff0000, RZ, 0xc0, !PT ;  /* 0xffff0000332f9812 */ /* 0x010fe200078ec0ff */
[C---:B------:R-:W-:Y:S01]  /*6e40*/  @!P1 IMAD.U32 R41, R50.reuse, 0x10000, RZ ;  /* 0x0001000032299824 */ /* 0x040fe200078e00ff */
[----:B------:R-:W-:Y:S02]  /*6e50*/  @!P1 LOP3.LUT R43, R50, 0xffff0000, RZ, 0xc0, !PT ;  /* 0xffff0000322b9812 */ /* 0x000fe400078ec0ff */
[----:B------:R2:W3:Y:S01]  /*6e60*/  LDS.128 R16, [R3+0x8100] ;  /* 0x0081000003107984 */ /* 0x0004e20000000c00 */
[----:B------:R-:W-:Y:S02]  /*6e70*/  @!P1 SHF.R.U32.HI R4, RZ, 0x10, R21 ;  /* 0x00000010ff049819 */ /* 0x000fe40000011615 */
[----:B------:R-:W-:Y:S02]  /*6e80*/  @!P1 PRMT R21, R68, 0x5432, R9 ;  /* 0x0000543244159816 */ /* 0x000fe40000000009 */
[--C-:B------:R-:W-:Y:S02]  /*6e90*/  @!P1 SHF.R.U64 R11, R58, 0x10, R59.reuse ;  /* 0x000000103a0b9819 */ /* 0x100fe4000000123b */
[----:B------:R-:W-:Y:S02]  /*6ea0*/  @!P1 SHF.R.U32.HI R15, RZ, 0x10, R59 ;  /* 0x00000010ff0f9819 */ /* 0x000fe4000001163b */
[C---:B------:R-:W-:Y:S01]  /*6eb0*/  @!P1 PRMT R42, R69.reuse, 0x5432, R11 ;  /* 0x00005432452a9816 */ /* 0x040fe2000000000b */
[----:B------:R-:W-:Y:S01]  /*6ec0*/  @!P1 IMAD.U32 R11, R48, 0x10000, RZ ;  /* 0x00010000300b9824 */ /* 0x000fe200078e00ff */
[----:B------:R-:W-:Y:S02]  /*6ed0*/  @!P1 PRMT R40, R69, 0x5410, R15 ;  /* 0x0000541045289816 */ /* 0x000fe4000000000f */
[----:B------:R-:W-:Y:S01]  /*6ee0*/  @!P1 PRMT R9, R25, 0x5410, R4 ;  /* 0x0000541019099816 */ /* 0x000fe20000000004 */
[----:B------:R-:W-:Y:S01]  /*6ef0*/  @!P1 IMAD.U32 R4, R10, 0x10000, RZ ;  /* 0x000100000a049824 */ /* 0x000fe200078e00ff */
[--C-:B------:R-:W-:Y:S02]  /*6f00*/  @!P1 SHF.R.U32.HI R6, RZ, 0x10, R23.reuse ;  /* 0x00000010ff069819 */ /* 0x100fe40000011617 */
[----:B------:R-:W-:Y:S02]  /*6f10*/  @!P1 LOP3.LUT R46, R40, 0xffff0000, RZ, 0xc0, !PT ;  /* 0xffff0000282e9812 */ /* 0x000fe400078ec0ff */
[----:B------:R-:W-:Y:S01]  /*6f20*/  @!P1 PRMT R15, R26, 0x5410, R6 ;  /* 0x000054101a0f9816 */ /* 0x000fe20000000006 */
[----:B------:R-:W-:Y:S01]  /*6f30*/  @!P1 IMAD.U32 R6, R9, 0x10000, RZ ;  /* 0x0001000009069824 */ /* 0x000fe200078e00ff */
[----:B--2---:R-:W-:Y:S01]  /*6f40*/  @!P1 SHF.R.U64 R3, R22, 0x10, R23 ;  /* 0x0000001016039819 */ /* 0x004fe20000001217 */
[----:B------:R-:W-:Y:S01]  /*6f50*/  @!P1 IMAD.U32 R23, R21, 0x10000, RZ ;  /* 0x0001000015179824 */ /* 0x000fe200078e00ff */
[----:B------:R-:W-:Y:S01]  /*6f60*/  @!P1 PRMT R22, R68, 0x5410, R8 ;  /* 0x0000541044169816 */ /* 0x000fe20000000008 */
[----:B------:R-:W-:Y:S01]  /*6f70*/  @!P0 IMAD.WIDE R68, R24, 0x2, R44 ;  /* 0x0000000218448825 */ /* 0x000fe200078e022c */
[----:B------:R-:W-:Y:S02]  /*6f80*/  @!P1 SHF.L.U32 R45, R51, 0x10, RZ ;  /* 0x00000010332d9819 */ /* 0x000fe400000006ff */
[----:B------:R-:W-:Y:S01]  /*6f90*/  @!P1 PRMT R20, R26, 0x5432, R3 ;  /* 0x000054321a149816 */ /* 0x000fe20000000003 */
[----:B------:R-:W-:Y:S02]  /*6fa0*/  @!P1 IMAD.U32 R8, R22, 0x10000, RZ ;  /* 0x0001000016089824 */ /* 0x000fe400078e00ff */
[----:B------:R-:W-:Y:S02]  /*6fb0*/  @!P1 IMAD.U32 R24, R49, 0x10000, RZ ;  /* 0x0001000031189824 */ /* 0x000fe400078e00ff */
[----:B------:R-:W-:Y:S02]  /*6fc0*/  @!P1 IMAD.U32 R44, R40, 0x10000, RZ ;  /* 0x00010000282c9824 */ /* 0x000fe400078e00ff */
[----:B---3--:R-:W-:Y:S01]  /*6fd0*/  @!P1 IMAD.U32 R5, R17, 0x10000, RZ ;  /* 0x0001000011059824 */ /* 0x008fe200078e00ff */
[----:B------:R-:W-:Y:S03]  /*6fe0*/  @!P1 SHF.L.U32 R3, R16, 0x10, RZ ;  /* 0x0000001010039819 */ /* 0x000fe600000006ff */
[----:B------:R-:W-:Y:S02]  /*6ff0*/  @!P1 FMUL.FTZ R26, R5, R23 ;  /* 0x00000017051a9220 */ /* 0x000fe40000410000 */
[C---:B------:R-:W-:Y:S02]  /*7000*/  @!P1 FMUL.FTZ R25, R3.reuse, R8 ;  /* 0x0000000803199220 */ /* 0x040fe40000410000 */
[-C--:B------:R-:W-:Y:S02]  /*7010*/  @!P1 FMUL.FTZ R3, R3, R4.reuse ;  /* 0x0000000403039220 */ /* 0x080fe40000410000 */
[----:B------:R-:W-:Y:S01]  /*7020*/  @!P1 FFMA.FTZ R59, R11, R4, -R25 ;  /* 0x000000040b3b9223 */ /* 0x000fe20000010819 */
[----:B------:R-:W-:Y:S01]  /*7030*/  @!P1 LOP3.LUT R25, R21, 0xffff0000, RZ, 0xc0, !PT ;  /* 0xffff000015199812 */ /* 0x000fe200078ec0ff */
[----:B------:R-:W-:Y:S01]  /*7040*/  @!P1 FFMA.FTZ R3, R8, R11, R3 ;  /* 0x0000000b08039223 */ /* 0x000fe20000010003 */
[----:B------:R-:W-:Y:S01]  /*7050*/  @!P1 LOP3.LUT R8, R16, 0xffff0000, RZ, 0xc0, !PT ;  /* 0xffff000010089812 */ /* 0x000fe200078ec0ff */
[-C--:B------:R-:W-:Y:S01]  /*7060*/  @!P1 FMUL.FTZ R5, R5, R6.reuse ;  /* 0x0000000605059220 */ /* 0x080fe20000410000 */
[----:B------:R-:W-:Y:S01]  /*7070*/  @!P1 LOP3.LUT R21, R22, 0xffff0000, RZ, 0xc0, !PT ;  /* 0xffff000016159812 */ /* 0x000fe200078ec0ff */
[----:B------:R-:W-:Y:S01]  /*7080*/  @!P1 FFMA.FTZ R58, R24, R6, -R26 ;  /* 0x00000006183a9223 */ /* 0x000fe2000001081a */
[----:B------:R-:W-:Y:S02]  /*7090*/  @!P1 LOP3.LUT R6, R17, 0xffff0000, RZ, 0xc0, !PT ;  /* 0xffff000011069812 */ /* 0x000fe400078ec0ff */
[----:B------:R-:W-:Y:S01]  /*70a0*/  @!P1 LOP3.LUT R22, R48, 0xffff0000, RZ, 0xc0, !PT ;  /* 0xffff000030169812 */ /* 0x000fe200078ec0ff */
[----:B------:R-:W-:Y:S01]  /*70b0*/  @!P1 FMUL.FTZ R11, R8, R21 ;  /* 0x00000015080b9220 */ /* 0x000fe20000410000 */
[----:B------:R-:W-:Y:S02]  /*70c0*/  @!P1 LOP3.LUT R26, R49, 0xffff0000, RZ, 0xc0, !PT ;  /* 0xffff0000311a9812 */ /* 0x000fe400078ec0ff */
[----:B------:R-:W-:Y:S02]  /*70d0*/  @!P1 LOP3.LUT R4, R9, 0xffff0000, RZ, 0xc0, !PT ;  /* 0xffff000009049812 */ /* 0x000fe400078ec0ff */
[----:B------:R-:W-:Y:S01]  /*70e0*/  @!P1 LOP3.LUT R9, R10, 0xffff0000, RZ, 0xc0, !PT ;  /* 0xffff00000a099812 */ /* 0x000fe200078ec0ff */
[C---:B------:R-:W-:Y:S02]  /*70f0*/  @!P1 FMUL.FTZ R10, R6.reuse, R25 ;  /* 0x00000019060a9220 */ /* 0x040fe40000410000 */
[-C--:B------:R-:W-:Y:S02]  /*7100*/  @!P1 FMUL.FTZ R6, R6, R4.reuse ;  /* 0x0000000406069220 */ /* 0x080fe40000410000 */
[-C--:B------:R-:W-:Y:S01]  /*7110*/  @!P1 FFMA.FTZ R56, R22, R9.reuse, -R11 ;  /* 0x0000000916389223 */ /* 0x080fe2000001080b */
[C---:B------:R-:W-:Y:S01]  /*7120*/  @!P1 LOP3.LUT R11, R19.reuse, 0xffff0000, RZ, 0xc0, !PT ;  /* 0xffff0000130b9812 */ /* 0x040fe200078ec0ff */
[----:B------:R-:W-:Y:S02]  /*7130*/  @!P1 FFMA.FTZ R57, R26, R4, -R10 ;  /* 0x000000041a399223 */ /* 0x000fe4000001080a */
[----:B------:R-:W-:Y:S02]  /*7140*/  @!P1 IMAD.U32 R10, R19, 0x10000, RZ ;  /* 0x00010000130a9824 */ /* 0x000fe400078e00ff */
[----:B------:R-:W-:Y:S01]  /*7150*/  @!P1 FMUL.FTZ R4, R8, R9 ;  /* 0x0000000908049220 */ /* 0x000fe20000410000 */
[C---:B------:R-:W-:Y:S01]  /*7160*/  @!P1 LOP3.LUT R9, R15.reuse, 0xffff0000, RZ, 0xc0, !PT ;  /* 0xffff00000f099812 */ /* 0x040fe200078ec0ff */
[----:B------:R-:W-:Y:S02]  /*7170*/  @!P1 IMAD.U32 R8, R15, 0x10000, RZ ;  /* 0x000100000f089824 */ /* 0x000fe400078e00ff */
[C---:B------:R-:W-:Y:S02]  /*7180*/  @!P1 FMUL.FTZ R15, R10.reuse, R44 ;  /* 0x0000002c0a0f9220 */ /* 0x040fe40000410000 */
[----:B------:R-:W-:Y:S02]  /*7190*/  @!P1 FMUL.FTZ R40, R11, R46 ;  /* 0x0000002e0b289220 */ /* 0x000fe40000410000 */
[-C--:B------:R-:W-:Y:S02]  /*71a0*/  @!P1 FMUL.FTZ R10, R10, R8.reuse ;  /* 0x000000080a0a9220 */ /* 0x080fe40000410000 */
[----:B------:R-:W-:Y:S01]  /*71b0*/  @!P1 FFMA.FTZ R55, R45, R8, -R15 ;  /* 0x000000082d379223 */ /* 0x000fe2000001080f */
[C---:B------:R-:W-:Y:S01]  /*71c0*/  @!P1 SHF.L.U32 R8, R18.reuse, 0x10, RZ ;  /* 0x0000001012089819 */ /* 0x040fe200000006ff */
[-C--:B------:R-:W-:Y:S01]  /*71d0*/  @!P1 FFMA.FTZ R54, R47, R9.reuse, -R40 ;  /* 0x000000092f369223 */ /* 0x080fe20000010828 */
[----:B------:R-:W-:Y:S01]  /*71e0*/  @!P1 LOP3.LUT R15, R18, 0xffff0000, RZ, 0xc0, !PT ;  /* 0xffff0000120f9812 */ /* 0x000fe200078ec0ff */
[C---:B------:R-:W-:Y:S01]  /*71f0*/  @!P1 IMAD.U32 R40, R42.reuse, 0x10000, RZ ;  /* 0x000100002a289824 */ /* 0x040fe200078e00ff */
[----:B------:R-:W-:Y:S01]  /*7200*/  @!P1 LOP3.LUT R42, R42, 0xffff0000, RZ, 0xc0, !PT ;  /* 0xffff00002a2a9812 */ /* 0x000fe200078ec0ff */
[----:B------:R-:W-:Y:S02]  /*7210*/  @!P1 FMUL.FTZ R11, R11, R9 ;  /* 0x000000090b0b9220 */ /* 0x000fe40000410000 */
[C---:B------:R-:W-:Y:S01]  /*7220*/  @!P1 IMAD.U32 R9, R20.reuse, 0x10000, RZ ;  /* 0x0001000014099824 */ /* 0x040fe200078e00ff */
[----:B------:R-:W-:Y:S01]  /*7230*/  @!P1 LOP3.LUT R20, R20, 0xffff0000, RZ, 0xc0, !PT ;  /* 0xffff000014149812 */ /* 0x000fe200078ec0ff */
[----:B------:R-:W-:Y:S02]  /*7240*/  @!P1 FMUL.FTZ R52, R8, R40 ;  /* 0x0000002808349220 */ /* 0x000fe40000410000 */
[----:B------:R-:W-:Y:S02]  /*7250*/  @!P1 FMUL.FTZ R53, R15, R42 ;  /* 0x0000002a0f359220 */ /* 0x000fe40000410000 */
[----:B------:R-:W-:Y:S01]  /*7260*/  @!P1 FFMA.FTZ R4, R21, R22, R4 ;  /* 0x0000001615049223 */ /* 0x000fe20000010004 */
[----:B------:R-:W-:Y:S01]  /*7270*/  @!P1 F2FP.BF16.PACK_AB R22, R54, R55 ;  /* 0x000000373616923e */ /* 0x000fe200000010ff */
[-C--:B------:R-:W-:Y:S02]  /*7280*/  @!P1 FMUL.FTZ R8, R8, R9.reuse ;  /* 0x0000000908089220 */ /* 0x080fe40000410000 */
[----:B------:R-:W-:Y:S02]  /*7290*/  @!P1 FFMA.FTZ R5, R23, R24, R5 ;  /* 0x0000001817059223 */ /* 0x000fe40000010005 */
[----:B------:R-:W-:Y:S02]  /*72a0*/  @!P1 FFMA.FTZ R52, R41, R9, -R52 ;  /* 0x0000000929349223 */ /* 0x000fe40000010834 */
[-C--:B------:R-:W-:Y:S01]  /*72b0*/  @!P1 FMUL.FTZ R9, R15, R20.reuse ;  /* 0x000000140f099220 */ /* 0x080fe20000410000 */
[----:B------:R-:W-:Y:S01]  /*72c0*/  @!P1 F2FP.BF16.PACK_AB R15, R56, R59 ;  /* 0x0000003b380f923e */ /* 0x000fe200000010ff */
[----:B------:R-:W-:Y:S01]  /*72d0*/  @!P1 FFMA.FTZ R53, R43, R20, -R53 ;  /* 0x000000142b359223 */ /* 0x000fe20000010835 */
[----:B------:R-:W-:Y:S01]  /*72e0*/  @!P1 F2FP.BF16.PACK_AB R20, R57, R58 ;  /* 0x0000003a3914923e */ /* 0x000fe200000010ff */
[----:B------:R-:W-:Y:S02]  /*72f0*/  @!P1 FFMA.FTZ R6, R25, R26, R6 ;  /* 0x0000001a19069223 */ /* 0x000fe40000010006 */
[----:B------:R-:W-:Y:S01]  /*7300*/  @!P1 FFMA.FTZ R8, R40, R41, R8 ;  /* 0x0000002928089223 */ /* 0x000fe20000010008 */
[----:B------:R-:W-:Y:S01]  /*7310*/  @!P1 F2FP.BF16.PACK_AB R21, R53, R52 ;  /* 0x000000343515923e */ /* 0x000fe200000010ff */
[----:B------:R-:W-:Y:S01]  /*7320*/  @!P1 FFMA.FTZ R9, R42, R43, R9 ;  /* 0x0000002b2a099223 */ /* 0x000fe20000010009 */
[----:B------:R-:W-:Y:S01]  /*7330*/  @!P1 F2FP.BF16.PACK_AB R5, R6, R5 ;  /* 0x000000050605923e */ /* 0x000fe200000010ff */
[----:B------:R-:W-:Y:S02]  /*7340*/  @!P1 FFMA.FTZ R10, R44, R45, R10 ;  /* 0x0000002d2c0a9223 */ /* 0x000fe4000001000a */
[----:B------:R-:W-:Y:S02]  /*7350*/  @!P1 FFMA.FTZ R11, R46, R47, R11 ;  /* 0x0000002f2e0b9223 */ /* 0x000fe4000001000b */
[----:B------:R-:W-:Y:S01]  /*7360*/  @!P1 IMAD.MOV.U32 R48, RZ, RZ, R15 ;  /* 0x000000ffff309224 */ /* 0x000fe200078e000f */
[----:B------:R-:W-:Y:S01]  /*7370*/  @!P1 F2FP.BF16.PACK_AB R15, R4, R3 ;  /* 0x00000003040f923e */ /* 0x000fe200000010ff */
[----:B------:R-:W-:Y:S01]  /*7380*/  @!P1 IMAD.MOV.U32 R49, RZ, RZ, R20 ;  /* 0x000000ffff319224 */ /* 0x000fe200078e0014 */
[----:B------:R-:W-:Y:S01]  /*7390*/  @!P1 F2FP.BF16.PACK_AB R4, R9, R8 ;  /* 0x000000080904923e */ /* 0x000fe200000010ff */
[----:B------:R-:W-:Y:S01]  /*73a0*/  @!P1 IMAD.MOV.U32 R50, RZ, RZ, R21 ;  /* 0x000000ffff329224 */ /* 0x000fe200078e0015 */
[----:B------:R-:W-:Y:S01]  /*73b0*/  @!P1 F2FP.BF16.PACK_AB R3, R11, R10 ;  /* 0x0000000a0b03923e */ /* 0x000fe200000010ff */
[----:B------:R-:W-:Y:S01]  /*73c0*/  @!P1 IMAD.MOV.U32 R51, RZ, RZ, R22 ;  /* 0x000000ffff339224 */ /* 0x000fe200078e0016 */
[----:B------:R-:W-:Y:S01]  /*73d0*/  @!P1 MOV R16, R15 ;  /* 0x0000000f00109202 */ /* 0x000fe20000000f00 */
[----:B------:R-:W-:Y:S02]  /*73e0*/  @!P1 IMAD.MOV.U32 R17, RZ, RZ, R5 ;  /* 0x000000ffff119224 */ /* 0x000fe400078e0005 */
[----:B------:R-:W-:Y:S01]  /*73f0*/  @!P1 IMAD.MOV.U32 R18, RZ, RZ, R4 ;  /* 0x000000ffff129224 */ /* 0x000fe200078e0004 */
[----:B------:R2:W-:Y:S01]  /*7400*/  ST.E.128 [R84.64], R48 ;  /* 0x0000003054007985 */ /* 0x0005e2000c101d08 */
[----:B------:R-:W-:Y:S07]  /*7410*/  @!P1 IMAD.MOV.U32 R19, RZ, RZ, R3 ;  /* 0x000000ffff139224 */ /* 0x000fee00078e0003 */
[----:B------:R2:W-:Y:S02]  /*7420*/  @!P0 ST.E.128 [R68.64], R16 ;  /* 0x0000001044008985 */ /* 0x0005e4000c101d08 */
.L_x_371:
[----:B------:R-:W-:Y:S05]  /*7430*/  BSYNC B0 ;  /* 0x0000000000007941 */ /* 0x000fea0003800000 */
.L_x_370:
[----:B------:R4:W1:Y:S01]  /*7440*/  SHFL.IDX PT, R25, R92, 0x2, 0x181f ;  /* 0x00581f005c197f89 */ /* 0x00086200000e0000 */
[----:B------:R-:W-:Y:S01]  /*7450*/  ISETP.GE.OR P0, PT, R168, R91, P6 ;  /* 0x0000005ba800720c */ /* 0x000fe20003706670 */
[----:B------:R-:W-:Y:S02]  /*7460*/  BSSY B0, `(.L_x_372) ;  /* 0x000007f000007945 */ /* 0x000fe40003800000 */
[----:B------:R4:W3:Y:S10]  /*7470*/  SHFL.IDX PT, R24, R93, 0x2, 0x181f ;  /* 0x00581f005d187f89 */ /* 0x0008f400000e0000 */
[----:B------:R-:W-:-:S05]  /*7480*/  @P0 BRA `(.L_x_373) ;  /* 0x000007c000000947 */ /* 0x000fca0003800000 */
[----:B------:R-:W-:Y:S01]  /*7490*/  SEL R3, R83, R75, !P2 ;  /* 0x0000004b53037207 */ /* 0x000fe20005000000 */
[----:B--23--:R-:W2:Y:S01]  /*74a0*/  LDS.128 R44, [R129+0x8100] ;  /* 0x00810000812c7984 */ /* 0x00cea20000000c00 */
[C---:B------:R-:W-:Y:S02]  /*74b0*/  IADD3 R5, R81.reuse, 0x40, RZ ;  /* 0x0000004051057810 */ /* 0x040fe40007ffe0ff */
[----:B------:R-:W-:Y:S02]  /*74c0*/  SHF.R.S32.HI R4, RZ, 0x1f, R3 ;  /* 0x0000001fff047819 */ /* 0x000fe40000011403 */
[----:B------:R-:W-:Y:S01]  /*74d0*/  IADD3 R6, R81, 0x40, RZ ;  /* 0x0000004051067810 */ /* 0x000fe20007ffe0ff */
[----:B------:R-:W-:Y:S01]  /*74e0*/  IMAD.SHL.U32 R5, R5, 0x40, RZ ;  /* 0x0000004005057824 */ /* 0x000fe200078e00ff */
[----:B------:R-:W-:Y:S02]  /*74f0*/  LEA.HI R3, R4, R3, RZ, 0x4 ;  /* 0x0000000304037211 */ /* 0x000fe400078f20ff */
[----:B------:R-:W-:Y:S01]  /*7500*/  LEA R52, P0, R94, R24, 0x1 ;  /* 0x000000185e347211 */ /* 0x000fe200078008ff */
[----:B------:R-:W-:Y:S01]  /*7510*/  IMAD.SHL.U32 R6, R6, 0x40, RZ ;  /* 0x0000004006067824 */ /* 0x000fe200078e00ff */
[----:B------:R-:W-:Y:S02]  /*7520*/  LEA.HI.SX32 R3, R3, R74, 0x1c ;  /* 0x0000004a03037211 */ /* 0x000fe400078fe2ff */
[----:B-1----:R-:W-:Y:S02]  /*7530*/  LEA.HI.X R53, R94, R25, R108, 0x1, P0 ;  /* 0x000000195e357211 */ /* 0x002fe400000f0c6c */
[----:B------:R-:W-:Y:S01]  /*7540*/  SHF.R.S32.HI R4, RZ, 0x1f, R3 ;  /* 0x0000001fff047819 */ /* 0x000fe20000011403 */
[----:B------:R-:W-:Y:S01]  /*7550*/  IMAD.SHL.U32 R23, R3, 0x8, RZ ;  /* 0x0000000803177824 */ /* 0x000fe200078e00ff */
[----:B------:R-:W-:Y:S02]  /*7560*/  LOP3.LUT R6, R6, 0x1c0, RZ, 0xc0, !PT ;  /* 0x000001c006067812 */ /* 0x000fe400078ec0ff */
[----:B------:R-:W-:Y:S02]  /*7570*/  LEA.HI R4, R4, R3, RZ, 0x3 ;  /* 0x0000000304047211 */ /* 0x000fe400078f18ff */
[----:B------:R-:W-:Y:S02]  /*7580*/  LOP3.LUT R5, R5, 0x1c0, RZ, 0xc0, !PT ;  /* 0x000001c005057812 */ /* 0x000fe400078ec0ff */
[----:B------:R-:W-:Y:S02]  /*7590*/  SHF.R.S32.HI R3, RZ, 0x3, R4 ;  /* 0x00000003ff037819 */ /* 0x000fe40000011404 */
[----:B------:R-:W-:Y:S02]  /*75a0*/  SHF.R.U32.HI R5, RZ, 0x3, R5 ;  /* 0x00000003ff057819 */ /* 0x000fe40000011605 */
[----:B------:R-:W-:Y:S01]  /*75b0*/  LOP3.LUT R4, R6, 0x38, R23, 0xf8, !PT ;  /* 0x0000003806047812 */ /* 0x000fe200078ef817 */
[----:B------:R-:W-:Y:S01]  /*75c0*/  IMAD R3, R3, 0x1c00, R13 ;  /* 0x00001c0003037824 */ /* 0x000fe200078e020d */
[----:B------:R-:W-:Y:S02]  /*75d0*/  ISETP.GE.AND P0, PT, R23, c[0x0][0x1d4], PT ;  /* 0x0000750017007a0c */ /* 0x000fe40003f06270 */
[----:B------:R-:W-:Y:S02]  /*75e0*/  LOP3.LUT R4, R4, R5, RZ, 0x3c, !PT ;  /* 0x0000000504047212 */ /* 0x000fe400078e3cff */
[----:B------:R-:W-:Y:S02]  /*75f0*/  @!P1 SHF.R.U64 R5, R30, 0x10, R31 ;  /* 0x000000101e059819 */ /* 0x000fe4000000121f */
[----:B-----5:R-:W-:Y:S01]  /*7600*/  @!P1 SHF.R.U32.HI R11, RZ, 0x10, R63 ;  /* 0x00000010ff0b9819 */ /* 0x020fe2000001163f */
[----:B------:R-:W-:Y:S01]  /*7610*/  IMAD.IADD R3, R3, 0x1, R4 ;  /* 0x0000000103037824 */ /* 0x000fe200078e0204 */
[----:B------:R-:W-:Y:S02]  /*7620*/  @!P1 SHF.R.U64 R8, R60, 0x10, R61 ;  /* 0x000000103c089819 */ /* 0x000fe4000000123d */
[----:B------:R-:W-:Y:S01]  /*7630*/  @!P1 SHF.R.U64 R20, R62, 0x10, R63 ;  /* 0x000000103e149819 */ /* 0x000fe2000000123f */
[----:B------:R-:W-:Y:S01]  /*7640*/  IMAD.SHL.U32 R3, R3, 0x2, RZ ;  /* 0x0000000203037824 */ /* 0x000fe200078e00ff */
[----:B--2---:R-:W-:Y:S01]  /*7650*/  @!P1 LOP3.LUT R41, R47, 0xffff0000, RZ, 0xc0, !PT ;  /* 0xffff00002f299812 */ /* 0x004fe200078ec0ff */
[----:B------:R-:W-:Y:S01]  /*7660*/  @!P0 IMAD.WIDE R56, R23, 0x2, R24 ;  /* 0x0000000217388825 */ /* 0x000fe200078e0218 */
[----:B------:R-:W-:Y:S02]  /*7670*/  @!P1 LOP3.LUT R30, R46, 0xffff0000, RZ, 0xc0, !PT ;  /* 0xffff00002e1e9812 */ /* 0x000fe400078ec0ff */
[----:B------:R1:W2:Y:S01]  /*7680*/  LDS.128 R16, [R3+0x8100] ;  /* 0x0081000003107984 */ /* 0x0002a20000000c00 */
[----:B------:R-:W-:Y:S01]  /*7690*/  @!P1 IMAD.U32 R24, R45, 0x10000, RZ ;  /* 0x000100002d189824 */ /* 0x000fe200078e00ff */
[----:B------:R-:W-:Y:S02]  /*76a0*/  @!P1 PRMT R22, R70, 0x5410, R8 ;  /* 0x0000541046169816 */ /* 0x000fe40000000008 */
[----:B------:R-:W-:Y:S02]  /*76b0*/  @!P1 SHF.R.U32.HI R6, RZ, 0x10, R31 ;  /* 0x00000010ff069819 */ /* 0x000fe4000001161f */
[----:B------:R-:W-:Y:S01]  /*76c0*/  @!P1 SHF.R.U32.HI R9, RZ, 0x10, R61 ;  /* 0x00000010ff099819 */ /* 0x000fe2000001163d */
[----:B------:R-:W-:Y:S01]  /*76d0*/  @!P1 IMAD.U32 R8, R22, 0x10000, RZ ;  /* 0x0001000016089824 */ /* 0x000fe200078e00ff */
[----:B------:R-:W-:Y:S02]  /*76e0*/  @!P1 PRMT R15, R36, 0x5410, R6 ;  /* 0x00005410240f9816 */ /* 0x000fe40000000006 */
[----:B------:R-:W-:Y:S02]  /*76f0*/  @!P1 PRMT R21, R70, 0x5432, R9 ;  /* 0x0000543246159816 */ /* 0x000fe40000000009 */
[--C-:B------:R-:W-:Y:S03]  /*7700*/  @!P1 SHF.R.U32.HI R4, RZ, 0x10, R29.reuse ;  /* 0x00000010ff049819 */ /* 0x100fe6000001161d */
[----:B------:R-:W-:Y:S01]  /*7710*/  @!P1 IMAD.U32 R23, R21, 0x10000, RZ ;  /* 0x0001000015179824 */ /* 0x000fe200078e00ff */
[----:B------:R-:W-:Y:S05]  /*7720*/  @!P1 PRMT R9, R27, 0x5410, R4 ;  /* 0x000054101b099816 */ /* 0x000fea0000000004 */
[----:B------:R-:W-:Y:S01]  /*7730*/  @!P1 IMAD.U32 R6, R9, 0x10000, RZ ;  /* 0x0001000009069824 */ /* 0x000fe200078e00ff */
[----:B-1----:R-:W-:Y:S01]  /*7740*/  @!P1 SHF.R.U64 R3, R28, 0x10, R29 ;  /* 0x000000101c039819 */ /* 0x002fe2000000121d */
[----:B------:R-:W-:Y:S01]  /*7750*/  @!P1 IMAD.U32 R28, R46, 0x10000, RZ ;  /* 0x000100002e1c9824 */ /* 0x000fe200078e00ff */
[----:B------:R-:W-:Y:S02]  /*7760*/  @!P1 PRMT R29, R71, 0x5432, R20 ;  /* 0x00005432471d9816 */ /* 0x000fe40000000014 */
[----:B------:R-:W-:Y:S02]  /*7770*/  @!P1 PRMT R10, R27, 0x5432, R3 ;  /* 0x000054321b0a9816 */ /* 0x000fe40000000003 */
[----:B------:R-:W-:Y:S02]  /*7780*/  @!P1 PRMT R20, R36, 0x5432, R5 ;  /* 0x0000543224149816 */ /* 0x000fe40000000005 */
[----:B------:R-:W-:Y:S01]  /*7790*/  @!P1 SHF.L.U32 R36, R47, 0x10, RZ ;  /* 0x000000102f249819 */ /* 0x000fe200000006ff */
[----:B------:R-:W-:Y:S01]  /*77a0*/  @!P1 IMAD.U32 R4, R10, 0x10000, RZ ;  /* 0x000100000a049824 */ /* 0x000fe200078e00ff */
[----:B------:R-:W-:Y:S01]  /*77b0*/  @!P1 PRMT R27, R71, 0x5410, R11 ;  /* 0x00005410471b9816 */ /* 0x000fe2000000000b */
[----:B------:R-:W-:Y:S03]  /*77c0*/  @!P1 IMAD.U32 R11, R44, 0x10000, RZ ;  /* 0x000100002c0b9824 */ /* 0x000fe600078e00ff */
[C---:B------:R-:W-:Y:S01]  /*77d0*/  @!P1 LOP3.LUT R40, R27.reuse, 0xffff0000, RZ, 0xc0, !PT ;  /* 0xffff00001b289812 */ /* 0x040fe200078ec0ff */
[----:B------:R-:W-:Y:S02]  /*77e0*/  @!P1 IMAD.U32 R31, R27, 0x10000, RZ ;  /* 0x000100001b1f9824 */ /* 0x000fe400078e00ff */
[----:B--2---:R-:W-:Y:S01]  /*77f0*/  @!P1 IMAD.U32 R5, R17, 0x10000, RZ ;  /* 0x0001000011059824 */ /* 0x004fe200078e00ff */
        /* <DEDUP_REMOVED lines=69> */
.L_x_373:
[----:B------:R-:W-:Y:S05]  /*7c50*/  BSYNC B0 ;  /* 0x0000000000007941 */ /* 0x000fea0003800000 */
.L_x_372:
[----:B-12---:R1:W2:Y:S01]  /*7c60*/  SHFL.IDX PT, R45, R92, 0x3, 0x181f ;  /* 0x00781f005c2d7f89 */ /* 0x0062a200000e0000 */
[----:B------:R-:W-:Y:S03]  /*7c70*/  ISETP.GE.OR P0, PT, R167, R91, P6 ;  /* 0x0000005ba700720c */ /* 0x000fe60003706670 */
[----:B---3--:R1:W3:Y:S10]  /*7c80*/  SHFL.IDX PT, R44, R93, 0x3, 0x181f ;  /* 0x00781f005d2c7f89 */ /* 0x0082f400000e0000 */
[----:B------:R-:W-:-:S05]  /*7c90*/  @P0 BRA `(.L_x_365) ;  /* 0x00000c1000000947 */ /* 0x000fca0003800000 */
[----:B------:R-:W-:Y:S01]  /*7ca0*/  SEL R3, R83, R75, !P2 ;  /* 0x0000004b53037207 */ /* 0x000fe20005000000 */
[----:B-----5:R-:W1:Y:S01]  /*7cb0*/  LDS.128 R40, [R128+0x8100] ;  /* 0x0081000080287984 */ /* 0x020e620000000c00 */
        /* <DEDUP_REMOVED lines=18> */
[--C-:B------:R-:W-:Y:S02]  /*7de0*/  @!P1 SHF.R.U32.HI R8, RZ, 0x10, R35.reuse ;  /* 0x00000010ff089819 */ /* 0x100fe40000011623 */
[----:B------:R-:W-:Y:S02]  /*7df0*/  LOP3.LUT R4, R4, R5, RZ, 0x3c, !PT ;  /* 0x0000000504047212 */ /* 0x000fe400078e3cff */
[----:B------:R-:W-:Y:S02]  /*7e00*/  @!P1 SHF.R.U64 R5, R34, 0x10, R35 ;  /* 0x0000001022059819 */ /* 0x000fe40000001223 */
[--C-:B------:R-:W-:Y:S01]  /*7e10*/  @!P1 SHF.R.U32.HI R6, RZ, 0x10, R65.reuse ;  /* 0x00000010ff069819 */ /* 0x100fe20000011641 */
[----:B------:R-:W-:Y:S01]  /*7e20*/  IMAD.IADD R3, R3, 0x1, R4 ;  /* 0x0000000103037824 */ /* 0x000fe200078e0204 */
[----:B------:R-:W-:Y:S02]  /*7e30*/  @!P1 SHF.R.U64 R10, R64, 0x10, R65 ;  /* 0x00000010400a9819 */ /* 0x000fe40000001241 */
[----:B------:R-:W-:Y:S01]  /*7e40*/  @!P1 SHF.R.U64 R4, R32, 0x10, R33 ;  /* 0x0000001020049819 */ /* 0x000fe20000001221 */
[----:B------:R-:W-:Y:S01]  /*7e50*/  IMAD.SHL.U32 R3, R3, 0x2, RZ ;  /* 0x0000000203037824 */ /* 0x000fe200078e00ff */
[C---:B-1----:R-:W-:Y:S01]  /*7e60*/  @!P1 LOP3.LUT R29, R41.reuse, 0xffff0000, RZ, 0xc0, !PT ;  /* 0xffff0000291d9812 */ /* 0x042fe200078ec0ff */
[----:B------:R-:W-:Y:S01]  /*7e70*/  @!P1 IMAD.U32 R27, R41, 0x10000, RZ ;  /* 0x00010000291b9824 */ /* 0x000fe200078e00ff */
[----:B------:R-:W-:Y:S01]  /*7e80*/  @!P1 PRMT R9, R72, 0x5410, R6 ;  /* 0x0000541048099816 */ /* 0x000fe20000000006 */
[----:B------:R-:W-:Y:S01]  /*7e90*/  @!P1 IMAD.U32 R23, R40, 0x10000, RZ ;  /* 0x0001000028179824 */ /* 0x000fe200078e00ff */
[----:B------:R1:W2:Y:S01]  /*7ea0*/  LDS.128 R16, [R3+0x8100] ;  /* 0x0081000003107984 */ /* 0x0002a20000000c00 */
[----:B------:R-:W-:Y:S01]  /*7eb0*/  @!P1 IMAD.U32 R31, R42, 0x10000, RZ ;  /* 0x000100002a1f9824 */ /* 0x000fe200078e00ff */
[----:B------:R-:W-:Y:S01]  /*7ec0*/  @!P1 PRMT R15, R72, 0x5432, R10 ;  /* 0x00005432480f9816 */ /* 0x000fe2000000000a */
[----:B------:R-:W-:Y:S01]  /*7ed0*/  @!P1 IMAD.U32 R26, R9, 0x10000, RZ ;  /* 0x00010000091a9824 */ /* 0x000fe200078e00ff */
[----:B------:R-:W-:Y:S01]  /*7ee0*/  @!P1 PRMT R10, R37, 0x5432, R4 ;  /* 0x00005432250a9816 */ /* 0x000fe20000000004 */
[----:B------:R-:W-:Y:S01]  /*7ef0*/  @!P1 IMAD.U32 R35, R43, 0x10000, RZ ;  /* 0x000100002b239824 */ /* 0x000fe200078e00ff */
[----:B------:R-:W-:Y:S02]  /*7f00*/  @!P1 LOP3.LUT R28, R9, 0xffff0000, RZ, 0xc0, !PT ;  /* 0xffff0000091c9812 */ /* 0x000fe400078ec0ff */
[----:B------:R-:W-:Y:S01]  /*7f10*/  @!P1 PRMT R20, R38, 0x5432, R8 ;  /* 0x0000543226149816 */ /* 0x000fe20000000008 */
[----:B------:R-:W-:Y:S01]  /*7f20*/  @!P1 IMAD.U32 R8, R10, 0x10000, RZ ;  /* 0x000100000a089824 */ /* 0x000fe200078e00ff */
[--C-:B------:R-:W-:Y:S02]  /*7f30*/  @!P1 SHF.R.U64 R11, R66, 0x10, R67.reuse ;  /* 0x00000010420b9819 */ /* 0x100fe40000001243 */
[----:B------:R-:W-:Y:S02]  /*7f40*/  @!P1 SHF.R.U32.HI R21, RZ, 0x10, R67 ;  /* 0x00000010ff159819 */ /* 0x000fe40000011643 */
[C---:B------:R-:W-:Y:S02]  /*7f50*/  @!P1 PRMT R32, R73.reuse, 0x5410, R11 ;  /* 0x0000541049209816 */ /* 0x040fe4000000000b */
[----:B------:R-:W-:Y:S02]  /*7f60*/  @!P1 PRMT R11, R38, 0x5410, R5 ;  /* 0x00005410260b9816 */ /* 0x000fe40000000005 */
[C---:B------:R-:W-:Y:S02]  /*7f70*/  @!P1 SHF.L.U32 R30, R32.reuse, 0x10, RZ ;  /* 0x00000010201e9819 */ /* 0x040fe400000006ff */
[----:B------:R-:W-:Y:S02]  /*7f80*/  @!P1 LOP3.LUT R32, R32, 0xffff0000, RZ, 0xc0, !PT ;  /* 0xffff000020209812 */ /* 0x000fe400078ec0ff */
[----:B------:R-:W-:Y:S02]  /*7f90*/  @!P1 PRMT R21, R73, 0x5432, R21 ;  /* 0x0000543249159816 */ /* 0x000fe40000000015 */
[----:B-1----:R-:W-:Y:S02]  /*7fa0*/  @!P1 SHF.R.U32.HI R3, RZ, 0x10, R33 ;  /* 0x00000010ff039819 */ /* 0x002fe40000011621 */
[C---:B------:R-:W-:Y:S01]  /*7fb0*/  @!P1 LOP3.LUT R36, R21.reuse, 0xffff0000, RZ, 0xc0, !PT ;  /* 0xffff000015249812 */ /* 0x040fe200078ec0ff */
[----:B------:R-:W-:Y:S01]  /*7fc0*/  @!P1 IMAD.U32 R34, R21, 0x10000, RZ ;  /* 0x0001000015229824 */ /* 0x000fe200078e00ff */
[----:B------:R-:W-:Y:S02]  /*7fd0*/  @!P1 PRMT R6, R37, 0x5410, R3 ;  /* 0x0000541025069816 */ /* 0x000fe40000000003 */
[----:B------:R-:W-:Y:S02]  /*7fe0*/  @!P1 LOP3.LUT R37, R43, 0xffff0000, RZ, 0xc0, !PT ;  /* 0xffff00002b259812 */ /* 0x000fe400078ec0ff */
[----:B------:R-:W-:Y:S02]  /*7ff0*/  @!P1 SHF.L.U32 R4, R6, 0x10, RZ ;  /* 0x0000001006049819 */ /* 0x000fe400000006ff */
[----:B------:R-:W-:Y:S01]  /*8000*/  ISETP.GE.AND P0, PT, R48, c[0x0][0x1d4], PT ;  /* 0x0000750030007a0c */ /* 0x000fe20003f06270 */
[----:B--2---:R-:W-:Y:S01]  /*8010*/  @!P1 IMAD.U32 R3, R17, 0x10000, RZ ;  /* 0x0001000011039824 */ /* 0x004fe200078e00ff */
[----:B------:R-:W-:Y:S01]  /*8020*/  @!P1 LOP3.LUT R21, R19, 0xffff0000, RZ, 0xc0, !PT ;  /* 0xffff000013159812 */ /* 0x000fe200078ec0ff */
[----:B------:R-:W-:Y:S02]  /*8030*/  @!P1 IMAD.U32 R9, R16, 0x10000, RZ ;  /* 0x0001000010099824 */ /* 0x000fe400078e00ff */
[C---:B------:R-:W-:Y:S02]  /*8040*/  @!P1 FMUL.FTZ R22, R3.reuse, R26 ;  /* 0x0000001a03169220 */ /* 0x040fe40000410000 */
[-C--:B------:R-:W-:Y:S01]  /*8050*/  @!P1 FMUL.FTZ R5, R3, R4.reuse ;  /* 0x0000000403059220 */ /* 0x080fe20000410000 */
[----:B------:R-:W-:Y:S01]  /*8060*/  @!P1 LOP3.LUT R3, R17, 0xffff0000, RZ, 0xc0, !PT ;  /* 0xffff000011039812 */ /* 0x000fe200078ec0ff */
[----:B------:R-:W-:Y:S01]  /*8070*/  @!P1 FFMA.FTZ R56, R27, R4, -R22 ;  /* 0x000000041b389223 */ /* 0x000fe20000010816 */
[----:B------:R-:W-:Y:S01]  /*8080*/  @!P1 LOP3.LUT R4, R6, 0xffff0000, RZ, 0xc0, !PT ;  /* 0xffff000006049812 */ /* 0x000fe200078ec0ff */
[----:B------:R-:W-:Y:S02]  /*8090*/  @!P1 IMAD.U32 R22, R15, 0x10000, RZ ;  /* 0x000100000f169824 */ /* 0x000fe400078e00ff */
[----:B------:R-:W-:Y:S02]  /*80a0*/  @!P1 FMUL.FTZ R24, R3, R28 ;  /* 0x0000001c03189220 */ /* 0x000fe40000410000 */
[----:B------:R-:W-:Y:S02]  /*80b0*/  @!P1 FMUL.FTZ R25, R9, R22 ;  /* 0x0000001609199220 */ /* 0x000fe40000410000 */
[-C--:B------:R-:W-:Y:S02]  /*80c0*/  @!P1 FMUL.FTZ R6, R3, R4.reuse ;  /* 0x0000000403069220 */ /* 0x080fe40000410000 */
[----:B------:R-:W-:Y:S01]  /*80d0*/  @!P1 FFMA.FTZ R55, R29, R4, -R24 ;  /* 0x000000041d379223 */ /* 0x000fe20000010818 */
[----:B------:R-:W-:Y:S01]  /*80e0*/  @!P1 LOP3.LUT R24, R15, 0xffff0000, RZ, 0xc0, !PT ;  /* 0xffff00000f189812 */ /* 0x000fe200078ec0ff */
[-C--:B------:R-:W-:Y:S01]  /*80f0*/  @!P1 FMUL.FTZ R3, R9, R8.reuse ;  /* 0x0000000809039220 */ /* 0x080fe20000410000 */
[----:B------:R-:W-:Y:S01]  /*8100*/  @!P1 LOP3.LUT R4, R16, 0xffff0000, RZ, 0xc0, !PT ;  /* 0xffff000010049812 */ /* 0x000fe200078ec0ff */
[----:B------:R-:W-:Y:S01]  /*8110*/  @!P1 FFMA.FTZ R54, R23, R8, -R25 ;  /* 0x0000000817369223 */ /* 0x000fe20000010819 */
[----:B------:R-:W-:Y:S01]  /*8120*/  @!P1 LOP3.LUT R25, R40, 0xffff0000, RZ, 0xc0, !PT ;  /* 0xffff000028199812 */ /* 0x000fe200078ec0ff */
[----:B------:R-:W-:Y:S01]  /*8130*/  @!P1 IMAD.U32 R9, R18, 0x10000, RZ ;  /* 0x0001000012099824 */ /* 0x000fe200078e00ff */
[----:B------:R-:W-:Y:S01]  /*8140*/  @!P1 LOP3.LUT R8, R10, 0xffff0000, RZ, 0xc0, !PT ;  /* 0xffff00000a089812 */ /* 0x000fe200078ec0ff */
[C---:B------:R-:W-:Y:S01]  /*8150*/  @!P1 IMAD.U32 R10, R11.reuse, 0x10000, RZ ;  /* 0x000100000b0a9824 */ /* 0x040fe200078e00ff */
[----:B------:R-:W-:Y:S01]  /*8160*/  @!P1 LOP3.LUT R11, R11, 0xffff0000, RZ, 0xc0, !PT ;  /* 0xffff00000b0b9812 */ /* 0x000fe200078ec0ff */
[C---:B------:R-:W-:Y:S02]  /*8170*/  @!P1 FMUL.FTZ R15, R4.reuse, R24 ;  /* 0x00000018040f9220 */ /* 0x040fe40000410000 */
[----:B------:R-:W-:Y:S02]  /*8180*/  @!P1 FMUL.FTZ R33, R9, R30 ;  /* 0x0000001e09219220 */ /* 0x000fe40000410000 */
[-C--:B------:R-:W-:Y:S02]  /*8190*/  @!P1 FMUL.FTZ R4, R4, R8.reuse ;  /* 0x0000000804049220 */ /* 0x080fe40000410000 */
[----:B------:R-:W-:Y:S01]  /*81a0*/  @!P1 FFMA.FTZ R51, R25, R8, -R15 ;  /* 0x0000000819339223 */ /* 0x000fe2000001080f */
[----:B------:R-:W-:Y:S01]  /*81b0*/  @!P1 SHF.L.U32 R15, R19, 0x10, RZ ;  /* 0x00000010130f9819 */ /* 0x000fe200000006ff */
[-C--:B------:R-:W-:Y:S01]  /*81c0*/  @!P1 FMUL.FTZ R8, R9, R10.reuse ;  /* 0x0000000a09089220 */ /* 0x080fe20000410000 */
[----:B------:R-:W-:Y:S01]  /*81d0*/  @!P1 LOP3.LUT R9, R18, 0xffff0000, RZ, 0xc0, !PT ;  /* 0xffff000012099812 */ /* 0x000fe200078ec0ff */
[----:B------:R-:W-:Y:S01]  /*81e0*/  @!P1 FFMA.FTZ R50, R31, R10, -R33 ;  /* 0x0000000a1f329223 */ /* 0x000fe20000010821 */
[----:B------:R-:W-:Y:S01]  /*81f0*/  @!P1 LOP3.LUT R33, R42, 0xffff0000, RZ, 0xc0, !PT ;  /* 0xffff00002a219812 */ /* 0x000fe200078ec0ff */
[C---:B------:R-:W-:Y:S01]  /*8200*/  @!P1 IMAD.U32 R10, R20.reuse, 0x10000, RZ ;  /* 0x00010000140a9824 */ /* 0x040fe200078e00ff */
[----:B------:R-:W-:Y:S01]  /*8210*/  @!P1 LOP3.LUT R20, R20, 0xffff0000, RZ, 0xc0, !PT ;  /* 0xffff000014149812 */ /* 0x000fe200078ec0ff */
[----:B------:R-:W-:Y:S02]  /*8220*/  @!P1 FMUL.FTZ R46, R15, R34 ;  /* 0x000000220f2e9220 */ /* 0x000fe40000410000 */
[----:B------:R-:W-:Y:S02]  /*8230*/  @!P1 FMUL.FTZ R38, R21, R36 ;  /* 0x0000002415269220 */ /* 0x000fe40000410000 */
[C---:B------:R-:W-:Y:S02]  /*8240*/  @!P1 FMUL.FTZ R47, R9.reuse, R32 ;  /* 0x00000020092f9220 */ /* 0x040fe40000410000 */
[-C--:B------:R-:W-:Y:S02]  /*8250*/  @!P1 FMUL.FTZ R9, R9, R11.reuse ;  /* 0x0000000b09099220 */ /* 0x080fe40000410000 */
[----:B------:R-:W-:Y:S01]  /*8260*/  @!P1 FFMA.FTZ R49, R35, R10, -R46 ;  /* 0x0000000a23319223 */ /* 0x000fe2000001082e */
[----:B------:R-:W-:Y:S01]  /*8270*/  @!P1 F2FP.BF16.PACK_AB R46, R51, R54 ;  /* 0x00000036332e923e */ /* 0x000fe200000010ff */
[----:B------:R-:W-:Y:S02]  /*8280*/  @!P1 FFMA.FTZ R38, R37, R20, -R38 ;  /* 0x0000001425269223 */ /* 0x000fe40000010826 */
[----:B------:R-:W-:Y:S01]  /*8290*/  @!P1 FFMA.FTZ R11, R33, R11, -R47 ;  /* 0x0000000b210b9223 */ /* 0x000fe2000001082f */
[----:B------:R-:W-:Y:S01]  /*82a0*/  @!P1 F2FP.BF16.PACK_AB R47, R55, R56 ;  /* 0x00000038372f923e */ /* 0x000fe200000010ff */
[----:B------:R-:W-:Y:S01]  /*82b0*/  @!P1 FMUL.FTZ R10, R15, R10 ;  /* 0x0000000a0f0a9220 */ /* 0x000fe20000410000 */
[----:B------:R-:W-:Y:S01]  /*82c0*/  @!P1 F2FP.BF16.PACK_AB R38, R38, R49 ;  /* 0x000000312626923e */ /* 0x000fe200000010ff */
[----:B------:R-:W-:Y:S01]  /*82d0*/  @!P1 IMAD.MOV.U32 R40, RZ, RZ, R46 ;  /* 0x000000ffff289224 */ /* 0x000fe200078e002e */
[----:B------:R-:W-:Y:S01]  /*82e0*/  @!P1 F2FP.BF16.PACK_AB R15, R11, R50 ;  /* 0x000000320b0f923e */ /* 0x000fe200000010ff */
[----:B------:R-:W-:Y:S02]  /*82f0*/  @!P1 IMAD.MOV.U32 R41, RZ, RZ, R47 ;  /* 0x000000ffff299224 */ /* 0x000fe400078e002f */
[----:B------:R-:W-:Y:S02]  /*8300*/  @!P1 IMAD.MOV.U32 R43, RZ, RZ, R38 ;  /* 0x000000ffff2b9224 */ /* 0x000fe400078e0026 */
[----:B------:R-:W-:Y:S02]  /*8310*/  @!P1 IMAD.MOV.U32 R42, RZ, RZ, R15 ;  /* 0x000000ffff2a9224 */ /* 0x000fe400078e000f */
[----:B------:R-:W-:Y:S02]  /*8320*/  @!P1 FFMA.FTZ R3, R22, R23, R3 ;  /* 0x0000001716039223 */ /* 0x000fe40000010003 */
[----:B------:R-:W-:Y:S01]  /*8330*/  @!P1 FFMA.FTZ R4, R24, R25, R4 ;  /* 0x0000001918049223 */ /* 0x000fe20000010004 */
[----:B------:R1:W-:Y:S01]  /*8340*/  ST.E.128 [R52.64], R40 ;  /* 0x0000002834007985 */ /* 0x0003e2000c101d08 */
[----:B------:R-:W-:Y:S02]  /*8350*/  @!P1 FFMA.FTZ R5, R26, R27, R5 ;  /* 0x0000001b1a059223 */ /* 0x000fe40000010005 */
[----:B------:R-:W-:Y:S01]  /*8360*/  @!P1 FFMA.FTZ R6, R28, R29, R6 ;  /* 0x0000001d1c069223 */ /* 0x000fe20000010006 */
[----:B------:R-:W-:Y:S01]  /*8370*/  @!P1 F2FP.BF16.PACK_AB R15, R4, R3 ;  /* 0x00000003040f923e */ /* 0x000fe200000010ff */
[----:B------:R-:W-:Y:S02]  /*8380*/  @!P1 FFMA.FTZ R8, R30, R31, R8 ;  /* 0x0000001f1e089223 */ /* 0x000fe40000010008 */
[----:B------:R-:W-:Y:S01]  /*8390*/  @!P1 FMUL.FTZ R11, R21, R20 ;  /* 0x00000014150b9220 */ /* 0x000fe20000410000 */
[----:B------:R-:W-:Y:S01]  /*83a0*/  @!P1 F2FP.BF16.PACK_AB R5, R6, R5 ;  /* 0x000000050605923e */ /* 0x000fe200000010ff */
[----:B------:R-:W-:Y:S01]  /*83b0*/  @!P1 FFMA.FTZ R9, R32, R33, R9 ;  /* 0x0000002120099223 */ /* 0x000fe20000010009 */
[----:B------:R-:W-:Y:S01]  /*83c0*/  @!P1 MOV R16, R15 ;  /* 0x0000000f00109202 */ /* 0x000fe20000000f00 */
[----:B------:R-:W-:Y:S02]  /*83d0*/  @!P1 FFMA.FTZ R10, R34, R35, R10 ;  /* 0x00000023220a9223 */ /* 0x000fe4000001000a */
[----:B------:R-:W-:Y:S01]  /*83e0*/  @!P1 FFMA.FTZ R11, R36, R37, R11 ;  /* 0x00000025240b9223 */ /* 0x000fe2000001000b */
[----:B------:R-:W-:Y:S01]  /*83f0*/  @!P1 F2FP.BF16.PACK_AB R4, R9, R8 ;  /* 0x000000080904923e */ /* 0x000fe200000010ff */
[----:B------:R-:W-:Y:S03]  /*8400*/  @!P1 IMAD.MOV.U32 R17, RZ, RZ, R5 ;  /* 0x000000ffff119224 */ /* 0x000fe600078e0005 */
[----:B------:R-:W-:Y:S01]  /*8410*/  @!P1 F2FP.BF16.PACK_AB R3, R11, R10 ;  /* 0x0000000a0b03923e */ /* 0x000fe200000010ff */
[----:B------:R-:W-:Y:S04]  /*8420*/  @!P1 IMAD.MOV.U32 R18, RZ, RZ, R4 ;  /* 0x000000ffff129224 */ /* 0x000fe800078e0004 */
[----:B------:R-:W-:Y:S01]  /*8430*/  @!P1 IMAD.MOV.U32 R19, RZ, RZ, R3 ;  /* 0x000000ffff139224 */ /* 0x000fe200078e0003 */
[----:B------:R-:W-:-:S05]  /*8440*/  @P0 BRA `(.L_x_365) ;  /* 0x0000046000000947 */ /* 0x000fca0003800000 */
[C---:B------:R-:W-:Y:S04]  /*8450*/  LEA R4, P0, R48.reuse, R44, 0x1 ;  /* 0x0000002c30047211 */ /* 0x040fe800078008ff */
[----:B------:R-:W-:Y:S05]  /*8460*/  LEA.HI.X.SX32 R5, R48, R45, 0x1, P0 ;  /* 0x0000002d30057211 */ /* 0x000fea00000f0eff */
[----:B------:R2:W-:Y:S01]  /*8470*/  ST.E.128 [R4.64], R16 ;  /* 0x0000001004007985 */ /* 0x0005e2000c101d08 */
[----:B------:R-:W-:-:S05]  /*8480*/  BRA `(.L_x_365) ;  /* 0x0000042000007947 */ /* 0x000fca0003800000 */
.L_x_343:
[----:B------:R1:W2:Y:S01]  /*8490*/  SHFL.IDX PT, R5, R92, RZ, 0x181f ;  /* 0x00181fff5c057589 */ /* 0x0002a200000e0000 */
[----:B------:R-:W-:Y:S01]  /*84a0*/  IMAD R3, R39, -0x70, R2 ;  /* 0xffffff9027037824 */ /* 0x000fe200078e0202 */
[----:B------:R-:W-:Y:S02]  /*84b0*/  BSSY B0, `(.L_x_374) ;  /* 0x0000011000007945 */ /* 0x000fe40003800000 */
[----:B------:R1:W3:Y:S02]  /*84c0*/  SHFL.IDX PT, R4, R93, RZ, 0x181f ;  /* 0x00181fff5d047589 */ /* 0x0002e400000e0000 */
[----:B------:R-:W-:Y:S04]  /*84d0*/  IMNMX R91, R3, 0x70, PT ;  /* 0x00000070035b7817 */ /* 0x000fe80003800200 */
[----:B------:R-:W-:Y:S04]  /*84e0*/  IADD3 R3, -R81, R91, RZ ;  /* 0x0000005b51037210 */ /* 0x000fe80007ffe1ff */
[----:B------:R-:W-:Y:S11]  /*84f0*/  ISETP.GE.AND P0, PT, R3, 0x1, PT ;  /* 0x000000010300780c */ /* 0x000ff60003f06270 */
[----:B------:R-:W-:Y:S02]  /*8500*/  @!UPT UIADD3 URZ, URZ, URZ, URZ ;  /* 0x0000003f3f3ff290 */ /* 0x000fe4000fffe03f */
[----:B------:R-:W-:-:S05]  /*8510*/  @!P0 BRA `(.L_x_375) ;  /* 0x000000a000008947 */ /* 0x000fca0003800000 */
[----:B-12---:R-:W1:Y:S01]  /*8520*/  @!P6 LDS.128 R16, [R213+0x8100] ;  /* 0x00810000d510e984 */ /* 0x006e620000000c00 */
[CC--:B---3--:R-:W-:Y:S04]  /*8530*/  @!P6 LEA R8, P0, R76.reuse, R4.reuse, 0x1 ;  /* 0x000000044c08e211 */ /* 0x0c8fe800078008ff */
[-C--:B------:R-:W-:Y:S02]  /*8540*/  @!P6 LEA.HI.X R9, R76, R5.reuse, R77, 0x1, P0 ;  /* 0x000000054c09e211 */ /* 0x080fe400000f0c4d */
[C---:B------:R-:W-:Y:S11]  /*8550*/  ISETP.GE.AND P0, PT, R212.reuse, c[0x0][0x1d4], PT ;  /* 0x00007500d4007a0c */ /* 0x040ff60003f06270 */
[----:B------:R-:W-:Y:S02]  /*8560*/  @!UPT UIADD3 URZ, URZ, URZ, URZ ;  /* 0x0000003f3f3ff290 */ /* 0x000fe4000fffe03f */
[C---:B------:R-:W-:Y:S04]  /*8570*/  @!P0 LEA R4, P1, R212.reuse, R4, 0x1 ;  /* 0x00000004d4048211 */ /* 0x040fe800078208ff */
[----:B------:R-:W-:Y:S01]  /*8580*/  @!P0 LEA.HI.X R5, R212, R5, R231, 0x1, P1 ;  /* 0x00000005d4058211 */ /* 0x000fe200008f0ce7 */
[----:B-1----:R-:W-:Y:S04]  /*8590*/  @!P6 ST.E.128 [R8.64], R16 ;  /* 0x000000100800e985 */ /* 0x002fe8000c101d08 */
[----:B------:R-:W1:Y:S04]  /*85a0*/  @!P0 LDS.128 R8, [R213+0xb900] ;  /* 0x00b90000d5088984 */ /* 0x000e680000000c00 */
[----:B-1----:R1:W-:Y:S02]  /*85b0*/  @!P0 ST.E.128 [R4.64], R8 ;  /* 0x0000000804008985 */ /* 0x0023e4000c101d08 */
.L_x_375:
[----:B-12---:R-:W-:Y:S05]  /*85c0*/  BSYNC B0 ;  /* 0x0000000000007941 */ /* 0x006fea0003800000 */
.L_x_374:
[----:B------:R1:W2:Y:S01]  /*85d0*/  SHFL.IDX PT, R5, R92, 0x1, 0x181f ;  /* 0x00381f005c057f89 */ /* 0x0002a200000e0000 */
[----:B------:R-:W-:Y:S01]  /*85e0*/  ISETP.GE.AND P0, PT, R3, 0x21, PT ;  /* 0x000000210300780c */ /* 0x000fe20003f06270 */
[----:B------:R-:W-:Y:S02]  /*85f0*/  BSSY B0, `(.L_x_376) ;  /* 0x000000d000007945 */ /* 0x000fe40003800000 */
[----:B---3--:R1:W3:Y:S10]  /*8600*/  SHFL.IDX PT, R4, R93, 0x1, 0x181f ;  /* 0x00381f005d047f89 */ /* 0x0082f400000e0000 */
[----:B------:R-:W-:-:S05]  /*8610*/  @!P0 BRA `(.L_x_377) ;  /* 0x000000a000008947 */ /* 0x000fca0003800000 */
[----:B------:R-:W4:Y:S01]  /*8620*/  @!P6 LDS.128 R16, [R213+0x9100] ;  /* 0x00910000d510e984 */ /* 0x000f220000000c00 */
[CC--:B---3--:R-:W-:Y:S04]  /*8630*/  @!P6 LEA R8, P0, R76.reuse, R4.reuse, 0x1 ;  /* 0x000000044c08e211 */ /* 0x0c8fe800078008ff */
[-C--:B--2---:R-:W-:Y:S02]  /*8640*/  @!P6 LEA.HI.X R9, R76, R5.reuse, R77, 0x1, P0 ;  /* 0x000000054c09e211 */ /* 0x084fe400000f0c4d */
[C---:B------:R-:W-:Y:S11]  /*8650*/  ISETP.GE.AND P0, PT, R212.reuse, c[0x0][0x1d4], PT ;  /* 0x00007500d4007a0c */ /* 0x040ff60003f06270 */
[----:B------:R-:W-:Y:S02]  /*8660*/  @!UPT UIADD3 URZ, URZ, URZ, URZ ;  /* 0x0000003f3f3ff290 */ /* 0x000fe4000fffe03f */
[C---:B------:R-:W-:Y:S04]  /*8670*/  @!P0 LEA R4, P1, R212.reuse, R4, 0x1 ;  /* 0x00000004d4048211 */ /* 0x040fe800078208ff */
[----:B------:R-:W-:Y:S01]  /*8680*/  @!P0 LEA.HI.X R5, R212, R5, R231, 0x1, P1 ;  /* 0x00000005d4058211 */ /* 0x000fe200008f0ce7 */
[----:B----4-:R-:W-:Y:S04]  /*8690*/  @!P6 ST.E.128 [R8.64], R16 ;  /* 0x000000100800e985 */ /* 0x010fe8000c101d08 */
[----:B------:R-:W2:Y:S04]  /*86a0*/  @!P0 LDS.128 R8, [R213+0xc900] ;  /* 0x00c90000d5088984 */ /* 0x000ea80000000c00 */
[----:B--2---:R2:W-:Y:S02]  /*86b0*/  @!P0 ST.E.128 [R4.64], R8 ;  /* 0x0000000804008985 */ /* 0x0045e4000c101d08 */
.L_x_377:
[----:B------:R-:W-:Y:S05]  /*86c0*/  BSYNC B0 ;  /* 0x0000000000007941 */ /* 0x000fea0003800000 */
.L_x_376:
[----:B--2---:R2:W4:Y:S01]  /*86d0*/  SHFL.IDX PT, R5, R92, 0x2, 0x181f ;  /* 0x00581f005c057f89 */ /* 0x00452200000e0000 */
[----:B------:R-:W-:Y:S01]  /*86e0*/  ISETP.GE.AND P0, PT, R3, 0x41, PT ;  /* 0x000000410300780c */ /* 0x000fe20003f06270 */
[----:B------:R-:W-:Y:S02]  /*86f0*/  BSSY B0, `(.L_x_378) ;  /* 0x000000d000007945 */ /* 0x000fe40003800000 */
[----:B---3--:R2:W3:Y:S10]  /*8700*/  SHFL.IDX PT, R4, R93, 0x2, 0x181f ;  /* 0x00581f005d047f89 */ /* 0x0084f400000e0000 */
[----:B------:R-:W-:-:S05]  /*8710*/  @!P0 BRA `(.L_x_379) ;  /* 0x000000a000008947 */ /* 0x000fca0003800000 */
[----:B------:R-:W5:Y:S01]  /*8720*/  @!P6 LDS.128 R16, [R213+0xa100] ;  /* 0x00a10000d510e984 */ /* 0x000f620000000c00 */
[CC--:B---3--:R-:W-:Y:S04]  /*8730*/  @!P6 LEA R8, P0, R76.reuse, R4.reuse, 0x1 ;  /* 0x000000044c08e211 */ /* 0x0c8fe800078008ff */
[-C--:B----4-:R-:W-:Y:S02]  /*8740*/  @!P6 LEA.HI.X R9, R76, R5.reuse, R77, 0x1, P0 ;  /* 0x000000054c09e211 */ /* 0x090fe400000f0c4d */
[C---:B------:R-:W-:Y:S11]  /*8750*/  ISETP.GE.AND P0, PT, R212.reuse, c[0x0][0x1d4], PT ;  /* 0x00007500d4007a0c */ /* 0x040ff60003f06270 */
[----:B------:R-:W-:Y:S02]  /*8760*/  @!UPT UIADD3 URZ, URZ, URZ, URZ ;  /* 0x0000003f3f3ff290 */ /* 0x000fe4000fffe03f */
[C---:B------:R-:W-:Y:S04]  /*8770*/  @!P0 LEA R4, P1, R212.reuse, R4, 0x1 ;  /* 0x00000004d4048211 */ /* 0x040fe800078208ff */
[----:B------:R-:W-:Y:S01]  /*8780*/  @!P0 LEA.HI.X R5, R212, R5, R231, 0x1, P1 ;  /* 0x00000005d4058211 */ /* 0x000fe200008f0ce7 */
[----:B-----5:R-:W-:Y:S04]  /*8790*/  @!P6 ST.E.128 [R8.64], R16 ;  /* 0x000000100800e985 */ /* 0x020fe8000c101d08 */
[----:B------:R-:W3:Y:S04]  /*87a0*/  @!P0 LDS.128 R8, [R213+0xd900] ;  /* 0x00d90000d5088984 */ /* 0x000ee80000000c00 */
[----:B---3--:R3:W-:Y:S02]  /*87b0*/  @!P0 ST.E.128 [R4.64], R8 ;  /* 0x0000000804008985 */ /* 0x0087e4000c101d08 */
.L_x_379:
[----:B------:R-:W-:Y:S05]  /*87c0*/  BSYNC B0 ;  /* 0x0000000000007941 */ /* 0x000fea0003800000 */
.L_x_378:
[----:B---34-:R3:W4:Y:S01]  /*87d0*/  SHFL.IDX PT, R5, R92, 0x3, 0x181f ;  /* 0x00781f005c057f89 */ /* 0x01872200000e0000 */
[----:B------:R-:W-:Y:S03]  /*87e0*/  ISETP.GE.AND P0, PT, R3, 0x61, PT ;  /* 0x000000610300780c */ /* 0x000fe60003f06270 */
[----:B------:R3:W1:Y:S10]  /*87f0*/  SHFL.IDX PT, R4, R93, 0x3, 0x181f ;  /* 0x00781f005d047f89 */ /* 0x00067400000e0000 */
[----:B------:R-:W-:-:S05]  /*8800*/  @!P0 BRA `(.L_x_365) ;  /* 0x000000a000008947 */ /* 0x000fca0003800000 */
[----:B------:R-:W5:Y:S01]  /*8810*/  @!P6 LDS.128 R16, [R213+0xb100] ;  /* 0x00b10000d510e984 */ /* 0x000f620000000c00 */
[CC--:B-1----:R-:W-:Y:S04]  /*8820*/  @!P6 LEA R8, P0, R76.reuse, R4.reuse, 0x1 ;  /* 0x000000044c08e211 */ /* 0x0c2fe800078008ff */
[-C--:B----4-:R-:W-:Y:S02]  /*8830*/  @!P6 LEA.HI.X R9, R76, R5.reuse, R77, 0x1, P0 ;  /* 0x000000054c09e211 */ /* 0x090fe400000f0c4d */
[C---:B------:R-:W-:Y:S11]  /*8840*/  ISETP.GE.AND P0, PT, R212.reuse, c[0x0][0x1d4], PT ;  /* 0x00007500d4007a0c */ /* 0x040ff60003f06270 */
[----:B------:R-:W-:Y:S02]  /*8850*/  @!UPT UIADD3 URZ, URZ, URZ, URZ ;  /* 0x0000003f3f3ff290 */ /* 0x000fe4000fffe03f */
[C---:B------:R-:W-:Y:S04]  /*8860*/  @!P0 LEA R4, P1, R212.reuse, R4, 0x1 ;  /* 0x00000004d4048211 */ /* 0x040fe800078208ff */
[----:B------:R-:W-:Y:S01]  /*8870*/  @!P0 LEA.HI.X R5, R212, R5, R231, 0x1, P1 ;  /* 0x00000005d4058211 */ /* 0x000fe200008f0ce7 */
[----:B-----5:R-:W-:Y:S04]  /*8880*/  @!P6 ST.E.128 [R8.64], R16 ;  /* 0x000000100800e985 */ /* 0x020fe8000c101d08 */
[----:B------:R-:W1:Y:S04]  /*8890*/  @!P0 LDS.128 R8, [R213+0xe900] ;  /* 0x00e90000d5088984 */ /* 0x000e680000000c00 */
[----:B-1----:R1:W-:Y:S02]  /*88a0*/  @!P0 ST.E.128 [R4.64], R8 ;  /* 0x0000000804008985 */ /* 0x0023e4000c101d08 */
.L_x_365:
[----:B------:R-:W-:Y:S05]  /*88b0*/  BSYNC B2 ;  /* 0x0000000000027941 */ /* 0x000fea0003800000 */
.L_x_342:
[----:B------:R-:W-:Y:S01]  /*88c0*/  IMAD.IADD R3, R91, 0x1, -R81 ;  /* 0x000000015b037824 */ /* 0x000fe200078e0a51 */
[----:B-1----:R-:W-:Y:S01]  /*88d0*/  P2R R24, PR, RZ, 0x4 ;  /* 0x00000004ff187803 */ /* 0x002fe20000000000 */
[----:B-----5:R-:W-:Y:S01]  /*88e0*/  IMAD.WIDE R8, R39, 0x70, R116 ;  /* 0x0000007027087825 */ /* 0x020fe200078e0274 */
[----:B------:R-:W-:Y:S01]  /*88f0*/  LOP3.LUT P2, RZ, R236, 0x4, RZ, 0xc0, !PT ;  /* 0x00000004ecff7812 */ /* 0x000fe2000784c0ff */
[----:B------:R-:W-:Y:S01]  /*8900*/  BSSY B0, `(.L_x_380) ;  /* 0x0000054000007945 */ /* 0x000fe20003800000 */
[C---:B------:R-:W-:Y:S02]  /*8910*/  ISETP.GE.AND P1, PT, R3.reuse, 0x21, PT ;  /* 0x000000210300780c */ /* 0x040fe40003f26270 */
[C---:B------:R-:W-:Y:S02]  /*8920*/  ISETP.GE.AND P3, PT, R3.reuse, 0x41, PT ;  /* 0x000000410300780c */ /* 0x040fe40003f66270 */
[C---:B------:R-:W-:Y:S09]  /*8930*/  ISETP.GE.AND P4, PT, R3.reuse, 0x61, PT ;  /* 0x000000610300780c */ /* 0x040ff20003f86270 */
[C---:B------:R-:W-:Y:S05]  /*8940*/  @P1 IADD3 R6, P0, R8.reuse, 0x20, RZ ;  /* 0x0000002008061810 */ /* 0x040fea0007f1e0ff */
[--C-:B------:R-:W-:Y:S01]  /*8950*/  @P1 IMAD.X R11, RZ, RZ, R9.reuse, P0 ;  /* 0x000000ffff0b1224 */ /* 0x100fe200000e0609 */
[C---:B------:R-:W-:Y:S04]  /*8960*/  @P3 IADD3 R10, P0, R8.reuse, 0x40, RZ ;  /* 0x00000040080a3810 */ /* 0x040fe80007f1e0ff */
[----:B------:R-:W-:Y:S02]  /*8970*/  @P3 IADD3.X R22, RZ, R9, RZ, P0, !PT ;  /* 0x00000009ff163210 */ /* 0x000fe400007fe4ff */
[C---:B------:R-:W-:Y:S05]  /*8980*/  @P4 IADD3 R15, P0, R8.reuse, 0x60, RZ ;  /* 0x00000060080f4810 */ /* 0x040fea0007f1e0ff */
[----:B------:R-:W-:Y:S01]  /*8990*/  @P4 IMAD.X R23, RZ, RZ, R9, P0 ;  /* 0x000000ffff174224 */ /* 0x000fe200000e0609 */
[----:B------:R-:W-:Y:S11]  /*89a0*/  ISETP.GE.AND P0, PT, R3, 0x1, PT ;  /* 0x000000010300780c */ /* 0x000ff60003f06270 */
[----:B------:R-:W-:Y:S02]  /*89b0*/  @!UPT UIADD3 URZ, URZ, URZ, URZ ;  /* 0x0000003f3f3ff290 */ /* 0x000fe4000fffe03f */
[----:B------:R-:W-:Y:S01]  /*89c0*/  @P0 IMAD R3, R9, c[0x0][0x258], RZ ;  /* 0x0000960009030a24 */ /* 0x000fe200078e02ff */
[----:B--2---:R-:W-:Y:S01]  /*89d0*/  @P0 MOV R4, R98 ;  /* 0x0000006200040202 */ /* 0x004fe20000000f00 */
[----:B----4-:R-:W-:Y:S02]  /*89e0*/  @P0 IMAD.MOV.U32 R5, RZ, RZ, R97 ;  /* 0x000000ffff050224 */ /* 0x010fe400078e0061 */
[C---:B------:R-:W-:Y:S02]  /*89f0*/  @P0 IMAD R3, R8.reuse, c[0x0][0x25c], R3 ;  /* 0x0000970008030a24 */ /* 0x040fe400078e0203 */
[----:B------:R-:W-:Y:S05]  /*8a00*/  @P0 IMAD.WIDE.U32 R4, R8, c[0x0][0x258], R4 ;  /* 0x0000960008040a25 */ /* 0x000fea00078e0004 */
[C---:B------:R-:W-:Y:S02]  /*8a10*/  @P0 LEA R18, P5, R4.reuse, c[0x0][0x250], 0x1 ;  /* 0x0000940004120a11 */ /* 0x040fe400078a08ff */
[----:B------:R-:W-:Y:S04]  /*8a20*/  @P0 IADD3 R3, R5, R3, RZ ;  /* 0x0000000305030210 */ /* 0x000fe80007ffe0ff */
[----:B------:R-:W-:Y:S01]  /*8a30*/  @P0 LEA.HI.X R19, R4, c[0x0][0x254], R3, 0x1, P5 ;  /* 0x0000950004130a11 */ /* 0x000fe200028f0c03 */
[----:B------:R-:W-:Y:S02]  /*8a40*/  IMAD R3, R113, c[0x0][0x208], RZ ;  /* 0x0000820071037a24 */ /* 0x000fe400078e02ff */
[C---:B------:R-:W-:Y:S02]  /*8a50*/  IMAD.WIDE.U32 R4, R96.reuse, c[0x0][0x208], RZ ;  /* 0x0000820060047a25 */ /* 0x040fe400078e00ff */
[----:B------:R-:W-:Y:S01]  /*8a60*/  @!PT LDS RZ, [RZ] ;  /* 0x00000000fffff984 */ /* 0x000fe20000000800 */
[----:B------:R-:W-:Y:S01]  /*8a70*/  @!PT LDS RZ, [RZ] ;  /* 0x00000000fffff984 */ /* 0x000fe20000000800 */
[----:B------:R-:W-:Y:S01]  /*8a80*/  @!PT LDS RZ, [RZ] ;  /* 0x00000000fffff984 */ /* 0x000fe20000000800 */
[----:B------:R1:W-:Y:S02]  /*8a90*/  @P0 LDGSTS.E.BYPASS.LTC128B.128 [R213+0x100], [R18.64], !P2 ;  /* 0x0010000012d50fae */ /* 0x0003e4000d101d48 */
[----:B------:R-:W-:Y:S04]  /*8aa0*/  IMAD R3, R96, c[0x0][0x20c], R3 ;  /* 0x0000830060037a24 */ /* 0x000fe800078e0203 */
[----:B------:R-:W-:Y:S02]  /*8ab0*/  IMAD.IADD R5, R5, 0x1, R3 ;  /* 0x0000000105057824 */ /* 0x000fe400078e0203 */
[----:B------:R-:W-:Y:S02]  /*8ac0*/  IMAD R3, R114, c[0x0][0x218], RZ ;  /* 0x0000860072037a24 */ /* 0x000fe400078e02ff */
[C---:B------:R-:W-:Y:S04]  /*8ad0*/  IMAD.WIDE.U32 R4, R95.reuse, c[0x0][0x218], R4 ;  /* 0x000086005f047a25 */ /* 0x040fe800078e0004 */
[----:B------:R-:W-:Y:S01]  /*8ae0*/  IMAD R3, R95, c[0x0][0x21c], R3 ;  /* 0x000087005f037a24 */ /* 0x000fe200078e0203 */
[----:B------:R-:W-:Y:S02]  /*8af0*/  IADD3 R20, P5, R124, R4, RZ ;  /* 0x000000047c147210 */ /* 0x000fe40007fbe0ff */
[-C--:B------:R-:W-:Y:S02]  /*8b00*/  @P1 MOV R4, R98.reuse ;  /* 0x0000006200041202 */ /* 0x080fe40000000f00 */
[----:B------:R-:W-:Y:S01]  /*8b10*/  IADD3.X R21, R133, R5, R3, P5, !PT ;  /* 0x0000000585157210 */ /* 0x000fe20002ffe403 */
[----:B------:R-:W-:Y:S02]  /*8b20*/  @P1 IMAD R3, R11, c[0x0][0x258], RZ ;  /* 0x000096000b031a24 */ /* 0x000fe400078e02ff */
[----:B------:R-:W-:Y:S02]  /*8b30*/  @P1 IMAD.MOV.U32 R5, RZ, RZ, R97 ;  /* 0x000000ffff051224 */ /* 0x000fe400078e0061 */
[C---:B------:R-:W-:Y:S02]  /*8b40*/  @P1 IMAD R3, R6.reuse, c[0x0][0x25c], R3 ;  /* 0x0000970006031a24 */ /* 0x040fe400078e0203 */
[----:B------:R-:W-:Y:S05]  /*8b50*/  @P1 IMAD.WIDE.U32 R4, R6, c[0x0][0x258], R4 ;  /* 0x0000960006041a25 */ /* 0x000fea00078e0004 */
[C---:B------:R-:W-:Y:S02]  /*8b60*/  @P1 LEA R16, P5, R4.reuse, c[0x0][0x250], 0x1 ;  /* 0x0000940004101a11 */ /* 0x040fe400078a08ff */
[----:B------:R-:W-:Y:S02]  /*8b70*/  @P1 IADD3 R3, R5, R3, RZ ;  /* 0x0000000305031210 */ /* 0x000fe40007ffe0ff */
[----:B------:R-:W-:Y:S02]  /*8b80*/  @P3 MOV R5, R97 ;  /* 0x0000006100053202 */ /* 0x000fe40000000f00 */
[----:B------:R-:W-:Y:S01]  /*8b90*/  @P1 LEA.HI.X R17, R4, c[0x0][0x254], R3, 0x1, P5 ;  /* 0x0000950004111a11 */ /* 0x000fe200028f0c03 */
[----:B------:R-:W-:Y:S02]  /*8ba0*/  @P3 IMAD R3, R22, c[0x0][0x258], RZ ;  /* 0x0000960016033a24 */ /* 0x000fe400078e02ff */
[----:B------:R-:W-:Y:S02]  /*8bb0*/  @P3 IMAD.MOV.U32 R4, RZ, RZ, R98 ;  /* 0x000000ffff043224 */ /* 0x000fe400078e0062 */
[C---:B------:R-:W-:Y:S02]  /*8bc0*/  @P3 IMAD R3, R10.reuse, c[0x0][0x25c], R3 ;  /* 0x000097000a033a24 */ /* 0x040fe400078e0203 */
[----:B------:R-:W-:Y:S04]  /*8bd0*/  @P3 IMAD.WIDE.U32 R4, R10, c[0x0][0x258], R4 ;  /* 0x000096000a043a25 */ /* 0x000fe800078e0004 */
[----:B------:R-:W-:Y:S01]  /*8be0*/  @P3 IMAD.IADD R3, R5, 0x1, R3 ;  /* 0x0000000105033824 */ /* 0x000fe200078e0203 */
[C---:B------:R-:W-:Y:S01]  /*8bf0*/  @P3 LEA R10, P5, R4.reuse, c[0x0][0x250], 0x1 ;  /* 0x00009400040a3a11 */ /* 0x040fe200078a08ff */
[----:B------:R-:W-:Y:S03]  /*8c00*/  @P4 IMAD.MOV.U32 R5, RZ, RZ, R97 ;  /* 0x000000ffff054224 */ /* 0x000fe600078e0061 */
[----:B------:R-:W-:Y:S01]  /*8c10*/  @P3 LEA.HI.X R11, R4, c[0x0][0x254], R3, 0x1, P5 ;  /* 0x00009500040b3a11 */ /* 0x000fe200028f0c03 */
[----:B------:R-:W-:Y:S01]  /*8c20*/  @P4 IMAD R3, R23, c[0x0][0x258], RZ ;  /* 0x0000960017034a24 */ /* 0x000fe200078e02ff */
[----:B------:R-:W-:Y:S03]  /*8c30*/  @P4 MOV R4, R98 ;  /* 0x0000006200044202 */ /* 0x000fe60000000f00 */
[C---:B------:R-:W-:Y:S02]  /*8c40*/  @P4 IMAD R3, R15.reuse, c[0x0][0x25c], R3 ;  /* 0x000097000f034a24 */ /* 0x040fe400078e0203 */
[----:B------:R-:W-:Y:S05]  /*8c50*/  @P4 IMAD.WIDE.U32 R4, R15, c[0x0][0x258], R4 ;  /* 0x000096000f044a25 */ /* 0x000fea00078e0004 */
[C---:B------:R-:W-:Y:S02]  /*8c60*/  @P4 LEA R8, P5, R4.reuse, c[0x0][0x250], 0x1 ;  /* 0x0000940004084a11 */ /* 0x040fe400078a08ff */
[----:B------:R-:W-:Y:S04]  /*8c70*/  @P4 IADD3 R3, R5, R3, RZ ;  /* 0x0000000305034210 */ /* 0x000fe80007ffe0ff */
[----:B------:R-:W-:Y:S02]  /*8c80*/  @P4 LEA.HI.X R9, R4, c[0x0][0x254], R3, 0x1, P5 ;  /* 0x0000950004094a11 */ /* 0x000fe400028f0c03 */
[C---:B------:R-:W-:Y:S04]  /*8c90*/  LEA R15, P5, R20.reuse, c[0x0][0x1f8], 0x1 ;  /* 0x00007e00140f7a11 */ /* 0x040fe800078a08ff */
[----:B------:R-:W-:Y:S01]  /*8ca0*/  LEA.HI.X R6, R20, c[0x0][0x1fc], R21, 0x1, P5 ;  /* 0x00007f0014067a11 */ /* 0x000fe200028f0c15 */
[----:B------:R1:W2:Y:S01]  /*8cb0*/  SHFL.IDX PT, R3, R15, RZ, 0x181f ;  /* 0x00181fff0f037589 */ /* 0x0002a200000e0000 */
[----:B------:R-:W-:Y:S03]  /*8cc0*/  LOP3.LUT P5, RZ, R236, 0x2, RZ, 0xc0, !PT ;  /* 0x00000002ecff7812 */ /* 0x000fe600078ac0ff */
[----:B------:R1:W4:Y:S10]  /*8cd0*/  SHFL.IDX PT, R5, R6, RZ, 0x181f ;  /* 0x00181fff06057589 */ /* 0x00033400000e0000 */
[----:B------:R1:W-:Y:S04]  /*8ce0*/  @P0 LDGSTS.E.BYPASS.LTC128B.128 [R213+0x3900], [R18.64+0x80], !P5 ;  /* 0x0390008012d50fae */ /* 0x0003e8000e901d48 */
[----:B------:R1:W-:Y:S04]  /*8cf0*/  @P1 LDGSTS.E.BYPASS.LTC128B.128 [R215+0x1100], [R16.64], !P2 ;  /* 0x0110000010d71fae */ /* 0x0003e8000d101d48 */
[----:B------:R1:W-:Y:S04]  /*8d00*/  @P1 LDGSTS.E.BYPASS.LTC128B.128 [R215+0x4900], [R16.64+0x80], !P5 ;  /* 0x0490008010d71fae */ /* 0x0003e8000e901d48 */
[----:B------:R1:W-:Y:S04]  /*8d10*/  @P3 LDGSTS.E.BYPASS.LTC128B.128 [R215+0x2100], [R10.64], !P2 ;  /* 0x021000000ad73fae */ /* 0x0003e8000d101d48 */
[----:B------:R1:W-:Y:S04]  /*8d20*/  @P3 LDGSTS.E.BYPASS.LTC128B.128 [R215+0x5900], [R10.64+0x80], !P5 ;  /* 0x059000800ad73fae */ /* 0x0003e8000e901d48 */
[----:B------:R1:W-:Y:S01]  /*8d30*/  @P4 LDGSTS.E.BYPASS.LTC128B.128 [R215+0x3100], [R8.64], !P2 ;  /* 0x0310000008d74fae */ /* 0x0003e2000d101d48 */
[----:B------:R-:W-:Y:S03]  /*8d40*/  ISETP.NE.AND P2, PT, R24, RZ, PT ;  /* 0x000000ff1800720c */ /* 0x000fe60003f45270 */
[----:B------:R1:W-:Y:S04]  /*8d50*/  @P4 LDGSTS.E.BYPASS.LTC128B.128 [R215+0x6900], [R8.64+0x80], !P5 ;  /* 0x0690008008d74fae */ /* 0x0003e8000e901d48 */
[----:B------:R-:W0:Y:S01]  /*8d60*/  LDGDEPBAR ;  /* 0x00000000000079af */ /* 0x000e220000000000 */
[----:B------:R-:W-:Y:S04]  /*8d70*/  DEPBAR.LE SB0, 0x0 ;  /* 0x000080000000791a */ /* 0x000fe80000000000 */
[----:B------:R-:W-:Y:S06]  /*8d80*/  BAR.SYNC.DEFER_BLOCKING 0x0 ;  /* 0x0000000000007b1d */ /* 0x000fec0000010000 */
[----:B------:R-:W-:-:S05]  /*8d90*/  @!P0 BRA `(.L_x_381) ;  /* 0x000000a000008947 */ /* 0x000fca0003800000 */
[----:B-12-4-:R-:W1:Y:S01]  /*8da0*/  @!P6 LDS.128 R16, [R213+0x100] ;  /* 0x00010000d510e984 */ /* 0x016e620000000c00 */
[C---:B------:R-:W-:Y:S04]  /*8db0*/  @!P6 LEA R8, P0, R76.reuse, R3, 0x1 ;  /* 0x000000034c08e211 */ /* 0x040fe800078008ff */
[----:B------:R-:W-:Y:S02]  /*8dc0*/  @!P6 LEA.HI.X R9, R76, R5, R77, 0x1, P0 ;  /* 0x000000054c09e211 */ /* 0x000fe400000f0c4d */
[C---:B------:R-:W-:Y:S11]  /*8dd0*/  ISETP.GE.AND P0, PT, R212.reuse, c[0x0][0x1d4], PT ;  /* 0x00007500d4007a0c */ /* 0x040ff60003f06270 */
[----:B------:R-:W-:Y:S02]  /*8de0*/  @!UPT UIADD3 URZ, URZ, URZ, URZ ;  /* 0x0000003f3f3ff290 */ /* 0x000fe4000fffe03f */
[C---:B------:R-:W-:Y:S04]  /*8df0*/  @!P0 LEA R4, P5, R212.reuse, R3, 0x1 ;  /* 0x00000003d4048211 */ /* 0x040fe800078a08ff */
[----:B------:R-:W-:Y:S01]  /*8e00*/  @!P0 LEA.HI.X R5, R212, R5, R231, 0x1, P5 ;  /* 0x00000005d4058211 */ /* 0x000fe200028f0ce7 */
[----:B-1----:R-:W-:Y:S04]  /*8e10*/  @!P6 ST.E.128 [R8.64], R16 ;  /* 0x000000100800e985 */ /* 0x002fe8000c101d08 */
[----:B------:R-:W1:Y:S04]  /*8e20*/  @!P0 LDS.128 R8, [R213+0x3900] ;  /* 0x00390000d5088984 */ /* 0x000e680000000c00 */
[----:B-1----:R1:W-:Y:S02]  /*8e30*/  @!P0 ST.E.128 [R4.64], R8 ;  /* 0x0000000804008985 */ /* 0x0023e4000c101d08 */
.L_x_381:
[----:B-12-4-:R-:W-:Y:S05]  /*8e40*/  BSYNC B0 ;  /* 0x0000000000007941 */ /* 0x016fea0003800000 */
.L_x_380:
[----:B------:R1:W2:Y:S01]  /*8e50*/  SHFL.IDX PT, R5, R6, 0x1, 0x181f ;  /* 0x00381f0006057f89 */ /* 0x0002a200000e0000 */
[----:B------:R-:W-:Y:S03]  /*8e60*/  BSSY B0, `(.L_x_382) ;  /* 0x000000d000007945 */ /* 0x000fe60003800000 */
[----:B------:R1:W4:Y:S01]  /*8e70*/  SHFL.IDX PT, R3, R15, 0x1, 0x181f ;  /* 0x00381f000f037f89 */ /* 0x00032200000e0000 */
[----:B------:R-:W-:-:S05]  /*8e80*/  @!P1 BRA `(.L_x_383) ;  /* 0x000000a000009947 */ /* 0x000fca0003800000 */
[----:B------:R-:W5:Y:S01]  /*8e90*/  @!P6 LDS.128 R16, [R213+0x1100] ;  /* 0x00110000d510e984 */ /* 0x000f620000000c00 */
[C---:B----4-:R-:W-:Y:S04]  /*8ea0*/  @!P6 LEA R8, P0, R76.reuse, R3, 0x1 ;  /* 0x000000034c08e211 */ /* 0x050fe800078008ff */
[----:B--2---:R-:W-:Y:S02]  /*8eb0*/  @!P6 LEA.HI.X R9, R76, R5, R77, 0x1, P0 ;  /* 0x000000054c09e211 */ /* 0x004fe400000f0c4d */
[C---:B------:R-:W-:Y:S11]  /*8ec0*/  ISETP.GE.AND P0, PT, R212.reuse, c[0x0][0x1d4], PT ;  /* 0x00007500d4007a0c */ /* 0x040ff60003f06270 */
[----:B------:R-:W-:Y:S02]  /*8ed0*/  @!UPT UIADD3 URZ, URZ, URZ, URZ ;  /* 0x0000003f3f3ff290 */ /* 0x000fe4000fffe03f */
[C---:B------:R-:W-:Y:S04]  /*8ee0*/  @!P0 LEA R4, P1, R212.reuse, R3, 0x1 ;  /* 0x00000003d4048211 */ /* 0x040fe800078208ff */
[----:B------:R-:W-:Y:S01]  /*8ef0*/  @!P0 LEA.HI.X R5, R212, R5, R231, 0x1, P1 ;  /* 0x00000005d4058211 */ /* 0x000fe200008f0ce7 */
[----:B-----5:R-:W-:Y:S04]  /*8f00*/  @!P6 ST.E.128 [R8.64], R16 ;  /* 0x000000100800e985 */ /* 0x020fe8000c101d08 */
[----:B------:R-:W2:Y:S04]  /*8f10*/  @!P0 LDS.128 R8, [R213+0x4900] ;  /* 0x00490000d5088984 */ /* 0x000ea80000000c00 */
[----:B--2---:R2:W-:Y:S02]  /*8f20*/  @!P0 ST.E.128 [R4.64], R8 ;  /* 0x0000000804008985 */ /* 0x0045e4000c101d08 */
.L_x_383:
[----:B------:R-:W-:Y:S05]  /*8f30*/  BSYNC B0 ;  /* 0x0000000000007941 */ /* 0x000fea0003800000 */
.L_x_382:
[----:B--2---:R2:W1:Y:S01]  /*8f40*/  SHFL.IDX PT, R5, R6, 0x2, 0x181f ;  /* 0x00581f0006057f89 */ /* 0x00446200000e0000 */
[----:B------:R-:W-:Y:S03]  /*8f50*/  BSSY B0, `(.L_x_384) ;  /* 0x000000d000007945 */ /* 0x000fe60003800000 */
[----:B----4-:R2:W4:Y:S01]  /*8f60*/  SHFL.IDX PT, R3, R15, 0x2, 0x181f ;  /* 0x00581f000f037f89 */ /* 0x01052200000e0000 */
[----:B------:R-:W-:-:S05]  /*8f70*/  @!P3 BRA `(.L_x_385) ;  /* 0x000000a00000b947 */ /* 0x000fca0003800000 */
[----:B------:R-:W5:Y:S01]  /*8f80*/  @!P6 LDS.128 R16, [R213+0x2100] ;  /* 0x00210000d510e984 */ /* 0x000f620000000c00 */
[C---:B----4-:R-:W-:Y:S04]  /*8f90*/  @!P6 LEA R8, P0, R76.reuse, R3, 0x1 ;  /* 0x000000034c08e211 */ /* 0x050fe800078008ff */
[----:B-1----:R-:W-:Y:S02]  /*8fa0*/  @!P6 LEA.HI.X R9, R76, R5, R77, 0x1, P0 ;  /* 0x000000054c09e211 */ /* 0x002fe400000f0c4d */
[C---:B------:R-:W-:Y:S11]  /*8fb0*/  ISETP.GE.AND P0, PT, R212.reuse, c[0x0][0x1d4], PT ;  /* 0x00007500d4007a0c */ /* 0x040ff60003f06270 */
[----:B------:R-:W-:Y:S02]  /*8fc0*/  @!UPT UIADD3 URZ, URZ, URZ, URZ ;  /* 0x0000003f3f3ff290 */ /* 0x000fe4000fffe03f */
[C---:B------:R-:W-:Y:S04]  /*8fd0*/  @!P0 LEA R4, P1, R212.reuse, R3, 0x1 ;  /* 0x00000003d4048211 */ /* 0x040fe800078208ff */
[----:B------:R-:W-:Y:S01]  /*8fe0*/  @!P0 LEA.HI.X R5, R212, R5, R231, 0x1, P1 ;  /* 0x00000005d4058211 */ /* 0x000fe200008f0ce7 */
[----:B-----5:R-:W-:Y:S04]  /*8ff0*/  @!P6 ST.E.128 [R8.64], R16 ;  /* 0x000000100800e985 */ /* 0x020fe8000c101d08 */
[----:B------:R-:W1:Y:S04]  /*9000*/  @!P0 LDS.128 R8, [R213+0x5900] ;  /* 0x00590000d5088984 */ /* 0x000e680000000c00 */
[----:B-1----:R1:W-:Y:S02]  /*9010*/  @!P0 ST.E.128 [R4.64], R8 ;  /* 0x0000000804008985 */ /* 0x0023e4000c101d08 */
.L_x_385:
[----:B------:R-:W-:Y:S05]  /*9020*/  BSYNC B0 ;  /* 0x0000000000007941 */ /* 0x000fea0003800000 */
.L_x_384:
[----:B-1----:R1:W2:Y:S01]  /*9030*/  SHFL.IDX PT, R5, R6, 0x3, 0x181f ;  /* 0x00781f0006057f89 */ /* 0x0022a200000e0000 */
[----:B------:R-:W-:Y:S03]  /*9040*/  BSSY B0, `(.L_x_386) ;  /* 0x000000d000007945 */ /* 0x000fe60003800000 */
[----:B----4-:R1:W4:Y:S01]  /*9050*/  SHFL.IDX PT, R3, R15, 0x3, 0x181f ;  /* 0x00781f000f037f89 */ /* 0x01032200000e0000 */
        /* <DEDUP_REMOVED lines=11> */
.L_x_387:
[----:B------:R-:W-:Y:S05]  /*9110*/  BSYNC B0 ;  /* 0x0000000000007941 */ /* 0x000fea0003800000 */
.L_x_386:
[----:B------:R-:W-:Y:S01]  /*9120*/  ISETP.GT.AND P0, PT, R39, R115, PT ;  /* 0x000000732700720c */ /* 0x000fe20003f04270 */
[----:B------:R-:W-:Y:S03]  /*9130*/  BSSY B0, `(.L_x_388) ;  /* 0x0000030000007945 */ /* 0x000fe60003800000 */
[----:B-12---:R-:W-:Y:S09]  /*9140*/  P2R R15, PR, RZ, 0x1 ;  /* 0x00000001ff0f7803 */ /* 0x006ff20000000000 */
[----:B------:R-:W-:-:S05]  /*9150*/  @!P0 BRA `(.L_x_389) ;  /* 0x000002d000008947 */ /* 0x000fca0003800000 */
[----:B----4-:R-:W-:Y:S01]  /*9160*/  IADD3 R3, R39, -0x1, RZ ;  /* 0xffffffff27037810 */ /* 0x010fe20007ffe0ff */
[----:B------:R-:W-:Y:S01]  /*9170*/  IMAD.MOV.U32 R4, RZ, RZ, R120 ;  /* 0x000000ffff047224 */ /* 0x000fe200078e0078 */
[----:B------:R-:W-:Y:S01]  /*9180*/  ISETP.GE.AND P3, PT, R220, 0x21, PT ;  /* 0x00000021dc00780c */ /* 0x000fe20003f66270 */
[----:B------:R-:W-:Y:S01]  /*9190*/  IMAD.MOV.U32 R5, RZ, RZ, R119 ;  /* 0x000000ffff057224 */ /* 0x000fe200078e0077 */
[----:B------:R-:W-:Y:S01]  /*91a0*/  SHF.R.S32.HI R8, RZ, 0x1f, R3 ;  /* 0x0000001fff087819 */ /* 0x000fe20000011403 */
[----:B------:R-:W-:Y:S01]  /*91b0*/  IMAD R6, R154, R3, RZ ;  /* 0x000000039a067224 */ /* 0x000fe200078e02ff */
[C---:B------:R-:W-:Y:S01]  /*91c0*/  ISETP.GE.AND P1, PT, R220.reuse, 0x41, PT ;  /* 0x00000041dc00780c */ /* 0x040fe20003f26270 */
[-C--:B------:R-:W-:Y:S01]  /*91d0*/  IMAD.WIDE.U32 R4, R3, R138.reuse, R4 ;  /* 0x0000008a03047225 */ /* 0x080fe200078e0004 */
[----:B------:R-:W-:Y:S02]  /*91e0*/  ISETP.GE.AND P4, PT, R220, 0x1, PT ;  /* 0x00000001dc00780c */ /* 0x000fe40003f86270 */
[----:B------:R-:W-:Y:S01]  /*91f0*/  P2R R18, PR, RZ, 0x4 ;  /* 0x00000004ff127803 */ /* 0x000fe20000000000 */
[----:B------:R-:W-:Y:S01]  /*9200*/  IMAD R3, R8, R138, R6 ;  /* 0x0000008a08037224 */ /* 0x000fe200078e0206 */
[----:B------:R-:W-:Y:S03]  /*9210*/  LOP3.LUT P2, RZ, R236, 0x4, RZ, 0xc0, !PT ;  /* 0x00000004ecff7812 */ /* 0x000fe6000784c0ff */
[----:B------:R-:W-:Y:S01]  /*9220*/  IMAD.IADD R3, R5, 0x1, R3 ;  /* 0x0000000105037824 */ /* 0x000fe200078e0203 */
[-C--:B------:R-:W-:Y:S05]  /*9230*/  @P3 IADD3 R5, P0, R163, R4.reuse, RZ ;  /* 0x00000004a3053210 */ /* 0x080fea0007f1e0ff */
[C---:B------:R-:W-:Y:S01]  /*9240*/  @P3 IMAD.X R8, R3.reuse, 0x1, R158, P0 ;  /* 0x0000000103083824 */ /* 0x040fe200000e069e */
[-C--:B------:R-:W-:Y:S04]  /*9250*/  @P1 IADD3 R6, P0, R164, R4.reuse, RZ ;  /* 0x00000004a4061210 */ /* 0x080fe80007f1e0ff */
[----:B------:R-:W-:Y:S02]  /*9260*/  @P1 IADD3.X R9, R3, UR15, RZ, P0, !PT ;  /* 0x0000000f03091c10 */ /* 0x000fe400087fe4ff */
[C---:B------:R-:W-:Y:S04]  /*9270*/  @P4 LEA R16, P0, R4.reuse, c[0x0][0x220], 0x1 ;  /* 0x0000880004104a11 */ /* 0x040fe800078008ff */
[----:B------:R-:W-:Y:S02]  /*9280*/  @P4 LEA.HI.X R17, R4, c[0x0][0x224], R3, 0x1, P0 ;  /* 0x0000890004114a11 */ /* 0x000fe400000f0c03 */
[C---:B------:R-:W-:Y:S03]  /*9290*/  @P3 LEA R10, P0, R5.reuse, c[0x0][0x220], 0x1 ;  /* 0x00008800050a3a11 */ /* 0x040fe600078008ff */
[----:B------:R-:W-:Y:S01]  /*92a0*/  @!PT LDS RZ, [RZ] ;  /* 0x00000000fffff984 */ /* 0x000fe20000000800 */
[----:B------:R-:W-:Y:S01]  /*92b0*/  @!PT LDS RZ, [RZ] ;  /* 0x00000000fffff984 */ /* 0x000fe20000000800 */
[----:B------:R-:W-:Y:S01]  /*92c0*/  @!PT LDS RZ, [RZ] ;  /* 0x00000000fffff984 */ /* 0x000fe20000000800 */
[----:B------:R1:W-:Y:S01]  /*92d0*/  @P4 LDGSTS.E.BYPASS.LTC128B.128 [R213+0x8100], [R16.64], !P2 ;  /* 0x0810000010d54fae */ /* 0x0003e2000d101d48 */
[----:B------:R-:W-:Y:S02]  /*92e0*/  @P3 LEA.HI.X R11, R5, c[0x0][0x224], R8, 0x1, P0 ;  /* 0x00008900050b3a11 */ /* 0x000fe400000f0c08 */
[----:B------:R-:W-:Y:S02]  /*92f0*/  @P1 LEA R8, P0, R6, c[0x0][0x220], 0x1 ;  /* 0x0000880006081a11 */ /* 0x000fe400078008ff */
[----:B------:R-:W-:Y:S02]  /*9300*/  ISETP.NE.AND P2, PT, R18, RZ, PT ;  /* 0x000000ff1200720c */ /* 0x000fe40003f45270 */
[----:B------:R-:W-:Y:S02]  /*9310*/  @P1 LEA.HI.X R9, R6, c[0x0][0x224], R9, 0x1, P0 ;  /* 0x0000890006091a11 */ /* 0x000fe400000f0c09 */
[----:B------:R-:W-:Y:S11]  /*9320*/  ISETP.GE.AND P0, PT, R220, 0x61, PT ;  /* 0x00000061dc00780c */ /* 0x000ff60003f06270 */
[----:B------:R-:W-:Y:S02]  /*9330*/  @!UPT UIADD3 URZ, URZ, URZ, URZ ;  /* 0x0000003f3f3ff290 */ /* 0x000fe4000fffe03f */
[----:B------:R-:W-:Y:S05]  /*9340*/  @P0 IADD3 R5, P5, R148, R4, RZ ;  /* 0x0000000494050210 */ /* 0x000fea0007fbe0ff */
[----:B------:R-:W-:Y:S01]  /*9350*/  @P0 IMAD.X R3, R3, 0x1, R157, P5 ;  /* 0x0000000103030824 */ /* 0x000fe200028e069d */
[C---:B------:R-:W-:Y:S04]  /*9360*/  @P0 LEA R4, P5, R5.reuse, c[0x0][0x220], 0x1 ;  /* 0x0000880005040a11 */ /* 0x040fe800078a08ff */
[----:B------:R-:W-:Y:S02]  /*9370*/  @P0 LEA.HI.X R5, R5, c[0x0][0x224], R3, 0x1, P5 ;  /* 0x0000890005050a11 */ /* 0x000fe400028f0c03 */
[C---:B------:R-:W-:Y:S11]  /*9380*/  LOP3.LUT P5, RZ, R236.reuse, 0x2, RZ, 0xc0, !PT ;  /* 0x00000002ecff7812 */ /* 0x040ff600078ac0ff */
[----:B------:R-:W-:Y:S02]  /*9390*/  @!UPT UIADD3 URZ, URZ, URZ, URZ ;  /* 0x0000003f3f3ff290 */ /* 0x000fe4000fffe03f */
[----:B------:R1:W-:Y:S01]  /*93a0*/  @P4 LDGSTS.E.BYPASS.LTC128B.128 [R213+0xb900], [R16.64+0x80], !P5 ;  /* 0x0b90008010d54fae */ /* 0x0003e2000e901d48 */
[----:B------:R-:W-:Y:S11]  /*93b0*/  LOP3.LUT P4, RZ, R236, 0x4, RZ, 0xc0, !PT ;  /* 0x00000004ecff7812 */ /* 0x000ff6000788c0ff */
[----:B------:R-:W-:Y:S02]  /*93c0*/  @!UPT UIADD3 URZ, URZ, URZ, URZ ;  /* 0x0000003f3f3ff290 */ /* 0x000fe4000fffe03f */
[----:B------:R1:W-:Y:S04]  /*93d0*/  @P3 LDGSTS.E.BYPASS.LTC128B.128 [R215+0x9100], [R10.64], !P4 ;  /* 0x091000000ad73fae */ /* 0x0003e8000e101d48 */
[----:B------:R1:W-:Y:S04]  /*93e0*/  @P3 LDGSTS.E.BYPASS.LTC128B.128 [R215+0xc900], [R10.64+0x80], !P5 ;  /* 0x0c9000800ad73fae */ /* 0x0003e8000e901d48 */
[----:B------:R1:W-:Y:S04]  /*93f0*/  @P1 LDGSTS.E.BYPASS.LTC128B.128 [R215+0xa100], [R8.64], !P4 ;  /* 0x0a10000008d71fae */ /* 0x0003e8000e101d48 */
[----:B------:R1:W-:Y:S04]  /*9400*/  @P1 LDGSTS.E.BYPASS.LTC128B.128 [R215+0xd900], [R8.64+0x80], !P5 ;  /* 0x0d90008008d71fae */ /* 0x0003e8000e901d48 */
[----:B------:R1:W-:Y:S04]  /*9410*/  @P0 LDGSTS.E.BYPASS.LTC128B.128 [R215+0xb100], [R4.64], !P4 ;  /* 0x0b10000004d70fae */ /* 0x0003e8000e101d48 */
[----:B------:R1:W-:Y:S02]  /*9420*/  @P0 LDGSTS.E.BYPASS.LTC128B.128 [R215+0xe900], [R4.64+0x80], !P5 ;  /* 0x0e90008004d70fae */ /* 0x0003e4000e901d48 */
.L_x_389:
[----:B------:R-:W-:Y:S05]  /*9430*/  BSYNC B0 ;  /* 0x0000000000007941 */ /* 0x000fea0003800000 */
.L_x_388:
[----:B------:R-:W0:Y:S01]  /*9440*/  LDGDEPBAR ;  /* 0x00000000000079af */ /* 0x000e220000000000 */
[----:B------:R-:W-:Y:S02]  /*9450*/  ISETP.NE.AND P0, PT, R15, RZ, PT ;  /* 0x000000ff0f00720c */ /* 0x000fe40003f05270 */
[----:B------:R-:W-:Y:S11]  /*9460*/  IADD3 R39, R39, -0x1, RZ ;  /* 0xffffffff27277810 */ /* 0x000ff60007ffe0ff */
[----:B------:R-:W-:-:S05]  /*9470*/  @P0 BRA `(.L_x_390) ;  /* 0xffff9d6000000947 */ /* 0x000fca000383ffff */
[----:B------:R-:W-:Y:S01]  /*9480*/  WARPSYNC 0xffffffff ;  /* 0xffffffff00007948 */ /* 0x000fe20003800000 */
[----:B------:R-:W-:Y:S06]  /*9490*/  BAR.SYNC.DEFER_BLOCKING 0x0 ;  /* 0x0000000000007b1d */ /* 0x000fec0000010000 */
.L_x_341:
[----:B------:R-:W-:Y:S01]  /*94a0*/  ISETP.GE.AND P0, PT, R144, 0x1, PT ;  /* 0x000000019000780c */ /* 0x000fe20003f06270 */
[----:B------:R-:W-:Y:S01]  /*94b0*/  BSSY B0, `(.L_x_391) ;  /* 0x000001f000007945 */ /* 0x000fe20003800000 */
[----:B------:R-:W-:-:S11]  /*94c0*/  MOV R2, RZ ;  /* 0x000000ff00027202 */ /* 0x000fd60000000f00 */
[----:B------:R-:W-:Y:S05]  /*94d0*/  @!P0 BRA `(.L_x_392) ;  /* 0x000001c000008947 */ /* 0x000fea0003800000 */
[----:B----4-:R-:W-:Y:S02]  /*94e0*/  IABS R3, R136 ;  /* 0x0000008800037213 */ /* 0x010fe40000000000 */
[----:B------:R-:W-:Y:S02]  /*94f0*/  IADD3 R6, R145, -0x1, R136 ;  /* 0xffffffff91067810 */ /* 0x000fe40007ffe088 */
[----:B------:R-:W2:Y:S02]  /*9500*/  I2F.RP R2, R3 ;  /* 0x0000000300027306 */ /* 0x000ea40000209400 */
[----:B-1----:R-:W-:-:S06]  /*9510*/  IABS R10, R6 ;  /* 0x00000006000a7213 */ /* 0x002fcc0000000000 */
[----:B--2---:R-:W1:Y:S02]  /*9520*/  MUFU.RCP R2, R2 ;  /* 0x0000000200027308 */ /* 0x004e640000001000 */
[----:B-1----:R-:W-:-:S06]  /*9530*/  IADD3 R2, R2, 0xffffffe, RZ ;  /* 0x0ffffffe02027810 */ /* 0x002fcc0007ffe0ff */
[----:B------:R-:W1:Y:S02]  /*9540*/  F2I.FTZ.U32.TRUNC.NTZ R5, R2 ;  /* 0x0000000200057305 */ /* 0x000e64000021f000 */
[----:B-1----:R-:W-:-:S04]  /*9550*/  IMAD.MOV R2, RZ, RZ, -R5 ;  /* 0x000000ffff027224 */ /* 0x002fc800078e0a05 */
[----:B------:R-:W-:Y:S01]  /*9560*/  IMAD.MOV.U32 R4, RZ, RZ, R2 ;  /* 0x000000ffff047224 */ /* 0x000fe200078e0002 */
[----:B------:R-:W-:-:S03]  /*9570*/  IABS R2, R136 ;  /* 0x0000008800027213 */ /* 0x000fc60000000000 */
[----:B------:R-:W-:Y:S02]  /*9580*/  IMAD R8, R4, R3, RZ ;  /* 0x0000000304087224 */ /* 0x000fe400078e02ff */
[----:B------:R-:W-:Y:S02]  /*9590*/  IMAD.MOV.U32 R4, RZ, RZ, RZ ;  /* 0x000000ffff047224 */ /* 0x000fe400078e00ff */
        /* <DEDUP_REMOVED lines=16> */
.L_x_392:
[----:B------:R-:W-:Y:S05]  /*96a0*/  BSYNC B0 ;  /* 0x0000000000007941 */ /* 0x000fea0003800000 */
.L_x_391:
[----:B----4-:R-:W2:Y:S01]  /*96b0*/  LDL R3, [R1+0x44] ;  /* 0x0000440001037983 */ /* 0x010ea20000100800 */
        /* <DEDUP_REMOVED lines=8> */
[----:B---3--:R-:W-:Y:S01]  /*9740*/  CS2R R92, SRZ ;  /* 0x00000000005c7805 */ /* 0x008fe2000001ff00 */
        /* <DEDUP_REMOVED lines=24> */
[----:B--2---:R-:W-:-:S04]  /*98d0*/  IMAD R250, R3, R2, RZ ;  /* 0x0000000203fa7224 */ /* 0x004fc800078e02ff */
[--C-:B------:R-:W-:Y:S01]  /*98e0*/  IMAD.IADD R3, R250, 0x1, R2.reuse ;  /* 0x00000001fa037824 */ /* 0x100fe200078e0202 */
[----:B------:R-:W-:-:S04]  /*98f0*/  PRMT R2, RZ, 0x7610, R2 ;  /* 0x00007610ff027816 */ /* 0x000fc80000000002 */
[----:B------:R-:W-:-:S04]  /*9900*/  IMNMX R230, R145, R3, PT ;  /* 0x0000000391e67217 */ /* 0x000fc80003800200 */
[----:B------:R-:W-:-:S13]  /*9910*/  ISETP.GT.AND P0, PT, R230, R250, PT ;  /* 0x000000fae600720c */ /* 0x000fda0003f04270 */
[----:B------:R-:W-:Y:S05]  /*9920*/  @!P0 BRA `(.L_x_393) ;  /* 0x0000c57000008947 */ /* 0x000fea0003800000 */
[----:B------:R-:W2:Y:S04]  /*9930*/  LDL R6, [R1+0x30] ;  /* 0x0000300001067983 */ /* 0x000ea80000100800 */
[----:B-1----:R-:W3:Y:S01]  /*9940*/  LDL R5, [R1+0x34] ;  /* 0x0000340001057983 */ /* 0x002ee20000100800 */
[----:B------:R-:W-:-:S03]  /*9950*/  ISETP.NE.U32.AND P0, PT, RZ, c[0x0][0x340], PT ;  /* 0x0000d000ff007a0c */ /* 0x000fc60003f05070 */
[----:B------:R-:W4:Y:S01]  /*9960*/  LDL R15, [R1+0x38] ;  /* 0x00003800010f7983 */ /* 0x000f220000100800 */
[----:B------:R-:W-:-:S03]  /*9970*/  ISETP.NE.AND.EX P1, PT, RZ, c[0x0][0x344], PT, P0 ;  /* 0x0000d100ff007a0c */ /* 0x000fc60003f25300 */
[----:B------:R-:W4:Y:S04]  /*9980*/  LDL R4, [R1+0x1c] ;  /* 0x00001c0001047983 */ /* 0x000f280000100800 */
[----:B------:R-:W4:Y:S04]  /*9990*/  LDL R30, [R1+0x24] ;  /* 0x00002400011e7983 */ /* 0x000f280000100800 */
[----:B------:R-:W4:Y:S02]  /*99a0*/  LDL R9, [R1+0x3c] ;  /* 0x00003c0001097983 */ /* 0x000f240000100800 */
[----:B--2---:R-:W-:-:S02]  /*99b0*/  @P1 IADD3 R2, P0, R6, c[0x0][0x340], RZ ;  /* 0x0000d00006021a10 */ /* 0x004fc40007f1e0ff */
[----:B------:R-:W2:Y:S02]  /*99c0*/  LDL R6, [R1+0x28] ;  /* 0x0000280001067983 */ /* 0x000ea40000100800 */
[----:B---3--:R-:W-:-:S05]  /*99d0*/  @P1 IADD3.X R3, R5, c[0x0][0x344], RZ, P0, !PT ;  /* 0x0000d10005031a10 */ /* 0x008fca00007fe4ff */
[----:B------:R1:W3:Y:S01]  /*99e0*/  @P1 LDG.E R2, [R2.64] ;  /* 0x0000000802021981 */ /* 0x0002e2000c1e1900 */
[----:B------:R-:W-:-:S04]  /*99f0*/  IMAD.MOV.U32 R135, RZ, RZ, 0x70 ;  /* 0x00000070ff877424 */ /* 0x000fc800078e00ff */
[----:B------:R-:W-:Y:S01]  /*9a00*/  IMAD R135, R230, R135, -0x70 ;  /* 0xffffff90e6877424 */ /* 0x000fe200078e0287 */
[----:B------:R-:W-:Y:S01]  /*9a10*/  WARPSYNC 0xffffffff ;  /* 0xffffffff00007948 */ /* 0x000fe20003800000 */
[----:B-1----:R-:W-:-:S05]  /*9a20*/  IMAD.MOV.U32 R3, RZ, RZ, c[0x0][0x2b8] ;  /* 0x0000ae00ff037624 */ /* 0x002fca00078e00ff */
[----:B------:R-:W-:Y:S01]  /*9a30*/  ISETP.NE.AND P2, PT, R3, 0x1, PT ;  /* 0x000000010300780c */ /* 0x000fe20003f45270 */
[----:B------:R-:W-:-:S04]  /*9a40*/  IMAD.IADD R3, R0, 0x1, R135 ;  /* 0x0000000100037824 */ /* 0x000fc800078e0287 */
[C---:B----4-:R-:W-:Y:S01]  /*9a50*/  IMAD.IADD R11, R3.reuse, 0x1, R4 ;  /* 0x00000001030b7824 */ /* 0x050fe200078e0204 */
[----:B------:R-:W-:-:S04]  /*9a60*/  ISETP.GE.AND P0, PT, R3, R144, PT ;  /* 0x000000900300720c */ /* 0x000fc80003f06270 */
[----:B------:R-:W-:-:S03]  /*9a70*/  ISETP.GT.OR P0, PT, R0, 0x6f, P0 ;  /* 0x0000006f0000780c */ /* 0x000fc60000704670 */
[----:B------:R-:W-:-:S04]  /*9a80*/  @P2 IMAD.HI.U32 R4, R11, c[0x0][0x2bc], RZ ;  /* 0x0000af000b042a27 */ /* 0x000fc800078e00ff */
[----:B------:R-:W-:Y:S01]  /*9a90*/  IMAD.MOV.U32 R8, RZ, RZ, R11 ;  /* 0x000000ffff087224 */ /* 0x000fe200078e000b */
[----:B------:R-:W-:Y:S01]  /*9aa0*/  @P2 SHF.R.U32.HI R8, RZ, c[0x0][0x2c0], R4 ;  /* 0x0000b000ff082a19 */ /* 0x000fe20000011604 */
[----:B------:R-:W-:Y:S01]  /*9ab0*/  IMAD.MOV.U32 R224, RZ, RZ, RZ ;  /* 0x000000ffffe07224 */ /* 0x000fe200078e00ff */
[----:B------:R-:W-:Y:S01]  /*9ac0*/  BAR.SYNC.DEFER_BLOCKING 0x0 ;  /* 0x0000000000007b1d */ /* 0x000fe20000010000 */
[----:B------:R-:W-:Y:S02]  /*9ad0*/  IMAD.MOV.U32 R5, RZ, RZ, c[0x0][0x2c4] ;  /* 0x0000b100ff057624 */ /* 0x000fe400078e00ff */
[----:B------:R-:W-:-:S05]  /*9ae0*/  @!P1 IMAD.MOV.U32 R2, RZ, RZ, R15 ;  /* 0x000000ffff029224 */ /* 0x000fca00078e000f */
[----:B---3--:R-:W-:Y:S01]  /*9af0*/  SHF.R.S32.HI R3, RZ, 0x1f, R2 ;  /* 0x0000001fff037819 */ /* 0x008fe20000011402 */
[----:B------:R-:W-:-:S04]  /*9b00*/  IMAD.WIDE.U32 R16, R2, c[0x0][0x2b0], RZ ;  /* 0x0000ac0002107a25 */ /* 0x000fc800078e00ff */
[----:B------:R-:W-:-:S04]  /*9b10*/  IMAD R3, R3, c[0x0][0x2b0], RZ ;  /* 0x0000ac0003037a24 */ /* 0x000fc800078e02ff */
[----:B------:R-:W-:Y:S01]  /*9b20*/  IMAD R2, R2, c[0x0][0x2b4], R3 ;  /* 0x0000ad0002027a24 */ /* 0x000fe200078e0203 */
[----:B------:R-:W-:-:S03]  /*9b30*/  @!P0 IADD3 R3, P2, R8, R16, RZ ;  /* 0x0000001008038210 */ /* 0x000fc60007f5e0ff */
[----:B------:R-:W-:Y:S01]  /*9b40*/  IMAD.IADD R4, R17, 0x1, R2 ;  /* 0x0000000111047824 */ /* 0x000fe200078e0202 */
[----:B------:R-:W-:Y:S01]  /*9b50*/  STL.64 [R1+0x10], R16 ;  /* 0x0000101001007387 */ /* 0x000fe20000100a00 */
[----:B------:R-:W-:-:S03]  /*9b60*/  @!P0 LEA R2, P1, R3, c[0x0][0x2a0], 0x2 ;  /* 0x0000a80003028a11 */ /* 0x000fc600078210ff */
[----:B------:R1:W-:Y:S02]  /*9b70*/  STL [R1+0x18], R4 ;  /* 0x0000180401007387 */ /* 0x0003e40000100800 */
[----:B-1----:R-:W-:-:S04]  /*9b80*/  @!P0 LEA.HI.X.SX32 R4, R8, R4, 0x1, P2 ;  /* 0x0000000408048211 */ /* 0x002fc800010f0eff */
[----:B------:R-:W-:-:S05]  /*9b90*/  @!P0 LEA.HI.X R3, R3, c[0x0][0x2a4], R4, 0x2, P1 ;  /* 0x0000a90003038a11 */ /* 0x000fca00008f1404 */
[----:B------:R1:W3:Y:S01]  /*9ba0*/  @!P0 LDG.E R224, [R2.64] ;  /* 0x0000000802e08981 */ /* 0x0002e2000c1e1900 */
[----:B------:R-:W-:Y:S02]  /*9bb0*/  ISETP.NE.AND P1, PT, R5, 0x1, PT ;  /* 0x000000010500780c */ /* 0x000fe40003f25270 */
[----:B------:R-:W-:Y:S02]  /*9bc0*/  ISETP.NE.U32.AND P0, PT, RZ, c[0x0][0x348], PT ;  /* 0x0000d200ff007a0c */ /* 0x000fe40003f05070 */
[----:B--2---:R-:W-:Y:S01]  /*9bd0*/  LOP3.LUT R44, R6, 0xffff, RZ, 0xc0, !PT ;  /* 0x0000ffff062c7812 */ /* 0x004fe200078ec0ff */
[----:B------:R-:W-:Y:S01]  /*9be0*/  IMAD R6, R30, 0x80, R0 ;  /* 0x000000801e067824 */ /* 0x000fe200078e0200 */
[----:B------:R-:W-:Y:S02]  /*9bf0*/  ISETP.NE.AND.EX P0, PT, RZ, c[0x0][0x34c], PT, P0 ;  /* 0x0000d300ff007a0c */ /* 0x000fe40003f05300 */
[----:B-1----:R-:W-:-:S05]  /*9c00*/  SHF.R.S32.HI R2, RZ, 0x1f, R146 ;  /* 0x0000001fff027819 */ /* 0x002fca0000011492 */
[----:B------:R-:W-:-:S04]  /*9c10*/  IMAD R2, R2, c[0x0][0x178], RZ ;  /* 0x00005e0002027a24 */ /* 0x000fc800078e02ff */
[C---:B------:R-:W-:Y:S02]  /*9c20*/  IMAD R4, R146.reuse, c[0x0][0x17c], R2 ;  /* 0x00005f0092047a24 */ /* 0x040fe400078e0202 */
[----:B------:R-:W-:Y:S01]  /*9c30*/  IMAD.WIDE.U32 R2, R146, c[0x0][0x178], RZ ;  /* 0x00005e0092027a25 */ /* 0x000fe200078e00ff */
[----:B------:R-:W-:-:S03]  /*9c40*/  SEL R9, R9, RZ, !P0 ;  /* 0x000000ff09097207 */ /* 0x000fc60004000000 */
[----:B------:R-:W-:Y:S02]  /*9c50*/  IMAD.IADD R3, R3, 0x1, R4 ;  /* 0x0000000103037824 */ /* 0x000fe400078e0204 */
[----:B------:R-:W-:-:S04]  /*9c60*/  @P1 IMAD.HI.U32 R10, R6, c[0x0][0x2c8], RZ ;  /* 0x0000b200060a1a27 */ /* 0x000fc800078e00ff */
[----:B------:R-:W-:Y:S01]  /*9c70*/  IMAD.WIDE.U32 R4, R44, c[0x0][0x1b8], R2 ;  /* 0x00006e002c047a25 */ /* 0x000fe200078e0002 */
[----:B------:R-:W-:-:S03]  /*9c80*/  SEL R3, R15, RZ, !P0 ;  /* 0x000000ff0f037207 */ /* 0x000fc60004000000 */
[----:B------:R-:W-:Y:S01]  /*9c90*/  IMAD.MOV.U32 R2, RZ, RZ, R6 ;  /* 0x000000ffff027224 */ /* 0x000fe200078e0006 */
[----:B------:R-:W-:Y:S01]  /*9ca0*/  @P1 SHF.R.U32.HI R2, RZ, c[0x0][0x2cc], R10 ;  /* 0x0000b300ff021a19 */ /* 0x000fe2000001160a */
[----:B------:R-:W-:Y:S02]  /*9cb0*/  IMAD R5, R44, c[0x0][0x1bc], R5 ;  /* 0x00006f002c057a24 */ /* 0x000fe400078e0205 */
[----:B------:R-:W-:Y:S01]  /*9cc0*/  IMAD R9, R9, c[0x0][0x1c0], RZ ;  /* 0x0000700009097a24 */ /* 0x000fe200078e02ff */
[----:B------:R-:W-:Y:S01]  /*9cd0*/  SHF.R.S32.HI R10, RZ, 0x1f, R2 ;  /* 0x0000001fff0a7819 */ /* 0x000fe20000011402 */
[----:B------:R-:W-:-:S04]  /*9ce0*/  IMAD.WIDE.U32 R4, R3, c[0x0][0x1c0], R4 ;  /* 0x0000700003047a25 */ /* 0x000fc800078e0004 */
[----:B------:R-:W-:Y:S02]  /*9cf0*/  IMAD R9, R3, c[0x0][0x1c4], R9 ;  /* 0x0000710003097a24 */ /* 0x000fe400078e0209 */
[----:B------:R-:W-:Y:S02]  /*9d00*/  IMAD.MOV R3, RZ, RZ, -R2 ;  /* 0x000000ffff037224 */ /* 0x000fe400078e0a02 */
[----:B------:R-:W-:Y:S02]  /*9d10*/  IMAD.IADD R5, R5, 0x1, R9 ;  /* 0x0000000105057824 */ /* 0x000fe400078e0209 */
[----:B------:R-:W-:Y:S02]  /*9d20*/  IMAD R6, R3, c[0x0][0x2c4], R6 ;  /* 0x0000b10003067a24 */ /* 0x000fe400078e0206 */
[----:B------:R-:W-:-:S03]  /*9d30*/  IMAD R3, R10, c[0x0][0x1b0], RZ ;  /* 0x00006c000a037a24 */ /* 0x000fc600078e02ff */
[----:B------:R-:W-:Y:S01]  /*9d40*/  SHF.R.S32.HI R9, RZ, 0x1f, R6 ;  /* 0x0000001fff097819 */ /* 0x000fe20000011406 */
[C---:B------:R-:W-:Y:S02]  /*9d50*/  IMAD R10, R2.reuse, c[0x0][0x1b4], R3 ;  /* 0x00006d00020a7a24 */ /* 0x040fe400078e0203 */
[----:B------:R-:W-:-:S04]  /*9d60*/  IMAD.WIDE.U32 R2, R2, c[0x0][0x1b0], R4 ;  /* 0x00006c0002027a25 */ /* 0x000fc800078e0004 */
[----:B------:R-:W-:Y:S02]  /*9d70*/  IMAD R4, R9, c[0x0][0x1a8], RZ ;  /* 0x00006a0009047a24 */ /* 0x000fe400078e02ff */
[----:B------:R-:W-:Y:S02]  /*9d80*/  IMAD.IADD R3, R3, 0x1, R10 ;  /* 0x0000000103037824 */ /* 0x000fe400078e020a */
[C---:B------:R-:W-:Y:S02]  /*9d90*/  IMAD R4, R6.reuse, c[0x0][0x1ac], R4 ;  /* 0x00006b0006047a24 */ /* 0x040fe400078e0204 */
[----:B------:R-:W-:-:S04]  /*9da0*/  IMAD.WIDE.U32 R2, R6, c[0x0][0x1a8], R2 ;  /* 0x00006a0006027a25 */ /* 0x000fc800078e0002 */
[----:B------:R-:W-:Y:S01]  /*9db0*/  IMAD.IADD R4, R3, 0x1, R4 ;  /* 0x0000000103047824 */ /* 0x000fe200078e0204 */
[----:B------:R-:W-:-:S04]  /*9dc0*/  LEA R3, P0, R2, c[0x0][0x160], 0x1 ;  /* 0x0000580002037a11 */ /* 0x000fc800078008ff */
[----:B------:R-:W-:Y:S01]  /*9dd0*/  LEA.HI.X R2, R2, c[0x0][0x164], R4, 0x1, P0 ;  /* 0x0000590002027a11 */ /* 0x000fe200000f0c04 */
[----:B------:R-:W1:Y:S01]  /*9de0*/  SHFL.IDX PT, R10, R3, RZ, 0x181f ;  /* 0x00181fff030a7589 */ /* 0x000e6200000e0000 */
[----:B------:R-:W-:-:S03]  /*9df0*/  IMAD R24, R153, c[0x0][0x2c4], RZ ;  /* 0x0000b10099187a24 */ /* 0x000fc600078e02ff */
[----:B------:R-:W2:Y:S01]  /*9e00*/  SHFL.IDX PT, R9, R2, RZ, 0x181f ;  /* 0x00181fff02097589 */ /* 0x000ea200000e0000 */
[----:B------:R-:W-:Y:S02]  /*9e10*/  IMAD R6, R30, 0x80, R81 ;  /* 0x000000801e067824 */ /* 0x000fe400078e0251 */
[----:B------:R-:W-:Y:S01]  /*9e20*/  IMAD.MOV R4, RZ, RZ, -R8 ;  /* 0x000000ffff047224 */ /* 0x000fe200078e0a08 */
[----:B------:R-:W4:Y:S02]  /*9e30*/  SHFL.IDX PT, R15, R3, 0x1, 0x181f ;  /* 0x00381f00030f7f89 */ /* 0x000f2400000e0000 */
[----:B------:R-:W-:Y:S01]  /*9e40*/  ISETP.GE.AND P4, PT, R6, R24, PT ;  /* 0x000000180600720c */ /* 0x000fe20003f86270 */
[----:B------:R-:W-:Y:S01]  /*9e50*/  IMAD R225, R4, c[0x0][0x2b8], R11 ;  /* 0x0000ae0004e17a24 */ /* 0x000fe200078e020b */
[----:B------:R-:W4:Y:S01]  /*9e60*/  SHFL.IDX PT, R18, R2, 0x1, 0x181f ;  /* 0x00381f0002127f89 */ /* 0x000f2200000e0000 */
[----:B------:R-:W-:Y:S02]  /*9e70*/  IADD3 R4, R6, 0x20, RZ ;  /* 0x0000002006047810 */ /* 0x000fe40007ffe0ff */
[----:B------:R-:W-:-:S02]  /*9e80*/  ISETP.GE.AND P6, PT, R76, c[0x0][0x198], PT ;  /* 0x000066004c007a0c */ /* 0x000fc40003fc6270 */
[----:B------:R-:W-:Y:S02]  /*9e90*/  SHF.R.S32.HI R46, RZ, 0x1f, R225 ;  /* 0x0000001fff2e7819 */ /* 0x000fe400000114e1 */
[----:B------:R-:W-:Y:S02]  /*9ea0*/  ISETP.GE.AND P0, PT, R4, R24, PT ;  /* 0x000000180400720c */ /* 0x000fe40003f06270 */
[----:B------:R-:W-:Y:S01]  /*9eb0*/  IADD3 R19, R6, 0x40, RZ ;  /* 0x0000004006137810 */ /* 0x000fe20007ffe0ff */
[----:B------:R-:W-:Y:S01]  /*9ec0*/  IMAD R8, R46, c[0x0][0x1e0], RZ ;  /* 0x000078002e087a24 */ /* 0x000fe200078e02ff */
[----:B-1----:R-:W-:Y:S01]  /*9ed0*/  @!P4 LEA R16, P1, R76, R10, 0x1 ;  /* 0x0000000a4c10c211 */ /* 0x002fe200078208ff */
[C---:B------:R-:W-:Y:S01]  /*9ee0*/  IMAD.WIDE.U32 R4, R225.reuse, c[0x0][0x1e0], RZ ;  /* 0x00007800e1047a25 */ /* 0x040fe200078e00ff */
[----:B------:R-:W-:Y:S02]  /*9ef0*/  ISETP.GE.AND P5, PT, R212, c[0x0][0x198], PT ;  /* 0x00006600d4007a0c */ /* 0x000fe40003fa6270 */
[----:B--2---:R-:W-:Y:S01]  /*9f00*/  @!P4 LEA.HI.X R17, R76, R9, R77, 0x1, P1 ;  /* 0x000000094c11c211 */ /* 0x004fe200008f0c4d */
[----:B------:R-:W-:Y:S01]  /*9f10*/  IMAD R8, R225, c[0x0][0x1e4], R8 ;  /* 0x00007900e1087a24 */ /* 0x000fe200078e0208 */
[----:B------:R-:W-:-:S02]  /*9f20*/  ISETP.GE.AND P1, PT, R19, R24, PT ;  /* 0x000000181300720c */ /* 0x000fc40003f26270 */
[----:B------:R-:W1:Y:S01]  /*9f30*/  SHFL.IDX PT, R19, R3, 0x2, 0x181f ;  /* 0x00581f0003137f89 */ /* 0x000e6200000e0000 */
[----:B------:R-:W-:Y:S01]  /*9f40*/  @!P4 LEA R10, P3, R212, R10, 0x1 ;  /* 0x0000000ad40ac211 */ /* 0x000fe200078608ff */
[----:B------:R-:W-:Y:S02]  /*9f50*/  IMAD.IADD R5, R5, 0x1, R8 ;  /* 0x0000000105057824 */ /* 0x000fe400078e0208 */
[----:B------:R2:W-:Y:S01]  /*9f60*/  @!P4 LDGSTS.E.BYPASS.LTC128B.128 [R213+0x100], [R16.64], !P6 ;  /* 0x0010000010d5cfae */ /* 0x0005e2000f101d48 */
[----:B----4-:R-:W-:Y:S02]  /*9f70*/  @!P0 LEA R8, P2, R76, R15, 0x1 ;  /* 0x0000000f4c088211 */ /* 0x010fe400078408ff */
[----:B------:R-:W-:Y:S02]  /*9f80*/  @!P4 LEA.HI.X R11, R212, R9, R231, 0x1, P3 ;  /* 0x00000009d40bc211 */ /* 0x000fe400018f0ce7 */
[----:B------:R-:W-:-:S03]  /*9f90*/  @!P0 LEA.HI.X R9, R76, R18, R77, 0x1, P2 ;  /* 0x000000124c098211 */ /* 0x000fc600010f0c4d */
[----:B------:R4:W-:Y:S04]  /*9fa0*/  @!P4 LDGSTS.E.BYPASS.LTC128B.128 [R213+0x4100], [R10.64], !P5 ;  /* 0x041000000ad5cfae */ /* 0x0009e8000e901d48 */
[----:B------:R1:W-:Y:S01]  /*9fb0*/  @!P0 LDGSTS.E.BYPASS.LTC128B.128 [R215+0x1100], [R8.64], !P6 ;  /* 0x0110000008d78fae */ /* 0x0003e2000f101d48 */
[----:B------:R-:W-:-:S03]  /*9fc0*/  IMAD.WIDE.U32 R20, R44, c[0x0][0x1e8], RZ ;  /* 0x00007a002c147a25 */ /* 0x000fc600078e00ff */
[----:B--2---:R-:W2:Y:S04]  /*9fd0*/  SHFL.IDX PT, R16, R2, 0x2, 0x181f ;  /* 0x00581f0002107f89 */ /* 0x004ea800000e0000 */
[----:B------:R2:W2:Y:S01]  /*9fe0*/  SHFL.IDX PT, R17, R3, 0x3, 0x181f ;  /* 0x00781f0003117f89 */ /* 0x0004a200000e0000 */
[----:B------:R-:W-:Y:S01]  /*9ff0*/  IMAD R252, R44, c[0x0][0x1ec], R21 ;  /* 0x00007b002cfc7a24 */ /* 0x000fe200078e0215 */
[----:B-1----:R-:W-:-:S04]  /*a000*/  @!P0 LEA R8, P2, R212, R15, 0x1 ;  /* 0x0000000fd4088211 */ /* 0x002fc800078408ff */
[----:B------:R-:W-:Y:S02]  /*a010*/  @!P0 LEA.HI.X R9, R212, R18, R231, 0x1, P2 ;  /* 0x00000012d4098211 */ /* 0x000fe400010f0ce7 */
[----:B------:R1:W1:Y:S01]  /*a020*/  SHFL.IDX PT, R18, R2, 0x3, 0x181f ;  /* 0x00781f0002127f89 */ /* 0x00026200000e0000 */
[----:B----4-:R-:W-:Y:S02]  /*a030*/  IADD3 R10, R6, 0x60, RZ ;  /* 0x00000060060a7810 */ /* 0x010fe40007ffe0ff */
[----:B------:R-:W-:Y:S01]  /*a040*/  IADD3 R134, R230, -0x1, RZ ;  /* 0xffffffffe6867810 */ /* 0x000fe20007ffe0ff */
[----:B------:R4:W-:Y:S01]  /*a050*/  @!P0 LDGSTS.E.BYPASS.LTC128B.128 [R215+0x5100], [R8.64], !P5 ;  /* 0x0510000008d78fae */ /* 0x0009e2000e901d48 */
[----:B------:R-:W-:-:S03]  /*a060*/  ISETP.GE.AND P0, PT, R10, R24, PT ;  /* 0x000000180a00720c */ /* 0x000fc60003f06270 */
[----:B------:R-:W-:Y:S01]  /*a070*/  IMAD R133, R134, -0x70, R144 ;  /* 0xffffff9086857824 */ /* 0x000fe200078e0290 */
[----:B------:R1:W-:Y:S01]  /*a080*/  STL.64 [R1+0x8], R20 ;  /* 0x0000081401007387 */ /* 0x0003e20000100a00 */
[----:B------:R-:W-:Y:S01]  /*a090*/  LOP3.LUT R236, R236, 0xfffffffd, RZ, 0xc0, !PT ;  /* 0xfffffffdecec7812 */ /* 0x000fe200078ec0ff */
[----:B------:R-:W-:Y:S01]  /*a0a0*/  BSSY B0, `(.L_x_394) ;  /* 0x0000040000007945 */ /* 0x000fe20003800000 */
[----:B---3--:R-:W-:Y:S01]  /*a0b0*/  SHF.R.S32.HI R45, RZ, 0x1f, R224 ;  /* 0x0000001fff2d7819 */ /* 0x008fe200000114e0 */
[----:B------:R-:W-:-:S04]  /*a0c0*/  IMAD.WIDE.U32 R4, R224, c[0x0][0x1f0], R4 ;  /* 0x00007c00e0047a25 */ /* 0x000fc800078e0004 */
[----:B--2---:R-:W-:Y:S01]  /*a0d0*/  IMAD R3, R45, c[0x0][0x1f0], RZ ;  /* 0x00007c002d037a24 */ /* 0x004fe200078e02ff */
[----:B------:R-:W-:-:S03]  /*a0e0*/  IADD3 R6, P3, R4, R20, RZ ;  /* 0x0000001404067210 */ /* 0x000fc60007f7e0ff */
[----:B-1----:R-:W-:Y:S01]  /*a0f0*/  IMAD R2, R224, c[0x0][0x1f4], R3 ;  /* 0x00007d00e0027a24 */ /* 0x002fe200078e0203 */
[----:B------:R-:W-:-:S04]  /*a100*/  @!P1 LEA R4, P2, R76, R19, 0x1 ;  /* 0x000000134c049211 */ /* 0x000fc800078408ff */
[----:B------:R-:W-:Y:S02]  /*a110*/  IADD3.X R2, R252, R5, R2, P3, !PT ;  /* 0x00000005fc027210 */ /* 0x000fe40001ffe402 */
[-C--:B------:R-:W-:Y:S02]  /*a120*/  @!P1 LEA.HI.X R5, R76, R16.reuse, R77, 0x1, P2 ;  /* 0x000000104c059211 */ /* 0x080fe400010f0c4d */
[----:B------:R-:W-:Y:S02]  /*a130*/  LEA R3, P2, R6, c[0x0][0x1c8], 0x1 ;  /* 0x0000720006037a11 */ /* 0x000fe400078408ff */
[----:B------:R-:W-:Y:S01]  /*a140*/  @!P1 LEA R10, P3, R212, R19, 0x1 ;  /* 0x00000013d40a9211 */ /* 0x000fe200078608ff */
[----:B------:R1:W-:Y:S01]  /*a150*/  @!P1 LDGSTS.E.BYPASS.LTC128B.128 [R215+0x2100], [R4.64], !P6 ;  /* 0x0210000004d79fae */ /* 0x0003e2000f101d48 */
[----:B------:R-:W-:Y:S02]  /*a160*/  LEA.HI.X R20, R6, c[0x0][0x1cc], R2, 0x1, P2 ;  /* 0x0000730006147a11 */ /* 0x000fe400010f0c02 */
[----:B------:R-:W-:Y:S01]  /*a170*/  IMNMX R2, R133, 0x70, PT ;  /* 0x0000007085027817 */ /* 0x000fe20003800200 */
[----:B------:R-:W2:Y:S01]  /*a180*/  SHFL.IDX PT, R15, R3, RZ, 0x181f ;  /* 0x00181fff030f7589 */ /* 0x000ea200000e0000 */
[----:B------:R-:W-:-:S03]  /*a190*/  @!P1 LEA.HI.X R11, R212, R16, R231, 0x1, P3 ;  /* 0x00000010d40b9211 */ /* 0x000fc600018f0ce7 */
[----:B------:R-:W3:Y:S01]  /*a1a0*/  SHFL.IDX PT, R16, R20, RZ, 0x181f ;  /* 0x00181fff14107589 */ /* 0x000ee200000e0000 */
[----:B------:R-:W-:Y:S01]  /*a1b0*/  IMAD.IADD R2, R2, 0x1, -R81 ;  /* 0x0000000102027824 */ /* 0x000fe200078e0a51 */
[CC--:B----4-:R-:W-:Y:S02]  /*a1c0*/  @!P0 LEA R8, P2, R76.reuse, R17.reuse, 0x1 ;  /* 0x000000114c088211 */ /* 0x0d0fe400078408ff */
[----:B------:R4:W-:Y:S02]  /*a1d0*/  @!P1 LDGSTS.E.BYPASS.LTC128B.128 [R215+0x6100], [R10.64], !P5 ;  /* 0x061000000ad79fae */ /* 0x0009e4000e901d48 */
[----:B------:R-:W-:Y:S02]  /*a1e0*/  @!P0 LEA.HI.X R9, R76, R18, R77, 0x1, P2 ;  /* 0x000000124c098211 */ /* 0x000fe400010f0c4d */
[----:B------:R-:W-:Y:S01]  /*a1f0*/  ISETP.GE.AND P2, PT, R2, 0x1, PT ;  /* 0x000000010200780c */ /* 0x000fe20003f46270 */
[----:B------:R-:W2:Y:S04]  /*a200*/  SHFL.IDX PT, R6, R3, 0x1, 0x181f ;  /* 0x00381f0003067f89 */ /* 0x000ea800000e0000 */
[----:B------:R2:W-:Y:S01]  /*a210*/  @!P0 LDGSTS.E.BYPASS.LTC128B.128 [R215+0x3100], [R8.64], !P6 ;  /* 0x0310000008d78fae */ /* 0x0005e2000f101d48 */
[----:B-1----:R-:W-:-:S04]  /*a220*/  @!P0 LEA R4, P1, R212, R17, 0x1 ;  /* 0x00000011d4048211 */ /* 0x002fc800078208ff */
[----:B------:R-:W-:Y:S02]  /*a230*/  @!P0 LEA.HI.X R5, R212, R18, R231, 0x1, P1 ;  /* 0x00000012d4058211 */ /* 0x000fe400008f0ce7 */
[----:B------:R-:W-:Y:S04]  /*a240*/  SHFL.IDX PT, R18, R3, 0x2, 0x181f ;  /* 0x00581f0003127f89 */ /* 0x000fe800000e0000 */
[----:B----4-:R-:W1:Y:S01]  /*a250*/  SHFL.IDX PT, R11, R20, 0x1, 0x181f ;  /* 0x00381f00140b7f89 */ /* 0x010e6200000e0000 */
[----:B------:R-:W-:-:S03]  /*a260*/  ISETP.GE.AND P6, PT, R76, c[0x0][0x1d4], PT ;  /* 0x000075004c007a0c */ /* 0x000fc60003fc6270 */
[----:B------:R-:W4:Y:S01]  /*a270*/  SHFL.IDX PT, R19, R20, 0x2, 0x181f ;  /* 0x00581f0014137f89 */ /* 0x000f2200000e0000 */
[----:B------:R-:W-:-:S03]  /*a280*/  ISETP.GE.AND P1, PT, R2, 0x21, PT ;  /* 0x000000210200780c */ /* 0x000fc60003f26270 */
[----:B------:R1:W-:Y:S01]  /*a290*/  @!P0 LDGSTS.E.BYPASS.LTC128B.128 [R215+0x7100], [R4.64], !P5 ;  /* 0x0710000004d78fae */ /* 0x0003e2000e901d48 */
[----:B--2---:R-:W-:Y:S02]  /*a2a0*/  @P2 LEA R8, P0, R76, R15, 0x1 ;  /* 0x0000000f4c082211 */ /* 0x004fe400078008ff */
[----:B------:R-:W-:Y:S01]  /*a2b0*/  ISETP.GE.AND P5, PT, R212, c[0x0][0x1d4], PT ;  /* 0x00007500d4007a0c */ /* 0x000fe20003fa6270 */
[----:B------:R-:W0:Y:S01]  /*a2c0*/  LDGDEPBAR ;  /* 0x00000000000079af */ /* 0x000e220000000000 */
[----:B---3--:R-:W-:Y:S02]  /*a2d0*/  @P2 LEA.HI.X R9, R76, R16, R77, 0x1, P0 ;  /* 0x000000104c092211 */ /* 0x008fe400000f0c4d */
[----:B------:R-:W-:-:S03]  /*a2e0*/  ISETP.GE.AND P0, PT, R2, 0x41, PT ;  /* 0x000000410200780c */ /* 0x000fc60003f06270 */
[----:B------:R2:W-:Y:S01]  /*a2f0*/  @P2 LDGSTS.E.BYPASS.LTC128B.128 [R213+0x8100], [R8.64], !P6 ;  /* 0x0810000008d52fae */ /* 0x0005e2000f101d48 */
[----:B-1----:R-:W-:-:S04]  /*a300*/  @P2 LEA R4, P3, R212, R15, 0x1 ;  /* 0x0000000fd4042211 */ /* 0x002fc800078608ff */
[----:B------:R-:W-:Y:S02]  /*a310*/  @P2 LEA.HI.X R5, R212, R16, R231, 0x1, P3 ;  /* 0x00000010d4052211 */ /* 0x000fe400018f0ce7 */
[----:B------:R-:W-:-:S03]  /*a320*/  @P1 LEA R16, P3, R76, R6, 0x1 ;  /* 0x000000064c101211 */ /* 0x000fc600078608ff */
[----:B------:R1:W-:Y:S01]  /*a330*/  @P2 LDGSTS.E.BYPASS.LTC128B.128 [R213+0xb900], [R4.64], !P5 ;  /* 0x0b90000004d52fae */ /* 0x0003e2000e901d48 */
[----:B------:R-:W-:Y:S02]  /*a340*/  @P1 LEA R10, P2, R212, R6, 0x1 ;  /* 0x00000006d40a1211 */ /* 0x000fe400078408ff */
[CC--:B------:R-:W-:Y:S02]  /*a350*/  @P1 LEA.HI.X R17, R76.reuse, R11.reuse, R77, 0x1, P3 ;  /* 0x0000000b4c111211 */ /* 0x0c0fe400018f0c4d */
[----:B--2---:R-:W-:Y:S02]  /*a360*/  @P0 LEA R8, P3, R76, R18, 0x1 ;  /* 0x000000124c080211 */ /* 0x004fe400078608ff */
[----:B------:R-:W-:Y:S01]  /*a370*/  @P1 LEA.HI.X R11, R212, R11, R231, 0x1, P2 ;  /* 0x0000000bd40b1211 */ /* 0x000fe200010f0ce7 */
[----:B------:R2:W-:Y:S01]  /*a380*/  @P1 LDGSTS.E.BYPASS.LTC128B.128 [R215+0x9100], [R16.64], !P6 ;  /* 0x0910000010d71fae */ /* 0x0005e2000f101d48 */
[----:B----4-:R-:W-:-:S03]  /*a390*/  @P0 LEA.HI.X R9, R76, R19, R77, 0x1, P3 ;  /* 0x000000134c090211 */ /* 0x010fc600018f0c4d */
[----:B------:R2:W-:Y:S04]  /*a3a0*/  @P1 LDGSTS.E.BYPASS.LTC128B.128 [R215+0xc900], [R10.64], !P5 ;  /* 0x0c9000000ad71fae */ /* 0x0005e8000e901d48 */
[----:B------:R2:W-:Y:S01]  /*a3b0*/  @P0 LDGSTS.E.BYPASS.LTC128B.128 [R215+0xa100], [R8.64], !P6 ;  /* 0x0a10000008d70fae */ /* 0x0005e2000f101d48 */
[----:B-1----:R-:W-:-:S04]  /*a3c0*/  @P0 LEA R4, P2, R212, R18, 0x1 ;  /* 0x00000012d4040211 */ /* 0x002fc800078408ff */
[----:B------:R-:W-:-:S05]  /*a3d0*/  @P0 LEA.HI.X R5, R212, R19, R231, 0x1, P2 ;  /* 0x00000013d4050211 */ /* 0x000fca00010f0ce7 */
[----:B------:R2:W-:Y:S01]  /*a3e0*/  @P0 LDGSTS.E.BYPASS.LTC128B.128 [R215+0xd900], [R4.64], !P5 ;  /* 0x0d90000004d70fae */ /* 0x0005e2000e901d48 */
[----:B------:R-:W-:-:S03]  /*a3f0*/  ISETP.GE.AND P0, PT, R2, 0x61, PT ;  /* 0x000000610200780c */ /* 0x000fc60003f06270 */
[----:B------:R-:W1:Y:S01]  /*a400*/  SHFL.IDX PT, R3, R3, 0x3, 0x181f ;  /* 0x00781f0003037f89 */ /* 0x000e6200000e0000 */
[----:B------:R-:W-:-:S03]  /*a410*/  @P6 LOP3.LUT R236, R236, 0x2, RZ, 0xfc, !PT ;  /* 0x00000002ecec6812 */ /* 0x000fc600078efcff */
[----:B------:R2:W3:Y:S06]  /*a420*/  SHFL.IDX PT, R6, R20, 0x3, 0x181f ;  /* 0x00781f0014067f89 */ /* 0x0004ec00000e0000 */
[----:B------:R-:W-:Y:S05]  /*a430*/  @!P0 BRA `(.L_x_395) ;  /* 0x0000006000008947 */ /* 0x000fea0003800000 */
[-C--:B-12---:R-:W-:Y:S02]  /*a440*/  LEA R4, P1, R76, R3.reuse, 0x1 ;  /* 0x000000034c047211 */ /* 0x086fe400078208ff */
[----:B------:R-:W-:Y:S02]  /*a450*/  LEA R2, P0, R212, R3, 0x1 ;  /* 0x00000003d4027211 */ /* 0x000fe400078008ff */
[----:B---3--:R-:W-:-:S02]  /*a460*/  LEA.HI.X R5, R76, R6, R77, 0x1, P1 ;  /* 0x000000064c057211 */ /* 0x008fc400008f0c4d */
[----:B------:R-:W-:-:S03]  /*a470*/  LEA.HI.X R3, R212, R6, R231, 0x1, P0 ;  /* 0x00000006d4037211 */ /* 0x000fc600000f0ce7 */
[----:B------:R1:W-:Y:S04]  /*a480*/  LDGSTS.E.BYPASS.LTC128B.128 [R215+0xb100], [R4.64], !P6 ;  /* 0x0b10000004d77fae */ /* 0x0003e8000f101d48 */
[----:B------:R1:W-:Y:S02]  /*a490*/  LDGSTS.E.BYPASS.LTC128B.128 [R215+0xe900], [R2.64], !P5 ;  /* 0x0e90000002d77fae */ /* 0x0003e4000e901d48 */
.L_x_395:
[----:B------:R-:W-:Y:S05]  /*a4a0*/  BSYNC B0 ;  /* 0x0000000000007941 */ /* 0x000fea0003800000 */
.L_x_394:
[----:B------:R-:W-:Y:S01]  /*a4b0*/  ISETP.LT.AND P0, PT, RZ, c[0x0][0x27c], PT ;  /* 0x00009f00ff007a0c */ /* 0x000fe20003f01270 */
[----:B------:R-:W0:-:S12]  /*a4c0*/  LDGDEPBAR ;  /* 0x00000000000079af */ /* 0x000e180000000000 */
[----:B------:R-:W-:Y:S05]  /*a4d0*/  @P0 BRA `(.L_x_396) ;  /* 0x0000002000000947 */ /* 0x000fea0003800000 */
[----:B------:R-:W-:-:S04]  /*a4e0*/  DEPBAR.LE SB0, 0x1 ;  /* 0x000080400000791a */ /* 0x000fc80000000000 */
[----:B------:R-:W-:Y:S05]  /*a4f0*/  BRA `(.L_x_397) ;  /* 0x0000360000007947 */ /* 0x000fea0003800000 */
.L_x_396:
[----:B-1---5:R-:W-:Y:S01]  /*a500*/  SHF.R.S32.HI R2, RZ, 0x1f, R137 ;  /* 0x0000001fff027819 */ /* 0x022fe20000011489 */
[----:B------:R-:W-:Y:S01]  /*a510*/  ULDC.U8 UR5, c[0x0][0x298] ;  /* 0x0000a60000057ab9 */ /* 0x000fe20000000000 */
[C---:B--2---:R-:W-:Y:S01]  /*a520*/  IMAD.WIDE.U32 R4, R137.reuse, c[0x0][0x290], RZ ;  /* 0x0000a40089047a25 */ /* 0x044fe200078e00ff */
[----:B------:R-:W-:Y:S01]  /*a530*/  ISETP.NE.AND P2, PT, RZ, UR5, PT ;  /* 0x00000005ff007c0c */ /* 0x000fe2000bf45270 */
[----:B------:R-:W-:Y:S02]  /*a540*/  BSSY B2, `(.L_x_397) ;  /* 0x000035b000027945 */ /* 0x000fe40003800000 */
[C---:B------:R-:W-:Y:S02]  /*a550*/  IMAD R8, R2.reuse, c[0x0][0x280], RZ ;  /* 0x0000a00002087a24 */ /* 0x040fe400078e02ff */
[----:B---3--:R-:W-:Y:S02]  /*a560*/  IMAD R6, R2, c[0x0][0x290], RZ ;  /* 0x0000a40002067a24 */ /* 0x008fe400078e02ff */
[----:B------:R-:W-:-:S04]  /*a570*/  IMAD.WIDE.U32 R2, R137, c[0x0][0x280], RZ ;  /* 0x0000a00089027a25 */ /* 0x000fc800078e00ff */
[C---:B------:R-:W-:Y:S01]  /*a580*/  IMAD R10, R137.reuse, c[0x0][0x284], R8 ;  /* 0x0000a100890a7a24 */ /* 0x040fe200078e0208 */
[----:B------:R-:W-:Y:S01]  /*a590*/  LEA R8, P0, R4, c[0x0][0x288], 0x1 ;  /* 0x0000a20004087a11 */ /* 0x000fe200078008ff */
[----:B------:R-:W-:Y:S01]  /*a5a0*/  IMAD R9, R137, c[0x0][0x294], R6 ;  /* 0x0000a50089097a24 */ /* 0x000fe200078e0206 */
[----:B------:R-:W-:Y:S02]  /*a5b0*/  LEA R6, P1, R2, c[0x0][0x270], 0x1 ;  /* 0x00009c0002067a11 */ /* 0x000fe400078208ff */
[----:B------:R-:W-:Y:S02]  /*a5c0*/  IADD3 R3, R10, R3, RZ ;  /* 0x000000030a037210 */ /* 0x000fe40007ffe0ff */
[----:B------:R-:W-:Y:S02]  /*a5d0*/  IADD3 R5, R9, R5, RZ ;  /* 0x0000000509057210 */ /* 0x000fe40007ffe0ff */
[----:B------:R-:W-:Y:S02]  /*a5e0*/  LEA.HI.X R2, R2, c[0x0][0x274], R3, 0x1, P1 ;  /* 0x00009d0002027a11 */ /* 0x000fe400008f0c03 */
[----:B------:R-:W-:Y:S01]  /*a5f0*/  LEA.HI.X R3, R4, c[0x0][0x28c], R5, 0x1, P0 ;  /* 0x0000a30004037a11 */ /* 0x000fe200000f0c05 */
[----:B------:R-:W-:Y:S05]  /*a600*/  @!P2 BRA `(.L_x_398) ;  /* 0x000019100000a947 */ /* 0x000fea0003800000 */
[----:B------:R-:W1:Y:S01]  /*a610*/  SHFL.IDX PT, R17, R2, RZ, 0x181f ;  /* 0x00181fff02117589 */ /* 0x000e6200000e0000 */
[----:B------:R-:W-:Y:S01]  /*a620*/  BSSY B0, `(.L_x_399) ;  /* 0x0000019000007945 */ /* 0x000fe20003800000 */
[----:B------:R-:W-:Y:S01]  /*a630*/  CS2R R4, SRZ ;  /* 0x0000000000047805 */ /* 0x000fe2000001ff00 */
[----:B------:R-:W-:Y:S01]  /*a640*/  CS2R R10, SRZ ;  /* 0x00000000000a7805 */ /* 0x000fe2000001ff00 */
[----:B------:R-:W2:Y:S04]  /*a650*/  SHFL.IDX PT, R16, R6, RZ, 0x181f ;  /* 0x00181fff06107589 */ /* 0x000ea800000e0000 */
[----:B------:R3:W4:Y:S04]  /*a660*/  SHFL.IDX PT, R19, R3, RZ, 0x181f ;  /* 0x00181fff03137589 */ /* 0x00072800000e0000 */
[----:B------:R5:W1:Y:S01]  /*a670*/  SHFL.IDX PT, R18, R8, RZ, 0x181f ;  /* 0x00181fff08127589 */ /* 0x000a6200000e0000 */
[----:B---3--:R-:W-:Y:S01]  /*a680*/  CS2R R2, SRZ ;  /* 0x0000000000027805 */ /* 0x008fe2000001ff00 */
[----:B-----5:R-:W-:Y:S01]  /*a690*/  CS2R R8, SRZ ;  /* 0x0000000000087805 */ /* 0x020fe2000001ff00 */
[----:B------:R-:W-:Y:S05]  /*a6a0*/  @P4 BRA `(.L_x_400) ;  /* 0x0000010000004947 */ /* 0x000fea0003800000 */
[----:B-12-4-:R-:W2:Y:S04]  /*a6b0*/  LDL R22, [R1+0xf4] ;  /* 0x0000f40001167983 */ /* 0x016ea80000100800 */
[----:B------:R-:W3:Y:S01]  /*a6c0*/  LDL R15, [R1+0xf0] ;  /* 0x0000f000010f7983 */ /* 0x000ee20000100800 */
[----:B------:R-:W-:-:S02]  /*a6d0*/  ISETP.GE.AND P1, PT, R78, c[0x0][0x27c], PT ;  /* 0x00009f004e007a0c */ /* 0x000fc40003f26270 */
[----:B------:R-:W-:Y:S01]  /*a6e0*/  ISETP.GE.AND P0, PT, R80, c[0x0][0x27c], PT ;  /* 0x00009f0050007a0c */ /* 0x000fe20003f06270 */
[----:B------:R-:W-:-:S10]  /*a6f0*/  CS2R R4, SRZ ;  /* 0x0000000000047805 */ /* 0x000fd4000001ff00 */
[----:B------:R-:W-:-:S05]  /*a700*/  @!P1 IMAD.WIDE R2, R78, 0x2, R16 ;  /* 0x000000024e029825 */ /* 0x000fca00078e0210 */
[----:B------:R1:W5:Y:S02]  /*a710*/  @!P1 LD.E.64 R10, [R2.64] ;  /* 0x00000008020a9980 */ /* 0x000364000c101b00 */
[----:B-1----:R-:W-:Y:S01]  /*a720*/  CS2R R2, SRZ ;  /* 0x0000000000027805 */ /* 0x002fe2000001ff00 */
[-C--:B--2---:R-:W-:Y:S02]  /*a730*/  @!P0 IADD3 R20, P3, R16, R22.reuse, RZ ;  /* 0x0000001610148210 */ /* 0x084fe40007f7e0ff */
[----:B------:R-:W-:Y:S01]  /*a740*/  @!P0 IADD3 R16, P2, R18, R22, RZ ;  /* 0x0000001612108210 */ /* 0x000fe20007f5e0ff */
[----:B------:R-:W-:-:S04]  /*a750*/  @!P1 IMAD.WIDE R22, R78, 0x2, R18 ;  /* 0x000000024e169825 */ /* 0x000fc800078e0212 */
[--C-:B---3--:R-:W-:Y:S01]  /*a760*/  @!P0 IMAD.X R21, R17, 0x1, R15.reuse, P3 ;  /* 0x0000000111158824 */ /* 0x108fe200018e060f */
[----:B------:R1:W5:Y:S01]  /*a770*/  @!P1 LD.E.64 R8, [R22.64] ;  /* 0x0000000816089980 */ /* 0x000362000c101b00 */
[----:B------:R-:W-:-:S03]  /*a780*/  @!P0 IMAD.X R17, R19, 0x1, R15, P2 ;  /* 0x0000000113118824 */ /* 0x000fc600010e060f */
[----:B------:R1:W5:Y:S04]  /*a790*/  @!P0 LD.E.64 R4, [R20.64] ;  /* 0x0000000814048980 */ /* 0x000368000c101b00 */
[----:B------:R1:W5:Y:S02]  /*a7a0*/  @!P0 LD.E.64 R2, [R16.64] ;  /* 0x0000000810028980 */ /* 0x000364000c101b00 */
.L_x_400:
[----:B-12-4-:R-:W-:Y:S05]  /*a7b0*/  BSYNC B0 ;  /* 0x0000000000007941 */ /* 0x016fea0003800000 */
.L_x_399:
[----:B-----5:R-:W-:Y:S01]  /*a7c0*/  IMAD.MOV.U32 R20, RZ, RZ, R4 ;  /* 0x000000ffff147224 */ /* 0x020fe200078e0004 */
[----:B------:R-:W-:Y:S01]  /*a7d0*/  SHF.R.U64 R18, R4, 0x10, R5 ;  /* 0x0000001004127819 */ /* 0x000fe20000001205 */
[----:B------:R-:W-:Y:S01]  /*a7e0*/  IMAD R4, R30, -0x80, R24 ;  /* 0xffffff801e047824 */ /* 0x000fe200078e0218 */
[--C-:B------:R-:W-:Y:S01]  /*a7f0*/  SHF.R.U64 R21, R10, 0x10, R11.reuse ;  /* 0x000000100a157819 */ /* 0x100fe2000000120b */
[----:B------:R-:W-:Y:S01]  /*a800*/  IMAD.MOV.U32 R23, RZ, RZ, R10 ;  /* 0x000000ffff177224 */ /* 0x000fe200078e000a */
[--C-:B------:R-:W-:Y:S01]  /*a810*/  SHF.R.U32.HI R17, RZ, 0x10, R11.reuse ;  /* 0x00000010ff117819 */ /* 0x100fe2000001160b */
[----:B------:R-:W-:Y:S01]  /*a820*/  IMAD.MOV.U32 R22, RZ, RZ, R11 ;  /* 0x000000ffff167224 */ /* 0x000fe200078e000b */
[----:B------:R-:W-:Y:S01]  /*a830*/  IMNMX R29, R4, 0x80, PT ;  /* 0x00000080041d7817 */ /* 0x000fe20003800200 */
[--C-:B------:R-:W-:Y:S01]  /*a840*/  IMAD.MOV.U32 R19, RZ, RZ, R5.reuse ;  /* 0x000000ffff137224 */ /* 0x100fe200078e0005 */
[----:B------:R-:W-:Y:S01]  /*a850*/  SHF.R.U32.HI R10, RZ, 0x10, R5 ;  /* 0x00000010ff0a7819 */ /* 0x000fe20000011605 */
[----:B------:R-:W-:Y:S01]  /*a860*/  IMAD.MOV.U32 R16, RZ, RZ, R8 ;  /* 0x000000ffff107224 */ /* 0x000fe200078e0008 */
[----:B------:R-:W-:Y:S01]  /*a870*/  ISETP.GE.AND P0, PT, R81, R29, PT ;  /* 0x0000001d5100720c */ /* 0x000fe20003f06270 */
[--C-:B------:R-:W-:Y:S01]  /*a880*/  IMAD.MOV.U32 R15, RZ, RZ, R9.reuse ;  /* 0x000000ffff0f7224 */ /* 0x100fe200078e0009 */
[----:B------:R-:W-:Y:S01]  /*a890*/  SHF.R.U64 R11, R8, 0x10, R9 ;  /* 0x00000010080b7819 */ /* 0x000fe20000001209 */
[----:B------:R-:W-:Y:S01]  /*a8a0*/  IMAD.MOV.U32 R8, RZ, RZ, R2 ;  /* 0x000000ffff087224 */ /* 0x000fe200078e0002 */
[--C-:B------:R-:W-:Y:S01]  /*a8b0*/  SHF.R.U64 R4, R2, 0x10, R3.reuse ;  /* 0x0000001002047819 */ /* 0x100fe20000001203 */
[----:B------:R-:W-:Y:S01]  /*a8c0*/  IMAD.MOV.U32 R5, RZ, RZ, R3 ;  /* 0x000000ffff057224 */ /* 0x000fe200078e0003 */
[----:B------:R-:W-:-:S04]  /*a8d0*/  DEPBAR.LE SB0, 0x1 ;  /* 0x000080400000791a */ /* 0x000fc80000000000 */
[----:B------:R-:W-:Y:S01]  /*a8e0*/  SHF.R.U32.HI R6, RZ, 0x10, R9 ;  /* 0x00000010ff067819 */ /* 0x000fe20000011609 */
[----:B------:R-:W-:Y:S01]  /*a8f0*/  BSSY B1, `(.L_x_401) ;  /* 0x000005e000017945 */ /* 0x000fe20003800000 */
[----:B------:R-:W-:Y:S02]  /*a900*/  SHF.R.U32.HI R2, RZ, 0x10, R3 ;  /* 0x00000010ff027819 */ /* 0x000fe40000011603 */
[----:B------:R-:W-:Y:S02]  /*a910*/  PRMT R23, R23, 0x5410, R21 ;  /* 0x0000541017177816 */ /* 0x000fe40000000015 */
[----:B------:R-:W-:Y:S02]  /*a920*/  PRMT R24, R22, 0x5410, R17 ;  /* 0x0000541016187816 */ /* 0x000fe40000000011 */
[----:B------:R-:W-:Y:S02]  /*a930*/  PRMT R26, R20, 0x5410, R18 ;  /* 0x00005410141a7816 */ /* 0x000fe40000000012 */
[----:B------:R-:W-:-:S02]  /*a940*/  PRMT R28, R19, 0x5410, R10 ;  /* 0x00005410131c7816 */ /* 0x000fc4000000000a */
[----:B------:R-:W-:Y:S02]  /*a950*/  PRMT R21, R16, 0x5410, R11 ;  /* 0x0000541010157816 */ /* 0x000fe4000000000b */
[----:B------:R-:W-:Y:S02]  /*a960*/  PRMT R22, R15, 0x5410, R6 ;  /* 0x000054100f167816 */ /* 0x000fe40000000006 */
[----:B------:R-:W-:Y:S02]  /*a970*/  PRMT R25, R8, 0x5410, R4 ;  /* 0x0000541008197816 */ /* 0x000fe40000000004 */
[----:B------:R-:W-:Y:S01]  /*a980*/  PRMT R27, R5, 0x5410, R2 ;  /* 0x00005410051b7816 */ /* 0x000fe20000000002 */
[----:B------:R-:W-:Y:S06]  /*a990*/  BAR.SYNC.DEFER_BLOCKING 0x0 ;  /* 0x0000000000007b1d */ /* 0x000fec0000010000 */
[----:B------:R-:W-:Y:S05]  /*a9a0*/  @P0 BRA `(.L_x_402) ;  /* 0x0000052000000947 */ /* 0x000fea0003800000 */
[----:B------:R-:W-:Y:S01]  /*a9b0*/  ISETP.GE.AND P0, PT, R78, c[0x0][0x27c], PT ;  /* 0x00009f004e007a0c */ /* 0x000fe20003f06270 */
[----:B------:R-:W-:-:S12]  /*a9c0*/  BSSY B0, `(.L_x_403) ;  /* 0x0000028000007945 */ /* 0x000fd80003800000 */
[----:B------:R-:W-:Y:S05]  /*a9d0*/  @P0 BRA `(.L_x_404) ;  /* 0x0000026000000947 */ /* 0x000fea0003800000 */
[----:B------:R-:W1:Y:S01]  /*a9e0*/  LDS.128 R8, [R213+0x100] ;  /* 0x00010000d5087984 */ /* 0x000e620000000c00 */
[----:B------:R-:W-:Y:S01]  /*a9f0*/  SHF.L.U32 R4, R23, 0x10, RZ ;  /* 0x0000001017047819 */ /* 0x000fe200000006ff */
[----:B------:R-:W-:Y:S01]  /*aa00*/  IMAD.U32 R2, R21, 0x10000, RZ ;  /* 0x0001000015027824 */ /* 0x000fe200078e00ff */
[----:B------:R-:W-:Y:S02]  /*aa10*/  LOP3.LUT R3, R23, 0xffff0000, RZ, 0xc0, !PT ;  /* 0xffff000017037812 */ /* 0x000fe400078ec0ff */
[C---:B-1----:R-:W-:Y:S02]  /*aa20*/  SHF.L.U32 R15, R8.reuse, 0x10, RZ ;  /* 0x00000010080f7819 */ /* 0x042fe400000006ff */
[----:B------:R-:W-:Y:S02]  /*aa30*/  LOP3.LUT R6, R8, 0xffff0000, RZ, 0xc0, !PT ;  /* 0xffff000008067812 */ /* 0x000fe400078ec0ff */
[----:B------:R-:W-:Y:S02]  /*aa40*/  LOP3.LUT R5, R9, 0xffff0000, RZ, 0xc0, !PT ;  /* 0xffff000009057812 */ /* 0x000fe400078ec0ff */
[----:B------:R-:W-:Y:S01]  /*aa50*/  LOP3.LUT R8, R21, 0xffff0000, RZ, 0xc0, !PT ;  /* 0xffff000015087812 */ /* 0x000fe200078ec0ff */
[C---:B------:R-:W-:Y:S01]  /*aa60*/  FMUL.FTZ R19, R6.reuse, R4 ;  /* 0x0000000406137220 */ /* 0x040fe20000410000 */
[----:B------:R-:W-:Y:S01]  /*aa70*/  SHF.L.U32 R17, R9, 0x10, RZ ;  /* 0x0000001009117819 */ /* 0x000fe200000006ff */
[----:B------:R-:W-:Y:S01]  /*aa80*/  FMUL.FTZ R20, R6, R2 ;  /* 0x0000000206147220 */ /* 0x000fe20000410000 */
[----:B------:R-:W-:Y:S01]  /*aa90*/  LOP3.LUT R6, R11, 0xffff0000, RZ, 0xc0, !PT ;  /* 0xffff00000b067812 */ /* 0x000fe200078ec0ff */
[----:B------:R-:W-:Y:S01]  /*aaa0*/  FMUL.FTZ R18, R5, R8 ;  /* 0x0000000805127220 */ /* 0x000fe20000410000 */
[C---:B------:R-:W-:Y:S01]  /*aab0*/  SHF.L.U32 R16, R10.reuse, 0x10, RZ ;  /* 0x000000100a107819 */ /* 0x040fe200000006ff */
[----:B------:R-:W-:Y:S01]  /*aac0*/  IMAD.U32 R9, R11, 0x10000, RZ ;  /* 0x000100000b097824 */ /* 0x000fe200078e00ff */
[----:B------:R-:W-:Y:S01]  /*aad0*/  LOP3.LUT R10, R10, 0xffff0000, RZ, 0xc0, !PT ;  /* 0xffff00000a0a7812 */ /* 0x000fe200078ec0ff */
[-C--:B------:R-:W-:Y:S01]  /*aae0*/  FMUL.FTZ R11, R5, R3.reuse ;  /* 0x00000003050b7220 */ /* 0x080fe20000410000 */
[----:B------:R-:W-:Y:S01]  /*aaf0*/  SHF.L.U32 R5, R24, 0x10, RZ ;  /* 0x0000001018057819 */ /* 0x000fe200000006ff */
[----:B------:R-:W-:Y:S01]  /*ab00*/  FFMA.FTZ R18, R17, R3, -R18 ;  /* 0x0000000311127223 */ /* 0x000fe20000010812 */
[C---:B------:R-:W-:Y:S01]  /*ab10*/  SHF.L.U32 R3, R22.reuse, 0x10, RZ ;  /* 0x0000001016037819 */ /* 0x040fe200000006ff */
[C---:B------:R-:W-:Y:S01]  /*ab20*/  FFMA.FTZ R19, R15.reuse, R2, R19 ;  /* 0x000000020f137223 */ /* 0x040fe20000010013 */
[----:B------:R-:W-:Y:S01]  /*ab30*/  LOP3.LUT R2, R22, 0xffff0000, RZ, 0xc0, !PT ;  /* 0xffff000016027812 */ /* 0x000fe200078ec0ff */
[----:B------:R-:W-:Y:S01]  /*ab40*/  FFMA.FTZ R20, R15, R4, -R20 ;  /* 0x000000040f147223 */ /* 0x000fe20000010814 */
[----:B------:R-:W-:Y:S01]  /*ab50*/  LOP3.LUT R4, R24, 0xffff0000, RZ, 0xc0, !PT ;  /* 0xffff000018047812 */ /* 0x000fe200078ec0ff */
[----:B------:R-:W-:-:S02]  /*ab60*/  FFMA.FTZ R15, R17, R8, R11 ;  /* 0x00000008110f7223 */ /* 0x000fc4000001000b */
[C---:B------:R-:W-:Y:S02]  /*ab70*/  FMUL.FTZ R11, R10.reuse, R3 ;  /* 0x000000030a0b7220 */ /* 0x040fe40000410000 */
[-C--:B------:R-:W-:Y:S02]  /*ab80*/  FMUL.FTZ R10, R10, R5.reuse ;  /* 0x000000050a0a7220 */ /* 0x080fe40000410000 */
[C---:B------:R-:W-:Y:S02]  /*ab90*/  FMUL.FTZ R8, R6.reuse, R2 ;  /* 0x0000000206087220 */ /* 0x040fe40000410000 */
[----:B------:R-:W-:Y:S02]  /*aba0*/  FMUL.FTZ R6, R6, R4 ;  /* 0x0000000406067220 */ /* 0x000fe40000410000 */
[C---:B------:R-:W-:Y:S02]  /*abb0*/  FFMA.FTZ R11, R16.reuse, R5, -R11 ;  /* 0x00000005100b7223 */ /* 0x040fe4000001080b */
[----:B------:R-:W-:-:S02]  /*abc0*/  FFMA.FTZ R5, R16, R3, R10 ;  /* 0x0000000310057223 */ /* 0x000fc4000001000a */
[----:B------:R-:W-:Y:S01]  /*abd0*/  FFMA.FTZ R3, R9, R4, -R8 ;  /* 0x0000000409037223 */ /* 0x000fe20000010808 */
[----:B------:R-:W-:Y:S01]  /*abe0*/  F2FP.BF16.PACK_AB R8, R19, R20 ;  /* 0x000000141308723e */ /* 0x000fe200000010ff */
[----:B------:R-:W-:Y:S01]  /*abf0*/  FFMA.FTZ R2, R9, R2, R6 ;  /* 0x0000000209027223 */ /* 0x000fe20000010006 */
[----:B------:R-:W-:Y:S02]  /*ac00*/  F2FP.BF16.PACK_AB R10, R5, R11 ;  /* 0x0000000b050a723e */ /* 0x000fe400000010ff */
[----:B------:R-:W-:Y:S02]  /*ac10*/  F2FP.BF16.PACK_AB R9, R15, R18 ;  /* 0x000000120f09723e */ /* 0x000fe400000010ff */
[----:B------:R-:W-:-:S05]  /*ac20*/  F2FP.BF16.PACK_AB R11, R2, R3 ;  /* 0x00000003020b723e */ /* 0x000fca00000010ff */
[----:B------:R1:W-:Y:S02]  /*ac30*/  STS.128 [R213+0x100], R8 ;  /* 0x00010008d5007388 */ /* 0x0003e40000000c00 */
.L_x_404:
[----:B------:R-:W-:Y:S05]  /*ac40*/  BSYNC B0 ;  /* 0x0000000000007941 */ /* 0x000fea0003800000 */
.L_x_403:
[----:B------:R-:W-:-:S13]  /*ac50*/  ISETP.GE.AND P0, PT, R80, c[0x0][0x27c], PT ;  /* 0x00009f0050007a0c */ /* 0x000fda0003f06270 */
[----:B------:R-:W-:Y:S05]  /*ac60*/  @P0 BRA `(.L_x_402) ;  /* 0x0000026000000947 */ /* 0x000fea0003800000 */
[----:B-1----:R-:W1:Y:S01]  /*ac70*/  LDS.128 R8, [R213+0x4100] ;  /* 0x00410000d5087984 */ /* 0x002e620000000c00 */
[C---:B------:R-:W-:Y:S01]  /*ac80*/  SHF.L.U32 R4, R26.reuse, 0x10, RZ ;  /* 0x000000101a047819 */ /* 0x040fe200000006ff */
        /* <DEDUP_REMOVED lines=15> */
[C---:B------:R-:W-:Y:S01]  /*ad80*/  SHF.L.U32 R5, R28.reuse, 0x10, RZ ;  /* 0x000000101c057819 */ /* 0x040fe200000006ff */
[----:B------:R-:W-:Y:S01]  /*ad90*/  FFMA.FTZ R18, R17, R3, -R18 ;  /* 0x0000000311127223 */ /* 0x000fe20000010812 */
[----:B------:R-:W-:Y:S01]  /*ada0*/  SHF.L.U32 R3, R27, 0x10, RZ ;  /* 0x000000101b037819 */ /* 0x000fe200000006ff */
[----:B------:R-:W-:Y:S01]  /*adb0*/  FFMA.FTZ R19, R15, R2, R19 ;  /* 0x000000020f137223 */ /* 0x000fe20000010013 */
        /* <DEDUP_REMOVED lines=17> */
.L_x_402:
[----:B------:R-:W-:Y:S05]  /*aed0*/  BSYNC B1 ;  /* 0x0000000000017941 */ /* 0x000fea0003800000 */
.L_x_401:
[----:B------:R-:W-:Y:S01]  /*aee0*/  IADD3 R2, R81, 0x20, RZ ;  /* 0x0000002051027810 */ /* 0x000fe20007ffe0ff */
[----:B------:R-:W-:Y:S03]  /*aef0*/  BSSY B1, `(.L_x_405) ;  /* 0x0000055000017945 */ /* 0x000fe60003800000 */
[----:B------:R-:W-:-:S13]  /*af00*/  ISETP.GE.AND P0, PT, R2, R29, PT ;  /* 0x0000001d0200720c */ /* 0x000fda0003f06270 */
[----:B------:R-:W-:Y:S05]  /*af10*/  @P0 BRA `(.L_x_406) ;  /* 0x0000052000000947 */ /* 0x000fea0003800000 */
[----:B------:R-:W-:Y:S01]  /*af20*/  ISETP.GE.AND P0, PT, R78, c[0x0][0x27c], PT ;  /* 0x00009f004e007a0c */ /* 0x000fe20003f06270 */
[----:B------:R-:W-:-:S12]  /*af30*/  BSSY B0, `(.L_x_407) ;  /* 0x0000028000007945 */ /* 0x000fd80003800000 */
[----:B------:R-:W-:Y:S05]  /*af40*/  @P0 BRA `(.L_x_408) ;  /* 0x0000026000000947 */ /* 0x000fea0003800000 */
[----:B-1----:R-:W1:Y:S01]  /*af50*/  LDS.128 R8, [R213+0x1100] ;  /* 0x00110000d5087984 */ /* 0x002e620000000c00 */
[----:B------:R-:W-:Y:S01]  /*af60*/  SHF.L.U32 R4, R23, 0x10, RZ ;  /* 0x0000001017047819 */ /* 0x000fe200000006ff */
[----:B------:R-:W-:Y:S01]  /*af70*/  IMAD.U32 R2, R21, 0x10000, RZ ;  /* 0x0001000015027824 */ /* 0x000fe200078e00ff */
[----:B------:R-:W-:Y:S02]  /*af80*/  LOP3.LUT R3, R23, 0xffff0000, RZ, 0xc0, !PT ;  /* 0xffff000017037812 */ /* 0x000fe400078ec0ff */
[C---:B-1----:R-:W-:Y:S02]  /*af90*/  SHF.L.U32 R15, R8.reuse, 0x10, RZ ;  /* 0x00000010080f7819 */ /* 0x042fe400000006ff */
[----:B------:R-:W-:Y:S02]  /*afa0*/  LOP3.LUT R6, R8, 0xffff0000, RZ, 0xc0, !PT ;  /* 0xffff000008067812 */ /* 0x000fe400078ec0ff */
[----:B------:R-:W-:Y:S02]  /*afb0*/  LOP3.LUT R5, R9, 0xffff0000, RZ, 0xc0, !PT ;  /* 0xffff000009057812 */ /* 0x000fe400078ec0ff */
[----:B------:R-:W-:Y:S01]  /*afc0*/  LOP3.LUT R8, R21, 0xffff0000, RZ, 0xc0, !PT ;  /* 0xffff000015087812 */ /* 0x000fe200078ec0ff */
[-C--:B------:R-:W-:Y:S01]  /*afd0*/  FMUL.FTZ R19, R4, R6.reuse ;  /* 0x0000000604137220 */ /* 0x080fe20000410000 */
[----:B------:R-:W-:Y:S01]  /*afe0*/  SHF.L.U32 R17, R9, 0x10, RZ ;  /* 0x0000001009117819 */ /* 0x000fe200000006ff */
[----:B------:R-:W-:Y:S01]  /*aff0*/  FMUL.FTZ R20, R2, R6 ;  /* 0x0000000602147220 */ /* 0x000fe20000410000 */
[C---:B------:R-:W-:Y:S01]  /*b000*/  LOP3.LUT R6, R11.reuse, 0xffff0000, RZ, 0xc0, !PT ;  /* 0xffff00000b067812 */ /* 0x040fe200078ec0ff */
[-C--:B------:R-:W-:Y:S01]  /*b010*/  FMUL.FTZ R18, R8, R5.reuse ;  /* 0x0000000508127220 */ /* 0x080fe20000410000 */
[C---:B------:R-:W-:Y:S01]  /*b020*/  SHF.L.U32 R16, R10.reuse, 0x10, RZ ;  /* 0x000000100a107819 */ /* 0x040fe200000006ff */
[----:B------:R-:W-:Y:S01]  /*b030*/  IMAD.U32 R9, R11, 0x10000, RZ ;  /* 0x000100000b097824 */ /* 0x000fe200078e00ff */
[----:B------:R-:W-:Y:S01]  /*b040*/  LOP3.LUT R10, R10, 0xffff0000, RZ, 0xc0, !PT ;  /* 0xffff00000a0a7812 */ /* 0x000fe200078ec0ff */
[C---:B------:R-:W-:Y:S01]  /*b050*/  FMUL.FTZ R11, R3.reuse, R5 ;  /* 0x00000005030b7220 */ /* 0x040fe20000410000 */
[----:B------:R-:W-:Y:S01]  /*b060*/  SHF.L.U32 R5, R24, 0x10, RZ ;  /* 0x0000001018057819 */ /* 0x000fe200000006ff */
[----:B------:R-:W-:Y:S01]  /*b070*/  FFMA.FTZ R18, R3, R17, -R18 ;  /* 0x0000001103127223 */ /* 0x000fe20000010812 */
[----:B------:R-:W-:Y:S01]  /*b080*/  SHF.L.U32 R3, R22, 0x10, RZ ;  /* 0x0000001016037819 */ /* 0x000fe200000006ff */
[-C--:B------:R-:W-:Y:S01]  /*b090*/  FFMA.FTZ R19, R2, R15.reuse, R19 ;  /* 0x0000000f02137223 */ /* 0x080fe20000010013 */
[----:B------:R-:W-:Y:S01]  /*b0a0*/  LOP3.LUT R2, R22, 0xffff0000, RZ, 0xc0, !PT ;  /* 0xffff000016027812 */ /* 0x000fe200078ec0ff */
[----:B------:R-:W-:Y:S01]  /*b0b0*/  FFMA.FTZ R20, R4, R15, -R20 ;  /* 0x0000000f04147223 */ /* 0x000fe20000010814 */
[----:B------:R-:W-:Y:S01]  /*b0c0*/  LOP3.LUT R4, R24, 0xffff0000, RZ, 0xc0, !PT ;  /* 0xffff000018047812 */ /* 0x000fe200078ec0ff */
[----:B------:R-:W-:-:S02]  /*b0d0*/  FFMA.FTZ R15, R8, R17, R11 ;  /* 0x00000011080f7223 */ /* 0x000fc4000001000b */
[-C--:B------:R-:W-:Y:S02]  /*b0e0*/  FMUL.FTZ R11, R3, R10.reuse ;  /* 0x0000000a030b7220 */ /* 0x080fe40000410000 */
[C---:B------:R-:W-:Y:S02]  /*b0f0*/  FMUL.FTZ R10, R5.reuse, R10 ;  /* 0x0000000a050a7220 */ /* 0x040fe40000410000 */
[-C--:B------:R-:W-:Y:S02]  /*b100*/  FMUL.FTZ R8, R2, R6.reuse ;  /* 0x0000000602087220 */ /* 0x080fe40000410000 */
[----:B------:R-:W-:Y:S02]  /*b110*/  FMUL.FTZ R6, R4, R6 ;  /* 0x0000000604067220 */ /* 0x000fe40000410000 */
[-C--:B------:R-:W-:Y:S02]  /*b120*/  FFMA.FTZ R11, R5, R16.reuse, -R11 ;  /* 0x00000010050b7223 */ /* 0x080fe4000001080b */
[----:B------:R-:W-:-:S02]  /*b130*/  FFMA.FTZ R5, R3, R16, R10 ;  /* 0x0000001003057223 */ /* 0x000fc4000001000a */
[-C--:B------:R-:W-:Y:S01]  /*b140*/  FFMA.FTZ R3, R4, R9.reuse, -R8 ;  /* 0x0000000904037223 */ /* 0x080fe20000010808 */
[----:B------:R-:W-:Y:S01]  /*b150*/  F2FP.BF16.PACK_AB R8, R19, R20 ;  /* 0x000000141308723e */ /* 0x000fe200000010ff */
[----:B------:R-:W-:Y:S01]  /*b160*/  FFMA.FTZ R2, R2, R9, R6 ;  /* 0x0000000902027223 */ /* 0x000fe20000010006 */
[----:B------:R-:W-:Y:S02]  /*b170*/  F2FP.BF16.PACK_AB R10, R5, R11 ;  /* 0x0000000b050a723e */ /* 0x000fe400000010ff */
[----:B------:R-:W-:Y:S02]  /*b180*/  F2FP.BF16.PACK_AB R9, R15, R18 ;  /* 0x000000120f09723e */ /* 0x000fe400000010ff */
[----:B------:R-:W-:-:S05]  /*b190*/  F2FP.BF16.PACK_AB R11, R2, R3 ;  /* 0x00000003020b723e */ /* 0x000fca00000010ff */
[----:B------:R1:W-:Y:S02]  /*b1a0*/  STS.128 [R213+0x1100], R8 ;  /* 0x00110008d5007388 */ /* 0x0003e40000000c00 */
.L_x_408:
[----:B------:R-:W-:Y:S05]  /*b1b0*/  BSYNC B0 ;  /* 0x0000000000007941 */ /* 0x000fea0003800000 */
.L_x_407:
        /* <DEDUP_REMOVED lines=21> */
[C---:B------:R-:W-:Y:S01]  /*b310*/  SHF.L.U32 R3, R27.reuse, 0x10, RZ ;  /* 0x000000101b037819 */ /* 0x040fe200000006ff */
        /* <DEDUP_REMOVED lines=18> */
.L_x_406:
[----:B------:R-:W-:Y:S05]  /*b440*/  BSYNC B1 ;  /* 0x0000000000017941 */ /* 0x000fea0003800000 */
.L_x_405:
        /* <DEDUP_REMOVED lines=45> */
.L_x_412:
[----:B------:R-:W-:Y:S05]  /*b720*/  BSYNC B0 ;  /* 0x0000000000007941 */ /* 0x000fea0003800000 */
.L_x_411:
        /* <DEDUP_REMOVED lines=40> */
.L_x_410:
[----:B------:R-:W-:Y:S05]  /*b9b0*/  BSYNC B1 ;  /* 0x0000000000017941 */ /* 0x000fea0003800000 */
.L_x_409:
[----:B------:R-:W-:-:S04]  /*b9c0*/  IADD3 R2, R81, 0x60, RZ ;  /* 0x0000006051027810 */ /* 0x000fc80007ffe0ff */
        /* <DEDUP_REMOVED lines=43> */
.L_x_415:
[----:B------:R-:W-:Y:S05]  /*bc80*/  BSYNC B0 ;  /* 0x0000000000007941 */ /* 0x000fea0003800000 */
.L_x_414:
        /* <DEDUP_REMOVED lines=39> */
[----:B------:R1:W-:Y:S01]  /*bf00*/  STS.128 [R213+0x7100], R8 ;  /* 0x00710008d5007388 */ /* 0x0003e20000000c00 */
[----:B------:R-:W-:Y:S05]  /*bf10*/  BRA `(.L_x_413) ;  /* 0x00001bd000007947 */ /* 0x000fea0003800000 */
.L_x_398:
[----:B------:R-:W1:Y:S01]  /*bf20*/  SHFL.IDX PT, R4, R6, RZ, 0x181f ;  /* 0x00181fff06047589 */ /* 0x000e6200000e0000 */
[----:B------:R-:W-:Y:S01]  /*bf30*/  BSSY B0, `(.L_x_416) ;  /* 0x0000014000007945 */ /* 0x000fe20003800000 */
[----:B------:R-:W-:Y:S01]  /*bf40*/  CS2R R10, SRZ ;  /* 0x00000000000a7805 */ /* 0x000fe2000001ff00 */
[----:B------:R-:W-:Y:S01]  /*bf50*/  CS2R R18, SRZ ;  /* 0x0000000000127805 */ /* 0x000fe2000001ff00 */
[----:B------:R-:W2:Y:S01]  /*bf60*/  SHFL.IDX PT, R15, R2, RZ, 0x181f ;  /* 0x00181fff020f7589 */ /* 0x000ea200000e0000 */
[----:B------:R-:W-:-:S03]  /*bf70*/  CS2R R16, SRZ ;  /* 0x0000000000107805 */ /* 0x000fc6000001ff00 */
[----:B------:R-:W3:Y:S04]  /*bf80*/  SHFL.IDX PT, R6, R3, RZ, 0x181f ;  /* 0x00181fff03067589 */ /* 0x000ee800000e0000 */
[----:B------:R4:W1:Y:S02]  /*bf90*/  SHFL.IDX PT, R5, R8, RZ, 0x181f ;  /* 0x00181fff08057589 */ /* 0x00086400000e0000 */
[----:B----4-:R-:W-:Y:S01]  /*bfa0*/  CS2R R8, SRZ ;  /* 0x0000000000087805 */ /* 0x010fe2000001ff00 */
[----:B------:R-:W-:Y:S05]  /*bfb0*/  @P4 BRA `(.L_x_417) ;  /* 0x000000b000004947 */ /* 0x000fea0003800000 */
[C---:B-123--:R-:W-:Y:S01]  /*bfc0*/  ISETP.GE.AND P0, PT, R76.reuse, c[0x0][0x27c], PT ;  /* 0x00009f004c007a0c */ /* 0x04efe20003f06270 */
[C---:B------:R-:W-:Y:S01]  /*bfd0*/  IMAD.SHL.U32 R2, R76.reuse, 0x2, RZ ;  /* 0x000000024c027824 */ /* 0x040fe200078e00ff */
[----:B------:R-:W-:Y:S01]  /*bfe0*/  SHF.L.U64.HI R3, R76, 0x1, R77 ;  /* 0x000000014c037819 */ /* 0x000fe2000001024d */
[----:B------:R-:W-:-:S03]  /*bff0*/  CS2R R10, SRZ ;  /* 0x00000000000a7805 */ /* 0x000fc6000001ff00 */
[-C--:B------:R-:W-:Y:S02]  /*c000*/  IADD3 R4, P2, R4, R2.reuse, RZ ;  /* 0x0000000204047210 */ /* 0x080fe40007f5e0ff */
[----:B------:R-:W-:-:S03]  /*c010*/  IADD3 R2, P1, R5, R2, RZ ;  /* 0x0000000205027210 */ /* 0x000fc60007f3e0ff */
[--C-:B------:R-:W-:Y:S02]  /*c020*/  IMAD.X R5, R15, 0x1, R3.reuse, P2 ;  /* 0x000000010f057824 */ /* 0x100fe400010e0603 */
[----:B------:R-:W-:Y:S01]  /*c030*/  IMAD.X R3, R6, 0x1, R3, P1 ;  /* 0x0000000106037824 */ /* 0x000fe200008e0603 */
[----:B------:R-:W-:Y:S05]  /*c040*/  @P0 BRA `(.L_x_417) ;  /* 0x0000002000000947 */ /* 0x000fea0003800000 */
[----:B------:R1:W5:Y:S04]  /*c050*/  LD.E.128 R16, [R4.64] ;  /* 0x0000000804107980 */ /* 0x000368000c101d00 */
[----:B------:R1:W5:Y:S02]  /*c060*/  LD.E.128 R8, [R2.64] ;  /* 0x0000000802087980 */ /* 0x000364000c101d00 */
.L_x_417:
[----:B-123--:R-:W-:Y:S05]  /*c070*/  BSYNC B0 ;  /* 0x0000000000007941 */ /* 0x00efea0003800000 */
.L_x_416:
[----:B------:R-:W-:Y:S01]  /*c080*/  IMAD R2, R30, -0x80, R24 ;  /* 0xffffff801e027824 */ /* 0x000fe200078e0218 */
[----:B------:R-:W-:Y:S01]  /*c090*/  ISETP.GE.AND P0, PT, R76, c[0x0][0x27c], PT ;  /* 0x00009f004c007a0c */ /* 0x000fe20003f06270 */
[----:B-----5:R-:W-:Y:S01]  /*c0a0*/  IMAD.MOV.U32 R26, RZ, RZ, R16 ;  /* 0x000000ffff1a7224 */ /* 0x020fe200078e0010 */
[--C-:B------:R-:W-:Y:S01]  /*c0b0*/  SHF.R.U64 R23, R16, 0x10, R17.reuse ;  /* 0x0000001010177819 */ /* 0x100fe20000001211 */
[--C-:B------:R-:W-:Y:S01]  /*c0c0*/  IMAD.MOV.U32 R25, RZ, RZ, R17.reuse ;  /* 0x000000ffff197224 */ /* 0x100fe200078e0011 */
[----:B------:R-:W-:Y:S01]  /*c0d0*/  IMNMX R43, R2, 0x80, PT ;  /* 0x00000080022b7817 */ /* 0x000fe20003800200 */
[----:B------:R-:W-:Y:S01]  /*c0e0*/  IMAD.MOV.U32 R22, RZ, RZ, R18 ;  /* 0x000000ffff167224 */ /* 0x000fe200078e0012 */
[----:B------:R-:W-:Y:S01]  /*c0f0*/  SHF.R.U32.HI R20, RZ, 0x10, R17 ;  /* 0x00000010ff147819 */ /* 0x000fe20000011611 */
[--C-:B------:R-:W-:Y:S01]  /*c100*/  IMAD.MOV.U32 R21, RZ, RZ, R19.reuse ;  /* 0x000000ffff157224 */ /* 0x100fe200078e0013 */
[----:B------:R-:W-:Y:S01]  /*c110*/  ISETP.GE.OR P1, PT, R81, R43, P0 ;  /* 0x0000002b5100720c */ /* 0x000fe20000726670 */
[----:B------:R-:W-:Y:S01]  /*c120*/  IMAD.MOV.U32 R17, RZ, RZ, R8 ;  /* 0x000000ffff117224 */ /* 0x000fe200078e0008 */
[----:B------:R-:W-:Y:S01]  /*c130*/  SHF.R.U64 R18, R18, 0x10, R19 ;  /* 0x0000001012127819 */ /* 0x000fe20000001213 */
[----:B------:R-:W-:Y:S01]  /*c140*/  IMAD.MOV.U32 R16, RZ, RZ, R9 ;  /* 0x000000ffff107224 */ /* 0x000fe200078e0009 */
[----:B------:R-:W-:Y:S01]  /*c150*/  SHF.R.U32.HI R15, RZ, 0x10, R19 ;  /* 0x00000010ff0f7819 */ /* 0x000fe20000011613 */
[----:B------:R-:W-:Y:S01]  /*c160*/  IMAD.MOV.U32 R6, RZ, RZ, R10 ;  /* 0x000000ffff067224 */ /* 0x000fe200078e000a */
[----:B------:R-:W-:-:S04]  /*c170*/  DEPBAR.LE SB0, 0x1 ;  /* 0x000080400000791a */ /* 0x000fc80000000000 */
[----:B------:R-:W-:Y:S01]  /*c180*/  IMAD.MOV.U32 R4, RZ, RZ, R11 ;  /* 0x000000ffff047224 */ /* 0x000fe200078e000b */
[--C-:B------:R-:W-:Y:S01]  /*c190*/  SHF.R.U64 R8, R8, 0x10, R9.reuse ;  /* 0x0000001008087819 */ /* 0x100fe20000001209 */
[----:B------:R-:W-:Y:S01]  /*c1a0*/  BSSY B0, `(.L_x_418) ;  /* 0x000006a000007945 */ /* 0x000fe20003800000 */
[----:B------:R-:W-:Y:S02]  /*c1b0*/  SHF.R.U32.HI R5, RZ, 0x10, R9 ;  /* 0x00000010ff057819 */ /* 0x000fe40000011609 */
[--C-:B------:R-:W-:Y:S02]  /*c1c0*/  SHF.R.U64 R3, R10, 0x10, R11.reuse ;  /* 0x000000100a037819 */ /* 0x100fe4000000120b */
[----:B------:R-:W-:Y:S02]  /*c1d0*/  SHF.R.U32.HI R2, RZ, 0x10, R11 ;  /* 0x00000010ff027819 */ /* 0x000fe4000001160b */
[----:B------:R-:W-:Y:S02]  /*c1e0*/  PRMT R29, R26, 0x5410, R23 ;  /* 0x000054101a1d7816 */ /* 0x000fe40000000017 */
[----:B------:R-:W-:-:S02]  /*c1f0*/  PRMT R35, R25, 0x5410, R20 ;  /* 0x0000541019237816 */ /* 0x000fc40000000014 */
[----:B------:R-:W-:Y:S02]  /*c200*/  PRMT R31, R22, 0x5410, R18 ;  /* 0x00005410161f7816 */ /* 0x000fe40000000012 */
[----:B------:R-:W-:Y:S02]  /*c210*/  PRMT R34, R21, 0x5410, R15 ;  /* 0x0000541015227816 */ /* 0x000fe4000000000f */
[----:B------:R-:W-:Y:S02]  /*c220*/  PRMT R28, R17, 0x5410, R8 ;  /* 0x00005410111c7816 */ /* 0x000fe40000000008 */
[----:B------:R-:W-:Y:S02]  /*c230*/  PRMT R32, R16, 0x5410, R5 ;  /* 0x0000541010207816 */ /* 0x000fe40000000005 */
[----:B------:R-:W-:Y:S02]  /*c240*/  PRMT R30, R6, 0x5410, R3 ;  /* 0x00005410061e7816 */ /* 0x000fe40000000003 */
[----:B------:R-:W-:Y:S01]  /*c250*/  PRMT R33, R4, 0x5410, R2 ;  /* 0x0000541004217816 */ /* 0x000fe20000000002 */
[----:B------:R-:W-:Y:S06]  /*c260*/  BAR.SYNC.DEFER_BLOCKING 0x0 ;  /* 0x0000000000007b1d */ /* 0x000fec0000010000 */
[----:B------:R-:W-:Y:S05]  /*c270*/  @P1 BRA `(.L_x_419) ;  /* 0x000005c000001947 */ /* 0x000fea0003800000 */
[----:B------:R-:W-:Y:S01]  /*c280*/  IMAD.MOV.U32 R2, RZ, RZ, c[0x0][0x27c] ;  /* 0x00009f00ff027624 */ /* 0x000fe200078e00ff */
[C---:B------:R-:W-:Y:S01]  /*c290*/  SHF.L.U32 R27, R81.reuse, 0x6, RZ ;  /* 0x00000006511b7819 */ /* 0x040fe200000006ff */
[----:B------:R-:W-:Y:S01]  /*c2a0*/  IMAD.SHL.U32 R36, R81, 0x40, RZ ;  /* 0x0000004051247824 */ /* 0x000fe200078e00ff */
[----:B------:R-:W1:Y:S01]  /*c2b0*/  LDS.128 R16, [R213+0x100] ;  /* 0x00010000d5107984 */ /* 0x000e620000000c00 */
[----:B------:R-:W-:-:S02]  /*c2c0*/  LOP3.LUT R5, R28, 0xffff0000, RZ, 0xc0, !PT ;  /* 0xffff00001c057812 */ /* 0x000fc400078ec0ff */
[----:B------:R-:W-:Y:S02]  /*c2d0*/  LEA.HI R2, R2, R82, RZ, 0x1d ;  /* 0x0000005202027211 */ /* 0x000fe400078fe8ff */
[----:B------:R-:W-:Y:S02]  /*c2e0*/  LOP3.LUT R36, R36, 0x1c0, RZ, 0xc0, !PT ;  /* 0x000001c024247812 */ /* 0x000fe400078ec0ff */
[----:B------:R-:W-:Y:S01]  /*c2f0*/  SHF.R.S32.HI R4, RZ, 0x1f, R2 ;  /* 0x0000001fff047819 */ /* 0x000fe20000011402 */
[----:B------:R-:W-:Y:S01]  /*c300*/  IMAD.SHL.U32 R3, R2, 0x8, RZ ;  /* 0x0000000802037824 */ /* 0x000fe200078e00ff */
[----:B------:R-:W-:Y:S02]  /*c310*/  LOP3.LUT R27, R27, 0x1c0, RZ, 0xc0, !PT ;  /* 0x000001c01b1b7812 */ /* 0x000fe400078ec0ff */
[----:B------:R-:W-:Y:S02]  /*c320*/  LEA.HI R2, R4, R2, RZ, 0x3 ;  /* 0x0000000204027211 */ /* 0x000fe400078f18ff */
[----:B------:R-:W-:-:S02]  /*c330*/  SHF.R.U32.HI R27, RZ, 0x3, R27 ;  /* 0x00000003ff1b7819 */ /* 0x000fc4000001161b */
[----:B------:R-:W-:Y:S02]  /*c340*/  LOP3.LUT R3, R36, 0x38, R3, 0xf8, !PT ;  /* 0x0000003824037812 */ /* 0x000fe400078ef803 */
[----:B------:R-:W-:Y:S02]  /*c350*/  SHF.L.U32 R2, R2, 0xa, RZ ;  /* 0x0000000a02027819 */ /* 0x000fe400000006ff */
[----:B------:R-:W-:Y:S02]  /*c360*/  LOP3.LUT R3, R3, R27, RZ, 0x3c, !PT ;  /* 0x0000001b03037212 */ /* 0x000fe400078e3cff */
[----:B------:R-:W-:-:S04]  /*c370*/  LOP3.LUT R2, R2, 0x7fffe000, RZ, 0xc0, !PT ;  /* 0x7fffe00002027812 */ /* 0x000fc800078ec0ff */
[----:B------:R-:W-:Y:S02]  /*c380*/  IADD3 R2, R3, R2, R7 ;  /* 0x0000000203027210 */ /* 0x000fe40007ffe007 */
[----:B------:R-:W-:-:S03]  /*c390*/  SHF.L.U32 R3, R28, 0x10, RZ ;  /* 0x000000101c037819 */ /* 0x000fc600000006ff */
[----:B------:R-:W-:Y:S02]  /*c3a0*/  IMAD.SHL.U32 R36, R2, 0x2, RZ ;  /* 0x0000000202247824 */ /* 0x000fe400078e00ff */
[----:B------:R-:W-:-:S03]  /*c3b0*/  IMAD.U32 R2, R29, 0x10000, RZ ;  /* 0x000100001d027824 */ /* 0x000fc600078e00ff */
[----:B------:R-:W2:Y:S01]  /*c3c0*/  LDS.128 R8, [R36+0x100] ;  /* 0x0001000024087984 */ /* 0x000ea20000000c00 */
[C---:B-1----:R-:W-:Y:S01]  /*c3d0*/  SHF.L.U32 R20, R16.reuse, 0x10, RZ ;  /* 0x0000001010147819 */ /* 0x042fe200000006ff */
[C---:B------:R-:W-:Y:S01]  /*c3e0*/  IMAD.U32 R25, R19.reuse, 0x10000, RZ ;  /* 0x0001000013197824 */ /* 0x040fe200078e00ff */
[----:B------:R-:W-:Y:S01]  /*c3f0*/  LOP3.LUT R26, R19, 0xffff0000, RZ, 0xc0, !PT ;  /* 0xffff0000131a7812 */ /* 0x000fe200078ec0ff */
[C---:B------:R-:W-:Y:S01]  /*c400*/  IMAD.U32 R21, R17.reuse, 0x10000, RZ ;  /* 0x0001000011157824 */ /* 0x040fe200078e00ff */
[----:B------:R-:W-:Y:S02]  /*c410*/  LOP3.LUT R16, R16, 0xffff0000, RZ, 0xc0, !PT ;  /* 0xffff000010107812 */ /* 0x000fe400078ec0ff */
[----:B------:R-:W-:Y:S02]  /*c420*/  LOP3.LUT R27, R17, 0xffff0000, RZ, 0xc0, !PT ;  /* 0xffff0000111b7812 */ /* 0x000fe400078ec0ff */
[C---:B------:R-:W-:Y:S02]  /*c430*/  SHF.L.U32 R22, R18.reuse, 0x10, RZ ;  /* 0x0000001012167819 */ /* 0x040fe400000006ff */
[----:B------:R-:W-:-:S02]  /*c440*/  LOP3.LUT R18, R18, 0xffff0000, RZ, 0xc0, !PT ;  /* 0xffff000012127812 */ /* 0x000fc400078ec0ff */
[C---:B--2---:R-:W-:Y:S01]  /*c450*/  SHF.L.U32 R4, R8.reuse, 0x10, RZ ;  /* 0x0000001008047819 */ /* 0x044fe200000006ff */
[----:B------:R-:W-:Y:S01]  /*c460*/  IMAD.U32 R15, R9, 0x10000, RZ ;  /* 0x00010000090f7824 */ /* 0x000fe200078e00ff */
[----:B------:R-:W-:Y:S01]  /*c470*/  LOP3.LUT R6, R8, 0xffff0000, RZ, 0xc0, !PT ;  /* 0xffff000008067812 */ /* 0x000fe200078ec0ff */
[C---:B------:R-:W-:Y:S01]  /*c480*/  IMAD.U32 R17, R11.reuse, 0x10000, RZ ;  /* 0x000100000b117824 */ /* 0x040fe200078e00ff */
[----:B------:R-:W-:Y:S01]  /*c490*/  LOP3.LUT R23, R11, 0xffff0000, RZ, 0xc0, !PT ;  /* 0xffff00000b177812 */ /* 0x000fe200078ec0ff */
[C---:B------:R-:W-:Y:S01]  /*c4a0*/  FMUL.FTZ R19, R4.reuse, R3 ;  /* 0x0000000304137220 */ /* 0x040fe20000410000 */
[----:B------:R-:W-:Y:S01]  /*c4b0*/  LOP3.LUT R24, R9, 0xffff0000, RZ, 0xc0, !PT ;  /* 0xffff000009187812 */ /* 0x000fe200078ec0ff */
[-C--:B------:R-:W-:Y:S01]  /*c4c0*/  FMUL.FTZ R8, R4, R2.reuse ;  /* 0x0000000204087220 */ /* 0x080fe20000410000 */
[----:B------:R-:W-:Y:S01]  /*c4d0*/  LOP3.LUT R4, R29, 0xffff0000, RZ, 0xc0, !PT ;  /* 0xffff00001d047812 */ /* 0x000fe200078ec0ff */
[----:B------:R-:W-:Y:S01]  /*c4e0*/  FFMA.FTZ R42, R20, R2, -R19 ;  /* 0x00000002142a7223 */ /* 0x000fe20000010813 */
[----:B------:R-:W-:Y:S01]  /*c4f0*/  SHF.L.U32 R2, R32, 0x10, RZ ;  /* 0x0000001020027819 */ /* 0x000fe200000006ff */
[----:B------:R-:W-:Y:S01]  /*c500*/  FMUL.FTZ R19, R6, R5 ;  /* 0x0000000506137220 */ /* 0x000fe20000410000 */
[----:B------:R-:W-:Y:S01]  /*c510*/  SHF.L.U32 R9, R10, 0x10, RZ ;  /* 0x000000100a097819 */ /* 0x000fe200000006ff */
[----:B------:R-:W-:Y:S01]  /*c520*/  FFMA.FTZ R41, R20, R3, R8 ;  /* 0x0000000314297223 */ /* 0x000fe20000010008 */
[----:B------:R-:W-:Y:S01]  /*c530*/  SHF.L.U32 R8, R30, 0x10, RZ ;  /* 0x000000101e087819 */ /* 0x000fe200000006ff */
[----:B------:R-:W-:Y:S01]  /*c540*/  IMAD.U32 R3, R35, 0x10000, RZ ;  /* 0x0001000023037824 */ /* 0x000fe200078e00ff */
[----:B------:R-:W-:Y:S01]  /*c550*/  LOP3.LUT R10, R10, 0xffff0000, RZ, 0xc0, !PT ;  /* 0xffff00000a0a7812 */ /* 0x000fe200078ec0ff */
[----:B------:R-:W-:-:S02]  /*c560*/  FMUL.FTZ R11, R6, R4 ;  /* 0x00000004060b7220 */ /* 0x000fc40000410000 */
[C---:B------:R-:W-:Y:S02]  /*c570*/  FFMA.FTZ R40, R16.reuse, R4, -R19 ;  /* 0x0000000410287223 */ /* 0x040fe40000010813 */
[C---:B------:R-:W-:Y:S02]  /*c580*/  FMUL.FTZ R6, R15.reuse, R2 ;  /* 0x000000020f067220 */ /* 0x040fe40000410000 */
[----:B------:R-:W-:Y:S02]  /*c590*/  FMUL.FTZ R4, R15, R3 ;  /* 0x000000030f047220 */ /* 0x000fe40000410000 */
[----:B------:R-:W-:Y:S02]  /*c5a0*/  FFMA.FTZ R39, R16, R5, R11 ;  /* 0x0000000510277223 */ /* 0x000fe4000001000b */
[----:B------:R-:W-:Y:S01]  /*c5b0*/  FFMA.FTZ R38, R21, R3, -R6 ;  /* 0x0000000315267223 */ /* 0x000fe20000010806 */
[----:B------:R-:W-:Y:S01]  /*c5c0*/  SHF.L.U32 R6, R33, 0x10, RZ ;  /* 0x0000001021067819 */ /* 0x000fe200000006ff */
[----:B------:R-:W-:-:S02]  /*c5d0*/  IMAD.U32 R3, R31, 0x10000, RZ ;  /* 0x000100001f037824 */ /* 0x000fc400078e00ff */
[----:B------:R-:W-:Y:S01]  /*c5e0*/  FFMA.FTZ R37, R21, R2, R4 ;  /* 0x0000000215257223 */ /* 0x000fe20000010004 */
[----:B------:R-:W-:Y:S01]  /*c5f0*/  LOP3.LUT R2, R30, 0xffff0000, RZ, 0xc0, !PT ;  /* 0xffff00001e027812 */ /* 0x000fe200078ec0ff */
[----:B------:R-:W-:Y:S01]  /*c600*/  FMUL.FTZ R5, R9, R8 ;  /* 0x0000000809057220 */ /* 0x000fe20000410000 */
[----:B------:R-:W-:Y:S01]  /*c610*/  LOP3.LUT R4, R31, 0xffff0000, RZ, 0xc0, !PT ;  /* 0xffff00001f047812 */ /* 0x000fe200078ec0ff */
[-C--:B------:R-:W-:Y:S02]  /*c620*/  FMUL.FTZ R11, R9, R3.reuse ;  /* 0x00000003090b7220 */ /* 0x080fe40000410000 */
[----:B------:R-:W-:Y:S02]  /*c630*/  FFMA.FTZ R21, R22, R3, -R5 ;  /* 0x0000000316157223 */ /* 0x000fe40000010805 */
[----:B------:R-:W-:Y:S02]  /*c640*/  IMAD.U32 R3, R34, 0x10000, RZ ;  /* 0x0001000022037824 */ /* 0x000fe400078e00ff */
[----:B------:R-:W-:-:S02]  /*c650*/  FMUL.FTZ R5, R17, R6 ;  /* 0x0000000611057220 */ /* 0x000fc40000410000 */
[C---:B------:R-:W-:Y:S02]  /*c660*/  FMUL.FTZ R9, R10.reuse, R2 ;  /* 0x000000020a097220 */ /* 0x040fe40000410000 */
[----:B------:R-:W-:Y:S02]  /*c670*/  FMUL.FTZ R10, R10, R4 ;  /* 0x000000040a0a7220 */ /* 0x000fe40000410000 */
[----:B------:R-:W-:Y:S02]  /*c680*/  FFMA.FTZ R22, R22, R8, R11 ;  /* 0x0000000816167223 */ /* 0x000fe4000001000b */
[-C--:B------:R-:W-:Y:S02]  /*c690*/  FMUL.FTZ R8, R17, R3.reuse ;  /* 0x0000000311087220 */ /* 0x080fe40000410000 */
[----:B------:R-:W-:Y:S01]  /*c6a0*/  FFMA.FTZ R20, R25, R3, -R5 ;  /* 0x0000000319147223 */ /* 0x000fe20000010805 */
[----:B------:R-:W-:Y:S01]  /*c6b0*/  LOP3.LUT R3, R32, 0xffff0000, RZ, 0xc0, !PT ;  /* 0xffff000020037812 */ /* 0x000fe200078ec0ff */
[C---:B------:R-:W-:Y:S01]  /*c6c0*/  FFMA.FTZ R19, R18.reuse, R2, R10 ;  /* 0x0000000212137223 */ /* 0x040fe2000001000a */
[----:B------:R-:W-:Y:S01]  /*c6d0*/  LOP3.LUT R5, R35, 0xffff0000, RZ, 0xc0, !PT ;  /* 0xffff000023057812 */ /* 0x000fe200078ec0ff */
[----:B------:R-:W-:Y:S01]  /*c6e0*/  FFMA.FTZ R16, R18, R4, -R9 ;  /* 0x0000000412107223 */ /* 0x000fe20000010809 */
[----:B------:R-:W-:Y:S01]  /*c6f0*/  LOP3.LUT R2, R33, 0xffff0000, RZ, 0xc0, !PT ;  /* 0xffff000021027812 */ /* 0x000fe200078ec0ff */
[----:B------:R-:W-:Y:S01]  /*c700*/  FMUL.FTZ R10, R24, R3 ;  /* 0x00000003180a7220 */ /* 0x000fe20000410000 */
[----:B------:R-:W-:Y:S01]  /*c710*/  LOP3.LUT R4, R34, 0xffff0000, RZ, 0xc0, !PT ;  /* 0xffff000022047812 */ /* 0x000fe200078ec0ff */
[----:B------:R-:W-:Y:S01]  /*c720*/  FFMA.FTZ R15, R25, R6, R8 ;  /* 0x00000006190f7223 */ /* 0x000fe20000010008 */
[----:B------:R-:W-:Y:S01]  /*c730*/  F2FP.BF16.PACK_AB R18, R16, R21 ;  /* 0x000000151012723e */ /* 0x000fe200000010ff */
[----:B------:R-:W-:Y:S01]  /*c740*/  FMUL.FTZ R9, R24, R5 ;  /* 0x0000000518097220 */ /* 0x000fe20000410000 */
[----:B------:R-:W-:Y:S01]  /*c750*/  F2FP.BF16.PACK_AB R16, R40, R42 ;  /* 0x0000002a2810723e */ /* 0x000fe200000010ff */
[----:B------:R-:W-:-:S02]  /*c760*/  FMUL.FTZ R8, R23, R2 ;  /* 0x0000000217087220 */ /* 0x000fc40000410000 */
[----:B------:R-:W-:Y:S02]  /*c770*/  FMUL.FTZ R6, R23, R4 ;  /* 0x0000000417067220 */ /* 0x000fe40000410000 */
[----:B------:R-:W-:Y:S01]  /*c780*/  FFMA.FTZ R11, R27, R5, -R10 ;  /* 0x000000051b0b7223 */ /* 0x000fe2000001080a */
[----:B------:R-:W-:Y:S01]  /*c790*/  F2FP.BF16.PACK_AB R10, R19, R22 ;  /* 0x00000016130a723e */ /* 0x000fe200000010ff */
[----:B------:R-:W-:Y:S02]  /*c7a0*/  FFMA.FTZ R5, R27, R3, R9 ;  /* 0x000000031b057223 */ /* 0x000fe40000010009 */
[C---:B------:R-:W-:Y:S01]  /*c7b0*/  FFMA.FTZ R3, R26.reuse, R4, -R8 ;  /* 0x000000041a037223 */ /* 0x040fe20000010808 */
[----:B------:R-:W-:Y:S01]  /*c7c0*/  F2FP.BF16.PACK_AB R17, R11, R38 ;  /* 0x000000260b11723e */ /* 0x000fe200000010ff */
[----:B------:R-:W-:Y:S01]  /*c7d0*/  FFMA.FTZ R2, R26, R2, R6 ;  /* 0x000000021a027223 */ /* 0x000fe20000010006 */
[----:B------:R-:W-:Y:S02]  /*c7e0*/  F2FP.BF16.PACK_AB R8, R39, R41 ;  /* 0x000000292708723e */ /* 0x000fe400000010ff */
[----:B------:R-:W-:-:S02]  /*c7f0*/  F2FP.BF16.PACK_AB R19, R3, R20 ;  /* 0x000000140313723e */ /* 0x000fc400000010ff */
[----:B------:R-:W-:Y:S02]  /*c800*/  F2FP.BF16.PACK_AB R9, R5, R37 ;  /* 0x000000250509723e */ /* 0x000fe400000010ff */
[----:B------:R-:W-:Y:S01]  /*c810*/  F2FP.BF16.PACK_AB R11, R2, R15 ;  /* 0x0000000f020b723e */ /* 0x000fe200000010ff */
[----:B------:R1:W-:Y:S04]  /*c820*/  STS.128 [R213+0x100], R16 ;  /* 0x00010010d5007388 */ /* 0x0003e80000000c00 */
[----:B------:R1:W-:Y:S02]  /*c830*/  STS.128 [R36+0x100], R8 ;  /* 0x0001000824007388 */ /* 0x0003e40000000c00 */
.L_x_419:
[----:B------:R-:W-:Y:S05]  /*c840*/  BSYNC B0 ;  /* 0x0000000000007941 */ /* 0x000fea0003800000 */
.L_x_418:
[----:B------:R-:W-:Y:S01]  /*c850*/  IADD3 R2, R81, 0x20, RZ ;  /* 0x0000002051027810 */ /* 0x000fe20007ffe0ff */
[----:B------:R-:W-:Y:S03]  /*c860*/  BSSY B0, `(.L_x_420) ;  /* 0x0000062000007945 */ /* 0x000fe60003800000 */
[----:B------:R-:W-:-:S13]  /*c870*/  ISETP.GE.OR P1, PT, R2, R43, P0 ;  /* 0x0000002b0200720c */ /* 0x000fda0000726670 */
[----:B------:R-:W-:Y:S05]  /*c880*/  @P1 BRA `(.L_x_421) ;  /* 0x000005f000001947 */ /* 0x000fea0003800000 */
[----:B------:R-:W2:Y:S01]  /*c890*/  LDL R47, [R1+0xec] ;  /* 0x0000ec00012f7983 */ /* 0x000ea20000100800 */
[----:B------:R-:W-:Y:S01]  /*c8a0*/  IMAD.MOV.U32 R2, RZ, RZ, c[0x0][0x27c] ;  /* 0x00009f00ff027624 */ /* 0x000fe200078e00ff */
[C---:B------:R-:W-:Y:S02]  /*c8b0*/  IADD3 R6, R81.reuse, 0x20, RZ ;  /* 0x0000002051067810 */ /* 0x040fe40007ffe0ff */
[----:B------:R-:W-:Y:S02]  /*c8c0*/  IADD3 R5, R81, 0x20, RZ ;  /* 0x0000002051057810 */ /* 0x000fe40007ffe0ff */
[----:B------:R-:W-:Y:S01]  /*c8d0*/  LEA.HI R2, R2, R82, RZ, 0x1d ;  /* 0x0000005202027211 */ /* 0x000fe200078fe8ff */
[----:B------:R-:W-:Y:S01]  /*c8e0*/  IMAD.SHL.U32 R6, R6, 0x40, RZ ;  /* 0x0000004006067824 */ /* 0x000fe200078e00ff */
[----:B------:R-:W-:Y:S02]  /*c8f0*/  SHF.L.U32 R5, R5, 0x6, RZ ;  /* 0x0000000605057819 */ /* 0x000fe400000006ff */
[----:B------:R-:W-:Y:S01]  /*c900*/  SHF.R.S32.HI R4, RZ, 0x1f, R2 ;  /* 0x0000001fff047819 */ /* 0x000fe20000011402 */
[----:B------:R-:W-:Y:S01]  /*c910*/  IMAD.SHL.U32 R3, R2, 0x8, RZ ;  /* 0x0000000802037824 */ /* 0x000fe200078e00ff */
[----:B------:R-:W-:-:S02]  /*c920*/  LOP3.LUT R6, R6, 0x1c0, RZ, 0xc0, !PT ;  /* 0x000001c006067812 */ /* 0x000fc400078ec0ff */
[----:B------:R-:W-:Y:S02]  /*c930*/  LEA.HI R2, R4, R2, RZ, 0x3 ;  /* 0x0000000204027211 */ /* 0x000fe400078f18ff */
[----:B------:R-:W-:Y:S02]  /*c940*/  LOP3.LUT R5, R5, 0x1c0, RZ, 0xc0, !PT ;  /* 0x000001c005057812 */ /* 0x000fe400078ec0ff */
[----:B------:R-:W-:Y:S01]  /*c950*/  LOP3.LUT R3, R6, 0x38, R3, 0xf8, !PT ;  /* 0x0000003806037812 */ /* 0x000fe200078ef803 */
[----:B------:R-:W-:Y:S01]  /*c960*/  IMAD.SHL.U32 R2, R2, 0x400, RZ ;  /* 0x0000040002027824 */ /* 0x000fe200078e00ff */
[----:B------:R-:W-:-:S04]  /*c970*/  SHF.R.U32.HI R5, RZ, 0x3, R5 ;  /* 0x00000003ff057819 */ /* 0x000fc80000011605 */
[----:B------:R-:W-:Y:S02]  /*c980*/  LOP3.LUT R3, R3, R5, RZ, 0x3c, !PT ;  /* 0x0000000503037212 */ /* 0x000fe400078e3cff */
[----:B------:R-:W-:Y:S02]  /*c990*/  LOP3.LUT R2, R2, 0x7fffe000, RZ, 0xc0, !PT ;  /* 0x7fffe00002027812 */ /* 0x000fe400078ec0ff */
[C---:B------:R-:W-:Y:S02]  /*c9a0*/  LOP3.LUT R5, R28.reuse, 0xffff0000, RZ, 0xc0, !PT ;  /* 0xffff00001c057812 */ /* 0x040fe400078ec0ff */
[----:B------:R-:W-:Y:S01]  /*c9b0*/  IADD3 R2, R3, R2, R12 ;  /* 0x0000000203027210 */ /* 0x000fe20007ffe00c */
[----:B------:R-:W-:-:S03]  /*c9c0*/  IMAD.U32 R3, R28, 0x10000, RZ ;  /* 0x000100001c037824 */ /* 0x000fc600078e00ff */
[----:B-1----:R-:W-:Y:S02]  /*c9d0*/  SHF.L.U32 R36, R2, 0x1, RZ ;  /* 0x0000000102247819 */ /* 0x002fe400000006ff */
[----:B------:R-:W-:-:S03]  /*c9e0*/  SHF.L.U32 R2, R29, 0x10, RZ ;  /* 0x000000101d027819 */ /* 0x000fc600000006ff */
[----:B------:R-:W1:Y:S02]  /*c9f0*/  LDS.128 R8, [R36+0x100] ;  /* 0x0001000024087984 */ /* 0x000e640000000c00 */
[C---:B-1----:R-:W-:Y:S01]  /*ca00*/  IMAD.U32 R4, R8.reuse, 0x10000, RZ ;  /* 0x0001000008047824 */ /* 0x042fe200078e00ff */
[----:B------:R-:W-:Y:S02]  /*ca10*/  LOP3.LUT R6, R8, 0xffff0000, RZ, 0xc0, !PT ;  /* 0xffff000008067812 */ /* 0x000fe400078ec0ff */
[----:B------:R-:W-:Y:S01]  /*ca20*/  SHF.L.U32 R15, R9, 0x10, RZ ;  /* 0x00000010090f7819 */ /* 0x000fe200000006ff */
[-C--:B------:R-:W-:Y:S01]  /*ca30*/  FMUL.FTZ R8, R2, R4.reuse ;  /* 0x0000000402087220 */ /* 0x080fe20000410000 */
[----:B------:R-:W-:Y:S02]  /*ca40*/  LOP3.LUT R23, R11, 0xffff0000, RZ, 0xc0, !PT ;  /* 0xffff00000b177812 */ /* 0x000fe400078ec0ff */
[----:B------:R-:W-:Y:S01]  /*ca50*/  LOP3.LUT R24, R9, 0xffff0000, RZ, 0xc0, !PT ;  /* 0xffff000009187812 */ /* 0x000fe200078ec0ff */
[C---:B------:R-:W-:Y:S01]  /*ca60*/  IMAD.U32 R9, R10.reuse, 0x10000, RZ ;  /* 0x000100000a097824 */ /* 0x040fe200078e00ff */
[----:B------:R-:W-:Y:S01]  /*ca70*/  LOP3.LUT R10, R10, 0xffff0000, RZ, 0xc0, !PT ;  /* 0xffff00000a0a7812 */ /* 0x000fe200078ec0ff */
[----:B--2---:R-:W1:Y:S02]  /*ca80*/  LDS.128 R16, [R47] ;  /* 0x000000002f107984 */ /* 0x004e640000000c00 */
[C---:B-1----:R-:W-:Y:S01]  /*ca90*/  SHF.L.U32 R25, R19.reuse, 0x10, RZ ;  /* 0x0000001013197819 */ /* 0x042fe200000006ff */
[C---:B------:R-:W-:Y:S01]  /*caa0*/  IMAD.U32 R20, R16.reuse, 0x10000, RZ ;  /* 0x0001000010147824 */ /* 0x040fe200078e00ff */
[----:B------:R-:W-:Y:S01]  /*cab0*/  LOP3.LUT R26, R19, 0xffff0000, RZ, 0xc0, !PT ;  /* 0xffff0000131a7812 */ /* 0x000fe200078ec0ff */
[----:B------:R-:W-:Y:S01]  /*cac0*/  FMUL.FTZ R19, R3, R4 ;  /* 0x0000000403137220 */ /* 0x000fe20000410000 */
[----:B------:R-:W-:Y:S01]  /*cad0*/  LOP3.LUT R4, R29, 0xffff0000, RZ, 0xc0, !PT ;  /* 0xffff00001d047812 */ /* 0x000fe200078ec0ff */
[-C--:B------:R-:W-:Y:S01]  /*cae0*/  FFMA.FTZ R41, R3, R20.reuse, R8 ;  /* 0x0000001403297223 */ /* 0x080fe20000010008 */
[----:B------:R-:W-:Y:S01]  /*caf0*/  LOP3.LUT R16, R16, 0xffff0000, RZ, 0xc0, !PT ;  /* 0xffff000010107812 */ /* 0x000fe200078ec0ff */
[----:B------:R-:W-:Y:S01]  /*cb00*/  FFMA.FTZ R42, R2, R20, -R19 ;  /* 0x00000014022a7223 */ /* 0x000fe20000010813 */
[C---:B------:R-:W-:Y:S01]  /*cb10*/  SHF.L.U32 R21, R17.reuse, 0x10, RZ ;  /* 0x0000001011157819 */ /* 0x040fe200000006ff */
[----:B------:R-:W-:Y:S01]  /*cb20*/  IMAD.U32 R2, R32, 0x10000, RZ ;  /* 0x0001000020027824 */ /* 0x000fe200078e00ff */
[----:B------:R-:W-:Y:S01]  /*cb30*/  LOP3.LUT R27, R17, 0xffff0000, RZ, 0xc0, !PT ;  /* 0xffff0000111b7812 */ /* 0x000fe200078ec0ff */
[-C--:B------:R-:W-:Y:S01]  /*cb40*/  FMUL.FTZ R19, R5, R6.reuse ;  /* 0x0000000605137220 */ /* 0x080fe20000410000 */
[----:B------:R-:W-:Y:S01]  /*cb50*/  SHF.L.U32 R17, R11, 0x10, RZ ;  /* 0x000000100b117819 */ /* 0x000fe200000006ff */
[----:B------:R-:W-:Y:S01]  /*cb60*/  FMUL.FTZ R11, R4, R6 ;  /* 0x00000006040b7220 */ /* 0x000fe20000410000 */
[----:B------:R-:W-:Y:S01]  /*cb70*/  SHF.L.U32 R3, R35, 0x10, RZ ;  /* 0x0000001023037819 */ /* 0x000fe200000006ff */
[----:B------:R-:W-:-:S02]  /*cb80*/  FMUL.FTZ R6, R2, R15 ;  /* 0x0000000f02067220 */ /* 0x000fc40000410000 */
[-C--:B------:R-:W-:Y:S02]  /*cb90*/  FFMA.FTZ R40, R4, R16.reuse, -R19 ;  /* 0x0000001004287223 */ /* 0x080fe40000010813 */
[----:B------:R-:W-:Y:S02]  /*cba0*/  IMAD.U32 R8, R30, 0x10000, RZ ;  /* 0x000100001e087824 */ /* 0x000fe400078e00ff */
[C---:B------:R-:W-:Y:S02]  /*cbb0*/  FMUL.FTZ R4, R3.reuse, R15 ;  /* 0x0000000f03047220 */ /* 0x040fe40000410000 */
[----:B------:R-:W-:Y:S01]  /*cbc0*/  FFMA.FTZ R38, R3, R21, -R6 ;  /* 0x0000001503267223 */ /* 0x000fe20000010806 */
[----:B------:R-:W-:Y:S01]  /*cbd0*/  SHF.L.U32 R3, R31, 0x10, RZ ;  /* 0x000000101f037819 */ /* 0x000fe200000006ff */
[----:B------:R-:W-:Y:S02]  /*cbe0*/  FFMA.FTZ R39, R5, R16, R11 ;  /* 0x0000001005277223 */ /* 0x000fe4000001000b */
[C---:B------:R-:W-:Y:S01]  /*cbf0*/  IMAD.U32 R22, R18.reuse, 0x10000, RZ ;  /* 0x0001000012167824 */ /* 0x040fe200078e00ff */
[----:B------:R-:W-:Y:S01]  /*cc00*/  LOP3.LUT R18, R18, 0xffff0000, RZ, 0xc0, !PT ;  /* 0xffff000012127812 */ /* 0x000fe200078ec0ff */
[----:B------:R-:W-:-:S02]  /*cc10*/  FMUL.FTZ R5, R8, R9 ;  /* 0x0000000908057220 */ /* 0x000fc40000410000 */
[----:B------:R-:W-:Y:S01]  /*cc20*/  FFMA.FTZ R37, R2, R21, R4 ;  /* 0x0000001502257223 */ /* 0x000fe20000010004 */
[----:B------:R-:W-:Y:S01]  /*cc30*/  LOP3.LUT R2, R30, 0xffff0000, RZ, 0xc0, !PT ;  /* 0xffff00001e027812 */ /* 0x000fe200078ec0ff */
[----:B------:R-:W-:Y:S01]  /*cc40*/  IMAD.U32 R6, R33, 0x10000, RZ ;  /* 0x0001000021067824 */ /* 0x000fe200078e00ff */
[----:B------:R-:W-:Y:S01]  /*cc50*/  LOP3.LUT R4, R31, 0xffff0000, RZ, 0xc0, !PT ;  /* 0xffff00001f047812 */ /* 0x000fe200078ec0ff */
[C---:B------:R-:W-:Y:S02]  /*cc60*/  FMUL.FTZ R11, R3.reuse, R9 ;  /* 0x00000009030b7220 */ /* 0x040fe40000410000 */
[----:B------:R-:W-:Y:S01]  /*cc70*/  FFMA.FTZ R21, R3, R22, -R5 ;  /* 0x0000001603157223 */ /* 0x000fe20000010805 */
[----:B------:R-:W-:Y:S01]  /*cc80*/  SHF.L.U32 R3, R34, 0x10, RZ ;  /* 0x0000001022037819 */ /* 0x000fe200000006ff */
[----:B------:R-:W-:Y:S02]  /*cc90*/  FMUL.FTZ R5, R6, R17 ;  /* 0x0000001106057220 */ /* 0x000fe40000410000 */
[----:B------:R-:W-:-:S02]  /*cca0*/  FMUL.FTZ R9, R2, R10 ;  /* 0x0000000a02097220 */ /* 0x000fc40000410000 */
[----:B------:R-:W-:Y:S02]  /*ccb0*/  FMUL.FTZ R10, R4, R10 ;  /* 0x0000000a040a7220 */ /* 0x000fe40000410000 */
[----:B------:R-:W-:Y:S02]  /*ccc0*/  FFMA.FTZ R22, R8, R22, R11 ;  /* 0x0000001608167223 */ /* 0x000fe4000001000b */
[C---:B------:R-:W-:Y:S02]  /*ccd0*/  FMUL.FTZ R8, R3.reuse, R17 ;  /* 0x0000001103087220 */ /* 0x040fe40000410000 */
[-C--:B------:R-:W-:Y:S01]  /*cce0*/  FFMA.FTZ R20, R3, R25.reuse, -R5 ;  /* 0x0000001903147223 */ /* 0x080fe20000010805 */
[----:B------:R-:W-:Y:S01]  /*ccf0*/  LOP3.LUT R3, R32, 0xffff0000, RZ, 0xc0, !PT ;  /* 0xffff000020037812 */ /* 0x000fe200078ec0ff */
[-C--:B------:R-:W-:Y:S01]  /*cd00*/  FFMA.FTZ R19, R2, R18.reuse, R10 ;  /* 0x0000001202137223 */ /* 0x080fe2000001000a */
[----:B------:R-:W-:Y:S01]  /*cd10*/  LOP3.LUT R5, R35, 0xffff0000, RZ, 0xc0, !PT ;  /* 0xffff000023057812 */ /* 0x000fe200078ec0ff */
[----:B------:R-:W-:Y:S01]  /*cd20*/  FFMA.FTZ R16, R4, R18, -R9 ;  /* 0x0000001204107223 */ /* 0x000fe20000010809 */
[----:B------:R-:W-:Y:S01]  /*cd30*/  LOP3.LUT R2, R33, 0xffff0000, RZ, 0xc0, !PT ;  /* 0xffff000021027812 */ /* 0x000fe200078ec0ff */
[-C--:B------:R-:W-:Y:S01]  /*cd40*/  FMUL.FTZ R10, R3, R24.reuse ;  /* 0x00000018030a7220 */ /* 0x080fe20000410000 */
[----:B------:R-:W-:Y:S01]  /*cd50*/  LOP3.LUT R4, R34, 0xffff0000, RZ, 0xc0, !PT ;  /* 0xffff000022047812 */ /* 0x000fe200078ec0ff */
[----:B------:R-:W-:Y:S01]  /*cd60*/  FFMA.FTZ R15, R6, R25, R8 ;  /* 0x00000019060f7223 */ /* 0x000fe20000010008 */
[----:B------:R-:W-:Y:S01]  /*cd70*/  F2FP.BF16.PACK_AB R18, R16, R21 ;  /* 0x000000151012723e */ /* 0x000fe200000010ff */
[----:B------:R-:W-:Y:S01]  /*cd80*/  FMUL.FTZ R9, R5, R24 ;  /* 0x0000001805097220 */ /* 0x000fe20000410000 */
[----:B------:R-:W-:Y:S01]  /*cd90*/  F2FP.BF16.PACK_AB R16, R40, R42 ;  /* 0x0000002a2810723e */ /* 0x000fe200000010ff */
[----:B------:R-:W-:-:S02]  /*cda0*/  FMUL.FTZ R8, R2, R23 ;  /* 0x0000001702087220 */ /* 0x000fc40000410000 */
[C---:B------:R-:W-:Y:S02]  /*cdb0*/  FMUL.FTZ R6, R4.reuse, R23 ;  /* 0x0000001704067220 */ /* 0x040fe40000410000 */
[-C--:B------:R-:W-:Y:S01]  /*cdc0*/  FFMA.FTZ R11, R5, R27.reuse, -R10 ;  /* 0x0000001b050b7223 */ /* 0x080fe2000001080a */
[----:B------:R-:W-:Y:S01]  /*cdd0*/  F2FP.BF16.PACK_AB R10, R19, R22 ;  /* 0x00000016130a723e */ /* 0x000fe200000010ff */
[----:B------:R-:W-:Y:S02]  /*cde0*/  FFMA.FTZ R5, R3, R27, R9 ;  /* 0x0000001b03057223 */ /* 0x000fe40000010009 */
[----:B------:R-:W-:Y:S01]  /*cdf0*/  FFMA.FTZ R3, R4, R26, -R8 ;  /* 0x0000001a04037223 */ /* 0x000fe20000010808 */
[----:B------:R-:W-:Y:S01]  /*ce00*/  F2FP.BF16.PACK_AB R17, R11, R38 ;  /* 0x000000260b11723e */ /* 0x000fe200000010ff */
[----:B------:R-:W-:Y:S01]  /*ce10*/  FFMA.FTZ R2, R2, R26, R6 ;  /* 0x0000001a02027223 */ /* 0x000fe20000010006 */
[----:B------:R-:W-:Y:S02]  /*ce20*/  F2FP.BF16.PACK_AB R8, R39, R41 ;  /* 0x000000292708723e */ /* 0x000fe400000010ff */
[----:B------:R-:W-:-:S02]  /*ce30*/  F2FP.BF16.PACK_AB R19, R3, R20 ;  /* 0x000000140313723e */ /* 0x000fc400000010ff */
[----:B------:R-:W-:Y:S02]  /*ce40*/  F2FP.BF16.PACK_AB R9, R5, R37 ;  /* 0x000000250509723e */ /* 0x000fe400000010ff */
[----:B------:R-:W-:Y:S01]  /*ce50*/  F2FP.BF16.PACK_AB R11, R2, R15 ;  /* 0x0000000f020b723e */ /* 0x000fe200000010ff */
[----:B------:R1:W-:Y:S04]  /*ce60*/  STS.128 [R47], R16 ;  /* 0x000000102f007388 */ /* 0x0003e80000000c00 */
[----:B------:R1:W-:Y:S02]  /*ce70*/  STS.128 [R36+0x100], R8 ;  /* 0x0001000824007388 */ /* 0x0003e40000000c00 */
.L_x_421:
[----:B------:R-:W-:Y:S05]  /*ce80*/  BSYNC B0 ;  /* 0x0000000000007941 */ /* 0x000fea0003800000 */
.L_x_420:
[----:B------:R-:W-:Y:S01]  /*ce90*/  IADD3 R2, R81, 0x40, RZ ;  /* 0x0000004051027810 */ /* 0x000fe20007ffe0ff */
[----:B------:R-:W-:Y:S03]  /*cea0*/  BSSY B0, `(.L_x_422) ;  /* 0x0000062000007945 */ /* 0x000fe60003800000 */
[----:B------:R-:W-:-:S13]  /*ceb0*/  ISETP.GE.OR P1, PT, R2, R43, P0 ;  /* 0x0000002b0200720c */ /* 0x000fda0000726670 */
[----:B------:R-:W-:Y:S05]  /*cec0*/  @P1 BRA `(.L_x_423) ;  /* 0x000005f000001947 */ /* 0x000fea0003800000 */
[----:B-1----:R-:W2:Y:S01]  /*ced0*/  LDL R47, [R1+0xe8] ;  /* 0x0000e800012f7983 */ /* 0x002ea20000100800 */
        /* <DEDUP_REMOVED lines=19> */
[----:B------:R-:W-:Y:S02]  /*d010*/  SHF.L.U32 R36, R2, 0x1, RZ ;  /* 0x0000000102247819 */ /* 0x000fe400000006ff */
        /* <DEDUP_REMOVED lines=74> */
.L_x_423:
[----:B------:R-:W-:Y:S05]  /*d4c0*/  BSYNC B0 ;  /* 0x0000000000007941 */ /* 0x000fea0003800000 */
.L_x_422:
[----:B------:R-:W-:-:S04]  /*d4d0*/  IADD3 R2, R81, 0x60, RZ ;  /* 0x0000006051027810 */ /* 0x000fc80007ffe0ff */
        /* <DEDUP_REMOVED lines=88> */
[-C--:B------:R-:W-:Y:S01]  /*da60*/  FFMA.FTZ R3, R4, R26.reuse, -R8 ;  /* 0x0000001a04037223 */ /* 0x080fe20000010808 */
        /* <DEDUP_REMOVED lines=8> */
.L_x_413:
[----:B------:R-:W-:Y:S05]  /*daf0*/  BSYNC B2 ;  /* 0x0000000000027941 */ /* 0x000fea0003800000 */
.L_x_397:
[----:B------:R-:W-:Y:S01]  /*db00*/  BAR.SYNC.DEFER_BLOCKING 0x0 ;  /* 0x0000000000007b1d */ /* 0x000fe20000010000 */
[----:B-12---:R-:W-:Y:S01]  /*db10*/  IMAD R4, R46, c[0x0][0x208], RZ ;  /* 0x000082002e047a24 */ /* 0x006fe200078e02ff */
[----:B------:R-:W-:Y:S01]  /*db20*/  LOP3.LUT P1, RZ, R82, 0x2, RZ, 0xc0, !PT ;  /* 0x0000000252ff7812 */ /* 0x000fe2000782c0ff */
[----:B------:R-:W-:Y:S01]  /*db30*/  IMAD.WIDE.U32 R2, R225, c[0x0][0x208], RZ ;  /* 0x00008200e1027a25 */ /* 0x000fe200078e00ff */
[----:B------:R-:W-:-:S02]  /*db40*/  ISETP.GE.AND P3, PT, R76, c[0x0][0x1d4], PT ;  /* 0x000075004c007a0c */ /* 0x000fc40003f66270 */
[----:B------:R-:W-:Y:S01]  /*db50*/  ISETP.GE.AND P2, PT, R212, c[0x0][0x1d4], PT ;  /* 0x00007500d4007a0c */ /* 0x000fe20003f46270 */
[----:B------:R-:W-:Y:S01]  /*db60*/  IMAD R4, R225, c[0x0][0x20c], R4 ;  /* 0x00008300e1047a24 */ /* 0x000fe200078e0204 */
[----:B------:R-:W-:Y:S01]  /*db70*/  SHF.L.U64.HI R217, R76, 0x1, R77 ;  /* 0x000000014cd97819 */ /* 0x000fe2000001024d */
[----:B------:R-:W-:Y:S01]  /*db80*/  IMAD.WIDE.U32 R8, R44, c[0x0][0x210], RZ ;  /* 0x000084002c087a25 */ /* 0x000fe200078e00ff */
[----:B------:R-:W-:Y:S01]  /*db90*/  SHF.L.U64.HI R218, R212, 0x1, R231 ;  /* 0x00000001d4da7819 */ /* 0x000fe200000102e7 */
[----:B------:R-:W1:Y:S01]  /*dba0*/  S2R R18, SR_TID.X ;  /* 0x0000000000127919 */ /* 0x000e620000002100 */
[----:B------:R-:W-:Y:S01]  /*dbb0*/  BSSY B0, `(.L_x_424) ;  /* 0x000005a000007945 */ /* 0x000fe20003800000 */
[----:B------:R-:W-:Y:S02]  /*dbc0*/  IMAD.IADD R3, R3, 0x1, R4 ;  /* 0x0000000103037824 */ /* 0x000fe400078e0204 */
[----:B------:R-:W-:Y:S01]  /*dbd0*/  IMAD R4, R45, c[0x0][0x218], RZ ;  /* 0x000086002d047a24 */ /* 0x000fe200078e02ff */
[----:B------:R-:W-:Y:S01]  /*dbe0*/  STL.64 [R1], R8 ;  /* 0x0000000801007387 */ /* 0x000fe20000100a00 */
[----:B------:R-:W-:-:S04]  /*dbf0*/  IMAD.WIDE.U32 R2, R224, c[0x0][0x218], R2 ;  /* 0x00008600e0027a25 */ /* 0x000fc800078e0002 */
[----:B------:R-:W-:Y:S01]  /*dc00*/  IMAD R4, R224, c[0x0][0x21c], R4 ;  /* 0x00008700e0047a24 */ /* 0x000fe200078e0204 */
[----:B------:R-:W-:Y:S01]  /*dc10*/  IADD3 R2, P0, R2, R8, RZ ;  /* 0x0000000802027210 */ /* 0x000fe20007f1e0ff */
[----:B------:R-:W-:Y:S01]  /*dc20*/  IMAD R251, R44, c[0x0][0x214], R9 ;  /* 0x000085002cfb7a24 */ /* 0x000fe200078e0209 */
[----:B------:R-:W-:Y:S01]  /*dc30*/  LDSM.16.M88.4 R140, [R206] ;  /* 0x00000000ce8c783b */ /* 0x000fe20000000200 */
[----:B------:R-:W-:Y:S02]  /*dc40*/  IMAD.SHL.U32 R216, R76, 0x2, RZ ;  /* 0x000000024cd87824 */ /* 0x000fe400078e00ff */
[----:B------:R-:W-:Y:S01]  /*dc50*/  IMAD.SHL.U32 R219, R212, 0x2, RZ ;  /* 0x00000002d4db7824 */ /* 0x000fe200078e00ff */
[----:B------:R-:W-:Y:S01]  /*dc60*/  LDSM.16.M88.4 R144, [R207] ;  /* 0x00000000cf90783b */ /* 0x000fe20000000200 */
[----:B------:R-:W-:Y:S01]  /*dc70*/  IADD3.X R3, R251, R3, R4, P0, !PT ;  /* 0x00000003fb037210 */ /* 0x000fe200007fe404 */
[----:B------:R-:W-:Y:S01]  /*dc80*/  IMAD.IADD R4, R133, 0x1, -R81 ;  /* 0x0000000185047824 */ /* 0x000fe200078e0a51 */
[C---:B------:R-:W-:Y:S01]  /*dc90*/  LEA R5, P0, R2.reuse, c[0x0][0x1f8], 0x1 ;  /* 0x00007e0002057a11 */ /* 0x040fe200078008ff */
[----:B------:R-:W-:Y:S03]  /*dca0*/  LDSM.16.M88.4 R176, [R209] ;  /* 0x00000000d1b0783b */ /* 0x000fe60000000200 */
[----:B------:R-:W-:Y:S01]  /*dcb0*/  LEA.HI.X R3, R2, c[0x0][0x1fc], R3, 0x1, P0 ;  /* 0x00007f0002037a11 */ /* 0x000fe200000f0c03 */
[----:B------:R-:W-:Y:S01]  /*dcc0*/  LDSM.16.M88.4 R180, [R208] ;  /* 0x00000000d0b4783b */ /* 0x000fe20000000200 */
[----:B------:R-:W-:-:S02]  /*dcd0*/  IADD3 R2, R200, 0x20, RZ ;  /* 0x00000020c8027810 */ /* 0x000fc40007ffe0ff */
[----:B------:R-:W-:Y:S01]  /*dce0*/  @P1 IADD3 R2, R200, -0x20, RZ ;  /* 0xffffffe0c8021810 */ /* 0x000fe20007ffe0ff */
[----:B------:R-:W-:Y:S01]  /*dcf0*/  LDSM.16.M88.4 R184, [R206+0x4000] ;  /* 0x00400000ceb8783b */ /* 0x000fe20000000200 */
[C---:B------:R-:W-:Y:S02]  /*dd00*/  ISETP.LT.OR P1, PT, R4.reuse, 0x1, P3 ;  /* 0x000000010400780c */ /* 0x040fe40001f21670 */
[----:B------:R-:W-:Y:S01]  /*dd10*/  ISETP.LT.OR P4, PT, R4, 0x1, P2 ;  /* 0x000000010400780c */ /* 0x000fe20001781670 */
[----:B------:R-:W-:Y:S04]  /*dd20*/  LDSM.16.M88.4 R188, [R207+0x4000] ;  /* 0x00400000cfbc783b */ /* 0x000fe80000000200 */
[----:B------:R-:W-:Y:S04]  /*dd30*/  LDSM.16.M88.4 R192, [R209+0x4000] ;  /* 0x00400000d1c0783b */ /* 0x000fe80000000200 */
[----:B------:R-:W-:Y:S04]  /*dd40*/  LDSM.16.M88.4 R196, [R208+0x4000] ;  /* 0x00400000d0c4783b */ /* 0x000fe80000000200 */
[----:B------:R-:W-:Y:S06]  /*dd50*/  BAR.SYNC.DEFER_BLOCKING 0x0 ;  /* 0x0000000000007b1d */ /* 0x000fec0000010000 */
[----:B---3--:R-:W2:Y:S04]  /*dd60*/  SHFL.IDX PT, R6, R5, RZ, 0x181f ;  /* 0x00181fff05067589 */ /* 0x008ea800000e0000 */
[----:B------:R-:W3:Y:S04]  /*dd70*/  SHFL.IDX PT, R11, R3, RZ, 0x181f ;  /* 0x00181fff030b7589 */ /* 0x000ee800000e0000 */
[----:B------:R-:W4:Y:S04]  /*dd80*/  SHFL.IDX PT, R15, R5, 0x1, 0x181f ;  /* 0x00381f00050f7f89 */ /* 0x000f2800000e0000 */
[----:B------:R-:W1:Y:S01]  /*dd90*/  SHFL.IDX PT, R17, R3, 0x1, 0x181f ;  /* 0x00381f0003117f89 */ /* 0x000e6200000e0000 */
[----:B------:R-:W-:-:S04]  /*dda0*/  DEPBAR.LE SB0, 0x0 ;  /* 0x000080000000791a */ /* 0x000fc80000000000 */
[----:B------:R-:W-:Y:S01]  /*ddb0*/  BAR.SYNC.DEFER_BLOCKING 0x0 ;  /* 0x0000000000007b1d */ /* 0x000fe20000010000 */
[----:B--2---:R-:W-:-:S05]  /*ddc0*/  IADD3 R8, P0, R6, R216, RZ ;  /* 0x000000d806087210 */ /* 0x004fca0007f1e0ff */
[C---:B---3--:R-:W-:Y:S01]  /*ddd0*/  IMAD.X R9, R11.reuse, 0x1, R217, P0 ;  /* 0x000000010b097824 */ /* 0x048fe200000e06d9 */
[----:B------:R-:W-:Y:S02]  /*dde0*/  IADD3 R10, P0, R6, R219, RZ ;  /* 0x000000db060a7210 */ /* 0x000fe40007f1e0ff */
[----:B------:R-:W-:Y:S03]  /*ddf0*/  SHFL.IDX PT, R6, R3, 0x2, 0x181f ;  /* 0x00581f0003067f89 */ /* 0x000fe600000e0000 */
[----:B------:R-:W-:Y:S01]  /*de00*/  IMAD.X R11, R11, 0x1, R218, P0 ;  /* 0x000000010b0b7824 */ /* 0x000fe200000e06da */
[----:B------:R-:W-:Y:S04]  /*de10*/  LDSM.16.M88.4 R48, [R2] ;  /* 0x000000000230783b */ /* 0x000fe80000000200 */
[----:B------:R-:W-:Y:S04]  /*de20*/  LDSM.16.M88.4 R60, [R2+0x800] ;  /* 0x00080000023c783b */ /* 0x000fe80000000200 */
[----:B------:R-:W-:Y:S04]  /*de30*/  LDSM.16.M88.4 R64, [R2+0x1000] ;  /* 0x001000000240783b */ /* 0x000fe80000000200 */
[----:B------:R-:W-:Y:S04]  /*de40*/  LDSM.16.M88.4 R72, [R2+0x1800] ;  /* 0x001800000248783b */ /* 0x000fe80000000200 */
[----:B------:R-:W-:Y:S04]  /*de50*/  LDSM.16.M88.4 R92, [R2+0x2000] ;  /* 0x00200000025c783b */ /* 0x000fe80000000200 */
[----:B------:R-:W-:Y:S04]  /*de60*/  LDSM.16.M88.4 R108, [R2+0x2800] ;  /* 0x00280000026c783b */ /* 0x000fe80000000200 */
[----:B------:R-:W-:Y:S04]  /*de70*/  LDSM.16.M88.4 R116, [R2+0x3000] ;  /* 0x003000000274783b */ /* 0x000fe80000000200 */
[----:B------:R-:W2:Y:S04]  /*de80*/  SHFL.IDX PT, R2, R5, 0x2, 0x181f ;  /* 0x00581f0005027f89 */ /* 0x000ea800000e0000 */
[----:B------:R3:W1:Y:S04]  /*de90*/  LDSM.16.M88.4 R28, [R200] ;  /* 0x00000000c81c783b */ /* 0x0006680000000200 */
[----:B------:R3:W1:Y:S04]  /*dea0*/  LDSM.16.M88.4 R20, [R200+0x800] ;  /* 0x00080000c814783b */ /* 0x0006680000000200 */
[----:B------:R3:W1:Y:S04]  /*deb0*/  LDSM.16.M88.4 R36, [R200+0x1000] ;  /* 0x00100000c824783b */ /* 0x0006680000000200 */
[----:B------:R3:W1:Y:S04]  /*dec0*/  LDSM.16.M88.4 R40, [R200+0x1800] ;  /* 0x00180000c828783b */ /* 0x0006680000000200 */
[----:B------:R3:W1:Y:S04]  /*ded0*/  LDSM.16.M88.4 R56, [R200+0x2000] ;  /* 0x00200000c838783b */ /* 0x0006680000000200 */
[----:B------:R3:W1:Y:S04]  /*dee0*/  LDSM.16.M88.4 R96, [R200+0x2800] ;  /* 0x00280000c860783b */ /* 0x0006680000000200 */
[----:B------:R3:W2:Y:S04]  /*def0*/  LDSM.16.M88.4 R100, [R200+0x3000] ;  /* 0x00300000c864783b */ /* 0x0006a80000000200 */
        /* <DEDUP_REMOVED lines=8> */
[----:B-1----:R-:W-:Y:S01]  /*df80*/  IMAD.X R9, R17, 0x1, R217, P0 ;  /* 0x0000000111097824 */ /* 0x002fe200000e06d9 */
[----:B------:R-:W-:-:S04]  /*df90*/  IADD3 R16, P0, R15, R219, RZ ;  /* 0x000000db0f107210 */ /* 0x000fc80007f1e0ff */
[----:B------:R1:W-:Y:S01]  /*dfa0*/  LDGSTS.E.BYPASS.LTC128B.128 [R213+0x1100], [R8.64], !P1 ;  /* 0x0110000008d57fae */ /* 0x0003e2000c901d48 */
[----:B------:R-:W-:Y:S01]  /*dfb0*/  IMAD.X R17, R17, 0x1, R218, P0 ;  /* 0x0000000111117824 */ /* 0x000fe200000e06da */
[----:B--2---:R-:W-:Y:S02]  /*dfc0*/  IADD3 R10, P0, R2, R216, RZ ;  /* 0x000000d8020a7210 */ /* 0x004fe40007f1e0ff */
[C---:B------:R-:W-:Y:S02]  /*dfd0*/  ISETP.LT.OR P1, PT, R4.reuse, 0x41, P2 ;  /* 0x000000410400780c */ /* 0x040fe40001721670 */
[----:B------:R3:W-:Y:S01]  /*dfe0*/  LDGSTS.E.BYPASS.LTC128B.128 [R213+0x4900], [R16.64], !P4 ;  /* 0x0490000010d57fae */ /* 0x0007e2000e101d48 */
[----:B------:R-:W-:Y:S01]  /*dff0*/  ISETP.LT.OR P4, PT, R4, 0x41, P3 ;  /* 0x000000410400780c */ /* 0x000fe20001f81670 */
[----:B------:R-:W-:-:S12]  /*e000*/  IMAD.X R11, R6, 0x1, R217, P0 ;  /* 0x00000001060b7824 */ /* 0x000fd800000e06d9 */
[----:B------:R3:W-:Y:S01]  /*e010*/  LDGSTS.E.BYPASS.LTC128B.128 [R213+0x2100], [R10.64], !P4 ;  /* 0x021000000ad57fae */ /* 0x0007e2000e101d48 */
[----:B-1----:R-:W-:-:S05]  /*e020*/  IADD3 R8, P0, R2, R219, RZ ;  /* 0x000000db02087210 */ /* 0x002fca0007f1e0ff */
[----:B------:R-:W-:Y:S01]  /*e030*/  IMAD.X R9, R6, 0x1, R218, P0 ;  /* 0x0000000106097824 */ /* 0x000fe200000e06da */
[----:B------:R-:W-:-:S04]  /*e040*/  ISETP.GT.AND P0, PT, R18, 0x7f, PT ;  /* 0x0000007f1200780c */ /* 0x000fc80003f04270 */
[----:B------:R3:W-:Y:S09]  /*e050*/  LDGSTS.E.BYPASS.LTC128B.128 [R213+0x5900], [R8.64], !P1 ;  /* 0x0590000008d57fae */ /* 0x0007f2000c901d48 */
[----:B------:R-:W-:Y:S05]  /*e060*/  @P0 BRA `(.L_x_425) ;  /* 0x000000e000000947 */ /* 0x000fea0003800000 */
[----:B------:R-:W-:Y:S05]  /*e070*/  BRA.DIV ~URZ, `(.L_x_426) ;  /* 0x0000bb927f007947 */ /* 0x000fea000b800000 */
[----:B------:R1:W2:Y:S04]  /*e080*/  SHFL.IDX PT, R6, R3, 0x3, 0x181f ;  /* 0x00781f0003067f89 */ /* 0x0002a800000e0000 */
[----:B------:R1:W4:Y:S02]  /*e090*/  SHFL.IDX PT, R2, R5, 0x3, 0x181f ;  /* 0x00781f0005027f89 */ /* 0x00032400000e0000 */
.L_x_522:
[C---:B------:R-:W-:Y:S02]  /*e0a0*/  ISETP.LT.OR P3, PT, R4.reuse, 0x61, P3 ;  /* 0x000000610400780c */ /* 0x040fe40001f61670 */
[----:B------:R-:W-:-:S02]  /*e0b0*/  ISETP.LT.OR P2, PT, R4, 0x61, P2 ;  /* 0x000000610400780c */ /* 0x000fc40001741670 */
[C---:B----4-:R-:W-:Y:S02]  /*e0c0*/  IADD3 R4, P1, R2.reuse, R216, RZ ;  /* 0x000000d802047210 */ /* 0x050fe40007f3e0ff */
[----:B------:R-:W-:-:S03]  /*e0d0*/  IADD3 R2, P0, R2, R219, RZ ;  /* 0x000000db02027210 */ /* 0x000fc60007f1e0ff */
[C---:B-12---:R-:W-:Y:S02]  /*e0e0*/  IMAD.X R5, R6.reuse, 0x1, R217, P1 ;  /* 0x0000000106057824 */ /* 0x046fe400008e06d9 */
[----:B------:R-:W-:-:S03]  /*e0f0*/  IMAD.X R3, R6, 0x1, R218, P0 ;  /* 0x0000000106037824 */ /* 0x000fc600000e06da */
[----:B------:R-:W-:Y:S01]  /*e100*/  @!PT LDS RZ, [RZ] ;  /* 0x00000000fffff984 */ /* 0x000fe20000000800 */
[----:B------:R-:W-:Y:S01]  /*e110*/  @!PT LDS RZ, [RZ] ;  /* 0x00000000fffff984 */ /* 0x000fe20000000800 */
[----:B------:R-:W-:Y:S01]  /*e120*/  @!PT LDS RZ, [RZ] ;  /* 0x00000000fffff984 */ /* 0x000fe20000000800 */
[----:B------:R1:W-:Y:S04]  /*e130*/  LDGSTS.E.BYPASS.LTC128B.128 [R215+0x3100], [R4.64], !P3 ;  /* 0x0310000004d77fae */ /* 0x0003e8000d901d48 */
[----:B------:R1:W-:Y:S02]  /*e140*/  LDGSTS.E.BYPASS.LTC128B.128 [R215+0x6900], [R2.64], !P2 ;  /* 0x0690000002d77fae */ /* 0x0003e4000d101d48 */
.L_x_425:
[----:B------:R-:W-:Y:S05]  /*e150*/  BSYNC B0 ;  /* 0x0000000000007941 */ /* 0x000fea0003800000 */
.L_x_424:
[C---:B------:R-:W-:Y:S01]  /*e160*/  HMMA.16816.F32.BF16 R32, R140.reuse, R28, RZ ;  /* 0x0000001c8c20723c */ /* 0x040fe200000418ff */
[----:B------:R-:W-:Y:S01]  /*e170*/  R2P PR, R82, 0x6 ;  /* 0x0000000652007804 */ /* 0x000fe20000000000 */
[----:B------:R-:W0:Y:S01]  /*e180*/  LDGDEPBAR ;  /* 0x00000000000079af */ /* 0x000e220000000000 */
[----:B-1----:R-:W-:Y:S01]  /*e190*/  MOV R2, 0x40 ;  /* 0x0000004000027802 */ /* 0x002fe20000000f00 */
[----:B------:R-:W-:Y:S01]  /*e1a0*/  BSSY B1, `(.L_x_427) ;  /* 0x000017b000017945 */ /* 0x000fe20003800000 */
[----:B------:R-:W-:Y:S02]  /*e1b0*/  IADD3 R205, R200, 0x20, RZ ;  /* 0x00000020c8cd7810 */ /* 0x000fe40007ffe0ff */
[----:B------:R-:W-:Y:S01]  /*e1c0*/  SEL R2, R2, 0xffffffc0, !P2 ;  /* 0xffffffc002027807 */ /* 0x000fe20005000000 */
[----:B------:R-:W-:Y:S01]  /*e1d0*/  HMMA.16816.F32.BF16 R28, R140, R30, RZ ;  /* 0x0000001e8c1c723c */ /* 0x000fe200000418ff */
[----:B------:R-:W-:-:S02]  /*e1e0*/  ISETP.GT.AND P0, PT, R134, R250, PT ;  /* 0x000000fa8600720c */ /* 0x000fc40003f04270 */
[----:B------:R-:W-:-:S03]  /*e1f0*/  IADD3 R3, R200, R2, RZ ;  /* 0x00000002c8037210 */ /* 0x000fc60007ffe0ff */
[----:B------:R-:W-:Y:S02]  /*e200*/  @P1 IADD3 R205, R200, -0x20, RZ ;  /* 0xffffffe0c8cd1810 */ /* 0x000fe40007ffe0ff */
[----:B---3--:R-:W-:Y:S02]  /*e210*/  HMMA.16816.F32.BF16 R8, R140, R38, RZ ;  /* 0x000000268c08723c */ /* 0x008fe400000418ff */
[----:B------:R-:W-:-:S06]  /*e220*/  IADD3 R83, R2, 0x3800, R205 ;  /* 0x0000380002537810 */ /* 0x000fcc0007ffe0cd */
[C---:B------:R-:W-:Y:S08]  /*e230*/  HMMA.16816.F32.BF16 R24, R140.reuse, R20, RZ ;  /* 0x000000148c18723c */ /* 0x040ff000000418ff */
[----:B------:R-:W-:Y:S08]  /*e240*/  HMMA.16816.F32.BF16 R44, R140, R40, RZ ;  /* 0x000000288c2c723c */ /* 0x000ff000000418ff */
[C---:B------:R-:W-:Y:S08]  /*e250*/  HMMA.16816.F32.BF16 R88, R144.reuse, R48, R32 ;  /* 0x000000309058723c */ /* 0x040ff00000041820 */
[----:B------:R-:W-:Y:S08]  /*e260*/  HMMA.16816.F32.BF16 R84, R144, R50, R28 ;  /* 0x000000329054723c */ /* 0x000ff0000004181c */
[C---:B------:R-:W-:Y:S08]  /*e270*/  HMMA.16816.F32.BF16 R20, R140.reuse, R22, RZ ;  /* 0x000000168c14723c */ /* 0x040ff000000418ff */
[C---:B------:R-:W-:Y:S08]  /*e280*/  HMMA.16816.F32.BF16 R16, R140.reuse, R36, RZ ;  /* 0x000000248c10723c */ /* 0x040ff000000418ff */
[----:B------:R-:W-:Y:S08]  /*e290*/  HMMA.16816.F32.BF16 R40, R140, R42, RZ ;  /* 0x0000002a8c28723c */ /* 0x000ff000000418ff */
[----:B------:R-:W-:Y:S08]  /*e2a0*/  HMMA.16816.F32.BF16 R48, R144, R66, R8 ;  /* 0x000000429030723c */ /* 0x000ff00000041808 */
[C---:B------:R-:W-:Y:S08]  /*e2b0*/  HMMA.16816.F32.BF16 R36, R140.reuse, R56, RZ ;  /* 0x000000388c24723c */ /* 0x040ff000000418ff */
[----:B------:R-:W-:Y:S08]  /*e2c0*/  HMMA.16816.F32.BF16 R8, R140, R58, RZ ;  /* 0x0000003a8c08723c */ /* 0x000ff000000418ff */
[C---:B------:R-:W-:Y:S08]  /*e2d0*/  HMMA.16816.F32.BF16 R68, R144.reuse, R60, R24 ;  /* 0x0000003c9044723c */ /* 0x040ff00000041818 */
[C---:B------:R-:W-:Y:S01]  /*e2e0*/  HMMA.16816.F32.BF16 R60, R144.reuse, R62, R20 ;  /* 0x0000003e903c723c */ /* 0x040fe20000041814 */
[----:B------:R-:W1:Y:S07]  /*e2f0*/  LDSM.16.M88.4 R20, [R3] ;  /* 0x000000000314783b */ /* 0x000e6e0000000200 */
[C---:B------:R-:W-:Y:S01]  /*e300*/  HMMA.16816.F32.BF16 R52, R144.reuse, R64, R16 ;  /* 0x000000409034723c */ /* 0x040fe20000041810 */
[----:B------:R-:W-:Y:S07]  /*e310*/  LDSM.16.M88.4 R16, [R3+0x800] ;  /* 0x000800000310783b */ /* 0x000fee0000000200 */
[C---:B------:R-:W-:Y:S08]  /*e320*/  HMMA.16816.F32.BF16 R44, R144.reuse, R72, R44 ;  /* 0x00000048902c723c */ /* 0x040ff0000004182c */
[C---:B------:R-:W-:Y:S01]  /*e330*/  HMMA.16816.F32.BF16 R56, R144.reuse, R74, R40 ;  /* 0x0000004a9038723c */ /* 0x040fe20000041828 */
[----:B------:R-:W-:Y:S07]  /*e340*/  LDSM.16.M88.4 R40, [R3+0x1800] ;  /* 0x001800000328783b */ /* 0x000fee0000000200 */
[C---:B------:R-:W-:Y:S08]  /*e350*/  HMMA.16816.F32.BF16 R64, R144.reuse, R92, R36 ;  /* 0x0000005c9040723c */ /* 0x040ff00000041824 */
[----:B------:R-:W-:Y:S01]  /*e360*/  HMMA.16816.F32.BF16 R72, R144, R94, R8 ;  /* 0x0000005e9048723c */ /* 0x000fe20000041808 */
[----:B------:R-:W2:Y:S07]  /*e370*/  LDSM.16.M88.4 R8, [R3+0x1000] ;  /* 0x001000000308783b */ /* 0x000eae0000000200 */
[C---:B------:R-:W-:Y:S08]  /*e380*/  HMMA.16816.F32.BF16 R36, R140.reuse, R96, RZ ;  /* 0x000000608c24723c */ /* 0x040ff000000418ff */
[C---:B------:R-:W-:Y:S08]  /*e390*/  HMMA.16816.F32.BF16 R28, R140.reuse, R100, RZ ;  /* 0x000000648c1c723c */ /* 0x040ff000000418ff */
[----:B------:R-:W-:Y:S08]  /*e3a0*/  HMMA.16816.F32.BF16 R24, R140, R102, RZ ;  /* 0x000000668c18723c */ /* 0x000ff000000418ff */
[----:B------:R-:W-:Y:S01]  /*e3b0*/  HMMA.16816.F32.BF16 R112, R144, R108, R36 ;  /* 0x0000006c9070723c */ /* 0x000fe20000041824 */
[----:B------:R-:W3:Y:S07]  /*e3c0*/  LDSM.16.M88.4 R36, [R3+0x2000] ;  /* 0x002000000324783b */ /* 0x000eee0000000200 */
[----:B------:R-:W-:Y:S08]  /*e3d0*/  HMMA.16816.F32.BF16 R32, R140, R98, RZ ;  /* 0x000000628c20723c */ /* 0x000ff000000418ff */
[C---:B-1----:R-:W-:Y:S08]  /*e3e0*/  HMMA.16816.F32.BF16 R96, R176.reuse, R22, R84 ;  /* 0x00000016b060723c */ /* 0x042ff00000041854 */
[C---:B--2---:R-:W-:Y:S08]  /*e3f0*/  HMMA.16816.F32.BF16 R84, R176.reuse, R8, R52 ;  /* 0x00000008b054723c */ /* 0x044ff00000041834 */
[----:B------:R-:W-:Y:S01]  /*e400*/  HMMA.16816.F32.BF16 R48, R176, R10, R48 ;  /* 0x0000000ab030723c */ /* 0x000fe20000041830 */
[----:B------:R-:W1:Y:S07]  /*e410*/  LDSM.16.M88.4 R8, [R3+0x3000] ;  /* 0x003000000308783b */ /* 0x000e6e0000000200 */
[C---:B------:R-:W-:Y:S01]  /*e420*/  HMMA.16816.F32.BF16 R104, R144.reuse, R116, R28 ;  /* 0x000000749068723c */ /* 0x040fe2000004181c */
[----:B------:R-:W-:Y:S07]  /*e430*/  LDSM.16.M88.4 R28, [R83+-0x3000] ;  /* 0xffd00000531c783b */ /* 0x000fee0000000200 */
[----:B------:R-:W-:Y:S01]  /*e440*/  HMMA.16816.F32.BF16 R100, R144, R118, R24 ;  /* 0x000000769064723c */ /* 0x000fe20000041818 */
[----:B------:R-:W-:Y:S07]  /*e450*/  LDSM.16.M88.4 R24, [R83+-0x2800] ;  /* 0xffd800005318783b */ /* 0x000fee0000000200 */
[C---:B------:R-:W-:Y:S01]  /*e460*/  HMMA.16816.F32.BF16 R116, R176.reuse, R20, R88 ;  /* 0x00000014b074723c */ /* 0x040fe20000041858 */
[----:B------:R-:W2:Y:S07]  /*e470*/  LDSM.16.M88.4 R20, [R83+-0x3800] ;  /* 0xffc800005314783b */ /* 0x000eae0000000200 */
[C---:B------:R-:W-:Y:S08]  /*e480*/  HMMA.16816.F32.BF16 R88, R176.reuse, R16, R68 ;  /* 0x00000010b058723c */ /* 0x040ff00000041844 */
[----:B------:R-:W-:Y:S01]  /*e490*/  HMMA.16816.F32.BF16 R92, R176, R18, R60 ;  /* 0x00000012b05c723c */ /* 0x000fe2000004183c */
[----:B------:R-:W4:Y:S07]  /*e4a0*/  LDSM.16.M88.4 R16, [R3+0x2800] ;  /* 0x002800000310783b */ /* 0x000f2e0000000200 */
[----:B------:R-:W-:Y:S08]  /*e4b0*/  HMMA.16816.F32.BF16 R108, R144, R110, R32 ;  /* 0x0000006e906c723c */ /* 0x000ff00000041820 */
[C---:B------:R-:W-:Y:S01]  /*e4c0*/  HMMA.16816.F32.BF16 R32, R176.reuse, R40, R44 ;  /* 0x00000028b020723c */ /* 0x040fe2000004182c */
[----:B------:R-:W-:Y:S07]  /*e4d0*/  LDSM.16.M88.4 R44, [R200+0x3800] ;  /* 0x00380000c82c783b */ /* 0x000fee0000000200 */
[C---:B------:R-:W-:Y:S08]  /*e4e0*/  HMMA.16816.F32.BF16 R40, R176.reuse, R42, R56 ;  /* 0x0000002ab028723c */ /* 0x040ff00000041838 */
[C---:B---3--:R-:W-:Y:S08]  /*e4f0*/  HMMA.16816.F32.BF16 R56, R176.reuse, R36, R64 ;  /* 0x00000024b038723c */ /* 0x048ff00000041840 */
[C---:B------:R-:W-:Y:S01]  /*e500*/  HMMA.16816.F32.BF16 R60, R176.reuse, R38, R72 ;  /* 0x00000026b03c723c */ /* 0x040fe20000041848 */
[----:B------:R-:W3:Y:S07]  /*e510*/  LDSM.16.M88.4 R36, [R83+-0x2000] ;  /* 0xffe000005324783b */ /* 0x000eee0000000200 */
[C---:B-1----:R-:W-:Y:S08]  /*e520*/  HMMA.16816.F32.BF16 R72, R176.reuse, R8, R104 ;  /* 0x00000008b048723c */ /* 0x042ff00000041868 */
[----:B------:R-:W-:Y:S08]  /*e530*/  HMMA.16816.F32.BF16 R104, R176, R10, R100 ;  /* 0x0000000ab068723c */ /* 0x000ff00000041864 */
[----:B--2---:R-:W-:Y:S08]  /*e540*/  HMMA.16816.F32.BF16 R8, R180, R20, R116 ;  /* 0x00000014b408723c */ /* 0x004ff00000041874 */
[C---:B----4-:R-:W-:Y:S08]  /*e550*/  HMMA.16816.F32.BF16 R68, R176.reuse, R16, R112 ;  /* 0x00000010b044723c */ /* 0x050ff00000041870 */
[----:B------:R-:W-:Y:S01]  /*e560*/  HMMA.16816.F32.BF16 R64, R176, R18, R108 ;  /* 0x00000012b040723c */ /* 0x000fe2000004186c */
[----:B------:R-:W1:Y:S07]  /*e570*/  LDSM.16.M88.4 R16, [R83+-0x1800] ;  /* 0xffe800005310783b */ /* 0x000e6e0000000200 */
[C---:B------:R-:W-:Y:S01]  /*e580*/  HMMA.16816.F32.BF16 R52, R180.reuse, R22, R96 ;  /* 0x00000016b434723c */ /* 0x040fe20000041860 */
[----:B------:R-:W-:Y:S07]  /*e590*/  LDSM.16.M88.4 R20, [R83+-0x1000] ;  /* 0xfff000005314783b */ /* 0x000fee0000000200 */
[C---:B------:R-:W-:Y:S08]  /*e5a0*/  HMMA.16816.F32.BF16 R96, R180.reuse, R24, R84 ;  /* 0x00000018b460723c */ /* 0x040ff00000041854 */
[C---:B------:R-:W-:Y:S01]  /*e5b0*/  HMMA.16816.F32.BF16 R100, R180.reuse, R26, R48 ;  /* 0x0000001ab464723c */ /* 0x040fe20000041830 */
[----:B------:R-:W2:Y:S04]  /*e5c0*/  LDSM.16.M88.4 R24, [R205+0x3800] ;  /* 0x00380000cd18783b */ /* 0x000ea80000000200 */
[----:B------:R-:W-:Y:S03]  /*e5d0*/  LDSM.16.M88.4 R48, [R205+0x4000] ;  /* 0x00400000cd30783b */ /* 0x000fe60000000200 */
[----:B---3--:R-:W-:Y:S01]  /*e5e0*/  HMMA.16816.F32.BF16 R84, R180, R36, R32 ;  /* 0x00000024b454723c */ /* 0x008fe20000041820 */
[----:B------:R-:W3:Y:S07]  /*e5f0*/  LDSM.16.M88.4 R32, [R200+0x4000] ;  /* 0x00400000c820783b */ /* 0x000eee0000000200 */
[----:B------:R-:W-:Y:S08]  /*e600*/  HMMA.16816.F32.BF16 R8, R184, R44, R8 ;  /* 0x0000002cb808723c */ /* 0x000ff00000041808 */
[C---:B------:R-:W-:Y:S01]  /*e610*/  HMMA.16816.F32.BF16 R108, R180.reuse, R38, R40 ;  /* 0x00000026b46c723c */ /* 0x040fe20000041828 */
[----:B------:R-:W4:Y:S04]  /*e620*/  LDSM.16.M88.4 R36, [R3+0x3800] ;  /* 0x003800000324783b */ /* 0x000f280000000200 */
[----:B------:R-:W-:Y:S03]  /*e630*/  LDSM.16.M88.4 R40, [R205+0x4800] ;  /* 0x00480000cd28783b */ /* 0x000fe60000000200 */
[C---:B------:R-:W-:Y:S08]  /*e640*/  HMMA.16816.F32.BF16 R88, R180.reuse, R28, R88 ;  /* 0x0000001cb458723c */ /* 0x040ff00000041858 */
[C---:B-1----:R-:W-:Y:S01]  /*e650*/  HMMA.16816.F32.BF16 R112, R180.reuse, R16, R56 ;  /* 0x00000010b470723c */ /* 0x042fe20000041838 */
[----:B------:R-:W-:Y:S07]  /*e660*/  LDSM.16.M88.4 R56, [R83+0x800] ;  /* 0x000800005338783b */ /* 0x000fee0000000200 */
[----:B------:R-:W-:Y:S01]  /*e670*/  HMMA.16816.F32.BF16 R116, R180, R18, R60 ;  /* 0x00000012b474723c */ /* 0x000fe2000004183c */
[----:B------:R-:W-:Y:S07]  /*e680*/  LDSM.16.M88.4 R60, [R83] ;  /* 0x00000000533c783b */ /* 0x000fee0000000200 */
[----:B------:R-:W-:Y:S01]  /*e690*/  HMMA.16816.F32.BF16 R16, R184, R46, R52 ;  /* 0x0000002eb810723c */ /* 0x000fe20000041834 */
[----:B------:R-:W-:Y:S04]  /*e6a0*/  LDSM.16.M88.4 R52, [R200+0x4800] ;  /* 0x00480000c834783b */ /* 0x000fe80000000200 */
[----:B------:R-:W-:Y:S03]  /*e6b0*/  LDSM.16.M88.4 R44, [R200+0x5000] ;  /* 0x00500000c82c783b */ /* 0x000fe60000000200 */
[----:B------:R-:W-:Y:S01]  /*e6c0*/  HMMA.16816.F32.BF16 R92, R180, R30, R92 ;  /* 0x0000001eb45c723c */ /* 0x000fe2000004185c */
[----:B------:R-:W1:Y:S07]  /*e6d0*/  LDSM.16.M88.4 R28, [R83+-0x800] ;  /* 0xfff80000531c783b */ /* 0x000e6e0000000200 */
[----:B--2---:R-:W-:Y:S08]  /*e6e0*/  HMMA.16816.F32.BF16 R8, R188, R24, R8 ;  /* 0x00000018bc08723c */ /* 0x004ff00000041808 */
[C---:B------:R-:W-:Y:S08]  /*e6f0*/  HMMA.16816.F32.BF16 R120, R180.reuse, R20, R68 ;  /* 0x00000014b478723c */ /* 0x040ff00000041844 */
[----:B------:R-:W-:Y:S01]  /*e700*/  HMMA.16816.F32.BF16 R124, R180, R22, R64 ;  /* 0x00000016b47c723c */ /* 0x000fe20000041840 */
[----:B------:R-:W2:Y:S07]  /*e710*/  LDSM.16.M88.4 R64, [R3+0x4000] ;  /* 0x004000000340783b */ /* 0x000eae0000000200 */
[----:B---3--:R-:W-:Y:S08]  /*e720*/  HMMA.16816.F32.BF16 R20, R184, R32, R88 ;  /* 0x00000020b814723c */ /* 0x008ff00000041858 */
[----:B------:R-:W-:Y:S08]  /*e730*/  HMMA.16816.F32.BF16 R16, R188, R26, R16 ;  /* 0x0000001abc10723c */ /* 0x000ff00000041810 */
[----:B----4-:R-:W-:Y:S08]  /*e740*/  HMMA.16816.F32.BF16 R8, R192, R36, R8 ;  /* 0x00000024c008723c */ /* 0x010ff00000041808 */
[C---:B-1----:R-:W-:Y:S08]  /*e750*/  HMMA.16816.F32.BF16 R128, R180.reuse, R28, R72 ;  /* 0x0000001cb480723c */ /* 0x042ff00000041848 */
[----:B------:R-:W-:Y:S08]  /*e760*/  HMMA.16816.F32.BF16 R104, R180, R30, R104 ;  /* 0x0000001eb468723c */ /* 0x000ff00000041868 */
[----:B------:R-:W-:Y:S08]  /*e770*/  HMMA.16816.F32.BF16 R28, R188, R48, R20 ;  /* 0x00000030bc1c723c */ /* 0x000ff00000041814 */
[----:B------:R-:W-:Y:S08]  /*e780*/  HMMA.16816.F32.BF16 R32, R184, R34, R92 ;  /* 0x00000022b820723c */ /* 0x000ff0000004185c */
[----:B------:R-:W-:Y:S01]  /*e790*/  HMMA.16816.F32.BF16 R24, R192, R38, R16 ;  /* 0x00000026c018723c */ /* 0x000fe20000041810 */
[----:B------:R-:W-:Y:S07]  /*e7a0*/  LDSM.16.M88.4 R36, [R205+0x5000] ;  /* 0x00500000cd24783b */ /* 0x000fee0000000200 */
[----:B------:R-:W-:Y:S08]  /*e7b0*/  HMMA.16816.F32.BF16 R8, R196, R60, R8 ;  /* 0x0000003cc408723c */ /* 0x000ff00000041808 */
[----:B------:R-:W-:Y:S08]  /*e7c0*/  HMMA.16816.F32.BF16 R20, R184, R52, R96 ;  /* 0x00000034b814723c */ /* 0x000ff00000041860 */
[----:B--2---:R-:W-:Y:S08]  /*e7d0*/  HMMA.16816.F32.BF16 R16, R192, R64, R28 ;  /* 0x00000040c010723c */ /* 0x004ff0000004181c */
[----:B------:R-:W-:Y:S01]  /*e7e0*/  HMMA.16816.F32.BF16 R32, R188, R50, R32 ;  /* 0x00000032bc20723c */ /* 0x000fe20000041820 */
[----:B------:R-:W-:Y:S01]  /*e7f0*/  FMUL.FTZ R2, R8, c[0x0][0x320] ;  /* 0x0000c80008027a20 */ /* 0x000fe20000410000 */
[----:B------:R-:W1:Y:S03]  /*e800*/  LDSM.16.M88.4 R48, [R200+0x5800] ;  /* 0x00580000c830783b */ /* 0x000e660000000200 */
[----:B------:R2:W3:Y:S03]  /*e810*/  MUFU.TANH R132, R2 ;  /* 0x0000000200847308 */ /* 0x0004e60000002400 */
[----:B------:R-:W-:Y:S01]  /*e820*/  HMMA.16816.F32.BF16 R68, R184, R54, R100 ;  /* 0x00000036b844723c */ /* 0x000fe20000041864 */
[----:B------:R-:W4:Y:S07]  /*e830*/  LDSM.16.M88.4 R52, [R3+0x4800] ;  /* 0x004800000334783b */ /* 0x000f2e0000000200 */
[----:B------:R-:W-:Y:S01]  /*e840*/  HMMA.16816.F32.BF16 R24, R196, R62, R24 ;  /* 0x0000003ec418723c */ /* 0x000fe20000041818 */
[----:B------:R-:W-:Y:S01]  /*e850*/  LDSM.16.M88.4 R60, [R200+0x6000] ;  /* 0x00600000c83c783b */ /* 0x000fe20000000200 */
[----:B--2---:R-:W-:-:S06]  /*e860*/  FMUL.FTZ R2, R9, c[0x0][0x320] ;  /* 0x0000c80009027a20 */ /* 0x004fcc0000410000 */
[C---:B------:R-:W-:Y:S08]  /*e870*/  HMMA.16816.F32.BF16 R72, R184.reuse, R44, R84 ;  /* 0x0000002cb848723c */ /* 0x040ff00000041854 */
[----:B------:R-:W-:Y:S01]  /*e880*/  HMMA.16816.F32.BF16 R84, R184, R46, R108 ;  /* 0x0000002eb854723c */ /* 0x000fe2000004186c */
[----:B------:R2:W1:Y:S01]  /*e890*/  MUFU.TANH R111, R2 ;  /* 0x00000002006f7308 */ /* 0x0004620000002400 */
[----:B------:R-:W3:Y:S06]  /*e8a0*/  LDSM.16.M88.4 R44, [R83+0x1000] ;  /* 0x00100000532c783b */ /* 0x000eec0000000200 */
[C---:B------:R-:W-:Y:S08]  /*e8b0*/  HMMA.16816.F32.BF16 R20, R188.reuse, R40, R20 ;  /* 0x00000028bc14723c */ /* 0x040ff00000041814 */
[----:B------:R-:W-:Y:S01]  /*e8c0*/  HMMA.16816.F32.BF16 R28, R188, R42, R68 ;  /* 0x0000002abc1c723c */ /* 0x000fe20000041844 */
[----:B--2---:R-:W-:Y:S01]  /*e8d0*/  FMUL.FTZ R2, R10, c[0x0][0x320] ;  /* 0x0000c8000a027a20 */ /* 0x004fe20000410000 */
[----:B------:R-:W2:Y:S03]  /*e8e0*/  LDSM.16.M88.4 R40, [R3+0x5000] ;  /* 0x005000000328783b */ /* 0x000ea60000000200 */
[----:B------:R4:W2:Y:S03]  /*e8f0*/  MUFU.TANH R110, R2 ;  /* 0x00000002006e7308 */ /* 0x0008a60000002400 */
[----:B-1----:R-:W-:Y:S01]  /*e900*/  HMMA.16816.F32.BF16 R68, R184, R50, R116 ;  /* 0x00000032b844723c */ /* 0x002fe20000041874 */
[----:B----4-:R-:W-:-:S07]  /*e910*/  FMUL.FTZ R2, R11, c[0x0][0x320] ;  /* 0x0000c8000b027a20 */ /* 0x010fce0000410000 */
[----:B------:R-:W-:Y:S01]  /*e920*/  HMMA.16816.F32.BF16 R8, R196, R56, R16 ;  /* 0x00000038c408723c */ /* 0x000fe20000041810 */
[----:B------:R1:W4:Y:S07]  /*e930*/  MUFU.TANH R109, R2 ;  /* 0x00000002006d7308 */ /* 0x00032e0000002400 */
[----:B------:R-:W-:Y:S08]  /*e940*/  HMMA.16816.F32.BF16 R16, R192, R66, R32 ;  /* 0x00000042c010723c */ /* 0x000ff00000041820 */
[----:B------:R-:W-:Y:S01]  /*e950*/  HMMA.16816.F32.BF16 R64, R184, R48, R112 ;  /* 0x00000030b840723c */ /* 0x000fe20000041870 */
[----:B------:R-:W2:Y:S01]  /*e960*/  LDSM.16.M88.4 R48, [R205+0x5800] ;  /* 0x00580000cd30783b */ /* 0x000ea20000000200 */
        /* <DEDUP_REMOVED lines=10> */
[----:B------:R-:W-:Y:S07]  /*ea10*/  LDSM.16.M88.4 R56, [R83+0x1800] ;  /* 0x001800005338783b */ /* 0x000fee0000000200 */
[----:B------:R-:W-:Y:S01]  /*ea20*/  HMMA.16816.F32.BF16 R16, R188, R36, R72 ;  /* 0x00000024bc10723c */ /* 0x000fe20000041848 */
[----:B-1----:R-:W-:-:S04]  /*ea30*/  FMUL.FTZ R2, R8, c[0x0][0x320] ;  /* 0x0000c80008027a20 */ /* 0x002fc80000410000 */
[----:B------:R1:W1:Y:S03]  /*ea40*/  MUFU.TANH R101, R2 ;  /* 0x0000000200657308 */ /* 0x0002660000002400 */
[----:B---3--:R-:W-:Y:S08]  /*ea50*/  HMMA.16816.F32.BF16 R32, R196, R44, R24 ;  /* 0x0000002cc420723c */ /* 0x008ff00000041818 */
[----:B------:R-:W-:Y:S01]  /*ea60*/  HMMA.16816.F32.BF16 R72, R184, R60, R120 ;  /* 0x0000003cb848723c */ /* 0x000fe20000041878 */
[----:B-1----:R-:W-:-:S07]  /*ea70*/  FMUL.FTZ R2, R9, c[0x0][0x320] ;  /* 0x0000c80009027a20 */ /* 0x002fce0000410000 */
[----:B--2---:R-:W-:Y:S01]  /*ea80*/  HMMA.16816.F32.BF16 R24, R192, R40, R16 ;  /* 0x00000028c018723c */ /* 0x004fe20000041810 */
[----:B------:R1:W2:Y:S02]  /*ea90*/  MUFU.TANH R100, R2 ;  /* 0x0000000200647308 */ /* 0x0002a40000002400 */
[----:B-1----:R-:W-:-:S06]  /*eaa0*/  FMUL.FTZ R2, R10, c[0x0][0x320] ;  /* 0x0000c8000a027a20 */ /* 0x002fcc0000410000 */
[----:B------:R1:W3:Y:S02]  /*eab0*/  MUFU.TANH R99, R2 ;  /* 0x0000000200637308 */ /* 0x0002e40000002400 */
[----:B-1----:R-:W-:Y:S02]  /*eac0*/  FMUL.FTZ R2, R11, c[0x0][0x320] ;  /* 0x0000c8000b027a20 */ /* 0x002fe40000410000 */
[----:B------:R-:W-:Y:S01]  /*ead0*/  HMMA.16816.F32.BF16 R8, R192, R54, R28 ;  /* 0x00000036c008723c */ /* 0x000fe2000004181c */
[----:B------:R-:W-:Y:S03]  /*eae0*/  LDSM.16.M88.4 R52, [R3+0x5800] ;  /* 0x005800000334783b */ /* 0x000fe60000000200 */
[----:B------:R1:W1:Y:S04]  /*eaf0*/  MUFU.TANH R98, R2 ;  /* 0x0000000200627308 */ /* 0x0002680000002400 */
[----:B------:R-:W-:Y:S01]  /*eb00*/  HMMA.16816.F32.BF16 R28, R188, R38, R84 ;  /* 0x00000026bc1c723c */ /* 0x000fe20000041854 */
[----:B------:R-:W-:Y:S01]  /*eb10*/  LDSM.16.M88.4 R36, [R205+0x6000] ;  /* 0x00600000cd24783b */ /* 0x000fe20000000200 */
[----:B-1----:R-:W-:-:S04]  /*eb20*/  FMUL.FTZ R2, R20, c[0x0][0x320] ;  /* 0x0000c80014027a20 */ /* 0x002fc80000410000 */
[----:B------:R1:W1:Y:S10]  /*eb30*/  MUFU.TANH R97, R2 ;  /* 0x0000000200617308 */ /* 0x0002740000002400 */
[----:B------:R-:W-:Y:S01]  /*eb40*/  HMMA.16816.F32.BF16 R8, R196, R46, R8 ;  /* 0x0000002ec408723c */ /* 0x000fe20000041808 */
[----:B------:R-:W-:Y:S07]  /*eb50*/  LDSM.16.M88.4 R44, [R83+0x2000] ;  /* 0x00200000532c783b */ /* 0x000fee0000000200 */
[----:B------:R-:W-:Y:S01]  /*eb60*/  HMMA.16816.F32.BF16 R16, R192, R42, R28 ;  /* 0x0000002ac010723c */ /* 0x000fe2000004181c */
[----:B-1----:R-:W-:-:S07]  /*eb70*/  FMUL.FTZ R2, R21, c[0x0][0x320] ;  /* 0x0000c80015027a20 */ /* 0x002fce0000410000 */
[----:B------:R-:W-:Y:S01]  /*eb80*/  HMMA.16816.F32.BF16 R28, R188, R50, R68 ;  /* 0x00000032bc1c723c */ /* 0x000fe20000041844 */
[----:B------:R1:W1:Y:S07]  /*eb90*/  MUFU.TANH R96, R2 ;  /* 0x0000000200607308 */ /* 0x00026e0000002400 */
[----:B------:R-:W-:Y:S01]  /*eba0*/  HMMA.16816.F32.BF16 R40, R184, R62, R124 ;  /* 0x0000003eb828723c */ /* 0x000fe2000004187c */
[----:B-1----:R-:W-:-:S04]  /*ebb0*/  FMUL.FTZ R2, R22, c[0x0][0x320] ;  /* 0x0000c80016027a20 */ /* 0x002fc80000410000 */
[----:B------:R1:W1:Y:S02]  /*ebc0*/  MUFU.TANH R95, R2 ;  /* 0x00000002005f7308 */ /* 0x0002640000002400 */
[----:B-1----:R-:W-:Y:S02]  /*ebd0*/  FMUL.FTZ R2, R23, c[0x0][0x320] ;  /* 0x0000c80017027a20 */ /* 0x002fe40000410000 */
[----:B------:R-:W-:Y:S01]  /*ebe0*/  HMMA.16816.F32.BF16 R20, R188, R48, R64 ;  /* 0x00000030bc14723c */ /* 0x000fe20000041840 */
[----:B------:R-:W1:Y:S03]  /*ebf0*/  LDSM.16.M88.4 R64, [R200+0x6800] ;  /* 0x00680000c840783b */ /* 0x000e660000000200 */
[----:B------:R2:W1:Y:S01]  /*ec00*/  MUFU.TANH R93, R2 ;  /* 0x00000002005d7308 */ /* 0x0004620000002400 */
[----:B------:R-:W-:Y:S01]  /*ec10*/  LDSM.16.M88.4 R48, [R83+0x2800] ;  /* 0x002800005330783b */ /* 0x000fe20000000200 */
[----:B--2---:R-:W-:-:S06]  /*ec20*/  FMUL.FTZ R2, R32, c[0x0][0x320] ;  /* 0x0000c80020027a20 */ /* 0x004fcc0000410000 */
[----:B------:R2:W1:Y:S02]  /*ec30*/  MUFU.TANH R94, R2 ;  /* 0x00000002005e7308 */ /* 0x0004640000002400 */
[----:B--2---:R-:W-:Y:S01]  /*ec40*/  FMUL.FTZ R2, R33, c[0x0][0x320] ;  /* 0x0000c80021027a20 */ /* 0x004fe20000410000 */
[----:B-1----:R-:W-:Y:S05]  /*ec50*/  HMMA.16816.F32.BF16 R60, R184, R64, R128 ;  /* 0x00000040b83c723c */ /* 0x002fea0000041880 */
[----:B------:R1:W2:Y:S02]  /*ec60*/  MUFU.TANH R92, R2 ;  /* 0x00000002005c7308 */ /* 0x0002a40000002400 */
[----:B-1----:R-:W-:-:S06]  /*ec70*/  FMUL.FTZ R2, R34, c[0x0][0x320] ;  /* 0x0000c80022027a20 */ /* 0x002fcc0000410000 */
[----:B------:R1:W1:Y:S02]  /*ec80*/  MUFU.TANH R91, R2 ;  /* 0x00000002005b7308 */ /* 0x0002640000002400 */
[----:B-1----:R-:W-:Y:S02]  /*ec90*/  FMUL.FTZ R2, R35, c[0x0][0x320] ;  /* 0x0000c80023027a20 */ /* 0x002fe40000410000 */
[----:B------:R-:W-:Y:S04]  /*eca0*/  HMMA.16816.F32.BF16 R32, R196, R56, R24 ;  /* 0x00000038c420723c */ /* 0x000fe80000041818 */
[----:B------:R1:W1:Y:S04]  /*ecb0*/  MUFU.TANH R90, R2 ;  /* 0x00000002005a7308 */ /* 0x0002680000002400 */
        /* <DEDUP_REMOVED lines=13> */
[----:B------:R-:W3:Y:S07]  /*ed90*/  LDSM.16.M88.4 R52, [R205+0x6800] ;  /* 0x00680000cd34783b */ /* 0x000eee0000000200 */
[----:B------:R-:W-:Y:S01]  /*eda0*/  HMMA.16816.F32.BF16 R28, R196, R44, R24 ;  /* 0x0000002cc41c723c */ /* 0x000fe20000041818 */
[----:B--2---:R-:W-:-:S04]  /*edb0*/  FMUL.FTZ R2, R32, c[0x0][0x320] ;  /* 0x0000c80020027a20 */ /* 0x004fc80000410000 */
[----:B------:R2:W1:Y:S11]  /*edc0*/  MUFU.TANH R86, R2 ;  /* 0x0000000200567308 */ /* 0x0004760000002400 */
[----:B------:R-:W-:Y:S01]  /*edd0*/  HMMA.16816.F32.BF16 R16, R196, R46, R16 ;  /* 0x0000002ec410723c */ /* 0x000fe20000041810 */
[----:B--2---:R-:W-:-:S07]  /*ede0*/  FMUL.FTZ R2, R33, c[0x0][0x320] ;  /* 0x0000c80021027a20 */ /* 0x004fce0000410000 */
[----:B-1----:R-:W-:Y:S01]  /*edf0*/  HMMA.16816.F32.BF16 R24, R192, R56, R20 ;  /* 0x00000038c018723c */ /* 0x002fe20000041814 */
[----:B------:R1:W2:Y:S07]  /*ee00*/  MUFU.TANH R85, R2 ;  /* 0x0000000200557308 */ /* 0x0002ae0000002400 */
[----:B---3--:R-:W-:Y:S01]  /*ee10*/  HMMA.16816.F32.BF16 R20, R188, R52, R60 ;  /* 0x00000034bc14723c */ /* 0x008fe2000004183c */
[----:B-1----:R-:W-:-:S04]  /*ee20*/  FMUL.FTZ R2, R34, c[0x0][0x320] ;  /* 0x0000c80022027a20 */ /* 0x002fc80000410000 */
[----:B------:R1:W3:Y:S02]  /*ee30*/  MUFU.TANH R64, R2 ;  /* 0x0000000200407308 */ /* 0x0002e40000002400 */
[----:B-1----:R-:W-:Y:S02]  /*ee40*/  FMUL.FTZ R2, R35, c[0x0][0x320] ;  /* 0x0000c80023027a20 */ /* 0x002fe40000410000 */
[----:B------:R-:W-:Y:S01]  /*ee50*/  HMMA.16816.F32.BF16 R32, R188, R38, R40 ;  /* 0x00000026bc20723c */ /* 0x000fe20000041828 */
[----:B------:R-:W1:Y:S03]  /*ee60*/  LDSM.16.M88.4 R40, [R3+0x6800] ;  /* 0x006800000328783b */ /* 0x000e660000000200 */
[----:B------:R2:W1:Y:S01]  /*ee70*/  MUFU.TANH R84, R2 ;  /* 0x0000000200547308 */ /* 0x0004620000002400 */
[----:B------:R-:W3:Y:S01]  /*ee80*/  LDSM.16.M88.4 R36, [R83+0x3000] ;  /* 0x003000005324783b */ /* 0x000ee20000000200 */
[----:B------:R-:W-:-:S04]  /*ee90*/  DEPBAR.LE SB0, 0x0 ;  /* 0x000080000000791a */ /* 0x000fc80000000000 */
[----:B--2---:R-:W-:-:S04]  /*eea0*/  FMUL.FTZ R2, R8, c[0x0][0x320] ;  /* 0x0000c80008027a20 */ /* 0x004fc80000410000 */
[----:B------:R2:W1:Y:S10]  /*eeb0*/  MUFU.TANH R75, R2 ;  /* 0x00000002004b7308 */ /* 0x0004740000002400 */
[----:B------:R-:W-:Y:S01]  /*eec0*/  HMMA.16816.F32.BF16 R32, R192, R58, R32 ;  /* 0x0000003ac020723c */ /* 0x000fe20000041820 */
[----:B--2---:R-:W-:-:S07]  /*eed0*/  FMUL.FTZ R2, R9, c[0x0][0x320] ;  /* 0x0000c80009027a20 */ /* 0x004fce0000410000 */
[----:B-1----:R-:W-:Y:S01]  /*eee0*/  HMMA.16816.F32.BF16 R20, R192, R40, R20 ;  /* 0x00000028c014723c */ /* 0x002fe20000041814 */
[----:B------:R1:W2:Y:S02]  /*eef0*/  MUFU.TANH R74, R2 ;  /* 0x00000002004a7308 */ /* 0x0002a40000002400 */
        /* <DEDUP_REMOVED lines=16> */
[----:B---3--:R-:W-:Y:S01]  /*f000*/  HMMA.16816.F32.BF16 R8, R196, R38, R8 ;  /* 0x00000026c408723c */ /* 0x008fe20000041808 */
[----:B-1----:R-:W-:-:S07]  /*f010*/  FMUL.FTZ R2, R31, c[0x0][0x320] ;  /* 0x0000c8001f027a20 */ /* 0x002fce0000410000 */
[C---:B------:R-:W-:Y:S01]  /*f020*/  HMMA.16816.F32.BF16 R28, R196.reuse, R48, R24 ;  /* 0x00000030c41c723c */ /* 0x040fe20000041818 */
[----:B------:R1:W3:Y:S07]  /*f030*/  MUFU.TANH R56, R2 ;  /* 0x0000000200387308 */ /* 0x0002ee0000002400 */
        /* <DEDUP_REMOVED lines=44> */
[----:B--234-:R-:W2:Y:S04]  /*f300*/  LDL R4, [R1+0x1c] ;  /* 0x00001c0001047983 */ /* 0x01cea80000100800 */
[----:B------:R-:W3:Y:S04]  /*f310*/  LDL.64 R138, [R1+0x10] ;  /* 0x00001000018a7983 */ /* 0x000ee80000100a00 */
[----:B------:R-:W4:Y:S01]  /*f320*/  LDL R6, [R1+0x18] ;  /* 0x0000180001067983 */ /* 0x000f220000100800 */
[----:B-1----:R-:W-:-:S03]  /*f330*/  IMAD.MOV.U32 R2, RZ, RZ, c[0x0][0x2b8] ;  /* 0x0000ae00ff027624 */ /* 0x002fc600078e00ff */
[----:B-----5:R-:W3:Y:S01]  /*f340*/  LDL.64 R136, [R1+0x8] ;  /* 0x0000080001887983 */ /* 0x020ee20000100a00 */
[----:B------:R-:W-:Y:S01]  /*f350*/  ISETP.GT.AND P0, PT, R0, 0x6f, PT ;  /* 0x0000006f0000780c */ /* 0x000fe20003f04270 */
[----:B------:R-:W-:Y:S01]  /*f360*/  IMAD.MOV.U32 R224, RZ, RZ, RZ ;  /* 0x000000ffffe07224 */ /* 0x000fe200078e00ff */
[----:B------:R-:W-:Y:S02]  /*f370*/  ISETP.NE.AND P1, PT, R2, 0x1, PT ;  /* 0x000000010200780c */ /* 0x000fe40003f25270 */
[----:B--2---:R-:W-:-:S04]  /*f380*/  IADD3 R3, R0, R135, R4 ;  /* 0x0000008700037210 */ /* 0x004fc80007ffe004 */
[----:B------:R-:W-:-:S07]  /*f390*/  IADD3 R3, R3, -0x70, RZ ;  /* 0xffffff9003037810 */ /* 0x000fce0007ffe0ff */
[----:B------:R-:W-:-:S04]  /*f3a0*/  @P1 IMAD.HI.U32 R4, R3, c[0x0][0x2bc], RZ ;  /* 0x0000af0003041a27 */ /* 0x000fc800078e00ff */
[----:B------:R-:W-:Y:S01]  /*f3b0*/  IMAD.MOV.U32 R2, RZ, RZ, R3 ;  /* 0x000000ffff027224 */ /* 0x000fe200078e0003 */
[----:B------:R-:W-:-:S04]  /*f3c0*/  @P1 SHF.R.U32.HI R2, RZ, c[0x0][0x2c0], R4 ;  /* 0x0000b000ff021a19 */ /* 0x000fc80000011604 */
[----:B---3--:R-:W-:-:S04]  /*f3d0*/  @!P0 IADD3 R5, P1, R2, R138, RZ ;  /* 0x0000008a02058210 */ /* 0x008fc80007f3e0ff */
[----:B----4-:R-:W-:Y:S02]  /*f3e0*/  @!P0 LEA.HI.X.SX32 R6, R2, R6, 0x1, P1 ;  /* 0x0000000602068211 */ /* 0x010fe400008f0eff */
[----:B------:R-:W-:-:S04]  /*f3f0*/  @!P0 LEA R4, P1, R5, c[0x0][0x2a0], 0x2 ;  /* 0x0000a80005048a11 */ /* 0x000fc800078210ff */
[----:B------:R-:W-:-:S05]  /*f400*/  @!P0 LEA.HI.X R5, R5, c[0x0][0x2a4], R6, 0x2, P1 ;  /* 0x0000a90005058a11 */ /* 0x000fca00008f1406 */
[----:B------:R1:W2:Y:S01]  /*f410*/  @!P0 LDG.E R224, [R4.64] ;  /* 0x0000000804e08981 */ /* 0x0002a2000c1e1900 */
[----:B------:R-:W-:-:S04]  /*f420*/  IMAD.MOV R2, RZ, RZ, -R2 ;  /* 0x000000ffff027224 */ /* 0x000fc800078e0a02 */
[----:B------:R-:W-:-:S05]  /*f430*/  IMAD R225, R2, c[0x0][0x2b8], R3 ;  /* 0x0000ae0002e17a24 */ /* 0x000fca00078e0203 */
[----:B------:R-:W-:-:S05]  /*f440*/  SHF.R.S32.HI R2, RZ, 0x1f, R225 ;  /* 0x0000001fff027819 */ /* 0x000fca00000114e1 */
[----:B-1----:R-:W-:Y:S02]  /*f450*/  IMAD R4, R2, c[0x0][0x1e0], RZ ;  /* 0x0000780002047a24 */ /* 0x002fe400078e02ff */
[----:B------:R-:W-:-:S04]  /*f460*/  IMAD.WIDE.U32 R2, R225, c[0x0][0x1e0], RZ ;  /* 0x00007800e1027a25 */ /* 0x000fc800078e00ff */
        /* <DEDUP_REMOVED lines=12> */
.L_x_523:
[----:B------:R-:W-:Y:S05]  /*f530*/  BRA.DIV ~URZ, `(.L_x_430) ;  /* 0x0000a8127f007947 */ /* 0x000fea000b800000 */
[----:B------:R3:W4:Y:S02]  /*f540*/  SHFL.IDX PT, R2, R5, RZ, 0x181f ;  /* 0x00181fff05027589 */ /* 0x00072400000e0000 */
.L_x_524:
[----:B------:R-:W-:Y:S01]  /*f550*/  ISETP.GE.AND P0, PT, R220, 0x1, PT ;  /* 0x00000001dc00780c */ /* 0x000fe20003f06270 */
[----:B------:R-:W-:-:S12]  /*f560*/  BSSY B0, `(.L_x_431) ;  /* 0x000000c000007945 */ /* 0x000fd80003800000 */
[----:B------:R-:W-:Y:S05]  /*f570*/  @!P0 BRA `(.L_x_432) ;  /* 0x000000a000008947 */ /* 0x000fea0003800000 */
[----:B------:R-:W-:Y:S02]  /*f580*/  LOP3.LUT P2, RZ, R236, 0x2, RZ, 0xc0, !PT ;  /* 0x00000002ecff7812 */ /* 0x000fe4000784c0ff */
[C---:B----4-:R-:W-:Y:S02]  /*f590*/  IADD3 R8, P1, R2.reuse, R216, RZ ;  /* 0x000000d802087210 */ /* 0x050fe40007f3e0ff */
[----:B------:R-:W-:-:S03]  /*f5a0*/  IADD3 R2, P0, R2, R219, RZ ;  /* 0x000000db02027210 */ /* 0x000fc60007f1e0ff */
[C---:B--2---:R-:W-:Y:S02]  /*f5b0*/  IMAD.X R9, R6.reuse, 0x1, R217, P1 ;  /* 0x0000000106097824 */ /* 0x044fe400008e06d9 */
[----:B------:R-:W-:-:S04]  /*f5c0*/  IMAD.X R3, R6, 0x1, R218, P0 ;  /* 0x0000000106037824 */ /* 0x000fc800000e06da */
[----:B------:R-:W-:Y:S01]  /*f5d0*/  @!PT LDS RZ, [RZ] ;  /* 0x00000000fffff984 */ /* 0x000fe20000000800 */
[----:B------:R-:W-:Y:S01]  /*f5e0*/  @!PT LDS RZ, [RZ] ;  /* 0x00000000fffff984 */ /* 0x000fe20000000800 */
[----:B------:R-:W-:Y:S01]  /*f5f0*/  @!PT LDS RZ, [RZ] ;  /* 0x00000000fffff984 */ /* 0x000fe20000000800 */
[----:B------:R2:W-:Y:S04]  /*f600*/  LDGSTS.E.BYPASS.LTC128B.128 [R213+0x8100], [R8.64], !P2 ;  /* 0x0810000008d57fae */ /* 0x0005e8000d101d48 */
[----:B------:R2:W-:Y:S02]  /*f610*/  LDGSTS.E.BYPASS.LTC128B.128 [R213+0xb900], [R2.64], !P5 ;  /* 0x0b90000002d57fae */ /* 0x0005e4000e901d48 */
.L_x_432:
[----:B------:R-:W-:Y:S05]  /*f620*/  BSYNC B0 ;  /* 0x0000000000007941 */ /* 0x000fea0003800000 */
.L_x_431:
[----:B------:R-:W-:Y:S05]  /*f630*/  BRA.DIV ~URZ, `(.L_x_433) ;  /* 0x0000a7827f007947 */ /* 0x000fea000b800000 */
[----:B--2---:R2:W1:Y:S04]  /*f640*/  SHFL.IDX PT, R6, R4, 0x1, 0x181f ;  /* 0x00381f0004067f89 */ /* 0x00446800000e0000 */
[----:B----4-:R2:W4:Y:S02]  /*f650*/  SHFL.IDX PT, R2, R5, 0x1, 0x181f ;  /* 0x00381f0005027f89 */ /* 0x01052400000e0000 */
.L_x_525:
[----:B------:R-:W-:Y:S01]  /*f660*/  ISETP.GE.AND P0, PT, R220, 0x21, PT ;  /* 0x00000021dc00780c */ /* 0x000fe20003f06270 */
[----:B------:R-:W-:-:S12]  /*f670*/  BSSY B0, `(.L_x_434) ;  /* 0x000000c000007945 */ /* 0x000fd80003800000 */
[----:B------:R-:W-:Y:S05]  /*f680*/  @!P0 BRA `(.L_x_435) ;  /* 0x000000a000008947 */ /* 0x000fea0003800000 */
[----:B------:R-:W-:Y:S02]  /*f690*/  LOP3.LUT P2, RZ, R236, 0x2, RZ, 0xc0, !PT ;  /* 0x00000002ecff7812 */ /* 0x000fe4000784c0ff */
[C---:B----4-:R-:W-:Y:S02]  /*f6a0*/  IADD3 R8, P1, R2.reuse, R216, RZ ;  /* 0x000000d802087210 */ /* 0x050fe40007f3e0ff */
[----:B------:R-:W-:-:S03]  /*f6b0*/  IADD3 R2, P0, R2, R219, RZ ;  /* 0x000000db02027210 */ /* 0x000fc60007f1e0ff */
[C---:B-1----:R-:W-:Y:S02]  /*f6c0*/  IMAD.X R9, R6.reuse, 0x1, R217, P1 ;  /* 0x0000000106097824 */ /* 0x042fe400008e06d9 */
[----:B------:R-:W-:-:S04]  /*f6d0*/  IMAD.X R3, R6, 0x1, R218, P0 ;  /* 0x0000000106037824 */ /* 0x000fc800000e06da */
[----:B------:R-:W-:Y:S01]  /*f6e0*/  @!PT LDS RZ, [RZ] ;  /* 0x00000000fffff984 */ /* 0x000fe20000000800 */
[----:B------:R-:W-:Y:S01]  /*f6f0*/  @!PT LDS RZ, [RZ] ;  /* 0x00000000fffff984 */ /* 0x000fe20000000800 */
[----:B------:R-:W-:Y:S01]  /*f700*/  @!PT LDS RZ, [RZ] ;  /* 0x00000000fffff984 */ /* 0x000fe20000000800 */
[----:B------:R1:W-:Y:S04]  /*f710*/  LDGSTS.E.BYPASS.LTC128B.128 [R215+0x9100], [R8.64], !P2 ;  /* 0x0910000008d77fae */ /* 0x0003e8000d101d48 */
[----:B------:R1:W-:Y:S02]  /*f720*/  LDGSTS.E.BYPASS.LTC128B.128 [R215+0xc900], [R2.64], !P5 ;  /* 0x0c90000002d77fae */ /* 0x0003e4000e901d48 */
.L_x_435:
[----:B------:R-:W-:Y:S05]  /*f730*/  BSYNC B0 ;  /* 0x0000000000007941 */ /* 0x000fea0003800000 */
.L_x_434:
[----:B------:R-:W-:Y:S05]  /*f740*/  BRA.DIV ~URZ, `(.L_x_436) ;  /* 0x0000a7427f007947 */ /* 0x000fea000b800000 */
[----:B-1----:R1:W2:Y:S02]  /*f750*/  SHFL.IDX PT, R6, R4, 0x2, 0x181f ;  /* 0x00581f0004067f89 */ /* 0x0022a400000e0000 */
.L_x_526:
[----:B------:R-:W-:Y:S05]  /*f760*/  BRA.DIV ~URZ, `(.L_x_437) ;  /* 0x0000a7927f007947 */ /* 0x000fea000b800000 */
[----:B----4-:R4:W1:Y:S02]  /*f770*/  SHFL.IDX PT, R2, R5, 0x2, 0x181f ;  /* 0x00581f0005027f89 */ /* 0x01086400000e0000 */
.L_x_527:
[----:B------:R-:W-:Y:S01]  /*f780*/  ISETP.GE.AND P0, PT, R220, 0x41, PT ;  /* 0x00000041dc00780c */ /* 0x000fe20003f06270 */
[----:B------:R-:W-:-:S12]  /*f790*/  BSSY B0, `(.L_x_438) ;  /* 0x000000c000007945 */ /* 0x000fd80003800000 */
[----:B------:R-:W-:Y:S05]  /*f7a0*/  @!P0 BRA `(.L_x_439) ;  /* 0x000000a000008947 */ /* 0x000fea0003800000 */
[----:B------:R-:W-:Y:S02]  /*f7b0*/  LOP3.LUT P2, RZ, R236, 0x2, RZ, 0xc0, !PT ;  /* 0x00000002ecff7812 */ /* 0x000fe4000784c0ff */
[C---:B-1----:R-:W-:Y:S02]  /*f7c0*/  IADD3 R8, P1, R2.reuse, R216, RZ ;  /* 0x000000d802087210 */ /* 0x042fe40007f3e0ff */
        /* <DEDUP_REMOVED lines=8> */
.L_x_439:
[----:B------:R-:W-:Y:S05]  /*f850*/  BSYNC B0 ;  /* 0x0000000000007941 */ /* 0x000fea0003800000 */
.L_x_438:
[----:B------:R-:W-:Y:S05]  /*f860*/  BRA.DIV ~URZ, `(.L_x_440) ;  /* 0x0000a7027f007947 */ /* 0x000fea000b800000 */
[----:B--2---:R2:W3:Y:S04]  /*f870*/  SHFL.IDX PT, R6, R4, 0x3, 0x181f ;  /* 0x00781f0004067f89 */ /* 0x0044e800000e0000 */
[----:B-1----:R2:W1:Y:S02]  /*f880*/  SHFL.IDX PT, R2, R5, 0x3, 0x181f ;  /* 0x00781f0005027f89 */ /* 0x00246400000e0000 */
.L_x_528:
[----:B------:R-:W-:-:S13]  /*f890*/  ISETP.GE.AND P0, PT, R220, 0x61, PT ;  /* 0x00000061dc00780c */ /* 0x000fda0003f06270 */
[----:B------:R-:W-:Y:S05]  /*f8a0*/  @!P0 BRA `(.L_x_428) ;  /* 0x000000a000008947 */ /* 0x000fea0003800000 */
[----:B------:R-:W-:Y:S02]  /*f8b0*/  LOP3.LUT P2, RZ, R236, 0x2, RZ, 0xc0, !PT ;  /* 0x00000002ecff7812 */ /* 0x000fe4000784c0ff */
[C---:B-12---:R-:W-:Y:S02]  /*f8c0*/  IADD3 R4, P1, R2.reuse, R216, RZ ;  /* 0x000000d802047210 */ /* 0x046fe40007f3e0ff */
[----:B------:R-:W-:-:S03]  /*f8d0*/  IADD3 R2, P0, R2, R219, RZ ;  /* 0x000000db02027210 */ /* 0x000fc60007f1e0ff */
[C---:B---34-:R-:W-:Y:S02]  /*f8e0*/  IMAD.X R5, R6.reuse, 0x1, R217, P1 ;  /* 0x0000000106057824 */ /* 0x058fe400008e06d9 */
[----:B------:R-:W-:-:S04]  /*f8f0*/  IMAD.X R3, R6, 0x1, R218, P0 ;  /* 0x0000000106037824 */ /* 0x000fc800000e06da */
[----:B------:R-:W-:Y:S01]  /*f900*/  @!PT LDS RZ, [RZ] ;  /* 0x00000000fffff984 */ /* 0x000fe20000000800 */
[----:B------:R-:W-:Y:S01]  /*f910*/  @!PT LDS RZ, [RZ] ;  /* 0x00000000fffff984 */ /* 0x000fe20000000800 */
[----:B------:R-:W-:Y:S01]  /*f920*/  @!PT LDS RZ, [RZ] ;  /* 0x00000000fffff984 */ /* 0x000fe20000000800 */
[----:B------:R1:W-:Y:S04]  /*f930*/  LDGSTS.E.BYPASS.LTC128B.128 [R215+0xb100], [R4.64], !P2 ;  /* 0x0b10000004d77fae */ /* 0x0003e8000d101d48 */
[----:B------:R1:W-:Y:S02]  /*f940*/  LDGSTS.E.BYPASS.LTC128B.128 [R215+0xe900], [R2.64], !P5 ;  /* 0x0e90000002d77fae */ /* 0x0003e4000e901d48 */
.L_x_428:
[----:B--234-:R-:W-:Y:S05]  /*f950*/  BSYNC B1 ;  /* 0x0000000000017941 */ /* 0x01cfea0003800000 */
.L_x_427:
        /* <DEDUP_REMOVED lines=52> */
[----:B------:R-:W-:Y:S02]  /*fca0*/  ISETP.GT.AND P3, PT, R2, 0x29, PT ;  /* 0x000000290200780c */ /* 0x000fe40003f64270 */
[----:B------:R-:W-:Y:S02]  /*fcb0*/  FMNMX.FTZ R3, R71, R3, !PT ;  /* 0x0000000347037209 */ /* 0x000fe40007810000 */
[----:B------:R-:W-:Y:S02]  /*fcc0*/  FMNMX.FTZ R4, R94, R4, !PT ;  /* 0x000000045e047209 */ /* 0x000fe40007810000 */
[----:B------:R-:W-:Y:S02]  /*fcd0*/  ISETP.GT.AND P5, PT, R2, 0x30, PT ;  /* 0x000000300200780c */ /* 0x000fe40003fa4270 */
[----:B------:R-:W-:-:S02]  /*fce0*/  FSEL R67, R88, -INF , P3 ;  /* 0xff80000058437808 */ /* 0x000fc40001800000 */
[----:B------:R-:W-:Y:S02]  /*fcf0*/  FMNMX.FTZ R3, R68, R3, !PT ;  /* 0x0000000344037209 */ /* 0x000fe40007810000 */
[----:B------:R-:W-:Y:S02]  /*fd00*/  FSEL R92, R87, -INF , P3 ;  /* 0xff800000575c7808 */ /* 0x000fe40001800000 */
[----:B------:R-:W-:Y:S02]  /*fd10*/  FMNMX.FTZ R4, R95, R4, !PT ;  /* 0x000000045f047209 */ /* 0x000fe40007810000 */
[----:B------:R-:W-:Y:S02]  /*fd20*/  FSEL R91, R64, -INF , P5 ;  /* 0xff800000405b7808 */ /* 0x000fe40002800000 */
[----:B------:R-:W-:Y:S02]  /*fd30*/  ISETP.GT.AND P4, PT, R2, 0x31, PT ;  /* 0x000000310200780c */ /* 0x000fe40003f84270 */
[----:B------:R-:W-:-:S02]  /*fd40*/  FSEL R64, R86, -INF , P5 ;  /* 0xff80000056407808 */ /* 0x000fc40002800000 */
[----:B------:R-:W-:Y:S02]  /*fd50*/  FMNMX.FTZ R3, R67, R3, !PT ;  /* 0x0000000343037209 */ /* 0x000fe40007810000 */
        /* <DEDUP_REMOVED lines=17> */
[----:B------:R-:W-:Y:S02]  /*fe70*/  ISETP.GT.AND P4, PT, R2, 0x41, PT ;  /* 0x000000410200780c */ /* 0x000fe40003f84270 */
        /* <DEDUP_REMOVED lines=10> */
[----:B------:R-:W-:-:S02]  /*ff20*/  FMNMX.FTZ R3, R58, R3, !PT ;  /* 0x000000033a037209 */ /* 0x000fc40007810000 */
[----:B------:R-:W-:Y:S02]  /*ff30*/  FSEL R85, R52, -INF , P3 ;  /* 0xff80000034557808 */ /* 0x000fe40001800000 */
[----:B------:R-:W-:Y:S02]  /*ff40*/  FMNMX.FTZ R4, R86, R4, !PT ;  /* 0x0000000456047209 */ /* 0x000fe40007810000 */
[----:B------:R-:W-:Y:S02]  /*ff50*/  FSEL R56, R60, -INF , P2 ;  /* 0xff8000003c387808 */ /* 0x000fe40001000000 */
[----:B------:R-:W-:Y:S02]  /*ff60*/  ISETP.GT.AND P1, PT, R2, 0x50, PT ;  /* 0x000000500200780c */ /* 0x000fe40003f24270 */
[----:B------:R-:W-:Y:S02]  /*ff70*/  FMNMX.FTZ R3, R57, R3, !PT ;  /* 0x0000000339037209 */ /* 0x000fe40007810000 */
[----:B------:R-:W-:-:S02]  /*ff80*/  FSEL R84, R48, -INF , P2 ;  /* 0xff80000030547808 */ /* 0x000fc40001000000 */
[----:B------:R-:W-:Y:S02]  /*ff90*/  FMNMX.FTZ R4, R85, R4, !PT ;  /* 0x0000000455047209 */ /* 0x000fe40007810000 */
[----:B------:R-:W-:Y:S02]  /*ffa0*/  FSEL R55, R47, -INF , P1 ;  /* 0xff8000002f377808 */ /* 0x000fe40000800000 */
[----:B------:R-:W-:Y:S02]  /*ffb0*/  FMNMX.FTZ R3, R56, R3, !PT ;  /* 0x0000000338037209 */ /* 0x000fe40007810000 */
[----:B------:R-:W-:Y:S02]  /*ffc0*/  ISETP.GT.AND P6, PT, R2, 0x51, PT ;  /* 0x000000510200780c */ /* 0x000fe40003fc4270 */
[----:B------:R-:W-:Y:S02]  /*ffd0*/  FSEL R75, R46, -INF , P1 ;  /* 0xff8000002e4b7808 */ /* 0x000fe40000800000 */
[----:B------:R-:W-:-:S02]  /*ffe0*/  FMNMX.FTZ R4, R84, R4, !PT ;  /* 0x0000000454047209 */ /* 0x000fc40007810000 */
[C---:B------:R-:W-:Y:S02]  /*fff0*/  ISETP.GT.AND P5, PT, R2.reuse, 0x58, PT ;  /* 0x000000580200780c */ /* 0x040fe40003fa4270 */
[C---:B------:R-:W-:Y:S02]  /*10000*/  ISETP.GT.AND P4, PT, R2.reuse, 0x59, PT ;  /* 0x000000590200780c */ /* 0x040fe40003f84270 */
[C---:B------:R-:W-:Y:S02]  /*10010*/  ISETP.GT.AND P3, PT, R2.reuse, 0x60, PT ;  /* 0x000000600200780c */ /* 0x040fe40003f64270 */
[C---:B------:R-:W-:Y:S02]  /*10020*/  ISETP.GT.AND P2, PT, R2.reuse, 0x61, PT ;  /* 0x000000610200780c */ /* 0x040fe40003f44270 */
[C---:B------:R-:W-:Y:S02]  /*10030*/  ISETP.GT.AND P1, PT, R2.reuse, 0x68, PT ;  /* 0x000000680200780c */ /* 0x040fe40003f24270 */
[----:B------:R-:W-:-:S02]  /*10040*/  ISETP.GT.AND P0, PT, R2, 0x69, PT ;  /* 0x000000690200780c */ /* 0x000fc40003f04270 */
[----:B------:R-:W-:Y:S02]  /*10050*/  FMNMX.FTZ R2, R55, R3, !PT ;  /* 0x0000000337027209 */ /* 0x000fe40007810000 */
[----:B------:R-:W-:Y:S02]  /*10060*/  FSEL R74, R41, -INF , P6 ;  /* 0xff800000294a7808 */ /* 0x000fe40003000000 */
[----:B------:R-:W-:Y:S02]  /*10070*/  FSEL R54, R49, -INF , P6 ;  /* 0xff80000031367808 */ /* 0x000fe40003000000 */
        /* <DEDUP_REMOVED lines=29> */
.L_x_529:
[----:B-12---:R-:W-:Y:S01]  /*10250*/  FMNMX.FTZ R6, R6, R2, !PT ;  /* 0x0000000206067209 */ /* 0x006fe20007810000 */
[----:B------:R-:W-:Y:S05]  /*10260*/  BRA.DIV ~URZ, `(.L_x_442) ;  /* 0x00009e327f007947 */ /* 0x000fea000b800000 */
[----:B------:R-:W1:Y:S04]  /*10270*/  SHFL.BFLY PT, R2, R5, 0x2, 0x1f ;  /* 0x0c401f0005027f89 */ /* 0x000e6800000e0000 */
[----:B------:R-:W2:Y:S01]  /*10280*/  SHFL.BFLY PT, R3, R6, 0x1, 0x1f ;  /* 0x0c201f0006037f89 */ /* 0x000ea200000e0000 */
[----:B-1----:R-:W-:-:S02]  /*10290*/  FMNMX.FTZ R5, R5, R2, !PT ;  /* 0x0000000205057209 */ /* 0x002fc40007810000 */
[----:B--2---:R-:W-:-:S03]  /*102a0*/  FMNMX.FTZ R6, R6, R3, !PT ;  /* 0x0000000306067209 */ /* 0x004fc60007810000 */
[----:B------:R1:W2:Y:S04]  /*102b0*/  SHFL.BFLY PT, R4, R5, 0x1, 0x1f ;  /* 0x0c201f0005047f89 */ /* 0x0002a800000e0000 */
.L_x_530:
[C---:B------:R-:W-:Y:S01]  /*102c0*/  FMUL.FTZ R3, R6.reuse, c[0x0][0x2d0] ;  /* 0x0000b40006037a20 */ /* 0x040fe20000410000 */
[----:B------:R-:W-:Y:S01]  /*102d0*/  FSETP.NEU.FTZ.AND P0, PT, R6, -INF , PT ;  /* 0xff8000000600780b */ /* 0x000fe20003f1d000 */
[----:B------:R-:W-:Y:S01]  /*102e0*/  WARPSYNC 0xffffffff ;  /* 0xffffffff00007948 */ /* 0x000fe20003800000 */
[----:B-12---:R-:W-:Y:S01]  /*102f0*/  FMNMX.FTZ R5, R4, R5, !PT ;  /* 0x0000000504057209 */ /* 0x006fe20007810000 */
[----:B------:R-:W-:Y:S01]  /*10300*/  LDSM.16.MT88.4 R40, [R202+0x800] ;  /* 0x00080000ca28783b */ /* 0x000fe20000004200 */
[----:B------:R-:W-:Y:S02]  /*10310*/  FSEL R3, R3, RZ, P0 ;  /* 0x000000ff03037208 */ /* 0x000fe40000000000 */
[----:B------:R-:W-:Y:S01]  /*10320*/  FSETP.NEU.FTZ.AND P0, PT, R5, -INF , PT ;  /* 0xff8000000500780b */ /* 0x000fe20003f1d000 */
[----:B------:R-:W-:Y:S01]  /*10330*/  LDSM.16.MT88.4 R44, [R201+0x800] ;  /* 0x00080000c92c783b */ /* 0x000fe20000004200 */
[----:B------:R-:W-:Y:S01]  /*10340*/  IADD3 R230, R230, -0x2, RZ ;  /* 0xfffffffee6e67810 */ /* 0x000fe20007ffe0ff */
[----:B------:R-:W-:-:S02]  /*10350*/  FFMA.FTZ R2, R8, c[0x0][0x2d0], -R3 ;  /* 0x0000b40008027a23 */ /* 0x000fc40000010803 */
[--C-:B------:R-:W-:Y:S02]  /*10360*/  FFMA.FTZ R4, R18, c[0x0][0x2d0], -R3.reuse ;  /* 0x0000b40012047a23 */ /* 0x100fe40000010803 */
[----:B------:R1:W-:Y:S01]  /*10370*/  MUFU.EX2 R101, R2 ;  /* 0x0000000200657308 */ /* 0x0003e20000000800 */
[--C-:B------:R-:W-:Y:S02]  /*10380*/  FFMA.FTZ R57, R57, c[0x0][0x2d0], -R3.reuse ;  /* 0x0000b40039397a23 */ /* 0x100fe40000010803 */
[--C-:B------:R-:W-:Y:S02]  /*10390*/  FFMA.FTZ R56, R56, c[0x0][0x2d0], -R3.reuse ;  /* 0x0000b40038387a23 */ /* 0x100fe40000010803 */
[--C-:B------:R-:W-:Y:S02]  /*103a0*/  FFMA.FTZ R55, R55, c[0x0][0x2d0], -R3.reuse ;  /* 0x0000b40037377a23 */ /* 0x100fe40000010803 */
[--C-:B------:R-:W-:Y:S01]  /*103b0*/  FFMA.FTZ R54, R54, c[0x0][0x2d0], -R3.reuse ;  /* 0x0000b40036367a23 */ /* 0x100fe20000010803 */
[----:B------:R2:W-:Y:S01]  /*103c0*/  MUFU.EX2 R105, R4 ;  /* 0x0000000400697308 */ /* 0x0005e20000000800 */
[----:B------:R-:W-:-:S02]  /*103d0*/  FFMA.FTZ R53, R53, c[0x0][0x2d0], -R3 ;  /* 0x0000b40035357a23 */ /* 0x000fc40000010803 */
[--C-:B------:R-:W-:Y:S02]  /*103e0*/  FFMA.FTZ R52, R52, c[0x0][0x2d0], -R3.reuse ;  /* 0x0000b40034347a23 */ /* 0x100fe40000010803 */
[----:B-1----:R-:W-:-:S04]  /*103f0*/  FFMA.FTZ R2, R10, c[0x0][0x2d0], -R3 ;  /* 0x0000b4000a027a23 */ /* 0x002fc80000010803 */
[----:B------:R1:W3:Y:S01]  /*10400*/  MUFU.EX2 R100, R2 ;  /* 0x0000000200647308 */ /* 0x0002e20000000800 */
[----:B--2---:R-:W-:-:S07]  /*10410*/  FFMA.FTZ R4, R20, c[0x0][0x2d0], -R3 ;  /* 0x0000b40014047a23 */ /* 0x004fce0000010803 */
[----:B------:R-:W2:Y:S01]  /*10420*/  MUFU.EX2 R108, R4 ;  /* 0x00000004006c7308 */ /* 0x000ea20000000800 */
[--C-:B-1----:R-:W-:Y:S01]  /*10430*/  FFMA.FTZ R2, R11, c[0x0][0x2d0], -R3.reuse ;  /* 0x0000b4000b027a23 */ /* 0x102fe20000010803 */
[----:B---3--:R-:W-:Y:S01]  /*10440*/  F2FP.BF16.PACK_AB R28, R100, R101 ;  /* 0x00000065641c723e */ /* 0x008fe200000010ff */
[----:B------:R-:W1:Y:S05]  /*10450*/  LDSM.16.MT88.4 R8, [R201] ;  /* 0x00000000c908783b */ /* 0x000e6a0000004200 */
[----:B------:R3:W-:Y:S01]  /*10460*/  MUFU.EX2 R99, R2 ;  /* 0x0000000200637308 */ /* 0x0007e20000000800 */
[----:B--2---:R-:W-:Y:S01]  /*10470*/  F2FP.BF16.PACK_AB R34, R108, R105 ;  /* 0x000000696c22723e */ /* 0x004fe200000010ff */
[----:B---3--:R-:W-:-:S06]  /*10480*/  FFMA.FTZ R2, R15, c[0x0][0x2d0], -R3 ;  /* 0x0000b4000f027a23 */ /* 0x008fcc0000010803 */
[----:B------:R2:W3:Y:S02]  /*10490*/  MUFU.EX2 R103, R2 ;  /* 0x0000000200677308 */ /* 0x0004e40000000800 */
[----:B--2---:R-:W-:Y:S01]  /*104a0*/  FFMA.FTZ R2, R16, c[0x0][0x2d0], -R3 ;  /* 0x0000b40010027a23 */ /* 0x004fe20000010803 */
[----:B---3--:R-:W-:-:S05]  /*104b0*/  F2FP.BF16.PACK_AB R30, R103, R99 ;  /* 0x00000063671e723e */ /* 0x008fca00000010ff */
[----:B------:R2:W-:Y:S02]  /*104c0*/  MUFU.EX2 R104, R2 ;  /* 0x0000000200687308 */ /* 0x0005e40000000800 */
[----:B--2---:R-:W-:-:S06]  /*104d0*/  FFMA.FTZ R2, R17, c[0x0][0x2d0], -R3 ;  /* 0x0000b40011027a23 */ /* 0x004fcc0000010803 */
[----:B------:R2:W-:Y:S02]  /*104e0*/  MUFU.EX2 R106, R2 ;  /* 0x00000002006a7308 */ /* 0x0005e40000000800 */
[----:B--2---:R-:W-:-:S05]  /*104f0*/  FMUL.FTZ R2, R5, c[0x0][0x2d0] ;  /* 0x0000b40005027a20 */ /* 0x004fca0000410000 */
[----:B------:R-:W-:Y:S02]  /*10500*/  FSEL R2, R2, RZ, P0 ;  /* 0x000000ff02027208 */ /* 0x000fe40000000000 */
[----:B------:R-:W-:-:S03]  /*10510*/  ISETP.GE.AND P0, PT, R230, R250, PT ;  /* 0x000000fae600720c */ /* 0x000fc60003f06270 */
[--C-:B------:R-:W-:Y:S02]  /*10520*/  FFMA.FTZ R4, R19, c[0x0][0x2d0], -R2.reuse ;  /* 0x0000b40013047a23 */ /* 0x100fe40000010802 */
[--C-:B------:R-:W-:Y:S02]  /*10530*/  FFMA.FTZ R65, R65, c[0x0][0x2d0], -R2.reuse ;  /* 0x0000b40041417a23 */ /* 0x100fe40000010802 */
[----:B------:R2:W-:Y:S01]  /*10540*/  MUFU.EX2 R96, R4 ;  /* 0x0000000400607308 */ /* 0x0005e20000000800 */
[--C-:B------:R-:W-:Y:S02]  /*10550*/  FFMA.FTZ R60, R60, c[0x0][0x2d0], -R2.reuse ;  /* 0x0000b4003c3c7a23 */ /* 0x100fe40000010802 */
[--C-:B--2---:R-:W-:Y:S02]  /*10560*/  FFMA.FTZ R4, R21, c[0x0][0x2d0], -R2.reuse ;  /* 0x0000b40015047a23 */ /* 0x104fe40000010802 */
[----:B------:R-:W2:Y:S03]  /*10570*/  LDSM.16.MT88.4 R20, [R202] ;  /* 0x00000000ca14783b */ /* 0x000ea60000004200 */
[----:B------:R3:W4:Y:S02]  /*10580*/  MUFU.EX2 R15, R4 ;  /* 0x00000004000f7308 */ /* 0x0007240000000800 */
[----:B---3--:R-:W-:Y:S01]  /*10590*/  FFMA.FTZ R4, R24, c[0x0][0x2d0], -R2 ;  /* 0x0000b40018047a23 */ /* 0x008fe20000010802 */
[----:B----4-:R-:W-:Y:S01]  /*105a0*/  F2FP.BF16.PACK_AB R29, R15, R96 ;  /* 0x000000600f1d723e */ /* 0x010fe200000010ff */
[----:B------:R-:W-:-:S04]  /*105b0*/  FADD.FTZ R15, R96, R15 ;  /* 0x0000000f600f7221 */ /* 0x000fc80000010000 */
[----:B------:R3:W4:Y:S02]  /*105c0*/  MUFU.EX2 R97, R4 ;  /* 0x0000000400617308 */ /* 0x0007240000000800 */
[----:B---3--:R-:W-:Y:S02]  /*105d0*/  FFMA.FTZ R4, R25, c[0x0][0x2d0], -R2 ;  /* 0x0000b40019047a23 */ /* 0x008fe40000010802 */
[----:B----4-:R-:W-:-:S04]  /*105e0*/  FADD.FTZ R15, R97, R15 ;  /* 0x0000000f610f7221 */ /* 0x010fc80000010000 */
[----:B------:R3:W4:Y:S02]  /*105f0*/  MUFU.EX2 R98, R4 ;  /* 0x0000000400627308 */ /* 0x0007240000000800 */
[----:B---3--:R-:W-:Y:S01]  /*10600*/  FFMA.FTZ R4, R26, c[0x0][0x2d0], -R2 ;  /* 0x0000b4001a047a23 */ /* 0x008fe20000010802 */
[C---:B----4-:R-:W-:Y:S01]  /*10610*/  F2FP.BF16.PACK_AB R31, R98.reuse, R97 ;  /* 0x00000061621f723e */ /* 0x050fe200000010ff */
[----:B------:R-:W-:-:S04]  /*10620*/  FADD.FTZ R15, R98, R15 ;  /* 0x0000000f620f7221 */ /* 0x000fc80000010000 */
[----:B------:R3:W-:Y:S02]  /*10630*/  MUFU.EX2 R102, R4 ;  /* 0x0000000400667308 */ /* 0x0007e40000000800 */
[C---:B-1----:R-:W-:Y:S08]  /*10640*/  HMMA.16816.F32.BF16 R36, R28.reuse, R8, RZ ;  /* 0x000000081c24723c */ /* 0x042ff000000418ff */
[----:B--2---:R-:W-:Y:S01]  /*10650*/  HMMA.16816.F32.BF16 R16, R28, R20, RZ ;  /* 0x000000141c10723c */ /* 0x004fe200000418ff */
[----:B---3--:R-:W-:-:S04]  /*10660*/  FFMA.FTZ R4, R27, c[0x0][0x2d0], -R2 ;  /* 0x0000b4001b047a23 */ /* 0x008fc80000010802 */
[----:B------:R1:W2:Y:S03]  /*10670*/  MUFU.EX2 R107, R4 ;  /* 0x00000004006b7308 */ /* 0x0002a60000000800 */
[C---:B------:R-:W-:Y:S08]  /*10680*/  HMMA.16816.F32.BF16 R24, R28.reuse, R10, RZ ;  /* 0x0000000a1c18723c */ /* 0x040ff000000418ff */
[----:B------:R-:W-:Y:S01]  /*10690*/  HMMA.16816.F32.BF16 R8, R28, R22, RZ ;  /* 0x000000161c08723c */ /* 0x000fe200000418ff */
[----:B------:R-:W3:Y:S01]  /*106a0*/  LDSM.16.MT88.4 R20, [R204] ;  /* 0x00000000cc14783b */ /* 0x000ee20000004200 */
[----:B-1----:R-:W-:Y:S01]  /*106b0*/  FFMA.FTZ R4, R32, c[0x0][0x2d0], -R2 ;  /* 0x0000b40020047a23 */ /* 0x002fe20000010802 */
[----:B------:R-:W-:-:S03]  /*106c0*/  F2FP.BF16.PACK_AB R32, R106, R104 ;  /* 0x000000686a20723e */ /* 0x000fc600000010ff */
[----:B------:R1:W-:Y:S02]  /*106d0*/  MUFU.EX2 R110, R4 ;  /* 0x00000004006e7308 */ /* 0x0003e40000000800 */
[----:B-1----:R-:W-:Y:S01]  /*106e0*/  FFMA.FTZ R4, R33, c[0x0][0x2d0], -R2 ;  /* 0x0000b40021047a23 */ /* 0x002fe20000010802 */
[----:B--2---:R-:W-:-:S05]  /*106f0*/  F2FP.BF16.PACK_AB R33, R107, R102 ;  /* 0x000000666b21723e */ /* 0x004fca00000010ff */
[----:B------:R-:W1:Y:S02]  /*10700*/  MUFU.EX2 R109, R4 ;  /* 0x00000004006d7308 */ /* 0x000e640000000800 */
[----:B-1----:R-:W-:Y:S01]  /*10710*/  F2FP.BF16.PACK_AB R35, R109, R110 ;  /* 0x0000006e6d23723e */ /* 0x002fe200000010ff */
[----:B------:R-:W-:-:S04]  /*10720*/  FADD.FTZ R4, R101, R100 ;  /* 0x0000006465047221 */ /* 0x000fc80000010000 */
[----:B------:R-:W-:Y:S02]  /*10730*/  FADD.FTZ R4, R99, R4 ;  /* 0x0000000463047221 */ /* 0x000fe40000010000 */
[----:B------:R-:W-:Y:S01]  /*10740*/  HMMA.16816.F32.BF16 R128, R32, R40, R16 ;  /* 0x000000282080723c */ /* 0x000fe20000041810 */
[----:B------:R-:W1:Y:S01]  /*10750*/  LDSM.16.MT88.4 R16, [R204+0x800] ;  /* 0x00080000cc10783b */ /* 0x000e620000004200 */
[----:B------:R-:W-:-:S04]  /*10760*/  FADD.FTZ R4, R103, R4 ;  /* 0x0000000467047221 */ /* 0x000fc80000010000 */
[----:B------:R-:W-:Y:S02]  /*10770*/  FADD.FTZ R4, R104, R4 ;  /* 0x0000000468047221 */ /* 0x000fe40000010000 */
[----:B------:R-:W-:Y:S01]  /*10780*/  HMMA.16816.F32.BF16 R152, R32, R42, R8 ;  /* 0x0000002a2098723c */ /* 0x000fe20000041808 */
[----:B------:R-:W-:Y:S02]  /*10790*/  FFMA.FTZ R40, R58, c[0x0][0x2d0], -R3 ;  /* 0x0000b4003a287a23 */ /* 0x000fe40000010803 */
[----:B------:R-:W-:Y:S02]  /*107a0*/  FADD.FTZ R4, R106, R4 ;  /* 0x000000046a047221 */ /* 0x000fe40000010000 */
[----:B------:R-:W-:Y:S02]  /*107b0*/  FFMA.FTZ R58, R85, c[0x0][0x2d0], -R2 ;  /* 0x0000b400553a7a23 */ /* 0x000fe40000010802 */
[----:B------:R-:W-:Y:S01]  /*107c0*/  FADD.FTZ R4, R105, R4 ;  /* 0x0000000469047221 */ /* 0x000fe20000010000 */
[----:B---3--:R-:W-:Y:S03]  /*107d0*/  HMMA.16816.F32.BF16 R8, R28, R20, RZ ;  /* 0x000000141c08723c */ /* 0x008fe600000418ff */
[----:B------:R-:W-:-:S05]  /*107e0*/  FADD.FTZ R4, R108, R4 ;  /* 0x000000046c047221 */ /* 0x000fca0000010000 */
[C---:B-----5:R-:W-:Y:S07]  /*107f0*/  HMMA.16816.F32.BF16 R136, R32.reuse, R44, R36 ;  /* 0x0000002c2088723c */ /* 0x060fee0000041824 */
[--C-:B------:R-:W-:Y:S01]  /*10800*/  FFMA.FTZ R37, R69, c[0x0][0x2d0], -R3.reuse ;  /* 0x0000b40045257a23 */ /* 0x100fe20000010803 */
[----:B------:R-:W-:Y:S01]  /*10810*/  HMMA.16816.F32.BF16 R156, R32, R46, R24 ;  /* 0x0000002e209c723c */ /* 0x000fe20000041818 */
[--C-:B------:R-:W-:Y:S02]  /*10820*/  FFMA.FTZ R36, R71, c[0x0][0x2d0], -R3.reuse ;  /* 0x0000b40047247a23 */ /* 0x100fe40000010803 */
[----:B------:R-:W-:-:S02]  /*10830*/  FFMA.FTZ R38, R61, c[0x0][0x2d0], -R3 ;  /* 0x0000b4003d267a23 */ /* 0x000fc40000010803 */
[--C-:B------:R-:W-:Y:S02]  /*10840*/  FFMA.FTZ R39, R59, c[0x0][0x2d0], -R3.reuse ;  /* 0x0000b4003b277a23 */ /* 0x100fe40000010803 */
[--C-:B------:R-:W-:Y:S01]  /*10850*/  FFMA.FTZ R27, R68, c[0x0][0x2d0], -R3.reuse ;  /* 0x0000b400441b7a23 */ /* 0x100fe20000010803 */
[----:B-1----:R-:W-:Y:S01]  /*10860*/  HMMA.16816.F32.BF16 R124, R32, R16, R8 ;  /* 0x00000010207c723c */ /* 0x002fe20000041808 */
[--C-:B------:R-:W-:Y:S02]  /*10870*/  FFMA.FTZ R26, R67, c[0x0][0x2d0], -R3.reuse ;  /* 0x0000b400431a7a23 */ /* 0x100fe40000010803 */
[--C-:B------:R-:W-:Y:S02]  /*10880*/  FFMA.FTZ R25, R64, c[0x0][0x2d0], -R3.reuse ;  /* 0x0000b40040197a23 */ /* 0x100fe40000010803 */
[--C-:B------:R-:W-:Y:S02]  /*10890*/  FFMA.FTZ R24, R62, c[0x0][0x2d0], -R3.reuse ;  /* 0x0000b4003e187a23 */ /* 0x100fe40000010803 */
[--C-:B------:R-:W-:Y:S01]  /*108a0*/  FFMA.FTZ R47, R51, c[0x0][0x2d0], -R3.reuse ;  /* 0x0000b400332f7a23 */ /* 0x100fe20000010803 */
[----:B------:R-:W-:Y:S01]  /*108b0*/  HMMA.16816.F32.BF16 R8, R28, R22, RZ ;  /* 0x000000161c08723c */ /* 0x000fe200000418ff */
[----:B------:R-:W1:Y:S01]  /*108c0*/  LDSM.16.MT88.4 R20, [R203] ;  /* 0x00000000cb14783b */ /* 0x000e620000004200 */
[--C-:B------:R-:W-:Y:S01]  /*108d0*/  FFMA.FTZ R46, R50, c[0x0][0x2d0], -R3.reuse ;  /* 0x0000b400322e7a23 */ /* 0x100fe20000010803 */
[----:B------:R-:W-:Y:S01]  /*108e0*/  MUFU.EX2 R26, R26 ;  /* 0x0000001a001a7308 */ /* 0x000fe20000000800 */
[----:B------:R-:W-:-:S02]  /*108f0*/  FFMA.FTZ R45, R49, c[0x0][0x2d0], -R3 ;  /* 0x0000b400312d7a23 */ /* 0x000fc40000010803 */
[----:B------:R-:W-:Y:S02]  /*10900*/  FFMA.FTZ R44, R48, c[0x0][0x2d0], -R3 ;  /* 0x0000b400302c7a23 */ /* 0x000fe40000010803 */
[--C-:B------:R-:W-:Y:S02]  /*10910*/  FFMA.FTZ R48, R89, c[0x0][0x2d0], -R2.reuse ;  /* 0x0000b40059307a23 */ /* 0x100fe40000010802 */
[--C-:B------:R-:W-:Y:S02]  /*10920*/  FFMA.FTZ R49, R88, c[0x0][0x2d0], -R2.reuse ;  /* 0x0000b40058317a23 */ /* 0x100fe40000010802 */
[--C-:B------:R-:W-:Y:S02]  /*10930*/  FFMA.FTZ R50, R87, c[0x0][0x2d0], -R2.reuse ;  /* 0x0000b40057327a23 */ /* 0x100fe40000010802 */
[--C-:B------:R-:W-:Y:S02]  /*10940*/  FFMA.FTZ R59, R86, c[0x0][0x2d0], -R2.reuse ;  /* 0x0000b400563b7a23 */ /* 0x100fe40000010802 */
[----:B------:R-:W-:-:S02]  /*10950*/  FFMA.FTZ R51, R84, c[0x0][0x2d0], -R2 ;  /* 0x0000b40054337a23 */ /* 0x000fc40000010802 */
[--C-:B------:R-:W-:Y:S02]  /*10960*/  FFMA.FTZ R61, R75, c[0x0][0x2d0], -R2.reuse ;  /* 0x0000b4004b3d7a23 */ /* 0x100fe40000010802 */
[--C-:B------:R-:W-:Y:S02]  /*10970*/  FFMA.FTZ R62, R74, c[0x0][0x2d0], -R2.reuse ;  /* 0x0000b4004a3e7a23 */ /* 0x100fe40000010802 */
[--C-:B------:R-:W-:Y:S02]  /*10980*/  FFMA.FTZ R68, R73, c[0x0][0x2d0], -R2.reuse ;  /* 0x0000b40049447a23 */ /* 0x100fe40000010802 */
[----:B------:R-:W-:Y:S01]  /*10990*/  HMMA.16816.F32.BF16 R116, R32, R18, R8 ;  /* 0x000000122074723c */ /* 0x000fe20000041808 */
[----:B------:R-:W2:Y:S01]  /*109a0*/  LDSM.16.MT88.4 R16, [R203+0x800] ;  /* 0x00080000cb10783b */ /* 0x000ea20000004200 */
[--C-:B------:R-:W-:Y:S02]  /*109b0*/  FFMA.FTZ R67, R72, c[0x0][0x2d0], -R2.reuse ;  /* 0x0000b40048437a23 */ /* 0x100fe40000010802 */
[----:B------:R-:W-:-:S04]  /*109c0*/  FFMA.FTZ R64, R70, c[0x0][0x2d0], -R2 ;  /* 0x0000b40046407a23 */ /* 0x000fc80000010802 */
[----:B-1----:R-:W-:Y:S11]  /*109d0*/  HMMA.16816.F32.BF16 R8, R28, R20, RZ ;  /* 0x000000141c08723c */ /* 0x002ff600000418ff */
[----:B------:R-:W-:Y:S11]  /*109e0*/  @!UPT UIADD3 URZ, URZ, URZ, URZ ;  /* 0x0000003f3f3ff290 */ /* 0x000ff6000fffe03f */
[----:B------:R-:W-:Y:S02]  /*109f0*/  @!UPT UIADD3 URZ, URZ, URZ, URZ ;  /* 0x0000003f3f3ff290 */ /* 0x000fe4000fffe03f */
[----:B--2---:R-:W-:Y:S08]  /*10a00*/  HMMA.16816.F32.BF16 R112, R32, R16, R8 ;  /* 0x000000102070723c */ /* 0x004ff00000041808 */
[----:B------:R-:W-:Y:S01]  /*10a10*/  HMMA.16816.F32.BF16 R8, R28, R22, RZ ;  /* 0x000000161c08723c */ /* 0x000fe200000418ff */
[----:B------:R-:W-:Y:S11]  /*10a20*/  LDSM.16.MT88.4 R20, [R201+0x4000] ;  /* 0x00400000c914783b */ /* 0x000ff60000004200 */
[----:B------:R-:W-:Y:S11]  /*10a30*/  @!UPT UIADD3 URZ, URZ, URZ, URZ ;  /* 0x0000003f3f3ff290 */ /* 0x000ff6000fffe03f */
[----:B------:R-:W-:Y:S01]  /*10a40*/  @!UPT UIADD3 URZ, URZ, URZ, URZ ;  /* 0x0000003f3f3ff290 */ /* 0x000fe2000fffe03f */
[----:B------:R-:W-:Y:S01]  /*10a50*/  HMMA.16816.F32.BF16 R96, R32, R18, R8 ;  /* 0x000000122060723c */ /* 0x000fe20000041808 */
[----:B------:R-:W1:Y:S06]  /*10a60*/  LDSM.16.MT88.4 R16, [R201+0x3800] ;  /* 0x00380000c910783b */ /* 0x000e6c0000004200 */
[----:B------:R-:W-:Y:S02]  /*10a70*/  FADD.FTZ R8, R102, R15 ;  /* 0x0000000f66087221 */ /* 0x000fe40000010000 */
[----:B------:R-:W-:Y:S02]  /*10a80*/  FFMA.FTZ R15, R63, c[0x0][0x2d0], -R3 ;  /* 0x0000b4003f0f7a23 */ /* 0x000fe40000010803 */
[----:B------:R-:W-:-:S02]  /*10a90*/  FADD.FTZ R3, R107, R8 ;  /* 0x000000086b037221 */ /* 0x000fc40000010000 */
[----:B------:R-:W-:Y:S02]  /*10aa0*/  FFMA.FTZ R63, R66, c[0x0][0x2d0], -R2 ;  /* 0x0000b400423f7a23 */ /* 0x000fe40000010802 */
[----:B------:R-:W-:-:S04]  /*10ab0*/  FADD.FTZ R3, R110, R3 ;  /* 0x000000036e037221 */ /* 0x000fc80000010000 */
[----:B------:R-:W-:Y:S01]  /*10ac0*/  FADD.FTZ R3, R109, R3 ;  /* 0x000000036d037221 */ /* 0x000fe20000010000 */
[----:B-1----:R-:W-:Y:S01]  /*10ad0*/  HMMA.16816.F32.BF16 R8, R28, R16, RZ ;  /* 0x000000101c08723c */ /* 0x002fe200000418ff */
[----:B------:R-:W-:Y:S06]  /*10ae0*/  MUFU.EX2 R16, R36 ;  /* 0x0000002400107308 */ /* 0x000fec0000000800 */
[--C-:B------:R-:W-:Y:S02]  /*10af0*/  FFMA.FTZ R17, R94, c[0x0][0x2d0], -R2.reuse ;  /* 0x0000b4005e117a23 */ /* 0x100fe40000010802 */
[----:B------:R-:W-:Y:S08]  /*10b00*/  MUFU.EX2 R36, R27 ;  /* 0x0000001b00247308 */ /* 0x000ff00000000800 */
[----:B------:R1:W-:Y:S07]  /*10b10*/  MUFU.EX2 R27, R25 ;  /* 0x00000019001b7308 */ /* 0x0003ee0000000800 */
[----:B------:R-:W-:Y:S01]  /*10b20*/  HMMA.16816.F32.BF16 R100, R32, R20, R8 ;  /* 0x000000142064723c */ /* 0x000fe20000041808 */
[----:B------:R-:W-:Y:S06]  /*10b30*/  MUFU.EX2 R20, R24 ;  /* 0x0000001800147308 */ /* 0x000fec0000000800 */
[--C-:B------:R-:W-:Y:S01]  /*10b40*/  FFMA.FTZ R21, R92, c[0x0][0x2d0], -R2.reuse ;  /* 0x0000b4005c157a23 */ /* 0x100fe20000010802 */
[----:B------:R-:W-:Y:S01]  /*10b50*/  HMMA.16816.F32.BF16 R8, R28, R18, RZ ;  /* 0x000000121c08723c */ /* 0x000fe200000418ff */
[----:B------:R-:W2:Y:S01]  /*10b60*/  MUFU.EX2 R18, R37 ;  /* 0x0000002500127308 */ /* 0x000ea20000000800 */
[----:B-1----:R-:W-:-:S05]  /*10b70*/  FFMA.FTZ R25, R90, c[0x0][0x2d0], -R2 ;  /* 0x0000b4005a197a23 */ /* 0x002fca0000010802 */
[--C-:B------:R-:W-:Y:S02]  /*10b80*/  FFMA.FTZ R19, R95, c[0x0][0x2d0], -R2.reuse ;  /* 0x0000b4005f137a23 */ /* 0x100fe40000010802 */
[----:B------:R-:W-:Y:S01]  /*10b90*/  MUFU.EX2 R17, R17 ;  /* 0x0000001100117308 */ /* 0x000fe20000000800 */
[----:B--2---:R-:W-:Y:S11]  /*10ba0*/  F2FP.BF16.PACK_AB R24, R16, R18 ;  /* 0x000000121018723e */ /* 0x004ff600000010ff */
[----:B------:R-:W-:Y:S03]  /*10bb0*/  @!UPT UIADD3 URZ, URZ, URZ, URZ ;  /* 0x0000003f3f3ff290 */ /* 0x000fe6000fffe03f */
[----:B------:R-:W-:Y:S01]  /*10bc0*/  HMMA.16816.F32.BF16 R104, R32, R22, R8 ;  /* 0x000000162068723c */ /* 0x000fe20000041808 */
[----:B------:R1:W-:Y:S06]  /*10bd0*/  MUFU.EX2 R10, R15 ;  /* 0x0000000f000a7308 */ /* 0x0003ec0000000800 */
[--C-:B------:R-:W-:Y:S02]  /*10be0*/  FFMA.FTZ R23, R91, c[0x0][0x2d0], -R2.reuse ;  /* 0x0000b4005b177a23 */ /* 0x100fe40000010802 */
[----:B------:R-:W2:Y:S01]  /*10bf0*/  MUFU.EX2 R9, R38 ;  /* 0x0000002600097308 */ /* 0x000ea20000000800 */
[----:B-1----:R-:W-:-:S07]  /*10c00*/  FFMA.FTZ R15, R93, c[0x0][0x2d0], -R2 ;  /* 0x0000b4005d0f7a23 */ /* 0x002fce0000010802 */
[----:B------:R1:W-:Y:S01]  /*10c10*/  MUFU.EX2 R8, R39 ;  /* 0x0000002700087308 */ /* 0x0003e20000000800 */
[----:B------:R-:W-:-:S04]  /*10c20*/  FADD.FTZ R2, R18, R4 ;  /* 0x0000000412027221 */ /* 0x000fc80000010000 */
[----:B------:R-:W-:Y:S01]  /*10c30*/  FADD.FTZ R2, R16, R2 ;  /* 0x0000000210027221 */ /* 0x000fe20000010000 */
[----:B--2---:R-:W-:Y:S02]  /*10c40*/  F2FP.BF16.PACK_AB R22, R9, R10 ;  /* 0x0000000a0916723e */ /* 0x004fe400000010ff */
[----:B------:R2:W3:Y:S01]  /*10c50*/  MUFU.EX2 R4, R40 ;  /* 0x0000002800047308 */ /* 0x0004e20000000800 */
[----:B------:R-:W-:-:S04]  /*10c60*/  FADD.FTZ R2, R36, R2 ;  /* 0x0000000224027221 */ /* 0x000fc80000010000 */
[C---:B------:R-:W-:Y:S01]  /*10c70*/  FADD.FTZ R2, R26.reuse, R2 ;  /* 0x000000021a027221 */ /* 0x040fe20000010000 */
[----:B------:R-:W-:Y:S02]  /*10c80*/  F2FP.BF16.PACK_AB R26, R26, R36 ;  /* 0x000000241a1a723e */ /* 0x000fe400000010ff */
[----:B-1----:R-:W-:Y:S01]  /*10c90*/  LDSM.16.MT88.4 R36, [R202+0x4000] ;  /* 0x00400000ca24783b */ /* 0x002fe20000004200 */
[----:B------:R-:W-:Y:S01]  /*10ca0*/  FADD.FTZ R2, R27, R2 ;  /* 0x000000021b027221 */ /* 0x000fe20000010000 */
[----:B------:R-:W1:Y:S03]  /*10cb0*/  MUFU.EX2 R18, R57 ;  /* 0x0000003900127308 */ /* 0x000e660000000800 */
[C---:B------:R-:W-:Y:S01]  /*10cc0*/  FADD.FTZ R2, R20.reuse, R2 ;  /* 0x0000000214027221 */ /* 0x040fe20000010000 */
[----:B------:R-:W-:Y:S01]  /*10cd0*/  F2FP.BF16.PACK_AB R20, R20, R27 ;  /* 0x0000001b1414723e */ /* 0x000fe200000010ff */
[----:B--2---:R-:W2:Y:S02]  /*10ce0*/  LDSM.16.MT88.4 R40, [R202+0x3800] ;  /* 0x00380000ca28783b */ /* 0x004ea40000004200 */
[----:B------:R-:W-:Y:S01]  /*10cf0*/  FADD.FTZ R2, R10, R2 ;  /* 0x000000020a027221 */ /* 0x000fe20000010000 */
[----:B---3--:R-:W-:Y:S01]  /*10d00*/  F2FP.BF16.PACK_AB R16, R4, R8 ;  /* 0x000000080410723e */ /* 0x008fe200000010ff */
[----:B------:R-:W-:Y:S02]  /*10d10*/  MUFU.EX2 R27, R54 ;  /* 0x00000036001b7308 */ /* 0x000fe40000000800 */
[----:B------:R-:W-:-:S04]  /*10d20*/  FADD.FTZ R2, R9, R2 ;  /* 0x0000000209027221 */ /* 0x000fc80000010000 */
[----:B------:R-:W-:-:S04]  /*10d30*/  FADD.FTZ R2, R8, R2 ;  /* 0x0000000208027221 */ /* 0x000fc80000010000 */
[----:B------:R-:W-:Y:S02]  /*10d40*/  FADD.FTZ R2, R4, R2 ;  /* 0x0000000204027221 */ /* 0x000fe40000010000 */
[----:B------:R-:W3:Y:S02]  /*10d50*/  MUFU.EX2 R4, R56 ;  /* 0x0000003800047308 */ /* 0x000ee40000000800 */
[----:B-1----:R-:W-:-:S04]  /*10d60*/  FADD.FTZ R2, R18, R2 ;  /* 0x0000000212027221 */ /* 0x002fc80000010000 */
[C---:B---3--:R-:W-:Y:S01]  /*10d70*/  FADD.FTZ R2, R4.reuse, R2 ;  /* 0x0000000204027221 */ /* 0x048fe20000010000 */
[----:B------:R-:W-:Y:S02]  /*10d80*/  F2FP.BF16.PACK_AB R18, R4, R18 ;  /* 0x000000120412723e */ /* 0x000fe400000010ff */
[----:B------:R-:W-:Y:S01]  /*10d90*/  MUFU.EX2 R4, R25 ;  /* 0x0000001900047308 */ /* 0x000fe20000000800 */
[----:B--2---:R-:W-:Y:S07]  /*10da0*/  HMMA.16816.F32.BF16 R8, R28, R40, RZ ;  /* 0x000000281c08723c */ /* 0x004fee00000418ff */
[----:B------:R-:W-:Y:S08]  /*10db0*/  MUFU.EX2 R40, R53 ;  /* 0x0000003500287308 */ /* 0x000ff00000000800 */
[----:B------:R-:W-:Y:S08]  /*10dc0*/  MUFU.EX2 R41, R46 ;  /* 0x0000002e00297308 */ /* 0x000ff00000000800 */
[----:B------:R-:W-:Y:S01]  /*10dd0*/  MUFU.EX2 R53, R45 ;  /* 0x0000002d00357308 */ /* 0x000fe20000000800 */
[----:B------:R-:W-:Y:S07]  /*10de0*/  HMMA.16816.F32.BF16 R108, R32, R36, R8 ;  /* 0x00000024206c723c */ /* 0x000fee0000041808 */
[----:B------:R-:W1:Y:S01]  /*10df0*/  MUFU.EX2 R36, R55 ;  /* 0x0000003700247308 */ /* 0x000e620000000800 */
[----:B------:R-:W-:Y:S07]  /*10e00*/  HMMA.16816.F32.BF16 R8, R28, R42, RZ ;  /* 0x0000002a1c08723c */ /* 0x000fee00000418ff */
[----:B------:R-:W2:Y:S08]  /*10e10*/  MUFU.EX2 R37, R52 ;  /* 0x0000003400257308 */ /* 0x000eb00000000800 */
[----:B------:R-:W3:Y:S01]  /*10e20*/  MUFU.EX2 R42, R47 ;  /* 0x0000002f002a7308 */ /* 0x000ee20000000800 */
[----:B-1----:R-:W-:-:S04]  /*10e30*/  FADD.FTZ R2, R36, R2 ;  /* 0x0000000224027221 */ /* 0x002fc80000010000 */
[----:B------:R-:W-:-:S03]  /*10e40*/  FADD.FTZ R2, R27, R2 ;  /* 0x000000021b027221 */ /* 0x000fc60000010000 */
[----:B------:R1:W4:Y:S01]  /*10e50*/  MUFU.EX2 R43, R44 ;  /* 0x0000002c002b7308 */ /* 0x0003220000000800 */
[----:B------:R-:W-:-:S04]  /*10e60*/  FADD.FTZ R2, R40, R2 ;  /* 0x0000000228027221 */ /* 0x000fc80000010000 */
[----:B--2---:R-:W-:Y:S01]  /*10e70*/  FADD.FTZ R2, R37, R2 ;  /* 0x0000000225027221 */ /* 0x004fe20000010000 */
[----:B------:R-:W-:Y:S01]  /*10e80*/  HMMA.16816.F32.BF16 R120, R32, R38, R8 ;  /* 0x000000262078723c */ /* 0x000fe20000041808 */
[C---:B---3--:R-:W-:Y:S02]  /*10e90*/  F2FP.BF16.PACK_AB R72, R41.reuse, R42 ;  /* 0x0000002a2948723e */ /* 0x048fe400000010ff */
[----:B------:R-:W-:Y:S01]  /*10ea0*/  FADD.FTZ R2, R42, R2 ;  /* 0x000000022a027221 */ /* 0x000fe20000010000 */
[----:B------:R-:W2:Y:S03]  /*10eb0*/  MUFU.EX2 R52, R15 ;  /* 0x0000000f00347308 */ /* 0x000ea60000000800 */
[----:B------:R-:W-:Y:S01]  /*10ec0*/  FADD.FTZ R2, R41, R2 ;  /* 0x0000000229027221 */ /* 0x000fe20000010000 */
[----:B------:R-:W-:Y:S01]  /*10ed0*/  F2FP.BF16.PACK_AB R10, R37, R40 ;  /* 0x00000028250a723e */ /* 0x000fe200000010ff */
[----:B-1----:R-:W1:Y:S02]  /*10ee0*/  LDSM.16.MT88.4 R44, [R204+0x3800] ;  /* 0x00380000cc2c783b */ /* 0x002e640000004200 */
[----:B------:R-:W-:Y:S01]  /*10ef0*/  FADD.FTZ R2, R53, R2 ;  /* 0x0000000235027221 */ /* 0x000fe20000010000 */
[----:B----4-:R-:W-:Y:S01]  /*10f00*/  F2FP.BF16.PACK_AB R74, R43, R53 ;  /* 0x000000352b4a723e */ /* 0x010fe200000010ff */
[----:B------:R-:W3:Y:S01]  /*10f10*/  MUFU.EX2 R15, R19 ;  /* 0x00000013000f7308 */ /* 0x000ee20000000800 */
[----:B------:R-:W-:Y:S01]  /*10f20*/  F2FP.BF16.PACK_AB R8, R27, R36 ;  /* 0x000000241b08723e */ /* 0x000fe200000010ff */
[----:B------:R-:W-:-:S02]  /*10f30*/  FADD.FTZ R232, R43, R2 ;  /* 0x000000022be87221 */ /* 0x000fc40000010000 */
[----:B------:R-:W4:Y:S01]  /*10f40*/  LDSM.16.MT88.4 R40, [R204+0x4000] ;  /* 0x00400000cc28783b */ /* 0x000f220000004200 */
[----:B--2---:R-:W-:-:S03]  /*10f50*/  FADD.FTZ R3, R52, R3 ;  /* 0x0000000334037221 */ /* 0x004fc60000010000 */
[----:B------:R-:W2:Y:S01]  /*10f60*/  MUFU.EX2 R11, R21 ;  /* 0x00000015000b7308 */ /* 0x000ea20000000800 */
[C---:B------:R-:W-:Y:S01]  /*10f70*/  F2FP.BF16.PACK_AB R25, R17.reuse, R52 ;  /* 0x000000341119723e */ /* 0x040fe200000010ff */
[----:B------:R-:W-:-:S06]  /*10f80*/  FADD.FTZ R3, R17, R3 ;  /* 0x0000000311037221 */ /* 0x000fcc0000010000 */
[----:B------:R-:W1:Y:S01]  /*10f90*/  MUFU.EX2 R9, R23 ;  /* 0x0000001700097308 */ /* 0x000e620000000800 */
[----:B---3--:R-:W-:-:S04]  /*10fa0*/  FADD.FTZ R3, R15, R3 ;  /* 0x000000030f037221 */ /* 0x008fc80000010000 */
[C---:B--2---:R-:W-:Y:S01]  /*10fb0*/  FADD.FTZ R2, R11.reuse, R3 ;  /* 0x000000030b027221 */ /* 0x044fe20000010000 */
[----:B------:R-:W-:Y:S02]  /*10fc0*/  F2FP.BF16.PACK_AB R27, R11, R15 ;  /* 0x0000000f0b1b723e */ /* 0x000fe400000010ff */
[----:B------:R-:W-:Y:S01]  /*10fd0*/  MUFU.EX2 R17, R50 ;  /* 0x0000003200117308 */ /* 0x000fe20000000800 */
[----:B-1----:R-:W-:Y:S01]  /*10fe0*/  FADD.FTZ R2, R9, R2 ;  /* 0x0000000209027221 */ /* 0x002fe20000010000 */
[----:B------:R-:W-:-:S06]  /*10ff0*/  F2FP.BF16.PACK_AB R21, R4, R9 ;  /* 0x000000090415723e */ /* 0x000fcc00000010ff */
[----:B------:R-:W1:Y:S01]  /*11000*/  MUFU.EX2 R11, R48 ;  /* 0x00000030000b7308 */ /* 0x000e620000000800 */
[----:B------:R-:W-:Y:S01]  /*11010*/  FADD.FTZ R2, R4, R2 ;  /* 0x0000000204027221 */ /* 0x000fe20000010000 */
[----:B------:R-:W-:Y:S06]  /*11020*/  HMMA.16816.F32.BF16 R36, R28, R44, RZ ;  /* 0x0000002c1c24723c */ /* 0x000fec00000418ff */
[----:B------:R-:W2:Y:S08]  /*11030*/  MUFU.EX2 R9, R49 ;  /* 0x0000003100097308 */ /* 0x000eb00000000800 */
[----:B------:R-:W3:Y:S01]  /*11040*/  MUFU.EX2 R15, R59 ;  /* 0x0000003b000f7308 */ /* 0x000ee20000000800 */
[----:B-1----:R-:W-:-:S07]  /*11050*/  FADD.FTZ R2, R11, R2 ;  /* 0x000000020b027221 */ /* 0x002fce0000010000 */
[----:B------:R-:W-:Y:S01]  /*11060*/  MUFU.EX2 R19, R51 ;  /* 0x0000003300137308 */ /* 0x000fe20000000800 */
[C---:B--2---:R-:W-:Y:S01]  /*11070*/  FADD.FTZ R2, R9.reuse, R2 ;  /* 0x0000000209027221 */ /* 0x044fe20000010000 */
[----:B------:R-:W-:Y:S01]  /*11080*/  F2FP.BF16.PACK_AB R23, R9, R11 ;  /* 0x0000000b0917723e */ /* 0x000fe200000010ff */
[----:B----4-:R-:W-:Y:S02]  /*11090*/  HMMA.16816.F32.BF16 R148, R32, R40, R36 ;  /* 0x000000282094723c */ /* 0x010fe40000041824 */
[----:B------:R-:W-:-:S03]  /*110a0*/  FADD.FTZ R2, R17, R2 ;  /* 0x0000000211027221 */ /* 0x000fc60000010000 */
[----:B------:R-:W1:Y:S01]  /*110b0*/  MUFU.EX2 R40, R58 ;  /* 0x0000003a00287308 */ /* 0x000e620000000800 */
[C---:B---3--:R-:W-:Y:S01]  /*110c0*/  FADD.FTZ R2, R15.reuse, R2 ;  /* 0x000000020f027221 */ /* 0x048fe20000010000 */
[----:B------:R-:W-:Y:S01]  /*110d0*/  F2FP.BF16.PACK_AB R17, R15, R17 ;  /* 0x000000110f11723e */ /* 0x000fe200000010ff */
[----:B------:R-:W-:Y:S05]  /*110e0*/  HMMA.16816.F32.BF16 R36, R28, R46, RZ ;  /* 0x0000002e1c24723c */ /* 0x000fea00000418ff */
[----:B------:R-:W2:Y:S01]  /*110f0*/  MUFU.EX2 R4, R61 ;  /* 0x0000003d00047308 */ /* 0x000ea20000000800 */
[----:B-1----:R-:W-:-:S07]  /*11100*/  FADD.FTZ R2, R40, R2 ;  /* 0x0000000228027221 */ /* 0x002fce0000010000 */
[----:B------:R-:W1:Y:S01]  /*11110*/  MUFU.EX2 R3, R62 ;  /* 0x0000003e00037308 */ /* 0x000e620000000800 */
[C---:B------:R-:W-:Y:S01]  /*11120*/  FADD.FTZ R2, R19.reuse, R2 ;  /* 0x0000000213027221 */ /* 0x040fe20000010000 */
[----:B------:R-:W-:-:S03]  /*11130*/  F2FP.BF16.PACK_AB R19, R19, R40 ;  /* 0x000000281313723e */ /* 0x000fc600000010ff */
[----:B--2---:R-:W-:-:S03]  /*11140*/  FADD.FTZ R2, R4, R2 ;  /* 0x0000000204027221 */ /* 0x004fc60000010000 */
[----:B------:R-:W-:Y:S03]  /*11150*/  MUFU.EX2 R11, R67 ;  /* 0x00000043000b7308 */ /* 0x000fe60000000800 */
[----:B------:R-:W-:Y:S01]  /*11160*/  HMMA.16816.F32.BF16 R132, R32, R42, R36 ;  /* 0x0000002a2084723c */ /* 0x000fe20000041824 */
[----:B------:R-:W2:Y:S01]  /*11170*/  LDSM.16.MT88.4 R36, [R203+0x3800] ;  /* 0x00380000cb24783b */ /* 0x000ea20000004200 */
[----:B-1----:R-:W-:-:S03]  /*11180*/  F2FP.BF16.PACK_AB R9, R3, R4 ;  /* 0x000000040309723e */ /* 0x002fc600000010ff */
[----:B------:R-:W-:Y:S01]  /*11190*/  MUFU.EX2 R45, R64 ;  /* 0x00000040002d7308 */ /* 0x000fe20000000800 */
[----:B------:R-:W-:-:S07]  /*111a0*/  FADD.FTZ R2, R3, R2 ;  /* 0x0000000203027221 */ /* 0x000fce0000010000 */
[----:B------:R-:W-:Y:S08]  /*111b0*/  MUFU.EX2 R4, R65 ;  /* 0x0000004100047308 */ /* 0x000ff00000000800 */
[----:B------:R-:W1:Y:S08]  /*111c0*/  MUFU.EX2 R15, R68 ;  /* 0x00000044000f7308 */ /* 0x000e700000000800 */
[----:B------:R-:W3:Y:S08]  /*111d0*/  MUFU.EX2 R44, R63 ;  /* 0x0000003f002c7308 */ /* 0x000ef00000000800 */
[----:B------:R-:W4:Y:S01]  /*111e0*/  MUFU.EX2 R3, R60 ;  /* 0x0000003c00037308 */ /* 0x000f220000000800 */
[----:B-1----:R-:W-:Y:S01]  /*111f0*/  FADD.FTZ R2, R15, R2 ;  /* 0x000000020f027221 */ /* 0x002fe20000010000 */
[----:B--2---:R-:W-:Y:S03]  /*11200*/  HMMA.16816.F32.BF16 R40, R28, R36, RZ ;  /* 0x000000241c28723c */ /* 0x004fe600000418ff */
[C---:B------:R-:W-:Y:S01]  /*11210*/  FADD.FTZ R2, R11.reuse, R2 ;  /* 0x000000020b027221 */ /* 0x040fe20000010000 */
[----:B------:R-:W-:-:S02]  /*11220*/  F2FP.BF16.PACK_AB R11, R11, R15 ;  /* 0x0000000f0b0b723e */ /* 0x000fc400000010ff */
[C---:B---3--:R-:W-:Y:S01]  /*11230*/  F2FP.BF16.PACK_AB R73, R44.reuse, R45 ;  /* 0x0000002d2c49723e */ /* 0x048fe200000010ff */
[----:B------:R-:W-:Y:S01]  /*11240*/  FADD.FTZ R2, R45, R2 ;  /* 0x000000022d027221 */ /* 0x000fe20000010000 */
[----:B------:R-:W-:Y:S01]  /*11250*/  HMMA.16816.F32.BF16 R36, R28, R38, RZ ;  /* 0x000000261c24723c */ /* 0x000fe200000418ff */
[----:B------:R-:W1:Y:S02]  /*11260*/  LDSM.16.MT88.4 R28, [R203+0x4000] ;  /* 0x00400000cb1c783b */ /* 0x000e640000004200 */
[----:B------:R-:W-:Y:S01]  /*11270*/  FADD.FTZ R2, R44, R2 ;  /* 0x000000022c027221 */ /* 0x000fe20000010000 */
[----:B----4-:R-:W-:-:S03]  /*11280*/  F2FP.BF16.PACK_AB R75, R3, R4 ;  /* 0x00000004034b723e */ /* 0x010fc600000010ff */
[----:B------:R-:W-:-:S04]  /*11290*/  FADD.FTZ R2, R4, R2 ;  /* 0x0000000204027221 */ /* 0x000fc80000010000 */
[----:B------:R-:W-:-:S05]  /*112a0*/  FADD.FTZ R247, R3, R2 ;  /* 0x0000000203f77221 */ /* 0x000fca0000010000 */
[C---:B-1----:R-:W-:Y:S08]  /*112b0*/  HMMA.16816.F32.BF16 R84, R32.reuse, R28, R40 ;  /* 0x0000001c2054723c */ /* 0x042ff00000041828 */
[----:B------:R-:W-:Y:S01]  /*112c0*/  HMMA.16816.F32.BF16 R40, R32, R30, R36 ;  /* 0x0000001e2028723c */ /* 0x000fe20000041824 */
[----:B------:R-:W1:Y:S04]  /*112d0*/  LDSM.16.MT88.4 R28, [R201+0x1000] ;  /* 0x00100000c91c783b */ /* 0x000e680000004200 */
[----:B------:R-:W2:Y:S04]  /*112e0*/  LDSM.16.MT88.4 R32, [R202+0x1000] ;  /* 0x00100000ca20783b */ /* 0x000ea80000004200 */
[----:B------:R-:W3:Y:S01]  /*112f0*/  LDSM.16.MT88.4 R36, [R202+0x4800] ;  /* 0x00480000ca24783b */ /* 0x000ee20000004200 */
[C---:B-1----:R-:W-:Y:S08]  /*11300*/  HMMA.16816.F32.BF16 R64, R24.reuse, R28, R136 ;  /* 0x0000001c1840723c */ /* 0x042ff00000041888 */
[C---:B------:R-:W-:Y:S01]  /*11310*/  HMMA.16816.F32.BF16 R56, R24.reuse, R30, R156 ;  /* 0x0000001e1838723c */ /* 0x040fe2000004189c */
[----:B------:R-:W1:Y:S07]  /*11320*/  LDSM.16.MT88.4 R28, [R204+0x1000] ;  /* 0x00100000cc1c783b */ /* 0x000e6e0000004200 */
[C---:B--2---:R-:W-:Y:S08]  /*11330*/  HMMA.16816.F32.BF16 R48, R24.reuse, R32, R128 ;  /* 0x000000201830723c */ /* 0x044ff00000041880 */
[C---:B------:R-:W-:Y:S01]  /*11340*/  HMMA.16816.F32.BF16 R68, R24.reuse, R34, R152 ;  /* 0x000000221844723c */ /* 0x040fe20000041898 */
[----:B------:R-:W2:Y:S07]  /*11350*/  LDSM.16.MT88.4 R32, [R203+0x1000] ;  /* 0x00100000cb20783b */ /* 0x000eae0000004200 */
[C---:B---3--:R-:W-:Y:S08]  /*11360*/  HMMA.16816.F32.BF16 R108, R24.reuse, R36, R108 ;  /* 0x00000024186c723c */ /* 0x048ff0000004186c */
[C---:B------:R-:W-:Y:S01]  /*11370*/  HMMA.16816.F32.BF16 R120, R24.reuse, R38, R120 ;  /* 0x000000261878723c */ /* 0x040fe20000041878 */
[----:B------:R-:W-:Y:S07]  /*11380*/  LDSM.16.MT88.4 R36, [R203+0x1800] ;  /* 0x00180000cb24783b */ /* 0x000fee0000004200 */
        /* <DEDUP_REMOVED lines=11> */
[----:B------:R-:W-:Y:S07]  /*11440*/  LDSM.16.MT88.4 R32, [R202+0x5000] ;  /* 0x00500000ca20783b */ /* 0x000fee0000004200 */
[C---:B-1----:R-:W-:Y:S08]  /*11450*/  HMMA.16816.F32.BF16 R124, R24.reuse, R28, R84 ;  /* 0x0000001c187c723c */ /* 0x042ff00000041854 */
[----:B------:R-:W-:Y:S01]  /*11460*/  HMMA.16816.F32.BF16 R128, R24, R30, R40 ;  /* 0x0000001e1880723c */ /* 0x000fe20000041828 */
[----:B------:R-:W1:Y:S04]  /*11470*/  LDSM.16.MT88.4 R24, [R201+0x1800] ;  /* 0x00180000c918783b */ /* 0x000e680000004200 */
[----:B------:R-:W2:Y:S03]  /*11480*/  LDSM.16.MT88.4 R28, [R202+0x1800] ;  /* 0x00180000ca1c783b */ /* 0x000ea60000004200 */
[C---:B-1----:R-:W-:Y:S08]  /*11490*/  HMMA.16816.F32.BF16 R116, R20.reuse, R24, R64 ;  /* 0x000000181474723c */ /* 0x042ff00000041840 */
        /* <DEDUP_REMOVED lines=8> */
[C---:B------:R-:W-:Y:S08]  /*11520*/  HMMA.16816.F32.BF16 R64, R20.reuse, R32, R108 ;  /* 0x000000201440723c */ /* 0x040ff0000004186c */
[C---:B-1----:R-:W-:Y:S08]  /*11530*/  HMMA.16816.F32.BF16 R136, R20.reuse, R24, R60 ;  /* 0x000000181488723c */ /* 0x042ff0000004183c */
[C---:B------:R-:W-:Y:S01]  /*11540*/  HMMA.16816.F32.BF16 R88, R20.reuse, R26, R52 ;  /* 0x0000001a1458723c */ /* 0x040fe20000041834 */
[----:B------:R-:W1:Y:S07]  /*11550*/  LDSM.16.MT88.4 R24, [R201+0x5000] ;  /* 0x00500000c918783b */ /* 0x000e6e0000004200 */
[C---:B------:R-:W-:Y:S01]  /*11560*/  HMMA.16816.F32.BF16 R60, R20.reuse, R34, R120 ;  /* 0x00000022143c723c */ /* 0x040fe20000041878 */
[----:B------:R-:W4:Y:S07]  /*11570*/  LDSM.16.MT88.4 R32, [R201+0x5800] ;  /* 0x00580000c920783b */ /* 0x000f2e0000004200 */
[----:B--2---:R-:W-:Y:S01]  /*11580*/  HMMA.16816.F32.BF16 R48, R20, R28, R124 ;  /* 0x0000001c1430723c */ /* 0x004fe2000004187c */
[----:B------:R-:W-:Y:S07]  /*11590*/  LDSM.16.MT88.4 R124, [R202+0x3000] ;  /* 0x00300000ca7c783b */ /* 0x000fee0000004200 */
[C---:B---3--:R-:W-:Y:S08]  /*115a0*/  HMMA.16816.F32.BF16 R96, R16.reuse, R36, R96 ;  /* 0x000000241060723c */ /* 0x048ff00000041860 */
[----:B------:R-:W-:Y:S08]  /*115b0*/  HMMA.16816.F32.BF16 R92, R16, R38, R152 ;  /* 0x00000026105c723c */ /* 0x000ff00000041898 */
[C---:B-1----:R-:W-:Y:S08]  /*115c0*/  HMMA.16816.F32.BF16 R40, R20.reuse, R24, R100 ;  /* 0x000000181428723c */ /* 0x042ff00000041864 */
[C---:B------:R-:W-:Y:S01]  /*115d0*/  HMMA.16816.F32.BF16 R84, R20.reuse, R26, R104 ;  /* 0x0000001a1454723c */ /* 0x040fe20000041868 */
[----:B------:R-:W1:Y:S07]  /*115e0*/  LDSM.16.MT88.4 R24, [R204+0x5000] ;  /* 0x00500000cc18783b */ /* 0x000e6e0000004200 */
[----:B------:R-:W-:Y:S01]  /*115f0*/  HMMA.16816.F32.BF16 R100, R20, R30, R128 ;  /* 0x0000001e1464723c */ /* 0x000fe20000041880 */
[----:B------:R-:W-:Y:S11]  /*11600*/  LDSM.16.MT88.4 R28, [R203+0x5800] ;  /* 0x00580000cb1c783b */ /* 0x000ff60000004200 */
[----:B------:R-:W-:Y:S04]  /*11610*/  @!UPT UIADD3 URZ, URZ, URZ, URZ ;  /* 0x0000003f3f3ff290 */ /* 0x000fe8000fffe03f */
[----:B----4-:R-:W-:Y:S08]  /*11620*/  HMMA.16816.F32.BF16 R84, R16, R34, R84 ;  /* 0x000000221054723c */ /* 0x010ff00000041854 */
[C---:B-1----:R-:W-:Y:S08]  /*11630*/  HMMA.16816.F32.BF16 R52, R20.reuse, R24, R148 ;  /* 0x000000181434723c */ /* 0x042ff00000041894 */
[----:B------:R-:W-:Y:S01]  /*11640*/  HMMA.16816.F32.BF16 R68, R20, R26, R132 ;  /* 0x0000001a1444723c */ /* 0x000fe20000041884 */
[----:B------:R-:W1:Y:S04]  /*11650*/  LDSM.16.MT88.4 R24, [R201+0x2000] ;  /* 0x00200000c918783b */ /* 0x000e680000004200 */
[----:B------:R-:W2:Y:S04]  /*11660*/  LDSM.16.MT88.4 R20, [R203+0x2000] ;  /* 0x00200000cb14783b */ /* 0x000ea80000004200 */
[----:B------:R-:W-:Y:S01]  /*11670*/  LDSM.16.MT88.4 R132, [R201+0x3000] ;  /* 0x00300000c984783b */ /* 0x000fe20000004200 */
        /* <DEDUP_REMOVED lines=9> */
[C---:B------:R-:W-:Y:S01]  /*11710*/  HMMA.16816.F32.BF16 R120, R16.reuse, R24, R136 ;  /* 0x000000181078723c */ /* 0x040fe20000041888 */
[----:B------:R-:W3:Y:S07]  /*11720*/  LDSM.16.MT88.4 R24, [R202+0x5800] ;  /* 0x00580000ca18783b */ /* 0x000eee0000004200 */
[----:B------:R-:W-:Y:S01]  /*11730*/  HMMA.16816.F32.BF16 R44, R16, R30, R100 ;  /* 0x0000001e102c723c */ /* 0x000fe20000041864 */
[----:B------:R-:W-:Y:S11]  /*11740*/  LDSM.16.MT88.4 R100, [R201+0x6800] ;  /* 0x00680000c964783b */ /* 0x000ff60000004200 */
[----:B------:R-:W-:Y:S04]  /*11750*/  @!UPT UIADD3 URZ, URZ, URZ, URZ ;  /* 0x0000003f3f3ff290 */ /* 0x000fe8000fffe03f */
[C---:B--2---:R-:W-:Y:S08]  /*11760*/  HMMA.16816.F32.BF16 R120, R8.reuse, R32, R120 ;  /* 0x000000200878723c */ /* 0x044ff00000041878 */
[----:B------:R-:W-:Y:S01]  /*11770*/  HMMA.16816.F32.BF16 R32, R8, R34, R108 ;  /* 0x000000220820723c */ /* 0x000fe2000004186c */
[----:B------:R-:W-:Y:S07]  /*11780*/  LDSM.16.MT88.4 R108, [R203+0x3000] ;  /* 0x00300000cb6c783b */ /* 0x000fee0000004200 */
[C---:B-1----:R-:W-:Y:S08]  /*11790*/  HMMA.16816.F32.BF16 R36, R16.reuse, R20, R52 ;  /* 0x000000141024723c */ /* 0x042ff00000041834 */
[C---:B------:R-:W-:Y:S01]  /*117a0*/  HMMA.16816.F32.BF16 R68, R16.reuse, R22, R68 ;  /* 0x000000161044723c */ /* 0x040fe20000041844 */
[----:B------:R-:W1:Y:S07]  /*117b0*/  LDSM.16.MT88.4 R20, [R202+0x2800] ;  /* 0x00280000ca14783b */ /* 0x000e6e0000004200 */
[C---:B---3--:R-:W-:Y:S08]  /*117c0*/  HMMA.16816.F32.BF16 R64, R16.reuse, R24, R64 ;  /* 0x000000181040723c */ /* 0x048ff00000041840 */
[C---:B------:R-:W-:Y:S01]  /*117d0*/  HMMA.16816.F32.BF16 R60, R16.reuse, R26, R60 ;  /* 0x0000001a103c723c */ /* 0x040fe2000004183c */
[----:B------:R-:W2:Y:S07]  /*117e0*/  LDSM.16.MT88.4 R24, [R201+0x2800] ;  /* 0x00280000c918783b */ /* 0x000eae0000004200 */
[----:B------:R-:W-:Y:S01]  /*117f0*/  HMMA.16816.F32.BF16 R52, R16, R28, R48 ;  /* 0x0000001c1034723c */ /* 0x000fe20000041830 */
[----:B------:R-:W3:Y:S04]  /*11800*/  LDSM.16.MT88.4 R16, [R202+0x6000] ;  /* 0x00600000ca10783b */ /* 0x000ee80000004200 */
[----:B------:R-:W4:Y:S03]  /*11810*/  LDSM.16.MT88.4 R28, [R204+0x6000] ;  /* 0x00600000cc1c783b */ /* 0x000f260000004200 */
[C---:B-1----:R-:W-:Y:S08]  /*11820*/  HMMA.16816.F32.BF16 R128, R8.reuse, R20, R96 ;  /* 0x000000140880723c */ /* 0x042ff00000041860 */
[C---:B------:R-:W-:Y:S01]  /*11830*/  HMMA.16816.F32.BF16 R48, R8.reuse, R22, R92 ;  /* 0x000000160830723c */ /* 0x040fe2000004185c */
[----:B------:R-:W1:Y:S04]  /*11840*/  LDSM.16.MT88.4 R20, [R201+0x6000] ;  /* 0x00600000c914783b */ /* 0x000e680000004200 */
[----:B------:R-:W-:Y:S03]  /*11850*/  LDSM.16.MT88.4 R92, [R202+0x6800] ;  /* 0x00680000ca5c783b */ /* 0x000fe60000004200 */
[C---:B--2---:R-:W-:Y:S01]  /*11860*/  HMMA.16816.F32.BF16 R136, R8.reuse, R24, R116 ;  /* 0x000000180888723c */ /* 0x044fe20000041874 */
[----:B------:R-:W-:Y:S07]  /*11870*/  LDSM.16.MT88.4 R116, [R204+0x3000] ;  /* 0x00300000cc74783b */ /* 0x000fee0000004200 */
[C---:B------:R-:W-:Y:S01]  /*11880*/  HMMA.16816.F32.BF16 R40, R8.reuse, R26, R112 ;  /* 0x0000001a0828723c */ /* 0x040fe20000041870 */
[----:B------:R-:W2:Y:S07]  /*11890*/  LDSM.16.MT88.4 R24, [R203+0x2800] ;  /* 0x00280000cb18783b */ /* 0x000eae0000004200 */
[C---:B---3--:R-:W-:Y:S08]  /*118a0*/  HMMA.16816.F32.BF16 R64, R8.reuse, R16, R64 ;  /* 0x000000100840723c */ /* 0x048ff00000041840 */
[C---:B------:R-:W-:Y:S01]  /*118b0*/  HMMA.16816.F32.BF16 R60, R8.reuse, R18, R60 ;  /* 0x00000012083c723c */ /* 0x040fe2000004183c */
[----:B------:R-:W3:Y:S07]  /*118c0*/  LDSM.16.MT88.4 R16, [R203+0x6000] ;  /* 0x00600000cb10783b */ /* 0x000eee0000004200 */
[C---:B----4-:R-:W-:Y:S08]  /*118d0*/  HMMA.16816.F32.BF16 R36, R8.reuse, R28, R36 ;  /* 0x0000001c0824723c */ /* 0x050ff00000041824 */
[C---:B-1----:R-:W-:Y:S08]  /*118e0*/  HMMA.16816.F32.BF16 R56, R8.reuse, R20, R56 ;  /* 0x000000140838723c */ /* 0x042ff00000041838 */
[C---:B------:R-:W-:Y:S01]  /*118f0*/  HMMA.16816.F32.BF16 R20, R8.reuse, R22, R84 ;  /* 0x000000160814723c */ /* 0x040fe20000041854 */
[----:B------:R-:W1:Y:S07]  /*11900*/  LDSM.16.MT88.4 R84, [R204+0x6800] ;  /* 0x00680000cc54783b */ /* 0x000e6e0000004200 */
[C---:B--2---:R-:W-:Y:S08]  /*11910*/  HMMA.16816.F32.BF16 R104, R8.reuse, R24, R104 ;  /* 0x000000180868723c */ /* 0x044ff00000041868 */
[C---:B------:R-:W-:Y:S08]  /*11920*/  HMMA.16816.F32.BF16 R88, R8.reuse, R26, R88 ;  /* 0x0000001a0858723c */ /* 0x040ff00000041858 */
[C---:B------:R-:W-:Y:S08]  /*11930*/  HMMA.16816.F32.BF16 R68, R8.reuse, R30, R68 ;  /* 0x0000001e0844723c */ /* 0x040ff00000041844 */
[C---:B---3--:R-:W-:Y:S08]  /*11940*/  HMMA.16816.F32.BF16 R52, R8.reuse, R16, R52 ;  /* 0x000000100834723c */ /* 0x048ff00000041834 */
[----:B------:R-:W-:Y:S01]  /*11950*/  HMMA.16816.F32.BF16 R44, R8, R18, R44 ;  /* 0x00000012082c723c */ /* 0x000fe2000004182c */
[----:B------:R-:W2:Y:S07]  /*11960*/  LDSM.16.MT88.4 R8, [R203+0x6800] ;  /* 0x00680000cb08783b */ /* 0x000eae0000004200 */
[C---:B------:R-:W-:Y:S08]  /*11970*/  HMMA.16816.F32.BF16 R112, R72.reuse, R108, R104 ;  /* 0x0000006c4870723c */ /* 0x040ff00000041868 */
        /* <DEDUP_REMOVED lines=13> */
[C---:B--2---:R-:W-:Y:S08]  /*11a50*/  HMMA.16816.F32.BF16 R68, R72.reuse, R8, R52 ;  /* 0x000000084844723c */ /* 0x044ff00000041834 */
[----:B------:R-:W-:Y:S01]  /*11a60*/  HMMA.16816.F32.BF16 R72, R72, R10, R44 ;  /* 0x0000000a4848723c */ /* 0x000fe2000004182c */
[----:B------:R-:W-:Y:S07]  /*11a70*/  @!UPT UIADD3 URZ, URZ, URZ, URZ ;  /* 0x0000003f3f3ff290 */ /* 0x000fee000fffe03f */
[----:B------:R-:W-:Y:S11]  /*11a80*/  @!P0 BRA `(.L_x_443) ;  /* 0x00003e5000008947 */ /* 0x000ff60003800000 */
.L_x_458:
[----:B------:R-:W2:Y:S01]  /*11a90*/  LDL.64 R10, [R1] ;  /* 0x00000000010a7983 */ /* 0x000ea20000100a00 */
[----:B------:R-:W-:Y:S04]  /*11aa0*/  DEPBAR.LE SB0, 0x0 ;  /* 0x000080000000791a */ /* 0x000fe80000000000 */
[----:B------:R-:W-:Y:S01]  /*11ab0*/  WARPSYNC 0xffffffff ;  /* 0xffffffff00007948 */ /* 0x000fe20003800000 */
[----:B------:R-:W-:Y:S01]  /*11ac0*/  BAR.SYNC.DEFER_BLOCKING 0x0 ;  /* 0x0000000000007b1d */ /* 0x000fe20000010000 */
[----:B------:R-:W-:Y:S01]  /*11ad0*/  SHF.R.S32.HI R2, RZ, 0x1f, R225 ;  /* 0x0000001fff027819 */ /* 0x000fe200000114e1 */
[----:B------:R-:W-:Y:S01]  /*11ae0*/  IMAD.MOV.U32 R15, RZ, RZ, R6 ;  /* 0x000000ffff0f7224 */ /* 0x000fe200078e0006 */
[----:B------:R-:W-:Y:S02]  /*11af0*/  LOP3.LUT P0, RZ, R82, 0x2, RZ, 0xc0, !PT ;  /* 0x0000000252ff7812 */ /* 0x000fe4000780c0ff */
[----:B------:R-:W-:Y:S01]  /*11b00*/  SHF.R.S32.HI R8, RZ, 0x1f, R224 ;  /* 0x0000001fff087819 */ /* 0x000fe200000114e0 */
[----:B------:R-:W-:Y:S01]  /*11b10*/  IMAD R4, R2, c[0x0][0x208], RZ ;  /* 0x0000820002047a24 */ /* 0x000fe200078e02ff */
[----:B------:R-:W-:Y:S01]  /*11b20*/  ISETP.GE.AND P3, PT, R212, c[0x0][0x1d4], PT ;  /* 0x00007500d4007a0c */ /* 0x000fe20003f66270 */
[C---:B------:R-:W-:Y:S04]  /*11b30*/  IMAD.WIDE.U32 R2, R225.reuse, c[0x0][0x208], RZ ;  /* 0x00008200e1027a25 */ /* 0x040fe800078e00ff */
[----:B------:R-:W-:Y:S04]  /*11b40*/  IMAD R4, R225, c[0x0][0x20c], R4 ;  /* 0x00008300e1047a24 */ /* 0x000fe800078e0204 */
[----:B------:R-:W-:Y:S02]  /*11b50*/  IMAD.IADD R3, R3, 0x1, R4 ;  /* 0x0000000103037824 */ /* 0x000fe400078e0204 */
[----:B------:R-:W-:Y:S02]  /*11b60*/  IMAD R4, R8, c[0x0][0x218], RZ ;  /* 0x0000860008047a24 */ /* 0x000fe400078e02ff */
[----:B------:R-:W-:Y:S01]  /*11b70*/  IMAD.WIDE.U32 R8, R224, c[0x0][0x218], R2 ;  /* 0x00008600e0087a25 */ /* 0x000fe200078e0002 */
[C---:B------:R-:W-:Y:S02]  /*11b80*/  IADD3 R2, R200.reuse, 0x20, RZ ;  /* 0x00000020c8027810 */ /* 0x040fe40007ffe0ff */
[----:B------:R-:W-:Y:S01]  /*11b90*/  @P0 IADD3 R2, R200, -0x20, RZ ;  /* 0xffffffe0c8020810 */ /* 0x000fe20007ffe0ff */
[----:B------:R1:W3:Y:S01]  /*11ba0*/  LDSM.16.M88.4 R16, [R200] ;  /* 0x00000000c810783b */ /* 0x0002e20000000200 */
[----:B------:R-:W-:Y:S03]  /*11bb0*/  IMAD R4, R224, c[0x0][0x21c], R4 ;  /* 0x00008700e0047a24 */ /* 0x000fe600078e0204 */
        /* <DEDUP_REMOVED lines=12> */
[----:B------:R1:W1:Y:S01]  /*11c80*/  LDSM.16.M88.4 R64, [R200+0x3000] ;  /* 0x00300000c840783b */ /* 0x0002620000000200 */
[----:B--2---:R-:W-:Y:S04]  /*11c90*/  IADD3 R3, P1, R10, R8, RZ ;  /* 0x000000080a037210 */ /* 0x004fe80007f3e0ff */
[----:B------:R-:W-:Y:S02]  /*11ca0*/  IADD3.X R4, R251, R9, R4, P1, !PT ;  /* 0x00000009fb047210 */ /* 0x000fe40000ffe404 */
[C---:B------:R-:W-:Y:S04]  /*11cb0*/  LEA R8, P0, R3.reuse, c[0x0][0x1f8], 0x1 ;  /* 0x00007e0003087a11 */ /* 0x040fe800078008ff */
[----:B------:R-:W-:Y:S01]  /*11cc0*/  LEA.HI.X R4, R3, c[0x0][0x1fc], R4, 0x1, P0 ;  /* 0x00007f0003047a11 */ /* 0x000fe200000f0c04 */
[----:B------:R-:W-:-:S06]  /*11cd0*/  BRA.DIV ~URZ, `(.L_x_444) ;  /* 0x000084c27f007947 */ /* 0x000fcc000b800000 */
[----:B-1-34-:R1:W2:Y:S02]  /*11ce0*/  SHFL.IDX PT, R3, R4, RZ, 0x181f ;  /* 0x00181fff04037589 */ /* 0x01a2a400000e0000 */
.L_x_531:
[----:B------:R-:W3:Y:S01]  /*11cf0*/  SHFL.IDX PT, R2, R8, RZ, 0x181f ;  /* 0x00181fff08027589 */ /* 0x000ee200000e0000 */
[----:B------:R-:W-:Y:S01]  /*11d00*/  LOP3.LUT P1, RZ, R236, 0x2, RZ, 0xc0, !PT ;  /* 0x00000002ecff7812 */ /* 0x000fe2000782c0ff */
[----:B------:R-:W-:Y:S01]  /*11d10*/  BSSY B0, `(.L_x_445) ;  /* 0x0000035000007945 */ /* 0x000fe20003800000 */
[----:B------:R-:W-:Y:S01]  /*11d20*/  SEL R211, RZ, 0x10, P3 ;  /* 0x00000010ffd37807 */ /* 0x000fe20001800000 */
[----:B------:R-:W4:Y:S01]  /*11d30*/  SHFL.IDX PT, R9, R8, 0x1, 0x181f ;  /* 0x00381f0008097f89 */ /* 0x000f2200000e0000 */
[----:B------:R-:W-:Y:S03]  /*11d40*/  SEL R210, RZ, 0x10, P1 ;  /* 0x00000010ffd27807 */ /* 0x000fe60000800000 */
[----:B------:R-:W5:Y:S01]  /*11d50*/  S2R R20, SR_TID.X ;  /* 0x0000000000147919 */ /* 0x000f620000002100 */
[----:B------:R-:W-:Y:S02]  /*11d60*/  ISETP.NE.U32.AND P2, PT, R210, RZ, PT ;  /* 0x000000ffd200720c */ /* 0x000fe40003f45070 */
[CC--:B---3--:R-:W-:Y:S05]  /*11d70*/  IADD3 R10, P0, R2.reuse, R216.reuse, RZ ;  /* 0x000000d8020a7210 */ /* 0x0c8fea0007f1e0ff */
[C-C-:B--2---:R-:W-:Y:S01]  /*11d80*/  IMAD.X R11, R3.reuse, 0x1, R217.reuse, P0 ;  /* 0x00000001030b7824 */ /* 0x144fe200000e06d9 */
[-C--:B------:R-:W-:Y:S04]  /*11d90*/  IADD3 R2, P0, R2, R219.reuse, RZ ;  /* 0x000000db02027210 */ /* 0x080fe80007f1e0ff */
[----:B------:R-:W-:Y:S01]  /*11da0*/  @!PT LDS RZ, [RZ] ;  /* 0x00000000fffff984 */ /* 0x000fe20000000800 */
[----:B------:R2:W-:Y:S01]  /*11db0*/  LDGSTS.E.BYPASS.LTC128B.128 [R213+0x100], [R10.64], !P1 ;  /* 0x001000000ad57fae */ /* 0x0005e2000c901d48 */
[--C-:B------:R-:W-:Y:S05]  /*11dc0*/  IMAD.X R3, R3, 0x1, R218.reuse, P0 ;  /* 0x0000000103037824 */ /* 0x100fea00000e06da */
[----:B------:R4:W-:Y:S04]  /*11dd0*/  LDGSTS.E.BYPASS.LTC128B.128 [R213+0x3900], [R2.64], !P3 ;  /* 0x0390000002d57fae */ /* 0x0009e8000d901d48 */
[----:B--2---:R-:W2:Y:S01]  /*11de0*/  SHFL.IDX PT, R10, R4, 0x1, 0x181f ;  /* 0x00381f00040a7f89 */ /* 0x004ea200000e0000 */
[C---:B----4-:R-:W-:Y:S05]  /*11df0*/  IADD3 R2, P0, R9.reuse, R216, RZ ;  /* 0x000000d809027210 */ /* 0x050fea0007f1e0ff */
[C-C-:B--2---:R-:W-:Y:S05]  /*11e00*/  IMAD.X R3, R10.reuse, 0x1, R217.reuse, P0 ;  /* 0x000000010a037824 */ /* 0x144fea00000e06d9 */
        /* <DEDUP_REMOVED lines=8> */
[-C--:B--2---:R-:W-:Y:S04]  /*11e90*/  IADD3 R2, P1, P0, R2, R9.reuse, R216 ;  /* 0x0000000902027210 */ /* 0x084fe8000783e0d8 */
[-C--:B---3--:R-:W-:Y:S05]  /*11ea0*/  IADD3.X R3, RZ, R10.reuse, R217, P1, P0 ;  /* 0x0000000aff037210 */ /* 0x088fea0000fe04d9 */
[----:B------:R2:W-:Y:S01]  /*11eb0*/  LDGSTS.E.BYPASS.LTC128B.128.ZFILL [R213+0x2100], [R2.64], P2 ;  /* 0x0210000002d57fae */ /* 0x0005e20009141d48 */
[C---:B------:R-:W-:Y:S02]  /*11ec0*/  ISETP.NE.U32.AND P2, PT, R211.reuse, RZ, PT ;  /* 0x000000ffd300720c */ /* 0x040fe40003f45070 */
[----:B--2---:R-:W-:Y:S04]  /*11ed0*/  IADD3 R2, -R211, 0x10, RZ ;  /* 0x00000010d3027810 */ /* 0x004fe80007ffe1ff */
[----:B------:R-:W-:Y:S04]  /*11ee0*/  LOP3.LUT R2, R2, 0xf, RZ, 0xc0, !PT ;  /* 0x0000000f02027812 */ /* 0x000fe800078ec0ff */
[----:B------:R-:W-:Y:S04]  /*11ef0*/  IADD3 R2, P1, P0, R2, R9, R219 ;  /* 0x0000000902027210 */ /* 0x000fe8000783e0db */
[----:B------:R-:W-:Y:S02]  /*11f00*/  IADD3.X R3, RZ, R10, R218, P1, P0 ;  /* 0x0000000aff037210 */ /* 0x000fe40000fe04da */
[----:B-----5:R-:W-:Y:S03]  /*11f10*/  ISETP.GT.AND P0, PT, R20, 0x7f, PT ;  /* 0x0000007f1400780c */ /* 0x020fe60003f04270 */
[----:B------:R2:W-:Y:S10]  /*11f20*/  LDGSTS.E.BYPASS.LTC128B.128.ZFILL [R213+0x5900], [R2.64], P2 ;  /* 0x0590000002d57fae */ /* 0x0005f40009141d48 */
[----:B------:R-:W-:-:S05]  /*11f30*/  @P0 BRA `(.L_x_446) ;  /* 0x0000012000000947 */ /* 0x000fca0003800000 */
[----:B------:R-:W-:-:S05]  /*11f40*/  BRA.DIV ~URZ, `(.L_x_447) ;  /* 0x000082c27f007947 */ /* 0x000fca000b800000 */
[----:B------:R3:W4:Y:S04]  /*11f50*/  SHFL.IDX PT, R9, R4, 0x3, 0x181f ;  /* 0x00781f0004097f89 */ /* 0x00072800000e0000 */
[----:B-1----:R3:W1:Y:S02]  /*11f60*/  SHFL.IDX PT, R4, R8, 0x3, 0x181f ;  /* 0x00781f0008047f89 */ /* 0x00266400000e0000 */
.L_x_532:
[C---:B--2---:R-:W-:Y:S02]  /*11f70*/  IADD3 R2, -R210.reuse, 0x10, RZ ;  /* 0x00000010d2027810 */ /* 0x044fe40007ffe1ff */
[----:B------:R-:W-:Y:S02]  /*11f80*/  ISETP.NE.U32.AND P0, PT, R210, RZ, PT ;  /* 0x000000ffd200720c */ /* 0x000fe40003f05070 */
[----:B------:R-:W-:Y:S04]  /*11f90*/  LOP3.LUT R2, R2, 0xf, RZ, 0xc0, !PT ;  /* 0x0000000f02027812 */ /* 0x000fe800078ec0ff */
[-C--:B-1----:R-:W-:Y:S04]  /*11fa0*/  IADD3 R2, P2, P1, R2, R4.reuse, R216 ;  /* 0x0000000402027210 */ /* 0x082fe8000795e0d8 */
[-C--:B----4-:R-:W-:Y:S05]  /*11fb0*/  IADD3.X R3, RZ, R9.reuse, R217, P2, P1 ;  /* 0x00000009ff037210 */ /* 0x090fea00017e24d9 */
        /* <DEDUP_REMOVED lines=10> */
.L_x_446:
[----:B------:R-:W-:Y:S05]  /*12060*/  BSYNC B0 ;  /* 0x0000000000007941 */ /* 0x000fea0003800000 */
.L_x_445:
[----:B------:R-:W0:Y:S01]  /*12070*/  LDGDEPBAR ;  /* 0x00000000000079af */ /* 0x000e220000000000 */
[----:B------:R-:W-:Y:S01]  /*12080*/  WARPSYNC 0xffffffff ;  /* 0xffffffff00007948 */ /* 0x000fe20003800000 */
[C---:B---3--:R-:W-:Y:S01]  /*12090*/  HMMA.16816.F32.BF16 R8, R140.reuse, R16, RZ ;  /* 0x000000108c08723c */ /* 0x048fe200000418ff */
[----:B------:R-:W-:Y:S02]  /*120a0*/  BSSY B0, `(.L_x_448) ;  /* 0x0000185000007945 */ /* 0x000fe40003800000 */
[----:B------:R-:W-:Y:S02]  /*120b0*/  LOP3.LUT P0, RZ, R82, 0x4, RZ, 0xc0, !PT ;  /* 0x0000000452ff7812 */ /* 0x000fe4000780c0ff */
[C---:B-12---:R-:W-:Y:S03]  /*120c0*/  IADD3 R2, R200.reuse, 0x40, RZ ;  /* 0x00000040c8027810 */ /* 0x046fe60007ffe0ff */
        /* <DEDUP_REMOVED lines=40> */
[----:B------:R-:W2:Y:S07]  /*12350*/  LDSM.16.M88.4 R152, [R83+-0x3800] ;  /* 0xffc800005398783b */ /* 0x000eae0000000200 */
[C---:B---3--:R-:W-:Y:S08]  /*12360*/  HMMA.16816.F32.BF16 R28, R176.reuse, R156, R28 ;  /* 0x0000009cb01c723c */ /* 0x048ff0000004181c */
[C---:B------:R-:W-:Y:S01]  /*12370*/  HMMA.16816.F32.BF16 R32, R176.reuse, R158, R32 ;  /* 0x0000009eb020723c */ /* 0x040fe20000041820 */
[----:B------:R-:W3:Y:S07]  /*12380*/  LDSM.16.M88.4 R156, [R83+-0x3000] ;  /* 0xffd00000539c783b */ /* 0x000eee0000000200 */
[C---:B----4-:R-:W-:Y:S08]  /*12390*/  HMMA.16816.F32.BF16 R36, R176.reuse, R160, R36 ;  /* 0x000000a0b024723c */ /* 0x050ff00000041824 */
[C---:B------:R-:W-:Y:S01]  /*123a0*/  HMMA.16816.F32.BF16 R40, R176.reuse, R162, R40 ;  /* 0x000000a2b028723c */ /* 0x040fe20000041828 */
[----:B------:R-:W4:Y:S07]  /*123b0*/  LDSM.16.M88.4 R160, [R83+-0x2800] ;  /* 0xffd8000053a0783b */ /* 0x000f2e0000000200 */
[C---:B-----5:R-:W-:Y:S08]  /*123c0*/  HMMA.16816.F32.BF16 R44, R176.reuse, R164, R44 ;  /* 0x000000a4b02c723c */ /* 0x060ff0000004182c */
[C---:B------:R-:W-:Y:S01]  /*123d0*/  HMMA.16816.F32.BF16 R48, R176.reuse, R166, R48 ;  /* 0x000000a6b030723c */ /* 0x040fe20000041830 */
[----:B------:R-:W5:Y:S07]  /*123e0*/  LDSM.16.M88.4 R164, [R83+-0x2000] ;  /* 0xffe0000053a4783b */ /* 0x000f6e0000000200 */
[C---:B------:R-:W-:Y:S08]  /*123f0*/  HMMA.16816.F32.BF16 R52, R176.reuse, R168, R52 ;  /* 0x000000a8b034723c */ /* 0x040ff00000041834 */
[C---:B------:R-:W-:Y:S01]  /*12400*/  HMMA.16816.F32.BF16 R56, R176.reuse, R170, R56 ;  /* 0x000000aab038723c */ /* 0x040fe20000041838 */
[----:B------:R-:W4:Y:S07]  /*12410*/  LDSM.16.M88.4 R168, [R83+-0x1800] ;  /* 0xffe8000053a8783b */ /* 0x000f2e0000000200 */
[C---:B-1----:R-:W-:Y:S08]  /*12420*/  HMMA.16816.F32.BF16 R60, R176.reuse, R148, R60 ;  /* 0x00000094b03c723c */ /* 0x042ff0000004183c */
[----:B------:R-:W-:Y:S01]  /*12430*/  HMMA.16816.F32.BF16 R64, R176, R150, R64 ;  /* 0x00000096b040723c */ /* 0x000fe20000041840 */
[----:B------:R-:W1:Y:S07]  /*12440*/  LDSM.16.M88.4 R148, [R83+-0x1000] ;  /* 0xfff000005394783b */ /* 0x000e6e0000000200 */
[C---:B--2---:R-:W-:Y:S08]  /*12450*/  HMMA.16816.F32.BF16 R8, R180.reuse, R152, R8 ;  /* 0x00000098b408723c */ /* 0x044ff00000041808 */
[C---:B------:R-:W-:Y:S01]  /*12460*/  HMMA.16816.F32.BF16 R16, R180.reuse, R154, R16 ;  /* 0x0000009ab410723c */ /* 0x040fe20000041810 */
[----:B------:R-:W2:Y:S07]  /*12470*/  LDSM.16.M88.4 R152, [R83+-0x800] ;  /* 0xfff800005398783b */ /* 0x000eae0000000200 */
        /* <DEDUP_REMOVED lines=65> */
[----:B------:R-:W4:Y:S07]  /*12890*/  LDSM.16.M88.4 R168, [R83] ;  /* 0x0000000053a8783b */ /* 0x000f2e0000000200 */
        /* <DEDUP_REMOVED lines=17> */
[----:B------:R-:W-:Y:S02]  /*129b0*/  FMUL.FTZ R4, R18, c[0x0][0x320] ;  /* 0x0000c80012047a20 */ /* 0x000fe40000410000 */
[----:B------:R-:W-:Y:S04]  /*129c0*/  FMUL.FTZ R3, R19, c[0x0][0x320] ;  /* 0x0000c80013037a20 */ /* 0x000fe80000410000 */
[----:B------:R3:W4:Y:S10]  /*129d0*/  MUFU.TANH R173, R4 ;  /* 0x0000000400ad7308 */ /* 0x0007340000002400 */
[----:B------:R-:W2:Y:S01]  /*129e0*/  MUFU.TANH R171, R3 ;  /* 0x0000000300ab7308 */ /* 0x000ea20000002400 */
        /* <DEDUP_REMOVED lines=11> */
[C---:B-1----:R-:W-:Y:S07]  /*12aa0*/  HMMA.16816.F32.BF16 R28, R196.reuse, R8, R28 ;  /* 0x00000008c41c723c */ /* 0x042fee000004181c */
[----:B------:R-:W-:Y:S01]  /*12ab0*/  FMUL.FTZ R8, R26, c[0x0][0x320] ;  /* 0x0000c8001a087a20 */ /* 0x000fe20000410000 */
[C---:B------:R-:W-:Y:S03]  /*12ac0*/  HMMA.16816.F32.BF16 R32, R196.reuse, R10, R32 ;  /* 0x0000000ac420723c */ /* 0x040fe60000041820 */
[----:B------:R1:W1:Y:S01]  /*12ad0*/  MUFU.TANH R166, R8 ;  /* 0x0000000800a67308 */ /* 0x0002620000002400 */
[----:B-----5:R-:W-:Y:S02]  /*12ae0*/  FMUL.FTZ R2, R17, c[0x0][0x320] ;  /* 0x0000c80011027a20 */ /* 0x020fe40000410000 */
[----:B------:R-:W5:Y:S07]  /*12af0*/  LDSM.16.M88.4 R16, [R83+0x1800] ;  /* 0x001800005310783b */ /* 0x000f6e0000000200 */
[----:B------:R2:W2:Y:S03]  /*12b00*/  MUFU.TANH R168, R2 ;  /* 0x0000000200a87308 */ /* 0x0004a60000002400 */
[----:B------:R-:W-:Y:S07]  /*12b10*/  FMUL.FTZ R3, R28, c[0x0][0x320] ;  /* 0x0000c8001c037a20 */ /* 0x000fee0000410000 */
[----:B------:R-:W3:Y:S01]  /*12b20*/  MUFU.TANH R156, R3 ;  /* 0x00000003009c7308 */ /* 0x000ee20000002400 */
[----:B------:R-:W-:Y:S01]  /*12b30*/  FMUL.FTZ R4, R35, c[0x0][0x320] ;  /* 0x0000c80023047a20 */ /* 0x000fe20000410000 */
[----:B-1----:R-:W1:Y:S08]  /*12b40*/  LDSM.16.M88.4 R8, [R83+0x2000] ;  /* 0x002000005308783b */ /* 0x002e700000000200 */
[----:B------:R-:W1:Y:S01]  /*12b50*/  MUFU.TANH R157, R4 ;  /* 0x00000004009d7308 */ /* 0x000e620000002400 */
[----:B--2---:R-:W-:Y:S09]  /*12b60*/  FMUL.FTZ R2, R20, c[0x0][0x320] ;  /* 0x0000c80014027a20 */ /* 0x004ff20000410000 */
[----:B------:R2:W1:Y:S01]  /*12b70*/  MUFU.TANH R164, R2 ;  /* 0x0000000200a47308 */ /* 0x0004620000002400 */
[C---:B-----5:R-:W-:Y:S07]  /*12b80*/  HMMA.16816.F32.BF16 R36, R196.reuse, R16, R36 ;  /* 0x00000010c424723c */ /* 0x060fee0000041824 */
[----:B------:R-:W-:Y:S01]  /*12b90*/  FMUL.FTZ R16, R34, c[0x0][0x320] ;  /* 0x0000c80022107a20 */ /* 0x000fe20000410000 */
[C---:B------:R-:W-:Y:S03]  /*12ba0*/  HMMA.16816.F32.BF16 R40, R196.reuse, R18, R40 ;  /* 0x00000012c428723c */ /* 0x040fe60000041828 */
[----:B------:R5:W3:Y:S05]  /*12bb0*/  MUFU.TANH R158, R16 ;  /* 0x00000010009e7308 */ /* 0x000aea0000002400 */
[C---:B-1----:R-:W-:Y:S04]  /*12bc0*/  HMMA.16816.F32.BF16 R44, R196.reuse, R8, R44 ;  /* 0x00000008c42c723c */ /* 0x042fe8000004182c */
[----:B--2---:R-:W-:Y:S04]  /*12bd0*/  FMUL.FTZ R2, R21, c[0x0][0x320] ;  /* 0x0000c80015027a20 */ /* 0x004fe80000410000 */
[----:B------:R-:W-:Y:S01]  /*12be0*/  FMUL.FTZ R3, R36, c[0x0][0x320] ;  /* 0x0000c80024037a20 */ /* 0x000fe20000410000 */
[----:B------:R1:W2:Y:S01]  /*12bf0*/  MUFU.TANH R163, R2 ;  /* 0x0000000200a37308 */ /* 0x0002a20000002400 */
[C---:B------:R-:W-:Y:S06]  /*12c00*/  HMMA.16816.F32.BF16 R48, R196.reuse, R10, R48 ;  /* 0x0000000ac430723c */ /* 0x040fec0000041830 */
[----:B------:R-:W-:Y:S02]  /*12c10*/  FMUL.FTZ R8, R42, c[0x0][0x320] ;  /* 0x0000c8002a087a20 */ /* 0x000fe40000410000 */
[----:B------:R-:W-:Y:S01]  /*12c20*/  FMUL.FTZ R4, R43, c[0x0][0x320] ;  /* 0x0000c8002b047a20 */ /* 0x000fe20000410000 */
[----:B-----5:R-:W5:Y:S01]  /*12c30*/  LDSM.16.M88.4 R16, [R83+0x2800] ;  /* 0x002800005310783b */ /* 0x020f620000000200 */
[----:B------:R2:W2:Y:S10]  /*12c40*/  MUFU.TANH R42, R8 ;  /* 0x00000008002a7308 */ /* 0x0004b40000002400 */
[----:B------:R3:W3:Y:S01]  /*12c50*/  MUFU.TANH R150, R3 ;  /* 0x0000000300967308 */ /* 0x0006e20000002400 */
[----:B-1----:R-:W-:Y:S09]  /*12c60*/  FMUL.FTZ R2, R22, c[0x0][0x320] ;  /* 0x0000c80016027a20 */ /* 0x002ff20000410000 */
[----:B------:R1:W1:Y:S01]  /*12c70*/  MUFU.TANH R169, R2 ;  /* 0x0000000200a97308 */ /* 0x0002620000002400 */
[----:B--2---:R-:W2:Y:S01]  /*12c80*/  LDSM.16.M88.4 R8, [R83+0x3000] ;  /* 0x003000005308783b */ /* 0x004ea20000000200 */
[----:B------:R-:W-:Y:S07]  /*12c90*/  DEPBAR.LE SB0, 0x0 ;  /* 0x000080000000791a */ /* 0x000fee0000000000 */
[----:B------:R-:W-:Y:S01]  /*12ca0*/  BAR.SYNC.DEFER_BLOCKING 0x0 ;  /* 0x0000000000007b1d */ /* 0x000fe20000010000 */
[----:B---3--:R-:W-:Y:S05]  /*12cb0*/  FMUL.FTZ R3, R44, c[0x0][0x320] ;  /* 0x0000c8002c037a20 */ /* 0x008fea0000410000 */
[----:B------:R3:W2:Y:S01]  /*12cc0*/  MUFU.TANH R35, R3 ;  /* 0x0000000300237308 */ /* 0x0006a20000002400 */
[C---:B-----5:R-:W-:Y:S05]  /*12cd0*/  HMMA.16816.F32.BF16 R52, R196.reuse, R16, R52 ;  /* 0x00000010c434723c */ /* 0x060fea0000041834 */
[----:B-1----:R-:W-:Y:S02]  /*12ce0*/  FMUL.FTZ R2, R23, c[0x0][0x320] ;  /* 0x0000c80017027a20 */ /* 0x002fe40000410000 */
[----:B------:R-:W-:Y:S01]  /*12cf0*/  FMUL.FTZ R16, R50, c[0x0][0x320] ;  /* 0x0000c80032107a20 */ /* 0x000fe20000410000 */
[C---:B------:R-:W-:Y:S01]  /*12d00*/  HMMA.16816.F32.BF16 R56, R196.reuse, R18, R56 ;  /* 0x00000012c438723c */ /* 0x040fe20000041838 */
[----:B------:R1:W1:Y:S11]  /*12d10*/  MUFU.TANH R167, R2 ;  /* 0x0000000200a77308 */ /* 0x0002760000002400 */
[----:B------:R-:W-:Y:S04]  /*12d20*/  @!UPT UIADD3 URZ, URZ, URZ, URZ ;  /* 0x0000003f3f3ff290 */ /* 0x000fe8000fffe03f */
[----:B---3--:R-:W-:Y:S01]  /*12d30*/  FMUL.FTZ R3, R53, c[0x0][0x320] ;  /* 0x0000c80035037a20 */ /* 0x008fe20000410000 */
[C---:B--2---:R-:W-:Y:S03]  /*12d40*/  HMMA.16816.F32.BF16 R60, R196.reuse, R8, R60 ;  /* 0x00000008c43c723c */ /* 0x044fe6000004183c */
[----:B------:R-:W2:Y:S01]  /*12d50*/  MUFU.TANH R28, R3 ;  /* 0x00000003001c7308 */ /* 0x000ea20000002400 */
[----:B-1----:R-:W-:Y:S04]  /*12d60*/  FMUL.FTZ R2, R24, c[0x0][0x320] ;  /* 0x0000c80018027a20 */ /* 0x002fe80000410000 */
[----:B------:R-:W-:Y:S05]  /*12d70*/  HMMA.16816.F32.BF16 R64, R196, R10, R64 ;  /* 0x0000000ac440723c */ /* 0x000fea0000041840 */
[----:B------:R1:W3:Y:S02]  /*12d80*/  MUFU.TANH R162, R2 ;  /* 0x0000000200a27308 */ /* 0x0002e40000002400 */
        /* <DEDUP_REMOVED lines=22> */
[----:B------:R5:W1:Y:S10]  /*12ef0*/  MUFU.TANH R41, R4 ;  /* 0x0000000400297308 */ /* 0x000a740000002400 */
[----:B------:R1:W1:Y:S01]  /*12f00*/  MUFU.TANH R38, R2 ;  /* 0x0000000200267308 */ /* 0x0002620000002400 */
[----:B-----5:R-:W-:Y:S09]  /*12f10*/  FMUL.FTZ R4, R51, c[0x0][0x320] ;  /* 0x0000c80033047a20 */ /* 0x020ff20000410000 */
[----:B------:R-:W2:Y:S01]  /*12f20*/  MUFU.TANH R36, R4 ;  /* 0x0000000400247308 */ /* 0x000ea20000002400 */
[----:B-1----:R-:W-:Y:S09]  /*12f30*/  FMUL.FTZ R2, R45, c[0x0][0x320] ;  /* 0x0000c8002d027a20 */ /* 0x002ff20000410000 */
        /* <DEDUP_REMOVED lines=38> */
[----:B------:R1:W1:Y:S01]  /*131a0*/  MUFU.TANH R20, R2 ;  /* 0x0000000200147308 */ /* 0x0002620000002400 */
[----:B------:R-:W-:-:S05]  /*131b0*/  @!P0 BRA `(.L_x_449) ;  /* 0x0000073000008947 */ /* 0x000fca0003800000 */
[----:B-1234-:R-:W-:Y:S01]  /*131c0*/  IMAD.MOV.U32 R2, RZ, RZ, c[0x0][0x2b8] ;  /* 0x0000ae00ff027624 */ /* 0x01efe200078e00ff */
[----:B------:R-:W2:Y:S01]  /*131d0*/  LDL R228, [R1+0x1c] ;  /* 0x00001c0001e47983 */ /* 0x000ea20000100800 */
[----:B------:R-:W-:Y:S01]  /*131e0*/  IMAD.MOV.U32 R224, RZ, RZ, RZ ;  /* 0x000000ffffe07224 */ /* 0x000fe200078e00ff */
[----:B------:R-:W-:Y:S02]  /*131f0*/  ISETP.GT.AND P0, PT, R0, 0x6f, PT ;  /* 0x0000006f0000780c */ /* 0x000fe40003f04270 */
[----:B------:R-:W3:Y:S01]  /*13200*/  LDL.64 R226, [R1+0x10] ;  /* 0x0000100001e27983 */ /* 0x000ee20000100a00 */
[----:B------:R-:W-:Y:S05]  /*13210*/  ISETP.NE.AND P1, PT, R2, 0x1, PT ;  /* 0x000000010200780c */ /* 0x000fea0003f25270 */
[----:B------:R-:W4:Y:S04]  /*13220*/  LDL R221, [R1+0x18] ;  /* 0x0000180001dd7983 */ /* 0x000f280000100800 */
[----:B------:R-:W5:Y:S01]  /*13230*/  LDL.64 R222, [R1+0x8] ;  /* 0x0000080001de7983 */ /* 0x000f620000100a00 */
[----:B--2---:R-:W-:Y:S05]  /*13240*/  IMAD R3, R230, 0x70, R228 ;  /* 0x00000070e6037824 */ /* 0x004fea00078e02e4 */
[----:B------:R-:W-:Y:S05]  /*13250*/  IADD3 R3, R3, -0x70, R0 ;  /* 0xffffff9003037810 */ /* 0x000fea0007ffe000 */
[----:B------:R-:W-:Y:S04]  /*13260*/  @P1 IMAD.HI.U32 R4, R3, c[0x0][0x2bc], RZ ;  /* 0x0000af0003041a27 */ /* 0x000fe800078e00ff */
[--C-:B------:R-:W-:Y:S01]  /*13270*/  IMAD.MOV.U32 R2, RZ, RZ, R3.reuse ;  /* 0x000000ffff027224 */ /* 0x100fe200078e0003 */
[----:B------:R-:W-:Y:S04]  /*13280*/  @P1 SHF.R.U32.HI R2, RZ, c[0x0][0x2c0], R4 ;  /* 0x0000b000ff021a19 */ /* 0x000fe80000011604 */
[----:B---3--:R-:W-:Y:S01]  /*13290*/  @!P0 IADD3 R4, P1, R2, R226, RZ ;  /* 0x000000e202048210 */ /* 0x008fe20007f3e0ff */
[----:B------:R-:W-:Y:S04]  /*132a0*/  IMAD.MOV R8, RZ, RZ, -R2 ;  /* 0x000000ffff087224 */ /* 0x000fe800078e0a02 */
[----:B------:R-:W-:Y:S01]  /*132b0*/  IMAD R225, R8, c[0x0][0x2b8], R3 ;  /* 0x0000ae0008e17a24 */ /* 0x000fe200078e0203 */
[----:B----4-:R-:W-:Y:S02]  /*132c0*/  @!P0 LEA.HI.X.SX32 R3, R2, R221, 0x1, P1 ;  /* 0x000000dd02038211 */ /* 0x010fe400008f0eff */
[C---:B------:R-:W-:Y:S04]  /*132d0*/  @!P0 LEA R2, P1, R4.reuse, c[0x0][0x2a0], 0x2 ;  /* 0x0000a80004028a11 */ /* 0x040fe800078210ff */
[----:B------:R-:W-:Y:S05]  /*132e0*/  @!P0 LEA.HI.X R3, R4, c[0x0][0x2a4], R3, 0x2, P1 ;  /* 0x0000a90004038a11 */ /* 0x000fea00008f1403 */
[----:B------:R1:W2:Y:S02]  /*132f0*/  @!P0 LDG.E R224, [R2.64] ;  /* 0x0000000802e08981 */ /* 0x0002a4000c1e1900 */
[----:B-1----:R-:W-:Y:S05]  /*13300*/  SHF.R.S32.HI R2, RZ, 0x1f, R225 ;  /* 0x0000001fff027819 */ /* 0x002fea00000114e1 */
[----:B------:R-:W-:Y:S02]  /*13310*/  IMAD R4, R2, c[0x0][0x1e0], RZ ;  /* 0x0000780002047a24 */ /* 0x000fe400078e02ff */
[C---:B------:R-:W-:Y:S04]  /*13320*/  IMAD.WIDE.U32 R2, R225.reuse, c[0x0][0x1e0], RZ ;  /* 0x00007800e1027a25 */ /* 0x040fe800078e00ff */
[----:B------:R-:W-:Y:S04]  /*13330*/  IMAD R4, R225, c[0x0][0x1e4], R4 ;  /* 0x00007900e1047a24 */ /* 0x000fe800078e0204 */
[----:B------:R-:W-:Y:S01]  /*13340*/  IMAD.IADD R3, R3, 0x1, R4 ;  /* 0x0000000103037824 */ /* 0x000fe200078e0204 */
[----:B--2---:R-:W-:Y:S03]  /*13350*/  SHF.R.S32.HI R4, RZ, 0x1f, R224 ;  /* 0x0000001fff047819 */ /* 0x004fe600000114e0 */
[----:B------:R-:W-:Y:S04]  /*13360*/  IMAD.WIDE.U32 R2, R224, c[0x0][0x1f0], R2 ;  /* 0x00007c00e0027a25 */ /* 0x000fe800078e0002 */
[----:B------:R-:W-:Y:S01]  /*13370*/  IMAD R4, R4, c[0x0][0x1f0], RZ ;  /* 0x00007c0004047a24 */ /* 0x000fe200078e02ff */
[----:B-----5:R-:W-:Y:S03]  /*13380*/  IADD3 R2, P0, R222, R2, RZ ;  /* 0x00000002de027210 */ /* 0x020fe60007f1e0ff */
[----:B------:R-:W-:Y:S05]  /*13390*/  IMAD R4, R224, c[0x0][0x1f4], R4 ;  /* 0x00007d00e0047a24 */ /* 0x000fea00078e0204 */
[----:B------:R-:W-:Y:S02]  /*133a0*/  IADD3.X R3, R252, R3, R4, P0, !PT ;  /* 0x00000003fc037210 */ /* 0x000fe400007fe404 */
[C---:B------:R-:W-:Y:S04]  /*133b0*/  LEA R8, P0, R2.reuse, c[0x0][0x1c8], 0x1 ;  /* 0x0000720002087a11 */ /* 0x040fe800078008ff */
[----:B------:R-:W-:Y:S01]  /*133c0*/  LEA.HI.X R4, R2, c[0x0][0x1cc], R3, 0x1, P0 ;  /* 0x0000730002047a11 */ /* 0x000fe200000f0c03 */
[----:B------:R-:W-:-:S06]  /*133d0*/  BRA.DIV ~URZ, `(.L_x_450) ;  /* 0x00006f027f007947 */ /* 0x000fcc000b800000 */
[----:B------:R1:W2:Y:S02]  /*133e0*/  SHFL.IDX PT, R10, R4, RZ, 0x181f ;  /* 0x00181fff040a7589 */ /* 0x0002a400000e0000 */
.L_x_533:
[----:B------:R-:W-:-:S05]  /*133f0*/  BRA.DIV ~URZ, `(.L_x_451) ;  /* 0x00006f527f007947 */ /* 0x000fca000b800000 */
[----:B------:R3:W4:Y:S02]  /*13400*/  SHFL.IDX PT, R9, R8, RZ, 0x181f ;  /* 0x00181fff08097589 */ /* 0x00072400000e0000 */
.L_x_534:
[----:B------:R-:W-:Y:S11]  /*13410*/  ISETP.GE.AND P0, PT, R220, 0x1, PT ;  /* 0x00000001dc00780c */ /* 0x000ff60003f06270 */
[----:B------:R-:W-:Y:S02]  /*13420*/  @!UPT UIADD3 URZ, URZ, URZ, URZ ;  /* 0x0000003f3f3ff290 */ /* 0x000fe4000fffe03f */
[C---:B------:R-:W-:Y:S02]  /*13430*/  @P0 IADD3 R2, -R210.reuse, 0x10, RZ ;  /* 0x00000010d2020810 */ /* 0x040fe40007ffe1ff */
[----:B------:R-:W-:Y:S02]  /*13440*/  @P0 ISETP.NE.U32.AND P1, PT, R210, RZ, PT ;  /* 0x000000ffd200020c */ /* 0x000fe40003f25070 */
        /* <DEDUP_REMOVED lines=13> */
[----:B------:R-:W-:-:S05]  /*13520*/  BRA.DIV ~URZ, `(.L_x_452) ;  /* 0x00006e927f007947 */ /* 0x000fca000b800000 */
[----:B------:R4:W1:Y:S04]  /*13530*/  SHFL.IDX PT, R10, R4, 0x1, 0x181f ;  /* 0x00381f00040a7f89 */ /* 0x00086800000e0000 */
[----:B------:R4:W2:Y:S02]  /*13540*/  SHFL.IDX PT, R9, R8, 0x1, 0x181f ;  /* 0x00381f0008097f89 */ /* 0x0008a400000e0000 */
.L_x_535:
[----:B------:R-:W-:Y:S11]  /*13550*/  ISETP.GE.AND P0, PT, R220, 0x21, PT ;  /* 0x00000021dc00780c */ /* 0x000ff60003f06270 */
[----:B------:R-:W-:Y:S02]  /*13560*/  @!UPT UIADD3 URZ, URZ, URZ, URZ ;  /* 0x0000003f3f3ff290 */ /* 0x000fe4000fffe03f */
[C---:B--2---:R-:W-:Y:S02]  /*13570*/  @P0 IADD3 R2, -R210.reuse, 0x10, RZ ;  /* 0x00000010d2020810 */ /* 0x044fe40007ffe1ff */
[----:B------:R-:W-:Y:S02]  /*13580*/  @P0 ISETP.NE.U32.AND P1, PT, R210, RZ, PT ;  /* 0x000000ffd200020c */ /* 0x000fe40003f25070 */
        /* <DEDUP_REMOVED lines=13> */
[----:B------:R-:W-:-:S05]  /*13660*/  BRA.DIV ~URZ, `(.L_x_453) ;  /* 0x00006e227f007947 */ /* 0x000fca000b800000 */
[----:B------:R2:W1:Y:S02]  /*13670*/  SHFL.IDX PT, R10, R4, 0x2, 0x181f ;  /* 0x00581f00040a7f89 */ /* 0x00046400000e0000 */
.L_x_536:
[----:B------:R-:W-:-:S05]  /*13680*/  BRA.DIV ~URZ, `(.L_x_454) ;  /* 0x00006e727f007947 */ /* 0x000fca000b800000 */
[----:B------:R2:W3:Y:S02]  /*13690*/  SHFL.IDX PT, R9, R8, 0x2, 0x181f ;  /* 0x00581f0008097f89 */ /* 0x0004e400000e0000 */
.L_x_537:
[----:B------:R-:W-:Y:S11]  /*136a0*/  ISETP.GE.AND P0, PT, R220, 0x41, PT ;  /* 0x00000041dc00780c */ /* 0x000ff60003f06270 */
[----:B------:R-:W-:Y:S02]  /*136b0*/  @!UPT UIADD3 URZ, URZ, URZ, URZ ;  /* 0x0000003f3f3ff290 */ /* 0x000fe4000fffe03f */
[C---:B-1----:R-:W-:Y:S02]  /*136c0*/  @P0 IADD3 R2, -R210.reuse, 0x10, RZ ;  /* 0x00000010d2020810 */ /* 0x042fe40007ffe1ff */
[----:B------:R-:W-:Y:S02]  /*136d0*/  @P0 ISETP.NE.U32.AND P1, PT, R210, RZ, PT ;  /* 0x000000ffd200020c */ /* 0x000fe40003f25070 */
        /* <DEDUP_REMOVED lines=14> */
[----:B------:R3:W1:Y:S04]  /*137c0*/  SHFL.IDX PT, R9, R4, 0x3, 0x181f ;  /* 0x00781f0004097f89 */ /* 0x00066800000e0000 */
[----:B--2-4-:R3:W2:Y:S02]  /*137d0*/  SHFL.IDX PT, R4, R8, 0x3, 0x181f ;  /* 0x00781f0008047f89 */ /* 0x0146a400000e0000 */
.L_x_538:
[----:B------:R-:W-:Y:S11]  /*137e0*/  ISETP.GE.AND P0, PT, R220, 0x61, PT ;  /* 0x00000061dc00780c */ /* 0x000ff60003f06270 */
[----:B------:R-:W-:Y:S02]  /*137f0*/  @!UPT UIADD3 URZ, URZ, URZ, URZ ;  /* 0x0000003f3f3ff290 */ /* 0x000fe4000fffe03f */
[C---:B-1----:R-:W-:Y:S02]  /*13800*/  @P0 IADD3 R2, -R210.reuse, 0x10, RZ ;  /* 0x00000010d2020810 */ /* 0x042fe40007ffe1ff */
[----:B------:R-:W-:Y:S02]  /*13810*/  @P0 ISETP.NE.U32.AND P1, PT, R210, RZ, PT ;  /* 0x000000ffd200020c */ /* 0x000fe40003f25070 */
        /* <DEDUP_REMOVED lines=13> */
.L_x_449:
[----:B--234-:R-:W-:Y:S05]  /*138f0*/  BSYNC B0 ;  /* 0x0000000000007941 */ /* 0x01cfea0003800000 */
.L_x_448:
        /* <DEDUP_REMOVED lines=59> */
.L_x_539:
[----:B-12---:R-:W-:Y:S01]  /*13cb0*/  FMNMX.FTZ R4, R4, R2, !PT ;  /* 0x0000000204047209 */ /* 0x006fe20007810000 */
[----:B------:R-:W-:-:S05]  /*13cc0*/  BRA.DIV ~URZ, `(.L_x_457) ;  /* 0x000069c27f007947 */ /* 0x000fca000b800000 */
[----:B------:R-:W1:Y:S02]  /*13cd0*/  SHFL.BFLY PT, R2, R4, 0x1, 0x1f ;  /* 0x0c201f0004027f89 */ /* 0x000e6400000e0000 */
[----:B-1----:R-:W-:Y:S02]  /*13ce0*/  FMNMX.FTZ R6, R4, R2, !PT ;  /* 0x0000000204067209 */ /* 0x002fe40007810000 */
[----:B------:R-:W1:Y:S02]  /*13cf0*/  SHFL.BFLY PT, R2, R8, 0x2, 0x1f ;  /* 0x0c401f0008027f89 */ /* 0x000e6400000e0000 */
[----:B-1----:R-:W-:Y:S05]  /*13d00*/  FMNMX.FTZ R4, R8, R2, !PT ;  /* 0x0000000208047209 */ /* 0x002fea0007810000 */
[----:B------:R1:W2:Y:S02]  /*13d10*/  SHFL.BFLY PT, R2, R4, 0x1, 0x1f ;  /* 0x0c201f0004027f89 */ /* 0x0002a400000e0000 */
.L_x_540:
[----:B------:R-:W-:Y:S01]  /*13d20*/  FMUL.FTZ R8, R6, c[0x0][0x2d0] ;  /* 0x0000b40006087a20 */ /* 0x000fe20000410000 */
[----:B-12---:R-:W-:Y:S01]  /*13d30*/  FMNMX.FTZ R4, R2, R4, !PT ;  /* 0x0000000402047209 */ /* 0x006fe20007810000 */
[----:B------:R-:W-:Y:S01]  /*13d40*/  FADD.FTZ R2, -R6, R15 ;  /* 0x0000000f06027221 */ /* 0x000fe20000010100 */
[----:B------:R-:W-:Y:S01]  /*13d50*/  WARPSYNC 0xffffffff ;  /* 0xffffffff00007948 */ /* 0x000fe20003800000 */
[--C-:B------:R-:W-:Y:S01]  /*13d60*/  FFMA.FTZ R10, R175, c[0x0][0x2d0], -R8.reuse ;  /* 0x0000b400af0a7a23 */ /* 0x100fe20000010808 */
[----:B------:R-:W-:Y:S01]  /*13d70*/  ISETP.GT.AND P0, PT, R230, R250, PT ;  /* 0x000000fae600720c */ /* 0x000fe20003f04270 */
[----:B------:R-:W-:Y:S02]  /*13d80*/  FMUL.FTZ R2, R2, c[0x0][0x2d0] ;  /* 0x0000b40002027a20 */ /* 0x000fe40000410000 */
[--C-:B------:R-:W-:Y:S02]  /*13d90*/  FFMA.FTZ R221, R148, c[0x0][0x2d0], -R8.reuse ;  /* 0x0000b40094dd7a23 */ /* 0x100fe40000010808 */
[--C-:B------:R-:W-:Y:S01]  /*13da0*/  FFMA.FTZ R211, R38, c[0x0][0x2d0], -R8.reuse ;  /* 0x0000b40026d37a23 */ /* 0x100fe20000010808 */
[----:B------:R-:W-:Y:S01]  /*13db0*/  MUFU.EX2 R3, R2 ;  /* 0x0000000200037308 */ /* 0x000fe20000000800 */
        /* <DEDUP_REMOVED lines=26> */
[----:B------:R-:W-:Y:S03]  /*13f60*/  FFMA.FTZ R162, R159, c[0x0][0x2d0], -R8 ;  /* 0x0000b4009fa27a23 */ /* 0x000fe60000010808 */
[----:B------:R-:W-:Y:S10]  /*13f70*/  MUFU.EX2 R8, R10 ;  /* 0x0000000a00087308 */ /* 0x000ff40000000800 */
[----:B------:R-:W1:Y:S02]  /*13f80*/  MUFU.EX2 R11, R15 ;  /* 0x0000000f000b7308 */ /* 0x000e640000000800 */
[----:B-1----:R-:W-:Y:S01]  /*13f90*/  F2FP.BF16.PACK_AB R150, R11, R16 ;  /* 0x000000100b96723e */ /* 0x002fe200000010ff */
[----:B------:R-:W-:Y:S01]  /*13fa0*/  FFMA.FTZ R2, R3, R232, R8 ;  /* 0x000000e803027223 */ /* 0x000fe20000010008 */
[----:B------:R-:W-:Y:S01]  /*13fb0*/  F2FP.BF16.PACK_AB R148, R9, R8 ;  /* 0x000000080994723e */ /* 0x000fe200000010ff */
[----:B------:R-:W-:Y:S02]  /*13fc0*/  FMUL.FTZ R64, R3, R84 ;  /* 0x0000005403407220 */ /* 0x000fe40000410000 */
[----:B------:R-:W-:Y:S02]  /*13fd0*/  FADD.FTZ R10, R9, R2 ;  /* 0x00000002090a7221 */ /* 0x000fe40000010000 */
[C---:B------:R-:W-:Y:S02]  /*13fe0*/  FADD.FTZ R2, -R4.reuse, R5 ;  /* 0x0000000504027221 */ /* 0x040fe40000010100 */
[----:B------:R-:W-:Y:S02]  /*13ff0*/  FMUL.FTZ R5, R4, c[0x0][0x2d0] ;  /* 0x0000b40004057a20 */ /* 0x000fe40000410000 */
[----:B------:R-:W-:Y:S02]  /*14000*/  FMUL.FTZ R2, R2, c[0x0][0x2d0] ;  /* 0x0000b40002027a20 */ /* 0x000fe40000410000 */
[--C-:B------:R-:W-:Y:S02]  /*14010*/  FFMA.FTZ R8, R172, c[0x0][0x2d0], -R5.reuse ;  /* 0x0000b400ac087a23 */ /* 0x100fe40000010805 */
[----:B------:R-:W-:Y:S02]  /*14020*/  FMUL.FTZ R65, R3, R85 ;  /* 0x0000005503417220 */ /* 0x000fe40000410000 */
[----:B------:R-:W1:Y:S01]  /*14030*/  MUFU.EX2 R2, R2 ;  /* 0x0000000200027308 */ /* 0x000e620000000800 */
[--C-:B------:R-:W-:Y:S02]  /*14040*/  FFMA.FTZ R9, R214, c[0x0][0x2d0], -R5.reuse ;  /* 0x0000b400d6097a23 */ /* 0x100fe40000010805 */
[--C-:B------:R-:W-:Y:S02]  /*14050*/  FFMA.FTZ R151, R171, c[0x0][0x2d0], -R5.reuse ;  /* 0x0000b400ab977a23 */ /* 0x100fe40000010805 */
[--C-:B------:R-:W-:Y:S02]  /*14060*/  FFMA.FTZ R15, R173, c[0x0][0x2d0], -R5.reuse ;  /* 0x0000b400ad0f7a23 */ /* 0x100fe40000010805 */
[----:B------:R-:W-:Y:S02]  /*14070*/  FMUL.FTZ R29, R3, R121 ;  /* 0x00000079031d7220 */ /* 0x000fe40000410000 */
[--C-:B------:R-:W-:Y:S01]  /*14080*/  FFMA.FTZ R159, R165, c[0x0][0x2d0], -R5.reuse ;  /* 0x0000b400a59f7a23 */ /* 0x100fe20000010805 */
[----:B------:R2:W3:Y:S01]  /*14090*/  MUFU.EX2 R18, R8 ;  /* 0x0000000800127308 */ /* 0x0004e20000000800 */
[--C-:B------:R-:W-:Y:S02]  /*140a0*/  FFMA.FTZ R165, R153, c[0x0][0x2d0], -R5.reuse ;  /* 0x0000b40099a57a23 */ /* 0x100fe40000010805 */
[--C-:B------:R-:W-:Y:S02]  /*140b0*/  FFMA.FTZ R153, R152, c[0x0][0x2d0], -R5.reuse ;  /* 0x0000b40098997a23 */ /* 0x100fe40000010805 */
[--C-:B------:R-:W-:Y:S02]  /*140c0*/  FFMA.FTZ R232, R30, c[0x0][0x2d0], -R5.reuse ;  /* 0x0000b4001ee87a23 */ /* 0x100fe40000010805 */
[C---:B------:R-:W-:Y:S02]  /*140d0*/  FMUL.FTZ R28, R3.reuse, R120 ;  /* 0x00000078031c7220 */ /* 0x040fe40000410000 */
[----:B------:R-:W-:Y:S01]  /*140e0*/  FMUL.FTZ R17, R3, R133 ;  /* 0x0000008503117220 */ /* 0x000fe20000410000 */
[----:B------:R-:W-:Y:S01]  /*140f0*/  MUFU.EX2 R121, R15 ;  /* 0x0000000f00797308 */ /* 0x000fe20000000800 */
[--C-:B------:R-:W-:Y:S02]  /*14100*/  FFMA.FTZ R233, R27, c[0x0][0x2d0], -R5.reuse ;  /* 0x0000b4001be97a23 */ /* 0x100fe40000010805 */
[--C-:B------:R-:W-:Y:S02]  /*14110*/  FFMA.FTZ R238, R25, c[0x0][0x2d0], -R5.reuse ;  /* 0x0000b40019ee7a23 */ /* 0x100fe40000010805 */
[C---:B-1----:R-:W-:Y:S02]  /*14120*/  FMUL.FTZ R66, R2.reuse, R86 ;  /* 0x0000005602427220 */ /* 0x042fe40000410000 */
[C---:B------:R-:W-:Y:S02]  /*14130*/  FMUL.FTZ R67, R2.reuse, R87 ;  /* 0x0000005702437220 */ /* 0x040fe40000410000 */
[----:B------:R-:W1:Y:S01]  /*14140*/  LDSM.16.MT88.4 R84, [R201] ;  /* 0x00000000c954783b */ /* 0x000e620000004200 */
[C---:B------:R-:W-:Y:S01]  /*14150*/  FMUL.FTZ R30, R2.reuse, R122 ;  /* 0x0000007a021e7220 */ /* 0x040fe20000410000 */
[----:B------:R-:W-:Y:S01]  /*14160*/  MUFU.EX2 R15, R168 ;  /* 0x000000a8000f7308 */ /* 0x000fe20000000800 */
[----:B------:R-:W-:Y:S02]  /*14170*/  FMUL.FTZ R19, R2, R135 ;  /* 0x0000008702137220 */ /* 0x000fe40000410000 */
[----:B--2---:R-:W-:Y:S02]  /*14180*/  FADD.FTZ R8, R16, R10 ;  /* 0x0000000a10087221 */ /* 0x004fe40000010000 */
[----:B---3--:R-:W-:Y:S02]  /*14190*/  FFMA.FTZ R10, R2, R247, R18 ;  /* 0x000000f7020a7223 */ /* 0x008fe40000010012 */
[----:B------:R-:W-:Y:S02]  /*141a0*/  FADD.FTZ R152, R11, R8 ;  /* 0x000000080b987221 */ /* 0x000fe40000010000 */
[C---:B------:R-:W-:Y:S01]  /*141b0*/  FMUL.FTZ R8, R3.reuse, R136 ;  /* 0x0000008803087220 */ /* 0x040fe20000410000 */
[----:B------:R-:W2:Y:S01]  /*141c0*/  MUFU.EX2 R11, R9 ;  /* 0x00000009000b7308 */ /* 0x000ea20000000800 */
[----:B------:R-:W-:Y:S02]  /*141d0*/  FMUL.FTZ R16, R3, R132 ;  /* 0x0000008403107220 */ /* 0x000fe40000410000 */
[--C-:B------:R-:W-:Y:S02]  /*141e0*/  FFMA.FTZ R156, R166, c[0x0][0x2d0], -R5.reuse ;  /* 0x0000b400a69c7a23 */ /* 0x100fe40000010805 */
[--C-:B------:R-:W-:Y:S02]  /*141f0*/  FFMA.FTZ R166, R42, c[0x0][0x2d0], -R5.reuse ;  /* 0x0000b4002aa67a23 */ /* 0x100fe40000010805 */
[--C-:B------:R-:W-:Y:S02]  /*14200*/  FFMA.FTZ R161, R161, c[0x0][0x2d0], -R5.reuse ;  /* 0x0000b400a1a17a23 */ /* 0x100fe40000010805 */
[--C-:B------:R-:W-:Y:S01]  /*14210*/  FFMA.FTZ R160, R160, c[0x0][0x2d0], -R5.reuse ;  /* 0x0000b400a0a07a23 */ /* 0x100fe20000010805 */
[----:B------:R-:W3:Y:S01]  /*14220*/  MUFU.EX2 R122, R151 ;  /* 0x00000097007a7308 */ /* 0x000ee20000000800 */
[--C-:B------:R-:W-:Y:S02]  /*14230*/  FFMA.FTZ R158, R158, c[0x0][0x2d0], -R5.reuse ;  /* 0x0000b4009e9e7a23 */ /* 0x100fe40000010805 */
[--C-:B------:R-:W-:Y:S02]  /*14240*/  FFMA.FTZ R157, R157, c[0x0][0x2d0], -R5.reuse ;  /* 0x0000b4009d9d7a23 */ /* 0x100fe40000010805 */
[--C-:B------:R-:W-:Y:S02]  /*14250*/  FFMA.FTZ R171, R39, c[0x0][0x2d0], -R5.reuse ;  /* 0x0000b40027ab7a23 */ /* 0x100fe40000010805 */
[--C-:B------:R-:W-:Y:S02]  /*14260*/  FFMA.FTZ R172, R37, c[0x0][0x2d0], -R5.reuse ;  /* 0x0000b40025ac7a23 */ /* 0x100fe40000010805 */
[--C-:B------:R-:W-:Y:S01]  /*14270*/  FFMA.FTZ R173, R36, c[0x0][0x2d0], -R5.reuse ;  /* 0x0000b40024ad7a23 */ /* 0x100fe20000010805 */
[----:B------:R-:W-:Y:S01]  /*14280*/  MUFU.EX2 R168, R157 ;  /* 0x0000009d00a87308 */ /* 0x000fe20000000800 */
[--C-:B------:R-:W-:Y:S02]  /*14290*/  FFMA.FTZ R214, R31, c[0x0][0x2d0], -R5.reuse ;  /* 0x0000b4001fd67a23 */ /* 0x100fe40000010805 */
[--C-:B------:R-:W-:Y:S01]  /*142a0*/  FFMA.FTZ R240, R23, c[0x0][0x2d0], -R5.reuse ;  /* 0x0000b40017f07a23 */ /* 0x100fe20000010805 */
[----:B--2---:R-:W-:Y:S01]  /*142b0*/  F2FP.BF16.PACK_AB R149, R11, R18 ;  /* 0x000000120b95723e */ /* 0x004fe200000010ff */
[----:B------:R-:W-:Y:S02]  /*142c0*/  FMUL.FTZ R9, R3, R137 ;  /* 0x0000008903097220 */ /* 0x000fe40000410000 */
[----:B------:R-:W-:Y:S02]  /*142d0*/  FADD.FTZ R120, R11, R10 ;  /* 0x0000000a0b787221 */ /* 0x000fe40000010000 */
[C---:B------:R-:W-:Y:S01]  /*142e0*/  FMUL.FTZ R10, R2.reuse, R138 ;  /* 0x0000008a020a7220 */ /* 0x040fe20000410000 */
[----:B------:R-:W-:Y:S01]  /*142f0*/  MUFU.EX2 R165, R165 ;  /* 0x000000a500a57308 */ /* 0x000fe20000000800 */
[C---:B------:R-:W-:Y:S02]  /*14300*/  FMUL.FTZ R11, R2.reuse, R139 ;  /* 0x0000008b020b7220 */ /* 0x040fe40000410000 */
[----:B------:R-:W-:Y:S01]  /*14310*/  FMUL.FTZ R18, R2, R134 ;  /* 0x0000008602127220 */ /* 0x000fe20000410000 */
[----:B---3--:R-:W-:Y:S01]  /*14320*/  F2FP.BF16.PACK_AB R151, R122, R121 ;  /* 0x000000797a97723e */ /* 0x008fe200000010ff */
        /* <DEDUP_REMOVED lines=11> */
[--C-:B------:R-:W-:Y:S01]  /*143e0*/  FFMA.FTZ R241, R22, c[0x0][0x2d0], -R5.reuse ;  /* 0x0000b40016f17a23 */ /* 0x100fe20000010805 */
[----:B------:R-:W1:Y:S01]  /*143f0*/  LDSM.16.MT88.4 R84, [R202] ;  /* 0x00000000ca54783b */ /* 0x000e620000004200 */
[----:B------:R-:W-:Y:S04]  /*14400*/  FMUL.FTZ R22, R2, R130 ;  /* 0x0000008202167220 */ /* 0x000fe80000410000 */
[--C-:B------:R-:W-:Y:S01]  /*14410*/  FFMA.FTZ R245, R21, c[0x0][0x2d0], -R5.reuse ;  /* 0x0000b40015f57a23 */ /* 0x100fe20000010805 */
[----:B------:R-:W-:Y:S01]  /*14420*/  MUFU.EX2 R247, R159 ;  /* 0x0000009f00f77308 */ /* 0x000fe20000000800 */
[----:B------:R-:W-:Y:S02]  /*14430*/  FMUL.FTZ R21, R3, R129 ;  /* 0x0000008103157220 */ /* 0x000fe40000410000 */
[--C-:B------:R-:W-:Y:S02]  /*14440*/  FFMA.FTZ R155, R169, c[0x0][0x2d0], -R5.reuse ;  /* 0x0000b400a99b7a23 */ /* 0x100fe40000010805 */
[--C-:B------:R-:W-:Y:S02]  /*14450*/  FFMA.FTZ R169, R40, c[0x0][0x2d0], -R5.reuse ;  /* 0x0000b40028a97a23 */ /* 0x100fe40000010805 */
[--C-:B------:R-:W-:Y:S02]  /*14460*/  FFMA.FTZ R154, R167, c[0x0][0x2d0], -R5.reuse ;  /* 0x0000b400a79a7a23 */ /* 0x100fe40000010805 */
[--C-:B------:R-:W-:Y:S01]  /*14470*/  FFMA.FTZ R167, R41, c[0x0][0x2d0], -R5.reuse ;  /* 0x0000b40029a77a23 */ /* 0x100fe20000010805 */
[----:B------:R-:W-:Y:S01]  /*14480*/  MUFU.EX2 R159, R173 ;  /* 0x000000ad009f7308 */ /* 0x000fe20000000800 */
[----:B------:R-:W-:Y:S02]  /*14490*/  FFMA.FTZ R5, R20, c[0x0][0x2d0], -R5 ;  /* 0x0000b40014057a23 */ /* 0x000fe40000010805 */
[C---:B------:R-:W-:Y:S02]  /*144a0*/  FMUL.FTZ R20, R3.reuse, R128 ;  /* 0x0000008003147220 */ /* 0x040fe40000410000 */
[C---:B------:R-:W-:Y:S02]  /*144b0*/  FMUL.FTZ R32, R3.reuse, R116 ;  /* 0x0000007403207220 */ /* 0x040fe40000410000 */
[C---:B------:R-:W-:Y:S02]  /*144c0*/  FMUL.FTZ R33, R3.reuse, R117 ;  /* 0x0000007503217220 */ /* 0x040fe40000410000 */
[C---:B------:R-:W-:Y:S01]  /*144d0*/  FMUL.FTZ R34, R2.reuse, R118 ;  /* 0x0000007602227220 */ /* 0x040fe20000410000 */
[----:B------:R-:W-:Y:S01]  /*144e0*/  MUFU.EX2 R249, R155 ;  /* 0x0000009b00f97308 */ /* 0x000fe20000000800 */
[C---:B------:R-:W-:Y:S02]  /*144f0*/  FMUL.FTZ R35, R2.reuse, R119 ;  /* 0x0000007702237220 */ /* 0x040fe40000410000 */
[----:B------:R-:W-:Y:S01]  /*14500*/  LDSM.16.MT88.4 R116, [R204+0x3000] ;  /* 0x00300000cc74783b */ /* 0x000fe20000004200 */
[C---:B------:R-:W-:Y:S02]  /*14510*/  FMUL.FTZ R42, R2.reuse, R110 ;  /* 0x0000006e022a7220 */ /* 0x040fe40000410000 */
[C---:B------:R-:W-:Y:S02]  /*14520*/  FMUL.FTZ R43, R2.reuse, R111 ;  /* 0x0000006f022b7220 */ /* 0x040fe40000410000 */
[C---:B------:R-:W-:Y:S02]  /*14530*/  FMUL.FTZ R46, R2.reuse, R106 ;  /* 0x0000006a022e7220 */ /* 0x040fe40000410000 */
[C---:B------:R-:W-:Y:S01]  /*14540*/  FMUL.FTZ R47, R2.reuse, R107 ;  /* 0x0000006b022f7220 */ /* 0x040fe20000410000 */
[----:B------:R-:W-:Y:S01]  /*14550*/  MUFU.EX2 R157, R232 ;  /* 0x000000e8009d7308 */ /* 0x000fe20000000800 */
[C---:B------:R-:W-:Y:S01]  /*14560*/  FMUL.FTZ R48, R3.reuse, R100 ;  /* 0x0000006403307220 */ /* 0x040fe20000410000 */
[C---:B-1----:R-:W-:Y:S03]  /*14570*/  HMMA.16816.F32.BF16 R20, R148.reuse, R84, R20 ;  /* 0x000000549414723c */ /* 0x042fe60000041814 */
[C---:B------:R-:W-:Y:S02]  /*14580*/  FMUL.FTZ R49, R3.reuse, R101 ;  /* 0x0000006503317220 */ /* 0x040fe40000410000 */
[C---:B------:R-:W-:Y:S02]  /*14590*/  FMUL.FTZ R50, R2.reuse, R102 ;  /* 0x0000006602327220 */ /* 0x040fe40000410000 */
[C---:B------:R-:W-:Y:S01]  /*145a0*/  FMUL.FTZ R51, R2.reuse, R103 ;  /* 0x0000006702337220 */ /* 0x040fe20000410000 */
[C---:B------:R-:W-:Y:S01]  /*145b0*/  HMMA.16816.F32.BF16 R24, R148.reuse, R86, R24 ;  /* 0x000000569418723c */ /* 0x040fe20000041818 */
[----:B------:R-:W1:Y:S01]  /*145c0*/  LDSM.16.MT88.4 R84, [R204] ;  /* 0x00000000cc54783b */ /* 0x000e620000004200 */
[----:B------:R-:W-:Y:S02]  /*145d0*/  MUFU.EX2 R156, R233 ;  /* 0x000000e9009c7308 */ /* 0x000fe40000000800 */
[C---:B------:R-:W-:Y:S02]  /*145e0*/  FMUL.FTZ R31, R2.reuse, R123 ;  /* 0x0000007b021f7220 */ /* 0x040fe40000410000 */
[C---:B------:R-:W-:Y:S02]  /*145f0*/  FMUL.FTZ R54, R2.reuse, R98 ;  /* 0x0000006202367220 */ /* 0x040fe40000410000 */
[C---:B------:R-:W-:Y:S01]  /*14600*/  FMUL.FTZ R55, R2.reuse, R99 ;  /* 0x0000006302377220 */ /* 0x040fe20000410000 */
[----:B------:R-:W-:Y:S03]  /*14610*/  LDSM.16.MT88.4 R100, [R202+0x1800] ;  /* 0x00180000ca64783b */ /* 0x000fe60000004200 */
[C---:B------:R-:W-:Y:S01]  /*14620*/  FMUL.FTZ R58, R2.reuse, R94 ;  /* 0x0000005e023a7220 */ /* 0x040fe20000410000 */
[----:B------:R-:W-:Y:S01]  /*14630*/  MUFU.EX2 R155, R238 ;  /* 0x000000ee009b7308 */ /* 0x000fe20000000800 */
[C---:B------:R-:W-:Y:S02]  /*14640*/  FMUL.FTZ R59, R2.reuse, R95 ;  /* 0x0000005f023b7220 */ /* 0x040fe40000410000 */
[C---:B------:R-:W-:Y:S02]  /*14650*/  FMUL.FTZ R60, R3.reuse, R88 ;  /* 0x00000058033c7220 */ /* 0x040fe40000410000 */
[C---:B------:R-:W-:Y:S02]  /*14660*/  FMUL.FTZ R61, R3.reuse, R89 ;  /* 0x00000059033d7220 */ /* 0x040fe40000410000 */
[C---:B------:R-:W-:Y:S02]  /*14670*/  FMUL.FTZ R62, R2.reuse, R90 ;  /* 0x0000005a023e7220 */ /* 0x040fe40000410000 */
[C---:B------:R-:W-:Y:S01]  /*14680*/  FMUL.FTZ R63, R2.reuse, R91 ;  /* 0x0000005b023f7220 */ /* 0x040fe20000410000 */
[----:B------:R-:W-:Y:S01]  /*14690*/  MUFU.EX2 R5, R5 ;  /* 0x0000000500057308 */ /* 0x000fe20000000800 */
[----:B------:R-:W-:Y:S01]  /*146a0*/  LDSM.16.MT88.4 R88, [R201+0x800] ;  /* 0x00080000c958783b */ /* 0x000fe20000004200 */
        /* <DEDUP_REMOVED lines=8> */
[C---:B------:R-:W-:Y:S01]  /*14730*/  FMUL.FTZ R45, R3.reuse, R105 ;  /* 0x00000069032d7220 */ /* 0x040fe20000410000 */
[C---:B-1----:R-:W-:Y:S04]  /*14740*/  HMMA.16816.F32.BF16 R28, R148.reuse, R84, R28 ;  /* 0x00000054941c723c */ /* 0x042fe8000004181c */
[----:B------:R-:W-:Y:S01]  /*14750*/  MUFU.EX2 R105, R221 ;  /* 0x000000dd00697308 */ /* 0x000fe20000000800 */
[C---:B------:R-:W-:Y:S02]  /*14760*/  FMUL.FTZ R52, R3.reuse, R96 ;  /* 0x0000006003347220 */ /* 0x040fe40000410000 */
[C---:B------:R-:W-:Y:S01]  /*14770*/  FMUL.FTZ R53, R3.reuse, R97 ;  /* 0x0000006103357220 */ /* 0x040fe20000410000 */
[C---:B------:R-:W-:Y:S01]  /*14780*/  HMMA.16816.F32.BF16 R32, R148.reuse, R86, R32 ;  /* 0x000000569420723c */ /* 0x040fe20000041820 */
[----:B------:R-:W1:Y:S03]  /*14790*/  LDSM.16.MT88.4 R84, [R203] ;  /* 0x00000000cb54783b */ /* 0x000e660000004200 */
[C---:B------:R-:W-:Y:S02]  /*147a0*/  FMUL.FTZ R56, R3.reuse, R92 ;  /* 0x0000005c03387220 */ /* 0x040fe40000410000 */
[----:B------:R-:W-:Y:S01]  /*147b0*/  MUFU.EX2 R97, R174 ;  /* 0x000000ae00617308 */ /* 0x000fe20000000800 */
[C---:B------:R-:W-:Y:S02]  /*147c0*/  FMUL.FTZ R57, R3.reuse, R93 ;  /* 0x0000005d03397220 */ /* 0x040fe40000410000 */
[C---:B------:R-:W-:Y:S03]  /*147d0*/  FMUL.FTZ R68, R3.reuse, R68 ;  /* 0x0000004403447220 */ /* 0x040fe60000410000 */
[C---:B------:R-:W-:Y:S02]  /*147e0*/  FMUL.FTZ R69, R3.reuse, R69 ;  /* 0x0000004503457220 */ /* 0x040fe40000410000 */
[C---:B------:R-:W-:Y:S02]  /*147f0*/  FMUL.FTZ R72, R3.reuse, R72 ;  /* 0x0000004803487220 */ /* 0x040fe40000410000 */
[----:B------:R-:W-:Y:S01]  /*14800*/  MUFU.EX2 R93, R163 ;  /* 0x000000a3005d7308 */ /* 0x000fe20000000800 */
[----:B------:R-:W-:Y:S02]  /*14810*/  FMUL.FTZ R73, R3, R73 ;  /* 0x0000004903497220 */ /* 0x000fe40000410000 */
[C---:B------:R-:W-:Y:S02]  /*14820*/  FMUL.FTZ R70, R2.reuse, R70 ;  /* 0x0000004602467220 */ /* 0x040fe40000410000 */
[C---:B------:R-:W-:Y:S02]  /*14830*/  FMUL.FTZ R71, R2.reuse, R71 ;  /* 0x0000004702477220 */ /* 0x040fe40000410000 */
[C---:B------:R-:W-:Y:S02]  /*14840*/  FMUL.FTZ R74, R2.reuse, R74 ;  /* 0x0000004a024a7220 */ /* 0x040fe40000410000 */
[----:B------:R-:W-:Y:S01]  /*14850*/  FMUL.FTZ R75, R2, R75 ;  /* 0x0000004b024b7220 */ /* 0x000fe20000410000 */
[----:B------:R-:W-:Y:S01]  /*14860*/  MUFU.EX2 R92, R162 ;  /* 0x000000a2005c7308 */ /* 0x000fe20000000800 */
[----:B------:R-:W-:Y:S09]  /*14870*/  FADD.FTZ R2, R15, R152 ;  /* 0x000000980f027221 */ /* 0x000ff20000010000 */
[----:B------:R-:W-:Y:S01]  /*14880*/  MUFU.EX2 R96, R170 ;  /* 0x000000aa00607308 */ /* 0x000fe20000000800 */
[C---:B-1----:R-:W-:Y:S09]  /*14890*/  HMMA.16816.F32.BF16 R36, R148.reuse, R84, R36 ;  /* 0x000000549424723c */ /* 0x042ff20000041824 */
[----:B------:R-:W-:Y:S01]  /*148a0*/  MUFU.EX2 R104, R211 ;  /* 0x000000d300687308 */ /* 0x000fe20000000800 */
[C---:B------:R-:W-:Y:S01]  /*148b0*/  HMMA.16816.F32.BF16 R40, R148.reuse, R86, R40 ;  /* 0x000000569428723c */ /* 0x040fe20000041828 */
[----:B------:R-:W1:Y:S08]  /*148c0*/  LDSM.16.MT88.4 R84, [R201+0x3800] ;  /* 0x00380000c954783b */ /* 0x000e700000004200 */
[----:B------:R-:W-:Y:S10]  /*148d0*/  MUFU.EX2 R174, R160 ;  /* 0x000000a000ae7308 */ /* 0x000ff40000000800 */
[----:B------:R-:W-:Y:S10]  /*148e0*/  MUFU.EX2 R170, R158 ;  /* 0x0000009e00aa7308 */ /* 0x000ff40000000800 */
[----:B------:R-:W-:Y:S10]  /*148f0*/  MUFU.EX2 R163, R167 ;  /* 0x000000a700a37308 */ /* 0x000ff40000000800 */
[----:B------:R-:W-:Y:S01]  /*14900*/  MUFU.EX2 R109, R227 ;  /* 0x000000e3006d7308 */ /* 0x000fe20000000800 */
[C---:B-1----:R-:W-:Y:S09]  /*14910*/  HMMA.16816.F32.BF16 R44, R148.reuse, R84, R44 ;  /* 0x00000054942c723c */ /* 0x042ff2000004182c */
[----:B------:R-:W-:Y:S01]  /*14920*/  MUFU.EX2 R108, R226 ;  /* 0x000000e2006c7308 */ /* 0x000fe20000000800 */
[C---:B------:R-:W-:Y:S01]  /*14930*/  HMMA.16816.F32.BF16 R48, R148.reuse, R86, R48 ;  /* 0x000000569430723c */ /* 0x040fe20000041830 */
[----:B------:R-:W1:Y:S08]  /*14940*/  LDSM.16.MT88.4 R84, [R202+0x3800] ;  /* 0x00380000ca54783b */ /* 0x000e700000004200 */
[----:B------:R-:W-:Y:S10]  /*14950*/  MUFU.EX2 R162, R169 ;  /* 0x000000a900a27308 */ /* 0x000ff40000000800 */
[----:B------:R-:W-:Y:S10]  /*14960*/  MUFU.EX2 R160, R172 ;  /* 0x000000ac00a07308 */ /* 0x000ff40000000800 */
[----:B------:R-:W2:Y:S10]  /*14970*/  MUFU.EX2 R3, R164 ;  /* 0x000000a400037308 */ /* 0x000eb40000000800 */
[----:B------:R-:W-:Y:S01]  /*14980*/  MUFU.EX2 R164, R153 ;  /* 0x0000009900a47308 */ /* 0x000fe20000000800 */
[C---:B-1----:R-:W-:Y:S09]  /*14990*/  HMMA.16816.F32.BF16 R52, R148.reuse, R84, R52 ;  /* 0x000000549434723c */ /* 0x042ff20000041834 */
[----:B------:R-:W-:Y:S01]  /*149a0*/  MUFU.EX2 R158, R214 ;  /* 0x000000d6009e7308 */ /* 0x000fe20000000800 */
[C---:B------:R-:W-:Y:S01]  /*149b0*/  HMMA.16816.F32.BF16 R56, R148.reuse, R86, R56 ;  /* 0x000000569438723c */ /* 0x040fe20000041838 */
[----:B------:R-:W1:Y:S02]  /*149c0*/  LDSM.16.MT88.4 R84, [R204+0x3800] ;  /* 0x00380000cc54783b */ /* 0x000e640000004200 */
[----:B--2---:R-:W-:Y:S04]  /*149d0*/  FADD.FTZ R2, R3, R2 ;  /* 0x0000000203027221 */ /* 0x004fe80000010000 */
[----:B------:R-:W-:Y:S02]  /*149e0*/  FADD.FTZ R2, R93, R2 ;  /* 0x000000025d027221 */ /* 0x000fe40000010000 */
[----:B------:R-:W-:Y:S03]  /*149f0*/  MUFU.EX2 R114, R243 ;  /* 0x000000f300727308 */ /* 0x000fe60000000800 */
[C---:B------:R-:W-:Y:S07]  /*14a00*/  FADD.FTZ R2, R92.reuse, R2 ;  /* 0x000000025c027221 */ /* 0x040fee0000010000 */
[----:B------:R-:W2:Y:S10]  /*14a10*/  MUFU.EX2 R113, R242 ;  /* 0x000000f200717308 */ /* 0x000eb40000000800 */
[----:B------:R-:W-:Y:S10]  /*14a20*/  MUFU.EX2 R112, R244 ;  /* 0x000000f400707308 */ /* 0x000ff40000000800 */
[----:B------:R-:W-:Y:S01]  /*14a30*/  MUFU.EX2 R154, R240 ;  /* 0x000000f0009a7308 */ /* 0x000fe20000000800 */
[C---:B-1----:R-:W-:Y:S08]  /*14a40*/  HMMA.16816.F32.BF16 R60, R148.reuse, R84, R60 ;  /* 0x00000054943c723c */ /* 0x042ff0000004183c */
[C---:B------:R-:W-:Y:S01]  /*14a50*/  HMMA.16816.F32.BF16 R64, R148.reuse, R86, R64 ;  /* 0x000000569440723c */ /* 0x040fe20000041840 */
[----:B------:R-:W1:Y:S01]  /*14a60*/  LDSM.16.MT88.4 R84, [R203+0x3800] ;  /* 0x00380000cb54783b */ /* 0x000e620000004200 */
[----:B------:R-:W3:Y:S10]  /*14a70*/  MUFU.EX2 R153, R241 ;  /* 0x000000f100997308 */ /* 0x000ef40000000800 */
[----:B------:R-:W4:Y:S01]  /*14a80*/  MUFU.EX2 R152, R245 ;  /* 0x000000f500987308 */ /* 0x000f220000000800 */
[C---:B-1----:R-:W-:Y:S07]  /*14a90*/  HMMA.16816.F32.BF16 R68, R148.reuse, R84, R68 ;  /* 0x000000549444723c */ /* 0x042fee0000041844 */
[----:B------:R-:W-:Y:S01]  /*14aa0*/  F2FP.BF16.PACK_AB R84, R3, R15 ;  /* 0x0000000f0354723e */ /* 0x000fe200000010ff */
[----:B------:R-:W-:Y:S01]  /*14ab0*/  HMMA.16816.F32.BF16 R72, R148, R86, R72 ;  /* 0x000000569448723c */ /* 0x000fe20000041848 */
[----:B------:R-:W1:Y:S03]  /*14ac0*/  MUFU.EX2 R15, R210 ;  /* 0x000000d2000f7308 */ /* 0x000e660000000800 */
[----:B------:R-:W-:Y:S03]  /*14ad0*/  F2FP.BF16.PACK_AB R85, R115, R249 ;  /* 0x000000f97355723e */ /* 0x000fe600000010ff */
[----:B------:R-:W-:Y:S02]  /*14ae0*/  F2FP.BF16.PACK_AB R86, R92, R93 ;  /* 0x0000005d5c56723e */ /* 0x000fe400000010ff */
[----:B------:R-:W5:Y:S02]  /*14af0*/  LDSM.16.MT88.4 R92, [R202+0x800] ;  /* 0x00080000ca5c783b */ /* 0x000f640000004200 */
[----:B------:R-:W1:Y:S01]  /*14b00*/  MUFU.EX2 R3, R175 ;  /* 0x000000af00037308 */ /* 0x000e620000000800 */
[----:B------:R-:W-:Y:S02]  /*14b10*/  F2FP.BF16.PACK_AB R87, R247, R248 ;  /* 0x000000f8f757723e */ /* 0x000fe400000010ff */
[----:B--2---:R-:W-:Y:S02]  /*14b20*/  F2FP.BF16.PACK_AB R148, R113, R114 ;  /* 0x000000727194723e */ /* 0x004fe400000010ff */
[----:B---3--:R-:W-:Y:S02]  /*14b30*/  F2FP.BF16.PACK_AB R149, R153, R154 ;  /* 0x0000009a9995723e */ /* 0x008fe400000010ff */
[----:B----4-:R-:W-:Y:S01]  /*14b40*/  F2FP.BF16.PACK_AB R151, R5, R152 ;  /* 0x000000980597723e */ /* 0x010fe200000010ff */
[C---:B------:R-:W-:Y:S02]  /*14b50*/  HMMA.16816.F32.BF16 R8, R84.reuse, R88, R8 ;  /* 0x000000585408723c */ /* 0x040fe40000041808 */
[----:B------:R-:W2:Y:S03]  /*14b60*/  MUFU.EX2 R175, R161 ;  /* 0x000000a100af7308 */ /* 0x000ea60000000800 */
[----:B-1----:R-:W-:Y:S03]  /*14b70*/  FADD.FTZ R2, R15, R2 ;  /* 0x000000020f027221 */ /* 0x002fe60000010000 */
[C---:B------:R-:W-:Y:S01]  /*14b80*/  HMMA.16816.F32.BF16 R16, R84.reuse, R90, R16 ;  /* 0x0000005a5410723c */ /* 0x040fe20000041810 */
[----:B------:R-:W1:Y:S03]  /*14b90*/  LDSM.16.MT88.4 R88, [R204+0x800] ;  /* 0x00080000cc58783b */ /* 0x000e660000004200 */
[----:B------:R-:W-:Y:S01]  /*14ba0*/  MUFU.EX2 R161, R171 ;  /* 0x000000ab00a17308 */ /* 0x000fe20000000800 */
[----:B------:R-:W-:Y:S04]  /*14bb0*/  FADD.FTZ R2, R3, R2 ;  /* 0x0000000203027221 */ /* 0x000fe80000010000 */
[----:B------:R-:W-:Y:S04]  /*14bc0*/  FADD.FTZ R2, R97, R2 ;  /* 0x0000000261027221 */ /* 0x000fe80000010000 */
[C---:B------:R-:W-:Y:S01]  /*14bd0*/  FADD.FTZ R2, R96.reuse, R2 ;  /* 0x0000000260027221 */ /* 0x040fe20000010000 */
[C---:B-----5:R-:W-:Y:S08]  /*14be0*/  HMMA.16816.F32.BF16 R20, R84.reuse, R92, R20 ;  /* 0x0000005c5414723c */ /* 0x060ff00000041814 */
[C---:B------:R-:W-:Y:S01]  /*14bf0*/  HMMA.16816.F32.BF16 R24, R84.reuse, R94, R24 ;  /* 0x0000005e5418723c */ /* 0x040fe20000041818 */
[----:B------:R-:W3:Y:S07]  /*14c00*/  LDSM.16.MT88.4 R92, [R203+0x800] ;  /* 0x00080000cb5c783b */ /* 0x000eee0000004200 */
[C---:B-1----:R-:W-:Y:S08]  /*14c10*/  HMMA.16816.F32.BF16 R28, R84.reuse, R88, R28 ;  /* 0x00000058541c723c */ /* 0x042ff0000004181c */
[C---:B------:R-:W-:Y:S01]  /*14c20*/  HMMA.16816.F32.BF16 R32, R84.reuse, R90, R32 ;  /* 0x0000005a5420723c */ /* 0x040fe20000041820 */
[----:B------:R-:W1:Y:S07]  /*14c30*/  LDSM.16.MT88.4 R88, [R201+0x4000] ;  /* 0x00400000c958783b */ /* 0x000e6e0000004200 */
[C---:B---3--:R-:W-:Y:S08]  /*14c40*/  HMMA.16816.F32.BF16 R36, R84.reuse, R92, R36 ;  /* 0x0000005c5424723c */ /* 0x048ff00000041824 */
        /* <DEDUP_REMOVED lines=12> */
[----:B------:R-:W-:Y:S01]  /*14d10*/  HMMA.16816.F32.BF16 R72, R84, R94, R72 ;  /* 0x0000005e5448723c */ /* 0x000fe20000041848 */
[----:B------:R-:W3:Y:S06]  /*14d20*/  LDSM.16.MT88.4 R92, [R202+0x1000] ;  /* 0x00100000ca5c783b */ /* 0x000eec0000004200 */
[----:B------:R-:W-:Y:S02]  /*14d30*/  F2FP.BF16.PACK_AB R86, R96, R97 ;  /* 0x000000616056723e */ /* 0x000fe400000010ff */
[----:B------:R-:W4:Y:S03]  /*14d40*/  LDSM.16.MT88.4 R96, [R204+0x1000] ;  /* 0x00100000cc60783b */ /* 0x000f260000004200 */
[----:B------:R-:W-:Y:S02]  /*14d50*/  F2FP.BF16.PACK_AB R84, R3, R15 ;  /* 0x0000000f0354723e */ /* 0x000fe400000010ff */
[----:B--2---:R-:W-:Y:S01]  /*14d60*/  F2FP.BF16.PACK_AB R85, R174, R175 ;  /* 0x000000afae55723e */ /* 0x004fe200000010ff */
[----:B------:R-:W2:Y:S01]  /*14d70*/  MUFU.EX2 R15, R223 ;  /* 0x000000df000f7308 */ /* 0x000ea20000000800 */
[----:B------:R-:W-:Y:S07]  /*14d80*/  F2FP.BF16.PACK_AB R87, R168, R170 ;  /* 0x000000aaa857723e */ /* 0x000fee00000010ff */
[C---:B-1----:R-:W-:Y:S02]  /*14d90*/  HMMA.16816.F32.BF16 R8, R84.reuse, R88, R8 ;  /* 0x000000585408723c */ /* 0x042fe40000041808 */
[----:B------:R-:W1:Y:S06]  /*14da0*/  MUFU.EX2 R3, R222 ;  /* 0x000000de00037308 */ /* 0x000e6c0000000800 */
[C---:B------:R-:W-:Y:S01]  /*14db0*/  HMMA.16816.F32.BF16 R16, R84.reuse, R90, R16 ;  /* 0x0000005a5410723c */ /* 0x040fe20000041810 */
[----:B------:R-:W5:Y:S03]  /*14dc0*/  LDSM.16.MT88.4 R88, [R203+0x1000] ;  /* 0x00100000cb58783b */ /* 0x000f660000004200 */
[----:B--2---:R-:W-:Y:S04]  /*14dd0*/  FADD.FTZ R2, R15, R2 ;  /* 0x000000020f027221 */ /* 0x004fe80000010000 */
[C---:B---3--:R-:W-:Y:S08]  /*14de0*/  HMMA.16816.F32.BF16 R20, R84.reuse, R92, R20 ;  /* 0x0000005c5414723c */ /* 0x048ff00000041814 */
[C---:B------:R-:W-:Y:S01]  /*14df0*/  HMMA.16816.F32.BF16 R24, R84.reuse, R94, R24 ;  /* 0x0000005e5418723c */ /* 0x040fe20000041818 */
[----:B------:R-:W2:Y:S03]  /*14e00*/  LDSM.16.MT88.4 R92, [R201+0x4800] ;  /* 0x00480000c95c783b */ /* 0x000ea60000004200 */
[----:B-1----:R-:W-:Y:S04]  /*14e10*/  FADD.FTZ R2, R3, R2 ;  /* 0x0000000203027221 */ /* 0x002fe80000010000 */
[C---:B----4-:R-:W-:Y:S04]  /*14e20*/  HMMA.16816.F32.BF16 R28, R84.reuse, R96, R28 ;  /* 0x00000060541c723c */ /* 0x050fe8000004181c */
[----:B------:R-:W-:Y:S04]  /*14e30*/  FADD.FTZ R2, R105, R2 ;  /* 0x0000000269027221 */ /* 0x000fe80000010000 */
[C---:B------:R-:W-:Y:S01]  /*14e40*/  HMMA.16816.F32.BF16 R32, R84.reuse, R98, R32 ;  /* 0x000000625420723c */ /* 0x040fe20000041820 */
[----:B------:R-:W1:Y:S03]  /*14e50*/  LDSM.16.MT88.4 R96, [R202+0x4800] ;  /* 0x00480000ca60783b */ /* 0x000e660000004200 */
[----:B------:R-:W-:Y:S04]  /*14e60*/  FADD.FTZ R2, R104, R2 ;  /* 0x0000000268027221 */ /* 0x000fe80000010000 */
[C---:B-----5:R-:W-:Y:S08]  /*14e70*/  HMMA.16816.F32.BF16 R36, R84.reuse, R88, R36 ;  /* 0x000000585424723c */ /* 0x060ff00000041824 */
        /* <DEDUP_REMOVED lines=19> */
[----:B------:R-:W4:Y:S07]  /*14fb0*/  LDSM.16.MT88.4 R84, [R204+0x1800] ;  /* 0x00180000cc54783b */ /* 0x000f2e0000004200 */
        /* <DEDUP_REMOVED lines=10> */
[C---:B------:R-:W-:Y:S04]  /*15060*/  FADD.FTZ R2, R108.reuse, R2 ;  /* 0x000000026c027221 */ /* 0x040fe80000010000 */
        /* <DEDUP_REMOVED lines=35> */
[----:B------:R-:W1:Y:S03]  /*152a0*/  LDSM.16.MT88.4 R104, [R204+0x5800] ;  /* 0x00580000cc68783b */ /* 0x000e660000004200 */
[----:B------:R-:W-:Y:S04]  /*152b0*/  FADD.FTZ R2, R114, R2 ;  /* 0x0000000272027221 */ /* 0x000fe80000010000 */
[C---:B----4-:R-:W-:Y:S04]  /*152c0*/  HMMA.16816.F32.BF16 R28, R84.reuse, R100, R28 ;  /* 0x00000064541c723c */ /* 0x050fe8000004181c */
[----:B------:R-:W-:Y:S04]  /*152d0*/  FADD.FTZ R2, R113, R2 ;  /* 0x0000000271027221 */ /* 0x000fe80000010000 */
[C---:B------:R-:W-:Y:S01]  /*152e0*/  HMMA.16816.F32.BF16 R32, R84.reuse, R102, R32 ;  /* 0x000000665420723c */ /* 0x040fe20000041820 */
[----:B------:R-:W4:Y:S03]  /*152f0*/  LDSM.16.MT88.4 R100, [R203+0x5800] ;  /* 0x00580000cb64783b */ /* 0x000f260000004200 */
[----:B------:R-:W-:Y:S04]  /*15300*/  FADD.FTZ R2, R112, R2 ;  /* 0x0000000270027221 */ /* 0x000fe80000010000 */
[C---:B------:R-:W-:Y:S07]  /*15310*/  HMMA.16816.F32.BF16 R36, R84.reuse, R88, R36 ;  /* 0x000000585424723c */ /* 0x040fee0000041824 */
[----:B------:R-:W-:Y:S01]  /*15320*/  F2FP.BF16.PACK_AB R88, R108, R109 ;  /* 0x0000006d6c58723e */ /* 0x000fe200000010ff */
[C---:B------:R-:W-:Y:S01]  /*15330*/  HMMA.16816.F32.BF16 R40, R84.reuse, R90, R40 ;  /* 0x0000005a5428723c */ /* 0x040fe20000041828 */
[----:B------:R-:W-:Y:S03]  /*15340*/  LDSM.16.MT88.4 R108, [R202+0x6000] ;  /* 0x00600000ca6c783b */ /* 0x000fe60000004200 */
[----:B------:R-:W-:Y:S03]  /*15350*/  F2FP.BF16.PACK_AB R89, R157, R158 ;  /* 0x0000009e9d59723e */ /* 0x000fe600000010ff */
[----:B------:R-:W-:Y:S01]  /*15360*/  F2FP.BF16.PACK_AB R90, R3, R15 ;  /* 0x0000000f035a723e */ /* 0x000fe200000010ff */
[C---:B--2---:R-:W-:Y:S01]  /*15370*/  HMMA.16816.F32.BF16 R44, R84.reuse, R92, R44 ;  /* 0x0000005c542c723c */ /* 0x044fe2000004182c */
[----:B------:R-:W2:Y:S03]  /*15380*/  MUFU.EX2 R15, R246 ;  /* 0x000000f6000f7308 */ /* 0x000ea60000000800 */
[----:B------:R-:W-:Y:S01]  /*15390*/  F2FP.BF16.PACK_AB R91, R155, R156 ;  /* 0x0000009c9b5b723e */ /* 0x000fe200000010ff */
[----:B------:R-:W-:Y:S03]  /*153a0*/  FADD.FTZ R3, R121, R120 ;  /* 0x0000007879037221 */ /* 0x000fe60000010000 */
[C---:B------:R-:W-:Y:S01]  /*153b0*/  HMMA.16816.F32.BF16 R48, R84.reuse, R94, R48 ;  /* 0x0000005e5430723c */ /* 0x040fe20000041830 */
[----:B------:R-:W5:Y:S07]  /*153c0*/  LDSM.16.MT88.4 R92, [R201+0x2800] ;  /* 0x00280000c95c783b */ /* 0x000f6e0000004200 */
[C---:B---3--:R-:W-:Y:S08]  /*153d0*/  HMMA.16816.F32.BF16 R52, R84.reuse, R96, R52 ;  /* 0x000000605434723c */ /* 0x048ff00000041834 */
[C---:B------:R-:W-:Y:S01]  /*153e0*/  HMMA.16816.F32.BF16 R56, R84.reuse, R98, R56 ;  /* 0x000000625438723c */ /* 0x040fe20000041838 */
[----:B------:R-:W3:Y:S03]  /*153f0*/  LDSM.16.MT88.4 R96, [R202+0x2800] ;  /* 0x00280000ca60783b */ /* 0x000ee60000004200 */
[C---:B--2---:R-:W-:Y:S01]  /*15400*/  F2FP.BF16.PACK_AB R150, R15.reuse, R112 ;  /* 0x000000700f96723e */ /* 0x044fe200000010ff */
[----:B------:R-:W-:Y:S02]  /*15410*/  FADD.FTZ R232, R15, R2 ;  /* 0x000000020fe87221 */ /* 0x000fe40000010000 */
[----:B------:R-:W-:Y:S01]  /*15420*/  FADD.FTZ R2, R122, R3 ;  /* 0x000000037a027221 */ /* 0x000fe20000010000 */
[C---:B-1----:R-:W-:Y:S04]  /*15430*/  HMMA.16816.F32.BF16 R60, R84.reuse, R104, R60 ;  /* 0x00000068543c723c */ /* 0x042fe8000004183c */
        /* <DEDUP_REMOVED lines=9> */
[C---:B-----5:R-:W-:Y:S01]  /*154d0*/  HMMA.16816.F32.BF16 R8, R88.reuse, R92, R8 ;  /* 0x0000005c5808723c */ /* 0x060fe20000041808 */
        /* <DEDUP_REMOVED lines=50> */
[C---:B------:R-:W-:Y:S08]  /*15800*/  HMMA.16816.F32.BF16 R120, R148.reuse, R116, R28 ;  /* 0x000000749478723c */ /* 0x040ff0000004181c */
        /* <DEDUP_REMOVED lines=13> */
.L_x_443:
        /* <DEDUP_REMOVED lines=8> */
.L_x_541:
[----:B------:R-:W-:Y:S01]  /*15960*/  FSETP.NE.FTZ.AND P1, PT, R8, RZ, PT ;  /* 0x000000ff0800720b */ /* 0x000fe20003f35000 */
[----:B------:R-:W-:Y:S01]  /*15970*/  CS2R R2, SRZ ;  /* 0x0000000000027805 */ /* 0x000fe2000001ff00 */
[----:B--23--:R-:W-:Y:S01]  /*15980*/  FADD.FTZ R4, R9, R4 ;  /* 0x0000000409047221 */ /* 0x00cfe20000010000 */
[----:B------:R-:W-:Y:S02]  /*15990*/  MOV R27, 0xff800000 ;  /* 0xff800000001b7802 */ /* 0x000fe40000000f00 */
[----:B------:R-:W-:-:S02]  /*159a0*/  MOV R26, 0xff800000 ;  /* 0xff800000001a7802 */ /* 0x000fc40000000f00 */
[----:B------:R-:W-:-:S06]  /*159b0*/  FSETP.NE.FTZ.AND P0, PT, R4, RZ, PT ;  /* 0x000000ff0400720b */ /* 0x000fcc0003f15000 */
[----:B------:R-:W1:Y:S08]  /*159c0*/  @P1 MUFU.RCP R3, R8 ;  /* 0x0000000800031308 */ /* 0x000e700000001000 */
[----:B------:R2:W3:Y:S01]  /*159d0*/  @P1 MUFU.LG2 R10, R8 ;  /* 0x00000008000a1308 */ /* 0x0004e20000000c00 */
[----:B-1----:R-:W-:-:S07]  /*159e0*/  FMUL.FTZ R50, R3, R92 ;  /* 0x0000005c03327220 */ /* 0x002fce0000410000 */
[----:B------:R-:W1:Y:S01]  /*159f0*/  @P0 MUFU.RCP R2, R4 ;  /* 0x0000000400020308 */ /* 0x000e620000001000 */
[C---:B------:R-:W-:Y:S02]  /*15a00*/  FMUL.FTZ R51, R3.reuse, R93 ;  /* 0x0000005d03337220 */ /* 0x040fe40000410000 */
[C---:B------:R-:W-:Y:S02]  /*15a10*/  FMUL.FTZ R54, R3.reuse, R136 ;  /* 0x0000008803367220 */ /* 0x040fe40000410000 */
[C---:B------:R-:W-:Y:S02]  /*15a20*/  FMUL.FTZ R55, R3.reuse, R137 ;  /* 0x0000008903377220 */ /* 0x040fe40000410000 */
[C---:B------:R-:W-:Y:S01]  /*15a30*/  FMUL.FTZ R30, R3.reuse, R132 ;  /* 0x00000084031e7220 */ /* 0x040fe20000410000 */
[----:B--2---:R-:W-:Y:S01]  /*15a40*/  @P1 MOV R8, 0x3f317218 ;  /* 0x3f31721800081802 */ /* 0x004fe20000000f00 */
        /* <DEDUP_REMOVED lines=28> */
[----:B---3--:R-:W-:Y:S02]  /*15c10*/  @P1 FMUL.FTZ R10, R10, 0.69314718246459960938 ;  /* 0x3f3172180a0a1820 */ /* 0x008fe40000410000 */
[----:B------:R-:W-:Y:S02]  /*15c20*/  @P1 FMUL.FTZ R8, R8, c[0x0][0x2d0] ;  /* 0x0000b40008081a20 */ /* 0x000fe40000410000 */
[----:B-1----:R-:W-:Y:S02]  /*15c30*/  FMUL.FTZ R96, R2, R138 ;  /* 0x0000008a02607220 */ /* 0x002fe40000410000 */
[----:B------:R-:W-:Y:S01]  /*15c40*/  @P1 FFMA.FTZ R27, R8, R6, R10 ;  /* 0x00000006081b1223 */ /* 0x000fe2000001000a */
[----:B------:R-:W-:Y:S01]  /*15c50*/  MOV R6, 0x1 ;  /* 0x0000000100067802 */ /* 0x000fe20000000f00 */
[----:B------:R-:W-:-:S02]  /*15c60*/  FMUL.FTZ R97, R2, R139 ;  /* 0x0000008b02617220 */ /* 0x000fc40000410000 */
[C---:B------:R-:W-:Y:S02]  /*15c70*/  FMUL.FTZ R68, R2.reuse, R134 ;  /* 0x0000008602447220 */ /* 0x040fe40000410000 */
[C---:B------:R-:W-:Y:S02]  /*15c80*/  FMUL.FTZ R69, R2.reuse, R135 ;  /* 0x0000008702457220 */ /* 0x040fe40000410000 */
[C---:B------:R-:W-:Y:S01]  /*15c90*/  FMUL.FTZ R56, R2.reuse, R130 ;  /* 0x0000008202387220 */ /* 0x040fe20000410000 */
[----:B--2---:R-:W-:Y:S01]  /*15ca0*/  @P0 MOV R4, 0x3f317218 ;  /* 0x3f31721800040802 */ /* 0x004fe20000000f00 */
        /* <DEDUP_REMOVED lines=28> */
[----:B------:R-:W-:Y:S01]  /*15e70*/  FMUL.FTZ R67, R2, R75 ;  /* 0x0000004b02437220 */ /* 0x000fe20000410000 */
[----:B------:R-:W-:Y:S01]  /*15e80*/  PRMT R2, R6, 0x7610, R2 ;  /* 0x0000761006027816 */ /* 0x000fe20000000002 */
[----:B------:R-:W-:Y:S02]  /*15e90*/  @P0 FFMA.FTZ R26, R4, R5, R3 ;  /* 0x00000005041a0223 */ /* 0x000fe40000010003 */
.L_x_393:
[----:B------:R2:W5:Y:S04]  /*15ea0*/  LDL R6, [R1+0x20] ;  /* 0x0000200001067983 */ /* 0x0005680000100800 */
[----:B------:R-:W3:Y:S01]  /*15eb0*/  S2R R3, SR_TID.X ;  /* 0x0000000000037919 */ /* 0x000ee20000002100 */
[----:B------:R-:W-:Y:S01]  /*15ec0*/  BSSY B0, `(.L_x_460) ;  /* 0x0000011000007945 */ /* 0x000fe20003800000 */
[----:B---3--:R-:W-:-:S13]  /*15ed0*/  LOP3.LUT P0, RZ, R3, 0xff, RZ, 0xc0, !PT ;  /* 0x000000ff03ff7812 */ /* 0x008fda000780c0ff */
[----:B------:R-:W-:Y:S05]  /*15ee0*/  @P0 BRA `(.L_x_461) ;  /* 0x000000e000000947 */ /* 0x000fea0003800000 */
[----:B-12---:R-:W1:Y:S01]  /*15ef0*/  S2R R5, SR_LANEID ;  /* 0x0000000000057919 */ /* 0x006e620000000000 */
[----:B------:R-:W-:Y:S01]  /*15f00*/  VOTEU.ANY UR5, UPT, PT ;  /* 0x0000000000057886 */ /* 0x000fe200038e0100 */
[----:B------:R-:W-:Y:S01]  /*15f10*/  IMAD.MOV.U32 R8, RZ, RZ, c[0x0][0x560] ;  /* 0x00015800ff087624 */ /* 0x000fe200078e00ff */
[----:B------:R-:W1:Y:S01]  /*15f20*/  FLO.U32 R4, UR5 ;  /* 0x0000000500047d00 */ /* 0x000e6200080e0000 */
[----:B------:R-:W-:-:S07]  /*15f30*/  IMAD.MOV.U32 R9, RZ, RZ, c[0x0][0x564] ;  /* 0x00015900ff097624 */ /* 0x000fce00078e00ff */
[----:B------:R-:W2:Y:S01]  /*15f40*/  POPC R3, UR5 ;  /* 0x0000000500037d09 */ /* 0x000ea20008000000 */
[----:B-1----:R-:W-:-:S13]  /*15f50*/  ISETP.EQ.U32.AND P0, PT, R4, R5, PT ;  /* 0x000000050400720c */ /* 0x002fda0003f02070 */
[----:B--2---:R-:W2:Y:S04]  /*15f60*/  @P0 ATOMG.E.ADD.STRONG.GPU PT, R3, [R8.64], R3 ;  /* 0x00000003080309a8 */ /* 0x004ea800081ee1c8 */
[----:B------:R-:W1:Y:S04]  /*15f70*/  S2R R5, SR_LTMASK ;  /* 0x0000000000057919 */ /* 0x000e680000003900 */
[----:B--2---:R1:W2:Y:S02]  /*15f80*/  SHFL.IDX PT, R4, R3, R4, 0x1f ;  /* 0x00001f0403047589 */ /* 0x0042a400000e0000 */
[----:B-1----:R-:W-:-:S06]  /*15f90*/  LOP3.LUT R3, R5, UR5, RZ, 0xc0, !PT ;  /* 0x0000000505037c12 */ /* 0x002fcc000f8ec0ff */
[----:B------:R-:W2:Y:S02]  /*15fa0*/  POPC R3, R3 ;  /* 0x0000000300037309 */ /* 0x000ea40000000000 */
[----:B--2--5:R-:W-:-:S05]  /*15fb0*/  IADD3 R6, R4, c[0x0][0xc], R3 ;  /* 0x0000030004067a10 */ /* 0x024fca0007ffe003 */
[----:B------:R1:W-:Y:S02]  /*15fc0*/  STL [R1+0x20], R6 ;  /* 0x0000200601007387 */ /* 0x0003e40000100800 */
.L_x_461:
[----:B--2---:R-:W-:Y:S05]  /*15fd0*/  BSYNC B0 ;  /* 0x0000000000007941 */ /* 0x004fea0003800000 */
.L_x_460:
[----:B------:R-:W-:Y:S01]  /*15fe0*/  PRMT R2, R2, 0x9910, RZ ;  /* 0x0000991002027816 */ /* 0x000fe200000000ff */
[----:B------:R-:W-:Y:S01]  /*15ff0*/  BSSY B1, `(.L_x_462) ;  /* 0x00002bf000017945 */ /* 0x000fe20003800000 */
[----:B-----5:R-:W-:Y:S02]  /*16000*/  IMAD.MOV.U32 R74, RZ, RZ, R6 ;  /* 0x000000ffff4a7224 */ /* 0x020fe400078e0006 */
[----:B------:R-:W-:-:S13]  /*16010*/  ISETP.NE.AND P0, PT, R2, RZ, PT ;  /* 0x000000ff0200720c */ /* 0x000fda0003f05270 */
[----:B------:R-:W-:Y:S05]  /*16020*/  @!P0 BRA `(.L_x_463) ;  /* 0x0000206000008947 */ /* 0x000fea0003800000 */
[----:B-1----:R-:W2:Y:S04]  /*16030*/  LDL R10, [R1+0x88] ;  /* 0x00008800010a7983 */ /* 0x002ea80000100800 */
[----:B------:R-:W3:Y:S04]  /*16040*/  LDL R18, [R1+0x8c] ;  /* 0x00008c0001127983 */ /* 0x000ee80000100800 */
[----:B------:R-:W4:Y:S04]  /*16050*/  LDL R6, [R1+0x94] ;  /* 0x0000940001067983 */ /* 0x000f280000100800 */
[----:B------:R-:W4:Y:S04]  /*16060*/  LDL R17, [R1+0x90] ;  /* 0x0000900001117983 */ /* 0x000f280000100800 */
[----:B------:R-:W4:Y:S04]  /*16070*/  LDL R9, [R1+0xa4] ;  /* 0x0000a40001097983 */ /* 0x000f280000100800 */
[----:B------:R-:W4:Y:S04]  /*16080*/  LDL R8, [R1+0x9c] ;  /* 0x00009c0001087983 */ /* 0x000f280000100800 */
        /* <DEDUP_REMOVED lines=8> */
[----:B------:R-:W4:Y:S04]  /*16110*/  LDL.LU R15, [R1+0x30] ;  /* 0x00003000010f7983 */ /* 0x000f280000300800 */
[----:B--2---:R1:W-:Y:S04]  /*16120*/  STS [R10+0x80], R2 ;  /* 0x000080020a007388 */ /* 0x0043e80000000800 */
[----:B------:R2:W-:Y:S04]  /*16130*/  STS [R10+0x480], R3 ;  /* 0x000480030a007388 */ /* 0x0005e80000000800 */
[----:B---3--:R3:W-:Y:S01]  /*16140*/  STS [R18], R4 ;  /* 0x0000000412007388 */ /* 0x0087e20000000800 */
[----:B-1----:R-:W-:-:S02]  /*16150*/  F2FP.BF16.PACK_AB R2, R69, R68 ;  /* 0x000000444502723e */ /* 0x002fc400000010ff */
[----:B--2---:R-:W-:-:S03]  /*16160*/  F2FP.BF16.PACK_AB R3, R33, R32 ;  /* 0x000000202103723e */ /* 0x004fc600000010ff */
[----:B------:R1:W-:Y:S01]  /*16170*/  STS [R18+0x400], R2 ;  /* 0x0004000212007388 */ /* 0x0003e20000000800 */
[----:B---3--:R-:W-:-:S03]  /*16180*/  F2FP.BF16.PACK_AB R4, R57, R56 ;  /* 0x000000383904723e */ /* 0x008fc600000010ff */
[----:B----4-:R2:W-:Y:S04]  /*16190*/  STS [R6+0x80], R3 ;  /* 0x0000800306007388 */ /* 0x0105e80000000800 */
[----:B------:R3:W-:Y:S01]  /*161a0*/  STS [R6+0x480], R4 ;  /* 0x0004800406007388 */ /* 0x0007e20000000800 */
[----:B-1----:R-:W-:Y:S02]  /*161b0*/  F2FP.BF16.PACK_AB R2, R35, R34 ;  /* 0x000000222302723e */ /* 0x002fe400000010ff */
[----:B--2---:R-:W-:-:S03]  /*161c0*/  F2FP.BF16.PACK_AB R3, R105, R104 ;  /* 0x000000686903723e */ /* 0x004fc600000010ff */
[----:B------:R1:W-:Y:S01]  /*161d0*/  STS [R17], R2 ;  /* 0x0000000211007388 */ /* 0x0003e20000000800 */
[----:B---3--:R-:W-:-:S03]  /*161e0*/  F2FP.BF16.PACK_AB R4, R37, R36 ;  /* 0x000000242504723e */ /* 0x008fc600000010ff */
[----:B------:R2:W-:Y:S04]  /*161f0*/  STS [R17+0x400], R3 ;  /* 0x0004000311007388 */ /* 0x0005e80000000800 */
[----:B------:R3:W-:Y:S01]  /*16200*/  STS [R9+0x80], R4 ;  /* 0x0000800409007388 */ /* 0x0007e20000000800 */
        /* <DEDUP_REMOVED lines=8> */
[----:B------:R1:W-:Y:S01]  /*16290*/  STS [R16+0x80], R2 ;  /* 0x0000800210007388 */ /* 0x0003e20000000800 */
        /* <DEDUP_REMOVED lines=10> */
[----:B--2---:R-:W2:Y:S01]  /*16340*/  LDL.LU R10, [R1+0x34] ;  /* 0x00003400010a7983 */ /* 0x004ea20000300800 */
        /* <DEDUP_REMOVED lines=8> */
[----:B------:R-:W-:Y:S04]  /*163d0*/  STS [R17+0x4000], R3 ;  /* 0x0040000311007388 */ /* 0x000fe80000000800 */
[----:B------:R1:W-:Y:S01]  /*163e0*/  STS [R17+0x4400], R2 ;  /* 0x0044000211007388 */ /* 0x0003e20000000800 */
[----:B----4-:R-:W-:Y:S02]  /*163f0*/  F2FP.BF16.PACK_AB R5, R91, R90 ;  /* 0x0000005a5b05723e */ /* 0x010fe400000010ff */
[----:B------:R-:W-:Y:S01]  /*16400*/  F2FP.BF16.PACK_AB R4, R65, R64 ;  /* 0x000000404104723e */ /* 0x000fe200000010ff */
[----:B------:R-:W3:Y:S01]  /*16410*/  LDL.LU R6, [R1+0x40] ;  /* 0x0000400001067983 */ /* 0x000ee20000300800 */
[----:B------:R-:W-:Y:S02]  /*16420*/  ISETP.NE.U32.AND P0, PT, RZ, c[0x0][0x508], PT ;  /* 0x00014200ff007a0c */ /* 0x000fe40003f05070 */
[----:B-1----:R-:W-:-:S02]  /*16430*/  F2FP.BF16.PACK_AB R2, R93, R92 ;  /* 0x0000005c5d02723e */ /* 0x002fc400000010ff */
[----:B------:R-:W-:-:S03]  /*16440*/  F2FP.BF16.PACK_AB R3, R87, R86 ;  /* 0x000000565703723e */ /* 0x000fc600000010ff */
[----:B------:R1:W-:Y:S04]  /*16450*/  STS [R9+0x4080], R2 ;  /* 0x0040800209007388 */ /* 0x0003e80000000800 */
[----:B------:R4:W-:Y:S04]  /*16460*/  STS [R9+0x4480], R5 ;  /* 0x0044800509007388 */ /* 0x0009e80000000800 */
[----:B------:R-:W-:Y:S04]  /*16470*/  STS [R8+0x4000], R4 ;  /* 0x0040000408007388 */ /* 0x000fe80000000800 */
[----:B------:R4:W-:Y:S01]  /*16480*/  STS [R8+0x4400], R3 ;  /* 0x0044000308007388 */ /* 0x0009e20000000800 */
[----:B-1----:R-:W-:-:S05]  /*16490*/  F2FP.BF16.PACK_AB R2, R53, R52 ;  /* 0x000000343502723e */ /* 0x002fca00000010ff */
[----:B------:R1:W-:Y:S01]  /*164a0*/  STS [R16+0x4080], R2 ;  /* 0x0040800210007388 */ /* 0x0003e20000000800 */
[----:B----4-:R-:W-:Y:S02]  /*164b0*/  F2FP.BF16.PACK_AB R5, R67, R66 ;  /* 0x000000424305723e */ /* 0x010fe400000010ff */
[----:B------:R-:W-:-:S05]  /*164c0*/  F2FP.BF16.PACK_AB R3, R71, R70 ;  /* 0x000000464703723e */ /* 0x000fca00000010ff */
[----:B------:R4:W-:Y:S01]  /*164d0*/  STS [R16+0x4480], R3 ;  /* 0x0044800310007388 */ /* 0x0009e20000000800 */
[----:B------:R-:W-:Y:S02]  /*164e0*/  ISETP.NE.AND.EX P2, PT, RZ, c[0x0][0x50c], PT, P0 ;  /* 0x00014300ff007a0c */ /* 0x000fe40003f45300 */
[----:B-1----:R-:W-:-:S05]  /*164f0*/  F2FP.BF16.PACK_AB R2, R29, R28 ;  /* 0x0000001c1d02723e */ /* 0x002fca00000010ff */
[----:B------:R-:W-:Y:S04]  /*16500*/  STS [R11+0x4000], R2 ;  /* 0x004000020b007388 */ /* 0x000fe80000000800 */
[----:B------:R1:W-:Y:S04]  /*16510*/  STS [R11+0x4400], R5 ;  /* 0x004400050b007388 */ /* 0x0003e80000000800 */
[----:B------:R-:W-:Y:S01]  /*16520*/  BAR.SYNC.DEFER_BLOCKING 0x1, 0x100 ;  /* 0x0044000000007b1d */ /* 0x000fe20000010000 */
[----:B------:R-:W-:-:S04]  /*16530*/  ISETP.NE.U32.AND P3, PT, RZ, c[0x0][0x500], PT ;  /* 0x00014000ff007a0c */ /* 0x000fc80003f65070 */
[----:B------:R-:W-:Y:S02]  /*16540*/  ISETP.NE.AND.EX P3, PT, RZ, c[0x0][0x504], PT, P3 ;  /* 0x00014100ff007a0c */ /* 0x000fe40003f65330 */
[C---:B------:R-:W-:Y:S02]  /*16550*/  @P2 IADD3 R8, P0, R15.reuse, c[0x0][0x508], RZ ;  /* 0x000142000f082a10 */ /* 0x040fe40007f1e0ff */
[----:B------:R-:W-:Y:S01]  /*16560*/  IADD3 R4, P1, R15, c[0x0][0x500], RZ ;  /* 0x000140000f047a10 */ /* 0x000fe20007f3e0ff */
[----:B------:R-:W-:Y:S02]  /*16570*/  IMAD.MOV.U32 R18, RZ, RZ, c[0x0][0x388] ;  /* 0x0000e200ff127624 */ /* 0x000fe400078e00ff */
[----:B----4-:R-:W-:Y:S01]  /*16580*/  IMAD.MOV.U32 R3, RZ, RZ, RZ ;  /* 0x000000ffff037224 */ /* 0x010fe200078e00ff */
[C---:B--2---:R-:W-:Y:S02]  /*16590*/  @P2 IADD3.X R9, R10.reuse, c[0x0][0x50c], RZ, P0, !PT ;  /* 0x000143000a092a10 */ /* 0x044fe400007fe4ff */
[----:B-1----:R-:W-:-:S03]  /*165a0*/  IADD3.X R5, R10, c[0x0][0x504], RZ, P1, !PT ;  /* 0x000141000a057a10 */ /* 0x002fc60000ffe4ff */
[----:B------:R1:W5:Y:S04]  /*165b0*/  @P2 LDG.E R18, [R8.64] ;  /* 0x0000000808122981 */ /* 0x000368000c1e1900 */
[----:B------:R1:W5:Y:S01]  /*165c0*/  @P3 LDG.E R3, [R4.64] ;  /* 0x0000000804033981 */ /* 0x000362000c1e1900 */
[----:B---3--:R-:W-:-:S04]  /*165d0*/  ISETP.NE.AND P0, PT, R6, RZ, PT ;  /* 0x000000ff0600720c */ /* 0x008fc80003f05270 */
[----:B------:R-:W-:Y:S01]  /*165e0*/  SEL R2, R6, c[0x0][0x3d4], P0 ;  /* 0x0000f50006027a07 */ /* 0x000fe20000000000 */
[----:B------:R-:W-:Y:S05]  /*165f0*/  @P2 BRA `(.L_x_464) ;  /* 0x0000004000002947 */ /* 0x000fea0003800000 */
[----:B-1----:R-:W-:Y:S05]  /*16600*/  @!P3 BRA `(.L_x_464) ;  /* 0x000000300000b947 */ /* 0x002fea0003800000 */
[----:B-----5:R1:W2:Y:S04]  /*16610*/  LDG.E R18, [R4.64] ;  /* 0x0000000804127981 */ /* 0x0202a8000c1e1900 */
[----:B-1----:R-:W2:Y:S02]  /*16620*/  LDG.E R4, [R4.64+0x4] ;  /* 0x0000040804047981 */ /* 0x002ea4000c1e1900 */
[----:B--2---:R-:W-:Y:S02]  /*16630*/  IADD3 R18, -R18, R4, RZ ;  /* 0x0000000412127210 */ /* 0x004fe40007ffe1ff */
.L_x_464:
[----:B-1----:R-:W2:Y:S04]  /*16640*/  LDL.LU R8, [R1+0x38] ;  /* 0x0000380001087983 */ /* 0x002ea80000300800 */
[----:B------:R-:W3:Y:S04]  /*16650*/  LDL R6, [R1+0x100] ;  /* 0x0001000001067983 */ /* 0x000ee80000100800 */
[----:B------:R-:W4:Y:S04]  /*16660*/  LDL.LU R4, [R1+0x3c] ;  /* 0x00003c0001047983 */ /* 0x000f280000300800 */
[----:B------:R-:W3:Y:S04]  /*16670*/  LDL.LU R5, [R1+0x28] ;  /* 0x0000280001057983 */ /* 0x000ee80000300800 */
[----:B------:R-:W3:Y:S04]  /*16680*/  LDL R44, [R1+0x24] ;  /* 0x00002400012c7983 */ /* 0x000ee80000100800 */
[----:B------:R-:W3:Y:S04]  /*16690*/  LDL R19, [R1+0x44] ;  /* 0x0000440001137983 */ /* 0x000ee80000100800 */
[----:B------:R-:W3:Y:S01]  /*166a0*/  LDL R45, [R1+0xfc] ;  /* 0x0000fc00012d7983 */ /* 0x000ee20000100800 */
[----:B------:R-:W-:Y:S01]  /*166b0*/  IMAD.MOV.U32 R15, RZ, RZ, 0x368 ;  /* 0x00000368ff0f7424 */ /* 0x000fe200078e00ff */
[----:B------:R-:W-:-:S04]  /*166c0*/  ISETP.GT.AND P2, PT, R2, 0x1, PT ;  /* 0x000000010200780c */ /* 0x000fc80003f44270 */
[----:B------:R-:W-:-:S04]  /*166d0*/  SEL R15, R15, 0x328, P2 ;  /* 0x000003280f0f7807 */ /* 0x000fc80001000000 */
[----:B------:R-:W1:Y:S08]  /*166e0*/  LDC.64 R10, c[0x0][R15+0x170] ;  /* 0x00005c000f0a7b82 */ /* 0x000e700000000a00 */
[----:B------:R-:W1:Y:S08]  /*166f0*/  LDC.64 R20, c[0x0][R15+0x168] ;  /* 0x00005a000f147b82 */ /* 0x000e700000000a00 */
[----:B------:R1:W1:Y:S08]  /*16700*/  LDC.64 R24, c[0x0][R15+0x178] ;  /* 0x00005e000f187b82 */ /* 0x0002700000000a00 */
[----:B------:R1:W1:Y:S01]  /*16710*/  LDC.64 R22, c[0x0][R15+0x160] ;  /* 0x000058000f167b82 */ /* 0x0002620000000a00 */
[----:B------:R-:W-:Y:S01]  /*16720*/  IMAD.MOV.U32 R2, RZ, RZ, c[0x0][0x4e8] ;  /* 0x00013a00ff027624 */ /* 0x000fe200078e00ff */
[----:B------:R-:W-:-:S04]  /*16730*/  ISETP.NE.U32.AND P0, PT, RZ, c[0x0][0x500], PT ;  /* 0x00014000ff007a0c */ /* 0x000fc80003f05070 */
[----:B------:R-:W-:Y:S02]  /*16740*/  ISETP.NE.AND P3, PT, R2, 0x1, PT ;  /* 0x000000010200780c */ /* 0x000fe40003f65270 */
[----:B------:R-:W-:Y:S01]  /*16750*/  ISETP.NE.AND.EX P0, PT, RZ, c[0x0][0x504], PT, P0 ;  /* 0x00014100ff007a0c */ /* 0x000fe20003f05300 */
[----:B------:R-:W1:Y:S03]  /*16760*/  S2R R75, SR_TID.X ;  /* 0x00000000004b7919 */ /* 0x000e660000002100 */
[----:B--2---:R-:W-:Y:S02]  /*16770*/  SEL R2, R8, RZ, !P0 ;  /* 0x000000ff08027207 */ /* 0x004fe40004000000 */
[----:B----4-:R-:W-:-:S03]  /*16780*/  SEL R8, R4, RZ, !P0 ;  /* 0x000000ff04087207 */ /* 0x010fc60004000000 */
[----:B-1----:R-:W-:Y:S01]  /*16790*/  IMAD R4, R11, R2, RZ ;  /* 0x000000020b047224 */ /* 0x002fe200078e02ff */
[----:B---3--:R-:W-:Y:S01]  /*167a0*/  LOP3.LUT R5, R5, 0xffff, RZ, 0xc0, !PT ;  /* 0x0000ffff05057812 */ /* 0x008fe200078ec0ff */
[----:B------:R-:W-:Y:S02]  /*167b0*/  IMAD R6, R44, 0x80, R6 ;  /* 0x000000802c067824 */ /* 0x000fe400078e0206 */
[----:B------:R-:W-:Y:S02]  /*167c0*/  IMAD R17, R10, R8, R4 ;  /* 0x000000080a117224 */ /* 0x000fe400078e0204 */
[----:B------:R-:W-:-:S04]  /*167d0*/  @P3 IMAD.HI.U32 R16, R6, c[0x0][0x4ec], RZ ;  /* 0x00013b0006103a27 */ /* 0x000fc800078e00ff */
[----:B------:R-:W-:-:S04]  /*167e0*/  IMAD.WIDE.U32 R8, R10, R2, RZ ;  /* 0x000000020a087225 */ /* 0x000fc800078e00ff */
[----:B------:R-:W-:-:S04]  /*167f0*/  IMAD.WIDE.U32 R10, R20, R5, RZ ;  /* 0x00000005140a7225 */ /* 0x000fc800078e00ff */
[----:B------:R-:W-:Y:S01]  /*16800*/  IMAD.MOV.U32 R4, RZ, RZ, R6 ;  /* 0x000000ffff047224 */ /* 0x000fe200078e0006 */
[----:B------:R-:W-:Y:S01]  /*16810*/  @P3 SHF.R.U32.HI R4, RZ, c[0x0][0x4f0], R16 ;  /* 0x00013c00ff043a19 */ /* 0x000fe20000011610 */
[----:B------:R-:W-:Y:S01]  /*16820*/  IMAD R15, R21, R5, RZ ;  /* 0x00000005150f7224 */ /* 0x000fe200078e02ff */
[----:B------:R-:W-:Y:S01]  /*16830*/  SEL R16, R19, RZ, P2 ;  /* 0x000000ff13107207 */ /* 0x000fe20001000000 */
[----:B------:R-:W-:Y:S01]  /*16840*/  IMAD.IADD R19, R9, 0x1, R17 ;  /* 0x0000000109137824 */ /* 0x000fe200078e0211 */
[----:B-----5:R-:W-:Y:S01]  /*16850*/  IADD3 R20, P1, P0, R8, R10, R3 ;  /* 0x0000000a08147210 */ /* 0x020fe2000783e003 */
[----:B------:R-:W-:Y:S01]  /*16860*/  IMAD.IADD R8, R11, 0x1, R15 ;  /* 0x000000010b087824 */ /* 0x000fe200078e020f */
[----:B------:R-:W-:Y:S01]  /*16870*/  SHF.R.S32.HI R15, RZ, 0x1f, R3 ;  /* 0x0000001fff0f7819 */ /* 0x000fe20000011403 */
[----:B------:R-:W-:Y:S02]  /*16880*/  IMAD R17, R25, R16, RZ ;  /* 0x0000001019117224 */ /* 0x000fe400078e02ff */
[----:B------:R-:W-:-:S02]  /*16890*/  IMAD.MOV R9, RZ, RZ, -R4 ;  /* 0x000000ffff097224 */ /* 0x000fc400078e0a04 */
        /* <DEDUP_REMOVED lines=14> */
[----:B------:R-:W-:Y:S01]  /*16980*/  SHF.R.S32.HI R21, RZ, 0x1f, R75 ;  /* 0x0000001fff157819 */ /* 0x000fe2000001144b */
[----:B------:R-:W-:Y:S01]  /*16990*/  IMAD.IADD R4, R9, 0x1, R4 ;  /* 0x0000000109047824 */ /* 0x000fe200078e0204 */
[C---:B------:R-:W-:Y:S02]  /*169a0*/  LEA R10, P0, R8.reuse, R10, 0x2 ;  /* 0x0000000a080a7211 */ /* 0x040fe400078010ff */
[----:B------:R-:W-:Y:S02]  /*169b0*/  SEL R11, R11, c[0x0][0x454], P2 ;  /* 0x000115000b0b7a07 */ /* 0x000fe40001000000 */
[----:B------:R-:W-:Y:S02]  /*169c0*/  LEA.HI R21, R21, R75, RZ, 0x5 ;  /* 0x0000004b15157211 */ /* 0x000fe400078f28ff */
[----:B------:R-:W-:Y:S02]  /*169d0*/  LEA.HI.X R8, R8, R11, R4, 0x2, P0 ;  /* 0x0000000b08087211 */ /* 0x000fe400000f1404 */
[----:B------:R-:W-:Y:S01]  /*169e0*/  LOP3.LUT R21, R21, 0xffffffe0, RZ, 0xc0, !PT ;  /* 0xffffffe015157812 */ /* 0x000fe200078ec0ff */
[----:B------:R-:W-:Y:S04]  /*169f0*/  SHFL.IDX PT, R16, R10, RZ, 0x1c1f ;  /* 0x001c1fff0a107589 */ /* 0x000fe800000e0000 */
[----:B------:R-:W1:Y:S01]  /*16a00*/  SHFL.IDX PT, R17, R8, RZ, 0x1c1f ;  /* 0x001c1fff08117589 */ /* 0x000e6200000e0000 */
[----:B------:R-:W-:-:S03]  /*16a10*/  IMAD.IADD R21, R75, 0x1, -R21 ;  /* 0x000000014b157824 */ /* 0x000fc600078e0a15 */
[----:B------:R-:W-:Y:S01]  /*16a20*/  SHFL.IDX PT, R10, R10, 0x1, 0x1c1f ;  /* 0x003c1f000a0a7f89 */ /* 0x000fe200000e0000 */
[----:B------:R-:W-:-:S03]  /*16a30*/  IMAD R4, R18, c[0x0][0x4e8], RZ ;  /* 0x00013a0012047a24 */ /* 0x000fc600078e02ff */
[----:B------:R2:W3:Y:S01]  /*16a40*/  SHFL.IDX PT, R11, R8, 0x1, 0x1c1f ;  /* 0x003c1f00080b7f89 */ /* 0x0004e200000e0000 */
[----:B------:R-:W-:Y:S01]  /*16a50*/  LOP3.LUT P0, RZ, R21, 0x3, RZ, 0xc0, !PT ;  /* 0x0000000315ff7812 */ /* 0x000fe2000780c0ff */
[----:B--2---:R-:W-:-:S05]  /*16a60*/  IMAD R8, R44, 0x80, R45 ;  /* 0x000000802c087824 */ /* 0x004fca00078e022d */
[C---:B------:R-:W-:Y:S02]  /*16a70*/  IADD3 R9, R8.reuse, 0x8, RZ ;  /* 0x0000000808097810 */ /* 0x040fe40007ffe0ff */
[-C--:B------:R-:W-:Y:S02]  /*16a80*/  ISETP.GE.OR P1, PT, R8, R4.reuse, P0 ;  /* 0x000000040800720c */ /* 0x080fe40000726670 */
[----:B------:R-:W-:-:S11]  /*16a90*/  ISETP.GE.OR P0, PT, R9, R4, P0 ;  /* 0x000000040900720c */ /* 0x000fd60000706670 */
[----:B-1----:R1:W-:Y:S01]  /*16aa0*/  @!P1 ST.E [R16.64], R27 ;  /* 0x0000001b10009985 */ /* 0x0023e2000c101908 */
[----:B------:R-:W-:-:S03]  /*16ab0*/  ISETP.GE.AND P1, PT, R9, R4, PT ;  /* 0x000000040900720c */ /* 0x000fc60003f26270 */
[----:B---3--:R1:W-:Y:S01]  /*16ac0*/  @!P0 ST.E [R10.64], R26 ;  /* 0x0000001a0a008985 */ /* 0x0083e2000c101908 */
[----:B------:R-:W-:Y:S02]  /*16ad0*/  ISETP.GE.AND P0, PT, R8, R4, PT ;  /* 0x000000040800720c */ /* 0x000fe40003f06270 */
[----:B------:R-:W-:Y:S01]  /*16ae0*/  P2R R18, PR, RZ, 0x2 ;  /* 0x00000002ff127803 */ /* 0x000fe20000000000 */
[----:B------:R-:W-:Y:S05]  /*16af0*/  @P2 BRA `(.L_x_465) ;  /* 0x0000067000002947 */ /* 0x000fea0003800000 */
[----:B------:R-:W-:Y:S01]  /*16b00*/  IMAD R15, R15, c[0x0][0x3a0], RZ ;  /* 0x0000e8000f0f7a24 */ /* 0x000fe200078e02ff */
[----:B------:R-:W-:Y:S01]  /*16b10*/  LEA R6, R44, R0, 0x7 ;  /* 0x000000002c067211 */ /* 0x000fe200078e38ff */
[C---:B------:R-:W-:Y:S01]  /*16b20*/  IMAD.WIDE.U32 R8, R3.reuse, c[0x0][0x3a0], RZ ;  /* 0x0000e80003087a25 */ /* 0x040fe200078e00ff */
[----:B-1----:R-:W-:Y:S01]  /*16b30*/  SHF.R.S32.HI R10, RZ, 0x1f, R2 ;  /* 0x0000001fff0a7819 */ /* 0x002fe20000011402 */
[----:B------:R1:W2:Y:S02]  /*16b40*/  LDS.128 R20, [R213+0x80] ;  /* 0x00008000d5147984 */ /* 0x0002a40000000c00 */
[----:B------:R-:W-:-:S02]  /*16b50*/  IMAD R3, R3, c[0x0][0x3a4], R15 ;  /* 0x0000e90003037a24 */ /* 0x000fc400078e020f */
[----:B------:R-:W-:Y:S01]  /*16b60*/  @P3 IMAD.HI.U32 R11, R6, c[0x0][0x4ec], RZ ;  /* 0x00013b00060b3a27 */ /* 0x000fe200078e00ff */
[----:B------:R1:W3:Y:S02]  /*16b70*/  LDS.128 R28, [R213+0x1080] ;  /* 0x00108000d51c7984 */ /* 0x0002e40000000c00 */
[----:B------:R-:W-:Y:S01]  /*16b80*/  IADD3 R9, R9, R3, RZ ;  /* 0x0000000309097210 */ /* 0x000fe20007ffe0ff */
[----:B------:R-:W-:Y:S01]  /*16b90*/  IMAD R10, R10, c[0x0][0x3f0], RZ ;  /* 0x0000fc000a0a7a24 */ /* 0x000fe200078e02ff */
[----:B------:R1:W4:Y:S01]  /*16ba0*/  LDS.128 R36, [R213+0x2080] ;  /* 0x00208000d5247984 */ /* 0x0003220000000c00 */
[----:B------:R-:W-:Y:S02]  /*16bb0*/  MOV R3, R6 ;  /* 0x0000000600037202 */ /* 0x000fe40000000f00 */
[----:B------:R-:W-:Y:S01]  /*16bc0*/  IMAD.WIDE.U32 R8, R5, c[0x0][0x3e8], R8 ;  /* 0x0000fa0005087a25 */ /* 0x000fe200078e0008 */
[----:B------:R1:W1:Y:S01]  /*16bd0*/  LDS.128 R48, [R213+0x3080] ;  /* 0x00308000d5307984 */ /* 0x0002620000000c00 */
[----:B------:R-:W-:-:S02]  /*16be0*/  @P3 SHF.R.U32.HI R3, RZ, c[0x0][0x4f0], R11 ;  /* 0x00013c00ff033a19 */ /* 0x000fc4000001160b */
[----:B------:R-:W-:Y:S01]  /*16bf0*/  IMAD R9, R5, c[0x0][0x3ec], R9 ;  /* 0x0000fb0005097a24 */ /* 0x000fe200078e0209 */
[----:B------:R1:W1:Y:S01]  /*16c00*/  LDS.128 R16, [R213+0x4080] ;  /* 0x00408000d5107984 */ /* 0x0002620000000c00 */
[C---:B------:R-:W-:Y:S01]  /*16c10*/  IMAD R10, R2.reuse, c[0x0][0x3f4], R10 ;  /* 0x0000fd00020a7a24 */ /* 0x040fe200078e020a */
[----:B------:R-:W-:Y:S01]  /*16c20*/  SHF.R.S32.HI R5, RZ, 0x1f, R3 ;  /* 0x0000001fff057819 */ /* 0x000fe20000011403 */
[----:B------:R-:W-:Y:S01]  /*16c30*/  IMAD.WIDE.U32 R8, R2, c[0x0][0x3f0], R8 ;  /* 0x0000fc0002087a25 */ /* 0x000fe200078e0008 */
[----:B------:R1:W1:Y:S01]  /*16c40*/  LDS.128 R24, [R213+0x5080] ;  /* 0x00508000d5187984 */ /* 0x0002620000000c00 */
[----:B------:R-:W-:-:S03]  /*16c50*/  IADD3 R2, -R3, RZ, RZ ;  /* 0x000000ff03027210 */ /* 0x000fc60007ffe1ff */
[----:B------:R1:W1:Y:S01]  /*16c60*/  LDS.128 R32, [R213+0x6080] ;  /* 0x00608000d5207984 */ /* 0x0002620000000c00 */
[----:B------:R-:W-:Y:S01]  /*16c70*/  IADD3 R9, R9, R10, RZ ;  /* 0x0000000a09097210 */ /* 0x000fe20007ffe0ff */
[----:B------:R-:W-:Y:S02]  /*16c80*/  IMAD R10, R5, c[0x0][0x3e0], RZ ;  /* 0x0000f800050a7a24 */ /* 0x000fe400078e02ff */
[----:B------:R1:W1:Y:S01]  /*16c90*/  LDS.128 R40, [R213+0x7080] ;  /* 0x00708000d5287984 */ /* 0x0002620000000c00 */
        /* <DEDUP_REMOVED lines=9> */
[----:B------:R-:W-:Y:S02]  /*16d30*/  IADD3 R3, R3, R5, RZ ;  /* 0x0000000503037210 */ /* 0x000fe40007ffe0ff */
[----:B------:R-:W-:Y:S02]  /*16d40*/  LEA R5, R44, R81, 0x7 ;  /* 0x000000512c057211 */ /* 0x000fe400078e38ff */
[----:B------:R-:W-:Y:S01]  /*16d50*/  LEA.HI.X R6, R2, c[0x0][0x384], R3, 0x1, P0 ;  /* 0x0000e10002067a11 */ /* 0x000fe200000f0c03 */
[----:B------:R-:W-:Y:S05]  /*16d60*/  BRA.DIV ~URZ, `(.L_x_466) ;  /* 0x00003b227f007947 */ /* 0x000fea000b800000 */
[----:B--234-:R2:W3:Y:S02]  /*16d70*/  SHFL.IDX PT, R11, R6, RZ, 0x181f ;  /* 0x00181fff060b7589 */ /* 0x01c4e400000e0000 */
.L_x_542:
[----:B------:R-:W-:Y:S05]  /*16d80*/  BRA.DIV ~URZ, `(.L_x_467) ;  /* 0x00003b727f007947 */ /* 0x000fea000b800000 */
[----:B------:R4:W2:Y:S02]  /*16d90*/  SHFL.IDX PT, R2, R10, RZ, 0x181f ;  /* 0x00181fff0a027589 */ /* 0x0008a400000e0000 */
.L_x_543:
[----:B------:R-:W-:Y:S01]  /*16da0*/  ISETP.GE.AND P0, PT, R5, R4, PT ;  /* 0x000000040500720c */ /* 0x000fe20003f06270 */
[----:B------:R-:W-:-:S12]  /*16db0*/  BSSY B0, `(.L_x_468) ;  /* 0x000000a000007945 */ /* 0x000fd80003800000 */
[----:B------:R-:W-:Y:S05]  /*16dc0*/  @P0 BRA `(.L_x_469) ;  /* 0x0000008000000947 */ /* 0x000fea0003800000 */
[----:B------:R-:W-:Y:S02]  /*16dd0*/  ISETP.GE.AND P1, PT, R76, c[0x0][0x3c8], PT ;  /* 0x0000f2004c007a0c */ /* 0x000fe40003f26270 */
[----:B------:R-:W-:-:S11]  /*16de0*/  ISETP.GE.AND P0, PT, R212, c[0x0][0x3c8], PT ;  /* 0x0000f200d4007a0c */ /* 0x000fd60003f06270 */
[-C--:B--2---:R-:W-:Y:S02]  /*16df0*/  @!P1 LEA R8, P3, R76, R2.reuse, 0x1 ;  /* 0x000000024c089211 */ /* 0x084fe400078608ff */
[----:B------:R-:W-:Y:S02]  /*16e00*/  @!P0 LEA R2, P2, R212, R2, 0x1 ;  /* 0x00000002d4028211 */ /* 0x000fe400078408ff */
[-C--:B---3--:R-:W-:Y:S02]  /*16e10*/  @!P1 LEA.HI.X R9, R76, R11.reuse, R77, 0x1, P3 ;  /* 0x0000000b4c099211 */ /* 0x088fe400018f0c4d */
[----:B------:R-:W-:-:S03]  /*16e20*/  @!P0 LEA.HI.X R3, R212, R11, R231, 0x1, P2 ;  /* 0x0000000bd4038211 */ /* 0x000fc600010f0ce7 */
[----:B------:R2:W-:Y:S04]  /*16e30*/  @!P1 ST.E.128 [R8.64], R20 ;  /* 0x0000001408009985 */ /* 0x0005e8000c101d08 */
[----:B-1----:R2:W-:Y:S02]  /*16e40*/  @!P0 ST.E.128 [R2.64], R16 ;  /* 0x0000001002008985 */ /* 0x0025e4000c101d08 */
.L_x_469:
[----:B------:R-:W-:Y:S05]  /*16e50*/  BSYNC B0 ;  /* 0x0000000000007941 */ /* 0x000fea0003800000 */
.L_x_468:
[----:B------:R-:W-:Y:S05]  /*16e60*/  BRA.DIV ~URZ, `(.L_x_470) ;  /* 0x00003b027f007947 */ /* 0x000fea000b800000 */
[----:B---3--:R3:W4:Y:S04]  /*16e70*/  SHFL.IDX PT, R11, R6, 0x1, 0x181f ;  /* 0x00381f00060b7f89 */ /* 0x00872800000e0000 */
[----:B--2---:R3:W2:Y:S02]  /*16e80*/  SHFL.IDX PT, R2, R10, 0x1, 0x181f ;  /* 0x00381f000a027f89 */ /* 0x0046a400000e0000 */
.L_x_544:
[----:B------:R-:W-:Y:S01]  /*16e90*/  IADD3 R3, R5, 0x20, RZ ;  /* 0x0000002005037810 */ /* 0x000fe20007ffe0ff */
[----:B------:R-:W-:Y:S03]  /*16ea0*/  BSSY B0, `(.L_x_471) ;  /* 0x000000b000007945 */ /* 0x000fe60003800000 */
[----:B------:R-:W-:-:S13]  /*16eb0*/  ISETP.GE.AND P0, PT, R3, R4, PT ;  /* 0x000000040300720c */ /* 0x000fda0003f06270 */
[----:B------:R-:W-:Y:S05]  /*16ec0*/  @P0 BRA `(.L_x_472) ;  /* 0x0000008000000947 */ /* 0x000fea0003800000 */
[----:B------:R-:W-:Y:S02]  /*16ed0*/  ISETP.GE.AND P1, PT, R76, c[0x0][0x3c8], PT ;  /* 0x0000f2004c007a0c */ /* 0x000fe40003f26270 */
[----:B------:R-:W-:-:S11]  /*16ee0*/  ISETP.GE.AND P0, PT, R212, c[0x0][0x3c8], PT ;  /* 0x0000f200d4007a0c */ /* 0x000fd60003f06270 */
[-C--:B--2---:R-:W-:Y:S02]  /*16ef0*/  @!P1 LEA R8, P3, R76, R2.reuse, 0x1 ;  /* 0x000000024c089211 */ /* 0x084fe400078608ff */
[----:B------:R-:W-:Y:S02]  /*16f00*/  @!P0 LEA R2, P2, R212, R2, 0x1 ;  /* 0x00000002d4028211 */ /* 0x000fe400078408ff */
[-C--:B----4-:R-:W-:Y:S02]  /*16f10*/  @!P1 LEA.HI.X R9, R76, R11.reuse, R77, 0x1, P3 ;  /* 0x0000000b4c099211 */ /* 0x090fe400018f0c4d */
[----:B------:R-:W-:-:S03]  /*16f20*/  @!P0 LEA.HI.X R3, R212, R11, R231, 0x1, P2 ;  /* 0x0000000bd4038211 */ /* 0x000fc600010f0ce7 */
[----:B------:R2:W-:Y:S04]  /*16f30*/  @!P1 ST.E.128 [R8.64], R28 ;  /* 0x0000001c08009985 */ /* 0x0005e8000c101d08 */
[----:B-1----:R2:W-:Y:S02]  /*16f40*/  @!P0 ST.E.128 [R2.64], R24 ;  /* 0x0000001802008985 */ /* 0x0025e4000c101d08 */
.L_x_472:
[----:B------:R-:W-:Y:S05]  /*16f50*/  BSYNC B0 ;  /* 0x0000000000007941 */ /* 0x000fea0003800000 */
.L_x_471:
[----:B------:R-:W-:Y:S05]  /*16f60*/  BRA.DIV ~URZ, `(.L_x_473) ;  /* 0x00003ad27f007947 */ /* 0x000fea000b800000 */
[----:B----4-:R4:W3:Y:S02]  /*16f70*/  SHFL.IDX PT, R11, R6, 0x2, 0x181f ;  /* 0x00581f00060b7f89 */ /* 0x0108e400000e0000 */
.L_x_545:
[----:B------:R-:W-:Y:S05]  /*16f80*/  BRA.DIV ~URZ, `(.L_x_474) ;  /* 0x00003b227f007947 */ /* 0x000fea000b800000 */
[----:B--2---:R2:W4:Y:S02]  /*16f90*/  SHFL.IDX PT, R2, R10, 0x2, 0x181f ;  /* 0x00581f000a027f89 */ /* 0x00452400000e0000 */
.L_x_546:
[----:B------:R-:W-:Y:S01]  /*16fa0*/  IADD3 R3, R5, 0x40, RZ ;  /* 0x0000004005037810 */ /* 0x000fe20007ffe0ff */
[----:B------:R-:W-:Y:S03]  /*16fb0*/  BSSY B0, `(.L_x_475) ;  /* 0x000000b000007945 */ /* 0x000fe60003800000 */
[----:B------:R-:W-:-:S13]  /*16fc0*/  ISETP.GE.AND P0, PT, R3, R4, PT ;  /* 0x000000040300720c */ /* 0x000fda0003f06270 */
[----:B------:R-:W-:Y:S05]  /*16fd0*/  @P0 BRA `(.L_x_476) ;  /* 0x0000008000000947 */ /* 0x000fea0003800000 */
[----:B------:R-:W-:Y:S02]  /*16fe0*/  ISETP.GE.AND P1, PT, R76, c[0x0][0x3c8], PT ;  /* 0x0000f2004c007a0c */ /* 0x000fe40003f26270 */
[----:B------:R-:W-:-:S11]  /*16ff0*/  ISETP.GE.AND P0, PT, R212, c[0x0][0x3c8], PT ;  /* 0x0000f200d4007a0c */ /* 0x000fd60003f06270 */
[-C--:B----4-:R-:W-:Y:S02]  /*17000*/  @!P1 LEA R8, P3, R76, R2.reuse, 0x1 ;  /* 0x000000024c089211 */ /* 0x090fe400078608ff */
[----:B------:R-:W-:Y:S02]  /*17010*/  @!P0 LEA R2, P2, R212, R2, 0x1 ;  /* 0x00000002d4028211 */ /* 0x000fe400078408ff */
[-C--:B---3--:R-:W-:Y:S02]  /*17020*/  @!P1 LEA.HI.X R9, R76, R11.reuse, R77, 0x1, P3 ;  /* 0x0000000b4c099211 */ /* 0x088fe400018f0c4d */
[----:B------:R-:W-:-:S03]  /*17030*/  @!P0 LEA.HI.X R3, R212, R11, R231, 0x1, P2 ;  /* 0x0000000bd4038211 */ /* 0x000fc600010f0ce7 */
[----:B------:R3:W-:Y:S04]  /*17040*/  @!P1 ST.E.128 [R8.64], R36 ;  /* 0x0000002408009985 */ /* 0x0007e8000c101d08 */
[----:B-1----:R3:W-:Y:S02]  /*17050*/  @!P0 ST.E.128 [R2.64], R32 ;  /* 0x0000002002008985 */ /* 0x0027e4000c101d08 */
.L_x_476:
[----:B------:R-:W-:Y:S05]  /*17060*/  BSYNC B0 ;  /* 0x0000000000007941 */ /* 0x000fea0003800000 */
.L_x_475:
[----:B------:R-:W-:Y:S05]  /*17070*/  BRA.DIV ~URZ, `(.L_x_477) ;  /* 0x00003aa27f007947 */ /* 0x000fea000b800000 */
[----:B---3--:R3:W2:Y:S04]  /*17080*/  SHFL.IDX PT, R8, R6, 0x3, 0x181f ;  /* 0x00781f0006087f89 */ /* 0x0086a800000e0000 */
[----:B----4-:R3:W4:Y:S02]  /*17090*/  SHFL.IDX PT, R6, R10, 0x3, 0x181f ;  /* 0x00781f000a067f89 */ /* 0x01072400000e0000 */
.L_x_547:
[----:B------:R-:W-:-:S04]  /*170a0*/  IADD3 R2, R5, 0x60, RZ ;  /* 0x0000006005027810 */ /* 0x000fc80007ffe0ff */
[----:B------:R-:W-:-:S13]  /*170b0*/  ISETP.GE.AND P0, PT, R2, R4, PT ;  /* 0x000000040200720c */ /* 0x000fda0003f06270 */
[----:B------:R-:W-:Y:S05]  /*170c0*/  @P0 BRA `(.L_x_478) ;  /* 0x00001b1000000947 */ /* 0x000fea0003800000 */
[----:B------:R-:W-:-:S13]  /*170d0*/  ISETP.GE.AND P0, PT, R76, c[0x0][0x3c8], PT ;  /* 0x0000f2004c007a0c */ /* 0x000fda0003f06270 */
[----:B----4-:R-:W-:-:S04]  /*170e0*/  @!P0 LEA R2, P1, R76, R6, 0x1 ;  /* 0x000000064c028211 */ /* 0x010fc800078208ff */
[----:B--2---:R-:W-:-:S05]  /*170f0*/  @!P0 LEA.HI.X R3, R76, R8, R77, 0x1, P1 ;  /* 0x000000084c038211 */ /* 0x004fca00008f0c4d */
[----:B-1----:R1:W-:Y:S01]  /*17100*/  @!P0 ST.E.128 [R2.64], R48 ;  /* 0x0000003002008985 */ /* 0x0023e2000c101d08 */
[----:B------:R-:W-:-:S13]  /*17110*/  ISETP.GE.AND P0, PT, R212, c[0x0][0x3c8], PT ;  /* 0x0000f200d4007a0c */ /* 0x000fda0003f06270 */
[----:B------:R-:W-:Y:S05]  /*17120*/  @P0 BRA `(.L_x_478) ;  /* 0x00001ab000000947 */ /* 0x000fea0003800000 */
[----:B-1----:R-:W-:-:S04]  /*17130*/  LEA R2, P0, R212, R6, 0x1 ;  /* 0x00000006d4027211 */ /* 0x002fc800078008ff */
[----:B------:R-:W-:-:S05]  /*17140*/  LEA.HI.X R3, R212, R8, R231, 0x1, P0 ;  /* 0x00000008d4037211 */ /* 0x000fca00000f0ce7 */
[----:B------:R1:W-:Y:S01]  /*17150*/  ST.E.128 [R2.64], R40 ;  /* 0x0000002802007985 */ /* 0x0003e2000c101d08 */
[----:B------:R-:W-:Y:S05]  /*17160*/  BRA `(.L_x_478) ;  /* 0x00001a7000007947 */ /* 0x000fea0003800000 */
.L_x_465:
[----:B-1----:R-:W2:Y:S01]  /*17170*/  LDL.LU R10, [R1+0x44] ;  /* 0x00004400010a7983 */ /* 0x002ea20000300800 */
[----:B------:R-:W-:Y:S02]  /*17180*/  IMAD R15, R15, c[0x0][0x408], RZ ;  /* 0x000102000f0f7a24 */ /* 0x000fe400078e02ff */
[----:B------:R-:W-:-:S04]  /*17190*/  IMAD.WIDE.U32 R8, R3, c[0x0][0x408], RZ ;  /* 0x0001020003087a25 */ /* 0x000fc800078e00ff */
[----:B------:R-:W-:-:S05]  /*171a0*/  IMAD R3, R3, c[0x0][0x40c], R15 ;  /* 0x0001030003037a24 */ /* 0x000fca00078e020f */
[----:B------:R-:W-:Y:S02]  /*171b0*/  IADD3 R9, R9, R3, RZ ;  /* 0x0000000309097210 */ /* 0x000fe40007ffe0ff */
[----:B------:R-:W-:-:S03]  /*171c0*/  SHF.R.S32.HI R3, RZ, 0x1f, R2 ;  /* 0x0000001fff037819 */ /* 0x000fc60000011402 */
[----:B------:R-:W-:-:S04]  /*171d0*/  IMAD.WIDE.U32 R8, R5, c[0x0][0x438], R8 ;  /* 0x00010e0005087a25 */ /* 0x000fc800078e0008 */
[----:B------:R-:W-:Y:S01]  /*171e0*/  IMAD R3, R3, c[0x0][0x440], RZ ;  /* 0x0001100003037a24 */ /* 0x000fe200078e02ff */
[----:B------:R-:W-:Y:S01]  /*171f0*/  MOV R4, R8 ;  /* 0x0000000800047202 */ /* 0x000fe20000000f00 */
[----:B------:R-:W-:Y:S02]  /*17200*/  IMAD R5, R5, c[0x0][0x43c], R9 ;  /* 0x00010f0005057a24 */ /* 0x000fe400078e0209 */
[----:B------:R-:W-:-:S04]  /*17210*/  @P3 IMAD.HI.U32 R9, R6, c[0x0][0x4ec], RZ ;  /* 0x00013b0006093a27 */ /* 0x000fc800078e00ff */
[C---:B------:R-:W-:Y:S02]  /*17220*/  IMAD R3, R2.reuse, c[0x0][0x444], R3 ;  /* 0x0001110002037a24 */ /* 0x040fe400078e0203 */
[----:B------:R-:W-:Y:S01]  /*17230*/  IMAD.WIDE.U32 R4, R2, c[0x0][0x440], R4 ;  /* 0x0001100002047a25 */ /* 0x000fe200078e0004 */
[----:B------:R-:W-:Y:S02]  /*17240*/  MOV R2, R6 ;  /* 0x0000000600027202 */ /* 0x000fe40000000f00 */
[----:B------:R-:W-:Y:S02]  /*17250*/  @P3 SHF.R.U32.HI R2, RZ, c[0x0][0x4f0], R9 ;  /* 0x00013c00ff023a19 */ /* 0x000fe40000011609 */
        /* <DEDUP_REMOVED lines=19> */
.L_x_548:
[----:B------:R-:W-:Y:S05]  /*17390*/  BRA.DIV ~URZ, `(.L_x_480) ;  /* 0x000038c27f007947 */ /* 0x000fea000b800000 */
[----:B------:R3:W4:Y:S02]  /*173a0*/  SHFL.IDX PT, R2, R5, RZ, 0x1c1f ;  /* 0x001c1fff05027589 */ /* 0x00072400000e0000 */
.L_x_549:
        /* <DEDUP_REMOVED lines=22> */
[----:B------:R-:W-:-:S04]  /*17510*/  @!P1 IMAD.MOV.U32 R3, RZ, RZ, R4 ;  /* 0x000000ffff039224 */ /* 0x000fc800078e0004 */
[----:B------:R-:W-:Y:S01]  /*17520*/  @!P1 IMAD.WIDE R10, R10, 0x4, R2 ;  /* 0x000000040a0a9825 */ /* 0x000fe200078e0202 */
[----:B--2---:R-:W-:Y:S01]  /*17530*/  ISETP.GE.AND P4, PT, R15, c[0x0][0x3c8], PT ;  /* 0x0000f2000f007a0c */ /* 0x004fe20003f86270 */
[----:B------:R-:W2:Y:S04]  /*17540*/  LDL R3, [R1+0x50] ;  /* 0x0000500001037983 */ /* 0x000ea80000100800 */
[----:B------:R3:W-:Y:S01]  /*17550*/  @!P1 ST.E.64 [R10.64], R54 ;  /* 0x000000360a009985 */ /* 0x0007e2000c101b08 */
[----:B------:R-:W-:-:S04]  /*17560*/  @!P0 LEA R8, P2, R25, R2, 0x2 ;  /* 0x0000000219088211 */ /* 0x000fc800078410ff */
[----:B------:R-:W-:Y:S02]  /*17570*/  @!P0 LEA.HI.X R9, R25, R4, R26, 0x2, P2 ;  /* 0x0000000419098211 */ /* 0x000fe400010f141a */
[----:B------:R-:W4:Y:S01]  /*17580*/  LDL R25, [R1+0x58] ;  /* 0x0000580001197983 */ /* 0x000f220000100800 */
[----:B------:R-:W-:-:S03]  /*17590*/  ISETP.GE.AND P2, PT, R22, c[0x0][0x3c8], PT ;  /* 0x0000f20016007a0c */ /* 0x000fc60003f46270 */
[----:B------:R5:W-:Y:S01]  /*175a0*/  @!P0 ST.E.64 [R8.64], R30 ;  /* 0x0000001e08008985 */ /* 0x000be2000c101b08 */
[----:B---3--:R-:W-:-:S03]  /*175b0*/  @!P3 LEA R10, P5, R17, R2, 0x2 ;  /* 0x00000002110ab211 */ /* 0x008fc600078a10ff */
[----:B------:R-:W3:Y:S01]  /*175c0*/  LDL R54, [R1+0xc4] ;  /* 0x0000c40001367983 */ /* 0x000ee20000100800 */
[----:B------:R-:W-:-:S03]  /*175d0*/  @!P3 LEA.HI.X R11, R17, R4, R23, 0x2, P5 ;  /* 0x00000004110bb211 */ /* 0x000fc600028f1417 */
[----:B------:R-:W2:Y:S04]  /*175e0*/  LDL R26, [R1+0xb8] ;  /* 0x0000b800011a7983 */ /* 0x000ea80000100800 */
[----:B------:R-:W2:Y:S01]  /*175f0*/  LDL R17, [R1+0xc8] ;  /* 0x0000c80001117983 */ /* 0x000ea20000100800 */
[----:B-----5:R-:W-:-:S03]  /*17600*/  @!P4 LEA R8, P0, R15, R2, 0x2 ;  /* 0x000000020f08c211 */ /* 0x020fc600078010ff */
[----:B------:R-:W5:Y:S01]  /*17610*/  LDL R31, [R1+0xc0] ;  /* 0x0000c000011f7983 */ /* 0x000f620000100800 */
[----:B------:R-:W-:Y:S02]  /*17620*/  ISETP.GE.AND P1, PT, R19, c[0x0][0x3c8], PT ;  /* 0x0000f20013007a0c */ /* 0x000fe40003f26270 */
[----:B------:R-:W-:Y:S01]  /*17630*/  @!P4 LEA.HI.X R9, R15, R4, R20, 0x2, P0 ;  /* 0x000000040f09c211 */ /* 0x000fe200000f1414 */
[----:B------:R-:W5:Y:S04]  /*17640*/  LDL R23, [R1+0x54] ;  /* 0x0000540001177983 */ /* 0x000f680000100800 */
[----:B------:R-:W5:Y:S04]  /*17650*/  LDL R30, [R1+0xbc] ;  /* 0x0000bc00011e7983 */ /* 0x000f680000100800 */
[----:B------:R-:W5:Y:S04]  /*17660*/  LDL R20, [R1+0x4c] ;  /* 0x00004c0001147983 */ /* 0x000f680000100800 */
[----:B------:R-:W5:Y:S04]  /*17670*/  LDL R15, [R1+0x48] ;  /* 0x00004800010f7983 */ /* 0x000f680000100800 */
[----:B------:R1:W-:Y:S04]  /*17680*/  @!P3 ST.E.64 [R10.64], R32 ;  /* 0x000000200a00b985 */ /* 0x0003e8000c101b08 */
[----:B------:R1:W-:Y:S02]  /*17690*/  @!P4 ST.E.64 [R8.64], R34 ;  /* 0x000000220800c985 */ /* 0x0003e4000c101b08 */
[----:B-1----:R-:W-:-:S02]  /*176a0*/  @!P2 LEA R10, P5, R22, R2, 0x2 ;  /* 0x00000002160aa211 */ /* 0x002fc400078a10ff */
[C---:B------:R-:W-:Y:S02]  /*176b0*/  @!P1 LEA R8, P0, R19.reuse, R2, 0x2 ;  /* 0x0000000213089211 */ /* 0x040fe400078010ff */
[-C--:B------:R-:W-:Y:S02]  /*176c0*/  @!P2 LEA.HI.X R11, R22, R4.reuse, R24, 0x2, P5 ;  /* 0x00000004160ba211 */ /* 0x080fe400028f1418 */
[----:B------:R-:W5:Y:S01]  /*176d0*/  LDL R22, [R1+0xb0] ;  /* 0x0000b00001167983 */ /* 0x000f620000100800 */
[----:B------:R-:W-:-:S03]  /*176e0*/  @!P1 LEA.HI.X R9, R19, R4, R21, 0x2, P0 ;  /* 0x0000000413099211 */ /* 0x000fc600000f1415 */
[----:B------:R-:W5:Y:S04]  /*176f0*/  LDL R24, [R1+0xb4] ;  /* 0x0000b40001187983 */ /* 0x000f680000100800 */
[----:B------:R-:W5:Y:S04]  /*17700*/  LDL R21, [R1+0xac] ;  /* 0x0000ac0001157983 */ /* 0x000f680000100800 */
[----:B------:R-:W5:Y:S01]  /*17710*/  LDL R19, [R1+0xa8] ;  /* 0x0000a80001137983 */ /* 0x000f620000100800 */
[----:B------:R-:W-:Y:S02]  /*17720*/  ISETP.GE.AND P3, PT, R75, c[0x0][0x3c8], PT ;  /* 0x0000f2004b007a0c */ /* 0x000fe40003f66270 */
[----:B------:R-:W-:Y:S01]  /*17730*/  ISETP.GE.AND P4, PT, R16, c[0x0][0x3c8], PT ;  /* 0x0000f20010007a0c */ /* 0x000fe20003f86270 */
[----:B------:R1:W-:Y:S01]  /*17740*/  @!P2 ST.E.64 [R10.64], R36 ;  /* 0x000000240a00a985 */ /* 0x0003e2000c101b08 */
[----:B------:R-:W-:-:S03]  /*17750*/  ISETP.GE.AND P2, PT, R45, c[0x0][0x3c8], PT ;  /* 0x0000f2002d007a0c */ /* 0x000fc60003f46270 */
[----:B------:R1:W-:Y:S01]  /*17760*/  @!P1 ST.E.64 [R8.64], R38 ;  /* 0x0000002608009985 */ /* 0x0003e2000c101b08 */
[----:B------:R-:W-:Y:S02]  /*17770*/  ISETP.GE.AND P1, PT, R44, c[0x0][0x3c8], PT ;  /* 0x0000f2002c007a0c */ /* 0x000fe40003f26270 */
[----:B------:R-:W-:-:S03]  /*17780*/  ISETP.GE.AND P6, PT, R27, c[0x0][0x3c8], PT ;  /* 0x0000f2001b007a0c */ /* 0x000fc60003fc6270 */
[CC--:B-1----:R-:W-:Y:S02]  /*17790*/  @!P3 LEA R10, P5, R75.reuse, R2.reuse, 0x2 ;  /* 0x000000024b0ab211 */ /* 0x0c2fe400078a10ff */
[----:B------:R-:W-:Y:S02]  /*177a0*/  @!P4 LEA R8, P0, R16, R2, 0x2 ;  /* 0x000000021008c211 */ /* 0x000fe400078010ff */
[----:B------:R-:W-:-:S05]  /*177b0*/  @!P3 LEA.HI.X R11, R75, R4, R83, 0x2, P5 ;  /* 0x000000044b0bb211 */ /* 0x000fca00028f1453 */
[----:B------:R1:W-:Y:S01]  /*177c0*/  @!P3 ST.E.64 [R10.64], R40 ;  /* 0x000000280a00b985 */ /* 0x0003e2000c101b08 */
[----:B----4-:R-:W-:Y:S02]  /*177d0*/  ISETP.GE.AND P5, PT, R25, c[0x0][0x3c8], PT ;  /* 0x0000f20019007a0c */ /* 0x010fe40003fa6270 */
[----:B--2---:R-:W-:Y:S02]  /*177e0*/  @!P4 LEA.HI.X R9, R16, R4, R17, 0x2, P0 ;  /* 0x000000041009c211 */ /* 0x004fe400000f1411 */
[----:B------:R-:W-:-:S03]  /*177f0*/  @!P2 LEA R16, P0, R45, R2, 0x2 ;  /* 0x000000022d10a211 */ /* 0x000fc600078010ff */
[----:B------:R2:W-:Y:S01]  /*17800*/  @!P4 ST.E.64 [R8.64], R42 ;  /* 0x0000002a0800c985 */ /* 0x0005e2000c101b08 */
[----:B---3--:R-:W-:Y:S02]  /*17810*/  @!P2 LEA.HI.X R17, R45, R4, R54, 0x2, P0 ;  /* 0x000000042d11a211 */ /* 0x008fe400000f1436 */
[----:B-1----:R-:W-:-:S03]  /*17820*/  @!P6 LEA R10, P0, R27, R2, 0x2 ;  /* 0x000000021b0ae211 */ /* 0x002fc600078010ff */
[----:B------:R1:W-:Y:S01]  /*17830*/  @!P2 ST.E.64 [R16.64], R60 ;  /* 0x0000003c1000a985 */ /* 0x0003e2000c101b08 */
[----:B------:R-:W-:Y:S02]  /*17840*/  ISETP.GE.AND P2, PT, R3, c[0x0][0x3c8], PT ;  /* 0x0000f20003007a0c */ /* 0x000fe40003f46270 */
[----:B-----5:R-:W-:Y:S02]  /*17850*/  ISETP.GE.AND P4, PT, R23, c[0x0][0x3c8], PT ;  /* 0x0000f20017007a0c */ /* 0x020fe40003f86270 */
[----:B------:R-:W-:Y:S02]  /*17860*/  @!P6 LEA.HI.X R11, R27, R4, R30, 0x2, P0 ;  /* 0x000000041b0be211 */ /* 0x000fe400000f141e */
[----:B------:R-:W-:Y:S02]  /*17870*/  ISETP.GE.AND P0, PT, R15, c[0x0][0x3c8], PT ;  /* 0x0000f2000f007a0c */ /* 0x000fe40003f06270 */
[----:B--2---:R-:W-:-:S04]  /*17880*/  @!P1 LEA R8, P3, R44, R2, 0x2 ;  /* 0x000000022c089211 */ /* 0x004fc800078610ff */
[----:B------:R-:W-:-:S05]  /*17890*/  @!P1 LEA.HI.X R9, R44, R4, R31, 0x2, P3 ;  /* 0x000000042c099211 */ /* 0x000fca00018f141f */
[----:B------:R2:W-:Y:S01]  /*178a0*/  @!P1 ST.E.64 [R8.64], R46 ;  /* 0x0000002e08009985 */ /* 0x0005e2000c101b08 */
[----:B------:R-:W-:-:S03]  /*178b0*/  ISETP.GE.AND P1, PT, R20, c[0x0][0x3c8], PT ;  /* 0x0000f20014007a0c */ /* 0x000fc60003f26270 */
[----:B------:R3:W-:Y:S01]  /*178c0*/  @!P6 ST.E.64 [R10.64], R48 ;  /* 0x000000300a00e985 */ /* 0x0007e2000c101b08 */
[-C--:B-1----:R-:W-:Y:S02]  /*178d0*/  @!P4 LEA R16, P6, R23, R2.reuse, 0x2 ;  /* 0x000000021710c211 */ /* 0x082fe400078c10ff */
[----:B--2---:R-:W-:-:S04]  /*178e0*/  @!P5 LEA R8, P3, R25, R2, 0x2 ;  /* 0x000000021908d211 */ /* 0x004fc800078610ff */
[----:B------:R-:W-:Y:S02]  /*178f0*/  @!P5 LEA.HI.X R9, R25, R4, R26, 0x2, P3 ;  /* 0x000000041909d211 */ /* 0x000fe400018f141a */
[----:B---3--:R-:W-:-:S03]  /*17900*/  @!P2 LEA R10, P3, R3, R2, 0x2 ;  /* 0x00000002030aa211 */ /* 0x008fc600078610ff */
[----:B------:R1:W-:Y:S01]  /*17910*/  @!P5 ST.E.64 [R8.64], R50 ;  /* 0x000000320800d985 */ /* 0x0003e2000c101b08 */
[-C--:B------:R-:W-:Y:S02]  /*17920*/  @!P2 LEA.HI.X R11, R3, R4.reuse, R22, 0x2, P3 ;  /* 0x00000004030ba211 */ /* 0x080fe400018f1416 */
[----:B------:R-:W-:-:S05]  /*17930*/  @!P4 LEA.HI.X R17, R23, R4, R24, 0x2, P6 ;  /* 0x000000041711c211 */ /* 0x000fca00030f1418 */
[----:B------:R2:W-:Y:S04]  /*17940*/  @!P4 ST.E.64 [R16.64], R92 ;  /* 0x0000005c1000c985 */ /* 0x0005e8000c101b08 */
[----:B------:R2:W-:Y:S01]  /*17950*/  @!P2 ST.E.64 [R10.64], R64 ;  /* 0x000000400a00a985 */ /* 0x0005e2000c101b08 */
[CC--:B-1----:R-:W-:Y:S02]  /*17960*/  @!P1 LEA R8, P5, R20.reuse, R2.reuse, 0x2 ;  /* 0x0000000214089211 */ /* 0x0c2fe400078a10ff */
[C---:B------:R-:W-:Y:S02]  /*17970*/  @!P0 LEA R2, P3, R15.reuse, R2, 0x2 ;  /* 0x000000020f028211 */ /* 0x040fe400078610ff */
[-C--:B------:R-:W-:Y:S02]  /*17980*/  @!P1 LEA.HI.X R9, R20, R4.reuse, R21, 0x2, P5 ;  /* 0x0000000414099211 */ /* 0x080fe400028f1415 */
[----:B------:R-:W-:-:S03]  /*17990*/  @!P0 LEA.HI.X R3, R15, R4, R19, 0x2, P3 ;  /* 0x000000040f038211 */ /* 0x000fc600018f1413 */
[----:B------:R2:W-:Y:S04]  /*179a0*/  @!P1 ST.E.64 [R8.64], R52 ;  /* 0x0000003408009985 */ /* 0x0005e8000c101b08 */
[----:B------:R2:W-:Y:S02]  /*179b0*/  @!P0 ST.E.64 [R2.64], R28 ;  /* 0x0000001c02008985 */ /* 0x0005e4000c101b08 */
.L_x_482:
[----:B------:R-:W-:Y:S05]  /*179c0*/  BSYNC B0 ;  /* 0x0000000000007941 */ /* 0x000fea0003800000 */
.L_x_481:
[----:B------:R-:W-:Y:S05]  /*179d0*/  BRA.DIV ~URZ, `(.L_x_483) ;  /* 0x000032f27f007947 */ /* 0x000fea000b800000 */
[----:B--2---:R2:W1:Y:S04]  /*179e0*/  SHFL.IDX PT, R4, R6, 0x1, 0x1c1f ;  /* 0x003c1f0006047f89 */ /* 0x00446800000e0000 */
[----:B----4-:R2:W4:Y:S02]  /*179f0*/  SHFL.IDX PT, R2, R5, 0x1, 0x1c1f ;  /* 0x003c1f0005027f89 */ /* 0x01052400000e0000 */
.L_x_550:
[----:B------:R-:W-:-:S13]  /*17a00*/  ISETP.NE.AND P0, PT, R18, RZ, PT ;  /* 0x000000ff1200720c */ /* 0x000fda0003f05270 */
[----:B------:R-:W-:Y:S05]  /*17a10*/  @P0 BRA `(.L_x_478) ;  /* 0x000011c000000947 */ /* 0x000fea0003800000 */
[----:B------:R-:W5:Y:S04]  /*17a20*/  LDL R16, [R1+0x84] ;  /* 0x0000840001107983 */ /* 0x000f680000100800 */
[----:B--2---:R-:W2:Y:S04]  /*17a30*/  LDL R24, [R1+0x80] ;  /* 0x0000800001187983 */ /* 0x004ea80000100800 */
[----:B---3--:R-:W3:Y:S04]  /*17a40*/  LDL R20, [R1+0x7c] ;  /* 0x00007c0001147983 */ /* 0x008ee80000100800 */
[----:B----4-:R-:W4:Y:S04]  /*17a50*/  LDL R19, [R1+0x74] ;  /* 0x0000740001137983 */ /* 0x010f280000100800 */
        /* <DEDUP_REMOVED lines=17> */
[----:B---3--:R-:W-:Y:S02]  /*17b70*/  ISETP.GE.AND P0, PT, R20, c[0x0][0x3c8], PT ;  /* 0x0000f20014007a0c */ /* 0x008fe40003f06270 */
[----:B----4-:R-:W-:-:S07]  /*17b80*/  ISETP.GE.AND P4, PT, R19, c[0x0][0x3c8], PT ;  /* 0x0000f20013007a0c */ /* 0x010fce0003f86270 */
[----:B------:R-:W-:Y:S02]  /*17b90*/  @!P2 IMAD.MOV.U32 R3, RZ, RZ, R4 ;  /* 0x000000ffff03a224 */ /* 0x000fe400078e0004 */
[----:B------:R-:W-:Y:S02]  /*17ba0*/  @!P1 LEA R10, P3, R24, R2, 0x2 ;  /* 0x00000002180a9211 */ /* 0x000fe400078610ff */
[----:B------:R-:W-:Y:S02]  /*17bb0*/  @!P2 IMAD.WIDE R16, R16, 0x4, R2 ;  /* 0x000000041010a825 */ /* 0x000fe400078e0202 */
[----:B------:R-:W-:Y:S02]  /*17bc0*/  @!P1 LEA.HI.X R11, R24, R4, R26, 0x2, P3 ;  /* 0x00000004180b9211 */ /* 0x000fe400018f141a */
[----:B------:R-:W-:Y:S01]  /*17bd0*/  @!P0 LEA R8, P6, R20, R2, 0x2 ;  /* 0x0000000214088211 */ /* 0x000fe200078c10ff */
[----:B------:R-:W-:Y:S01]  /*17be0*/  @!P2 ST.E.64 [R16.64], R96 ;  /* 0x000000601000a985 */ /* 0x000fe2000c101b08 */
[----:B------:R-:W-:-:S02]  /*17bf0*/  ISETP.GE.AND P5, PT, R6, c[0x0][0x3c8], PT ;  /* 0x0000f20006007a0c */ /* 0x000fc40003fa6270 */
[----:B------:R-:W-:Y:S01]  /*17c00*/  @!P0 LEA.HI.X R9, R20, R4, R22, 0x2, P6 ;  /* 0x0000000414098211 */ /* 0x000fe200030f1416 */
[----:B------:R1:W-:Y:S04]  /*17c10*/  @!P1 ST.E.64 [R10.64], R68 ;  /* 0x000000440a009985 */ /* 0x0003e8000c101b08 */
[----:B------:R-:W2:Y:S04]  /*17c20*/  LDL R26, [R1+0x60] ;  /* 0x00006000011a7983 */ /* 0x000ea80000100800 */
[----:B------:R-:W3:Y:S04]  /*17c30*/  LDL R24, [R1+0x58] ;  /* 0x0000580001187983 */ /* 0x000ee80000100800 */
[----:B------:R4:W-:Y:S01]  /*17c40*/  @!P0 ST.E.64 [R8.64], R56 ;  /* 0x0000003808008985 */ /* 0x0009e2000c101b08 */
[----:B------:R-:W-:-:S03]  /*17c50*/  ISETP.GE.AND P3, PT, R15, c[0x0][0x3c8], PT ;  /* 0x0000f2000f007a0c */ /* 0x000fc60003f66270 */
[----:B------:R-:W5:Y:S04]  /*17c60*/  LDL R22, [R1+0x54] ;  /* 0x0000540001167983 */ /* 0x000f680000100800 */
[----:B------:R-:W5:Y:S01]  /*17c70*/  LDL R20, [R1+0x50] ;  /* 0x0000500001147983 */ /* 0x000f620000100800 */
[-C--:B-1----:R-:W-:Y:S02]  /*17c80*/  @!P4 LEA R10, P6, R19, R2.reuse, 0x2 ;  /* 0x00000002130ac211 */ /* 0x082fe400078c10ff */
[----:B------:R-:W-:-:S04]  /*17c90*/  @!P5 LEA R16, P0, R6, R2, 0x2 ;  /* 0x000000020610d211 */ /* 0x000fc800078010ff */
[----:B------:R-:W-:Y:S02]  /*17ca0*/  @!P5 LEA.HI.X R17, R6, R4, R25, 0x2, P0 ;  /* 0x000000040611d211 */ /* 0x000fe400000f1419 */
[----:B------:R-:W5:Y:S01]  /*17cb0*/  LDL R6, [R1+0x4c] ;  /* 0x00004c0001067983 */ /* 0x000f620000100800 */
[----:B------:R-:W-:-:S03]  /*17cc0*/  ISETP.GE.AND P2, PT, R5, c[0x0][0x3c8], PT ;  /* 0x0000f20005007a0c */ /* 0x000fc60003f46270 */
[----:B------:R-:W5:Y:S01]  /*17cd0*/  LDL R25, [R1+0xb8] ;  /* 0x0000b80001197983 */ /* 0x000f620000100800 */
[----:B------:R-:W-:-:S04]  /*17ce0*/  P2R R3, PR, RZ, 0x40 ;  /* 0x00000040ff037803 */ /* 0x000fc80000000000 */
[----:B------:R-:W-:-:S04]  /*17cf0*/  ISETP.NE.AND P0, PT, R3, RZ, PT ;  /* 0x000000ff0300720c */ /* 0x000fc80003f05270 */
[----:B------:R-:W-:Y:S02]  /*17d00*/  @!P4 LEA.HI.X R11, R19, R4, R23, 0x2, P0 ;  /* 0x00000004130bc211 */ /* 0x000fe400000f1417 */
[----:B------:R-:W5:Y:S01]  /*17d10*/  LDL R19, [R1+0xbc] ;  /* 0x0000bc0001137983 */ /* 0x000f620000100800 */
[----:B----4-:R-:W-:-:S03]  /*17d20*/  @!P3 LEA R8, P6, R15, R2, 0x2 ;  /* 0x000000020f08b211 */ /* 0x010fc600078c10ff */
[----:B------:R-:W4:Y:S01]  /*17d30*/  LDL R23, [R1+0xb4] ;  /* 0x0000b40001177983 */ /* 0x000f220000100800 */
[----:B------:R-:W-:-:S03]  /*17d40*/  @!P3 LEA.HI.X R9, R15, R4, R21, 0x2, P6 ;  /* 0x000000040f09b211 */ /* 0x000fc600030f1415 */
[----:B------:R1:W-:Y:S04]  /*17d50*/  @!P5 ST.E.64 [R16.64], R104 ;  /* 0x000000681000d985 */ /* 0x0003e8000c101b08 */
[----:B------:R-:W4:Y:S04]  /*17d60*/  LDL R21, [R1+0xb0] ;  /* 0x0000b00001157983 */ /* 0x000f280000100800 */
[----:B------:R1:W-:Y:S04]  /*17d70*/  @!P4 ST.E.64 [R10.64], R72 ;  /* 0x000000480a00c985 */ /* 0x0003e8000c101b08 */
[----:B------:R-:W4:Y:S04]  /*17d80*/  LDL R15, [R1+0xac] ;  /* 0x0000ac00010f7983 */ /* 0x000f280000100800 */
[----:B------:R1:W-:Y:S02]  /*17d90*/  @!P3 ST.E.64 [R8.64], R58 ;  /* 0x0000003a0800b985 */ /* 0x0003e4000c101b08 */
[----:B-1----:R-:W-:-:S04]  /*17da0*/  @!P2 LEA R16, P3, R5, R2, 0x2 ;  /* 0x000000020510a211 */ /* 0x002fc800078610ff */
[----:B------:R-:W-:Y:S02]  /*17db0*/  @!P2 LEA.HI.X R17, R5, R4, R32, 0x2, P3 ;  /* 0x000000040511a211 */ /* 0x000fe400018f1420 */
[----:B------:R-:W4:Y:S01]  /*17dc0*/  LDL R5, [R1+0x48] ;  /* 0x0000480001057983 */ /* 0x000f220000100800 */
[----:B------:R-:W-:Y:S02]  /*17dd0*/  ISETP.GE.AND P1, PT, R30, c[0x0][0x3c8], PT ;  /* 0x0000f2001e007a0c */ /* 0x000fe40003f26270 */
[----:B------:R-:W-:-:S11]  /*17de0*/  ISETP.GE.AND P0, PT, R28, c[0x0][0x3c8], PT ;  /* 0x0000f2001c007a0c */ /* 0x000fd60003f06270 */
[-C--:B------:R-:W-:Y:S02]  /*17df0*/  @!P1 LEA R10, P4, R30, R2.reuse, 0x2 ;  /* 0x000000021e0a9211 */ /* 0x080fe400078810ff */
[----:B------:R-:W-:-:S11]  /*17e00*/  @!P0 LEA R8, P6, R28, R2, 0x2 ;  /* 0x000000021c088211 */ /* 0x000fd600078c10ff */
[----:B------:R-:W-:-:S04]  /*17e10*/  P2R R3, PR, RZ, 0x10 ;  /* 0x00000010ff037803 */ /* 0x000fc80000000000 */
[----:B------:R-:W-:Y:S02]  /*17e20*/  ISETP.NE.AND P3, PT, R3, RZ, PT ;  /* 0x000000ff0300720c */ /* 0x000fe40003f65270 */
[----:B------:R-:W-:Y:S02]  /*17e30*/  ISETP.GE.AND P4, PT, R18, c[0x0][0x3c8], PT ;  /* 0x0000f20012007a0c */ /* 0x000fe40003f86270 */
[-C--:B------:R-:W-:Y:S02]  /*17e40*/  @!P1 LEA.HI.X R11, R30, R4.reuse, R31, 0x2, P3 ;  /* 0x000000041e0b9211 */ /* 0x080fe400018f141f */
[----:B------:R-:W-:Y:S01]  /*17e50*/  @!P0 LEA.HI.X R9, R28, R4, R29, 0x2, P6 ;  /* 0x000000041c098211 */ /* 0x000fe200030f141d */
[----:B------:R-:W-:Y:S04]  /*17e60*/  @!P2 ST.E.64 [R16.64], R108 ;  /* 0x0000006c1000a985 */ /* 0x000fe8000c101b08 */
[----:B------:R-:W-:Y:S04]  /*17e70*/  @!P1 ST.E.64 [R10.64], R100 ;  /* 0x000000640a009985 */ /* 0x000fe8000c101b08 */
[----:B------:R1:W-:Y:S02]  /*17e80*/  @!P0 ST.E.64 [R8.64], R62 ;  /* 0x0000003e08008985 */ /* 0x0003e4000c101b08 */
[----:B-1----:R-:W-:-:S02]  /*17e90*/  @!P4 LEA R8, P6, R18, R2, 0x2 ;  /* 0x000000021208c211 */ /* 0x002fc400078c10ff */
[----:B--2---:R-:W-:Y:S02]  /*17ea0*/  ISETP.GE.AND P5, PT, R26, c[0x0][0x3c8], PT ;  /* 0x0000f2001a007a0c */ /* 0x004fe40003fa6270 */
[----:B---3--:R-:W-:-:S11]  /*17eb0*/  ISETP.GE.AND P3, PT, R24, c[0x0][0x3c8], PT ;  /* 0x0000f20018007a0c */ /* 0x008fd60003f66270 */
[----:B------:R-:W-:-:S04]  /*17ec0*/  @!P5 LEA R10, P0, R26, R2, 0x2 ;  /* 0x000000021a0ad211 */ /* 0x000fc800078010ff */
[----:B------:R-:W-:-:S05]  /*17ed0*/  @!P5 LEA.HI.X R11, R26, R4, R27, 0x2, P0 ;  /* 0x000000041a0bd211 */ /* 0x000fca00000f141b */
[----:B------:R1:W-:Y:S01]  /*17ee0*/  @!P5 ST.E.64 [R10.64], R84 ;  /* 0x000000540a00d985 */ /* 0x0003e2000c101b08 */
[----:B-----5:R-:W-:Y:S02]  /*17ef0*/  ISETP.GE.AND P2, PT, R22, c[0x0][0x3c8], PT ;  /* 0x0000f20016007a0c */ /* 0x020fe40003f46270 */
[----:B------:R-:W-:Y:S02]  /*17f00*/  ISETP.GE.AND P1, PT, R20, c[0x0][0x3c8], PT ;  /* 0x0000f20014007a0c */ /* 0x000fe40003f26270 */
[----:B------:R-:W-:Y:S02]  /*17f10*/  ISETP.GE.AND P0, PT, R6, c[0x0][0x3c8], PT ;  /* 0x0000f20006007a0c */ /* 0x000fe40003f06270 */
[----:B------:R-:W-:Y:S02]  /*17f20*/  @!P4 LEA.HI.X R9, R18, R4, R19, 0x2, P6 ;  /* 0x000000041209c211 */ /* 0x000fe400030f1413 */
[----:B------:R-:W-:-:S03]  /*17f30*/  @!P3 LEA R18, P5, R24, R2, 0x2 ;  /* 0x000000021812b211 */ /* 0x000fc600078a10ff */
[----:B------:R2:W-:Y:S02]  /*17f40*/  @!P4 ST.E.64 [R8.64], R88 ;  /* 0x000000580800c985 */ /* 0x0005e4000c101b08 */
[----:B------:R-:W-:-:S08]  /*17f50*/  @!P2 LEA R16, P6, R22, R2, 0x2 ;  /* 0x000000021610a211 */ /* 0x000fd000078c10ff */
[----:B------:R-:W-:-:S04]  /*17f60*/  P2R R3, PR, RZ, 0x20 ;  /* 0x00000020ff037803 */ /* 0x000fc80000000000 */
[----:B------:R-:W-:Y:S02]  /*17f70*/  ISETP.NE.AND P4, PT, R3, RZ, PT ;  /* 0x000000ff0300720c */ /* 0x000fe40003f85270 */
[----:B-1----:R-:W-:Y:S02]  /*17f80*/  @!P1 LEA R10, P5, R20, R2, 0x2 ;  /* 0x00000002140a9211 */ /* 0x002fe400078a10ff */
[-C--:B------:R-:W-:Y:S02]  /*17f90*/  @!P3 LEA.HI.X R19, R24, R4.reuse, R25, 0x2, P4 ;  /* 0x000000041813b211 */ /* 0x080fe400020f1419 */
[-C--:B----4-:R-:W-:Y:S02]  /*17fa0*/  @!P2 LEA.HI.X R17, R22, R4.reuse, R23, 0x2, P6 ;  /* 0x000000041611a211 */ /* 0x090fe400030f1417 */
[----:B------:R-:W-:Y:S01]  /*17fb0*/  @!P1 LEA.HI.X R11, R20, R4, R21, 0x2, P5 ;  /* 0x00000004140b9211 */ /* 0x000fe200028f1415 */
[----:B------:R1:W-:Y:S01]  /*17fc0*/  @!P3 ST.E.64 [R18.64], R94 ;  /* 0x0000005e1200b985 */ /* 0x0003e2000c101b08 */
[----:B--2---:R-:W-:-:S03]  /*17fd0*/  @!P0 LEA R8, P4, R6, R2, 0x2 ;  /* 0x0000000206088211 */ /* 0x004fc600078810ff */
[----:B------:R1:W-:Y:S01]  /*17fe0*/  @!P2 ST.E.64 [R16.64], R90 ;  /* 0x0000005a1000a985 */ /* 0x0003e2000c101b08 */
[----:B------:R-:W-:-:S03]  /*17ff0*/  @!P0 LEA.HI.X R9, R6, R4, R15, 0x2, P4 ;  /* 0x0000000406098211 */ /* 0x000fc600020f140f */
[----:B------:R1:W-:Y:S04]  /*18000*/  @!P1 ST.E.64 [R10.64], R86 ;  /* 0x000000560a009985 */ /* 0x0003e8000c101b08 */
[----:B------:R1:W-:Y:S01]  /*18010*/  @!P0 ST.E.64 [R8.64], R70 ;  /* 0x0000004608008985 */ /* 0x0003e2000c101b08 */
[----:B------:R-:W-:-:S13]  /*18020*/  ISETP.GE.AND P0, PT, R5, c[0x0][0x3c8], PT ;  /* 0x0000f20005007a0c */ /* 0x000fda0003f06270 */
[----:B------:R-:W-:Y:S05]  /*18030*/  @P0 BRA `(.L_x_478) ;  /* 0x00000ba000000947 */ /* 0x000fea0003800000 */
[----:B------:R-:W2:Y:S01]  /*18040*/  LDL R6, [R1+0xa8] ;  /* 0x0000a80001067983 */ /* 0x000ea20000100800 */
[----:B------:R-:W-:-:S04]  /*18050*/  LEA R2, P0, R5, R2, 0x2 ;  /* 0x0000000205027211 */ /* 0x000fc800078010ff */
[----:B--2---:R-:W-:-:S05]  /*18060*/  LEA.HI.X R3, R5, R4, R6, 0x2, P0 ;  /* 0x0000000405037211 */ /* 0x004fca00000f1406 */
[----:B------:R2:W-:Y:S01]  /*18070*/  ST.E.64 [R2.64], R66 ;  /* 0x0000004202007985 */ /* 0x0005e2000c101b08 */
[----:B------:R-:W-:Y:S05]  /*18080*/  BRA `(.L_x_478) ;  /* 0x00000b5000007947 */ /* 0x000fea0003800000 */
.L_x_463:
[----:B------:R-:W2:Y:S04]  /*18090*/  LDL.LU R2, [R1+0x30] ;  /* 0x0000300001027983 */ /* 0x000ea80000300800 */
[----:B-1----:R-:W3:Y:S01]  /*180a0*/  LDL.LU R6, [R1+0x34] ;  /* 0x0000340001067983 */ /* 0x002ee20000300800 */
[----:B------:R-:W-:Y:S02]  /*180b0*/  ISETP.NE.U32.AND P0, PT, RZ, c[0x0][0x508], PT ;  /* 0x00014200ff007a0c */ /* 0x000fe40003f05070 */
[----:B------:R-:W-:Y:S01]  /*180c0*/  ISETP.NE.U32.AND P3, PT, RZ, c[0x0][0x500], PT ;  /* 0x00014000ff007a0c */ /* 0x000fe20003f65070 */
[----:B------:R-:W4:Y:S01]  /*180d0*/  LDL.LU R3, [R1+0x40] ;  /* 0x0000400001037983 */ /* 0x000f220000300800 */
[----:B------:R-:W-:Y:S01]  /*180e0*/  ISETP.NE.AND.EX P2, PT, RZ, c[0x0][0x50c], PT, P0 ;  /* 0x00014300ff007a0c */ /* 0x000fe20003f45300 */
[----:B------:R-:W-:Y:S01]  /*180f0*/  IMAD.MOV.U32 R23, RZ, RZ, c[0x0][0x388] ;  /* 0x0000e200ff177624 */ /* 0x000fe200078e00ff */
[----:B------:R-:W-:-:S02]  /*18100*/  ISETP.NE.AND.EX P3, PT, RZ, c[0x0][0x504], PT, P3 ;  /* 0x00014100ff007a0c */ /* 0x000fc40003f65330 */
[----:B--2---:R-:W-:-:S09]  /*18110*/  IADD3 R4, P1, R2, c[0x0][0x500], RZ ;  /* 0x0001400002047a10 */ /* 0x004fd20007f3e0ff */
[----:B------:R-:W-:Y:S01]  /*18120*/  @P2 IADD3 R8, P0, R2, c[0x0][0x508], RZ ;  /* 0x0001420002082a10 */ /* 0x000fe20007f1e0ff */
[----:B------:R-:W-:Y:S01]  /*18130*/  IMAD.MOV.U32 R2, RZ, RZ, RZ ;  /* 0x000000ffff027224 */ /* 0x000fe200078e00ff */
[C---:B---3--:R-:W-:Y:S02]  /*18140*/  IADD3.X R5, R6.reuse, c[0x0][0x504], RZ, P1, !PT ;  /* 0x0001410006057a10 */ /* 0x048fe40000ffe4ff */
[----:B------:R-:W-:-:S03]  /*18150*/  @P2 IADD3.X R9, R6, c[0x0][0x50c], RZ, P0, !PT ;  /* 0x0001430006092a10 */ /* 0x000fc600007fe4ff */
[----:B------:R1:W5:Y:S04]  /*18160*/  @P3 LDG.E R2, [R4.64] ;  /* 0x0000000804023981 */ /* 0x000368000c1e1900 */
[----:B------:R1:W5:Y:S01]  /*18170*/  @P2 LDG.E R23, [R8.64] ;  /* 0x0000000808172981 */ /* 0x000362000c1e1900 */
[----:B----4-:R-:W-:-:S04]  /*18180*/  ISETP.NE.AND P0, PT, R3, RZ, PT ;  /* 0x000000ff0300720c */ /* 0x010fc80003f05270 */
[----:B------:R-:W-:Y:S01]  /*18190*/  SEL R22, R3, c[0x0][0x3d4], P0 ;  /* 0x0000f50003167a07 */ /* 0x000fe20000000000 */
[----:B------:R-:W-:Y:S05]  /*181a0*/  @P2 BRA `(.L_x_484) ;  /* 0x0000004000002947 */ /* 0x000fea0003800000 */
[----:B------:R-:W-:Y:S05]  /*181b0*/  @!P3 BRA `(.L_x_484) ;  /* 0x000000300000b947 */ /* 0x000fea0003800000 */
[----:B------:R2:W3:Y:S04]  /*181c0*/  LDG.E R3, [R4.64] ;  /* 0x0000000804037981 */ /* 0x0004e8000c1e1900 */
[----:B-12---:R-:W3:Y:S02]  /*181d0*/  LDG.E R4, [R4.64+0x4] ;  /* 0x0000040804047981 */ /* 0x006ee4000c1e1900 */
[----:B---3-5:R-:W-:Y:S02]  /*181e0*/  IADD3 R23, -R3, R4, RZ ;  /* 0x0000000403177210 */ /* 0x028fe40007ffe1ff */
.L_x_484:
[----:B------:R-:W2:Y:S04]  /*181f0*/  LDL.LU R6, [R1+0x28] ;  /* 0x0000280001067983 */ /* 0x000ea80000300800 */
[----:B-1----:R-:W3:Y:S04]  /*18200*/  LDL.LU R4, [R1+0x38] ;  /* 0x0000380001047983 */ /* 0x002ee80000300800 */
[----:B------:R-:W4:Y:S01]  /*18210*/  LDL.LU R3, [R1+0x3c] ;  /* 0x00003c0001037983 */ /* 0x000f220000300800 */
[----:B------:R-:W-:Y:S01]  /*18220*/  BSSY B0, `(.L_x_485) ;  /* 0x0000039000007945 */ /* 0x000fe20003800000 */
[----:B-----5:R-:W-:-:S02]  /*18230*/  SHF.R.S32.HI R21, RZ, 0x1f, R2 ;  /* 0x0000001fff157819 */ /* 0x020fc40000011402 */
[----:B------:R-:W1:Y:S02]  /*18240*/  S2R R5, SR_TID.X ;  /* 0x0000000000057919 */ /* 0x000e640000002100 */
[----:B-1----:R-:W-:Y:S02]  /*18250*/  ISETP.GT.AND P0, PT, R5, 0x7f, PT ;  /* 0x0000007f0500780c */ /* 0x002fe40003f04270 */
[----:B--2---:R-:W-:Y:S02]  /*18260*/  LOP3.LUT R6, R6, 0xffff, RZ, 0xc0, !PT ;  /* 0x0000ffff06067812 */ /* 0x004fe400078ec0ff */
[----:B---3--:R-:W-:Y:S02]  /*18270*/  SEL R15, R4, RZ, !P3 ;  /* 0x000000ff040f7207 */ /* 0x008fe40005800000 */
[----:B----4-:R-:W-:-:S07]  /*18280*/  SEL R26, R3, RZ, !P3 ;  /* 0x000000ff031a7207 */ /* 0x010fce0005800000 */
[----:B------:R-:W-:Y:S05]  /*18290*/  @P0 BRA `(.L_x_486) ;  /* 0x0000031000000947 */ /* 0x000fea0003800000 */
[----:B------:R-:W2:Y:S01]  /*182a0*/  LDL R4, [R1+0x24] ;  /* 0x0000240001047983 */ /* 0x000ea20000100800 */
[----:B------:R-:W-:Y:S01]  /*182b0*/  IMAD R3, R23, c[0x0][0x4e8], RZ ;  /* 0x00013a0017037a24 */ /* 0x000fe200078e02ff */
[----:B--2---:R-:W-:-:S04]  /*182c0*/  LEA R20, R4, R5, 0x7 ;  /* 0x0000000504147211 */ /* 0x004fc800078e38ff */
        /* <DEDUP_REMOVED lines=12> */
[C---:B------:R-:W-:Y:S01]  /*18390*/  IMAD.WIDE.U32 R4, R10.reuse, R15, RZ ;  /* 0x0000000f0a047225 */ /* 0x040fe200078e00ff */
        /* <DEDUP_REMOVED lines=33> */
.L_x_486:
[----:B------:R-:W-:Y:S05]  /*185b0*/  BSYNC B0 ;  /* 0x0000000000007941 */ /* 0x000fea0003800000 */
.L_x_485:
[----:B------:R-:W-:-:S13]  /*185c0*/  ISETP.GT.AND P0, PT, R22, 0x1, PT ;  /* 0x000000011600780c */ /* 0x000fda0003f04270 */
[----:B------:R-:W-:Y:S05]  /*185d0*/  @P0 BRA `(.L_x_478) ;  /* 0x0000060000000947 */ /* 0x000fea0003800000 */
[----:B------:R-:W2:Y:S01]  /*185e0*/  LDL.LU R11, [R1+0x24] ;  /* 0x00002400010b7983 */ /* 0x000ea20000300800 */
[----:B------:R-:W-:Y:S01]  /*185f0*/  MOV R4, c[0x0][0x4e8] ;  /* 0x00013a0000047a02 */ /* 0x000fe20000000f00 */
[----:B-1----:R-:W-:Y:S02]  /*18600*/  IMAD R3, R21, c[0x0][0x3a0], RZ ;  /* 0x0000e80015037a24 */ /* 0x002fe400078e02ff */
[----:B------:R-:W-:Y:S01]  /*18610*/  IMAD R8, R26, c[0x0][0x3f0], RZ ;  /* 0x0000fc001a087a24 */ /* 0x000fe200078e02ff */
[----:B------:R-:W-:Y:S01]  /*18620*/  ISETP.NE.AND P0, PT, R4, 0x1, PT ;  /* 0x000000010400780c */ /* 0x000fe20003f05270 */
[----:B------:R-:W-:-:S04]  /*18630*/  IMAD.WIDE.U32 R4, R2, c[0x0][0x3a0], RZ ;  /* 0x0000e80002047a25 */ /* 0x000fc800078e00ff */
[----:B------:R-:W-:-:S05]  /*18640*/  IMAD R2, R2, c[0x0][0x3a4], R3 ;  /* 0x0000e90002027a24 */ /* 0x000fca00078e0203 */
[----:B------:R-:W-:-:S05]  /*18650*/  IADD3 R5, R5, R2, RZ ;  /* 0x0000000205057210 */ /* 0x000fca0007ffe0ff */
[----:B------:R-:W-:-:S04]  /*18660*/  IMAD.WIDE.U32 R4, R6, c[0x0][0x3e8], R4 ;  /* 0x0000fa0006047a25 */ /* 0x000fc800078e0004 */
[----:B------:R-:W-:-:S04]  /*18670*/  IMAD R5, R6, c[0x0][0x3ec], R5 ;  /* 0x0000fb0006057a24 */ /* 0x000fc800078e0205 */
[----:B------:R-:W-:Y:S01]  /*18680*/  IMAD.WIDE.U32 R4, R15, c[0x0][0x3f0], R4 ;  /* 0x0000fc000f047a25 */ /* 0x000fe200078e0004 */
[----:B--2---:R-:W-:-:S04]  /*18690*/  LEA R3, R11, R0, 0x7 ;  /* 0x000000000b037211 */ /* 0x004fc800078e38ff */
[----:B------:R-:W-:Y:S01]  /*186a0*/  MOV R2, R3 ;  /* 0x0000000300027202 */ /* 0x000fe20000000f00 */
[----:B------:R-:W-:-:S05]  /*186b0*/  @P0 IMAD.HI.U32 R9, R3, c[0x0][0x4ec], RZ ;  /* 0x00013b0003090a27 */ /* 0x000fca00078e00ff */
[----:B------:R-:W-:Y:S01]  /*186c0*/  @P0 SHF.R.U32.HI R2, RZ, c[0x0][0x4f0], R9 ;  /* 0x00013c00ff020a19 */ /* 0x000fe20000011609 */
[----:B------:R-:W-:-:S03]  /*186d0*/  IMAD R9, R15, c[0x0][0x3f4], R8 ;  /* 0x0000fd000f097a24 */ /* 0x000fc600078e0208 */
[----:B------:R-:W-:Y:S02]  /*186e0*/  IADD3 R6, -R2, RZ, RZ ;  /* 0x000000ff02067210 */ /* 0x000fe40007ffe1ff */
[----:B------:R-:W-:Y:S02]  /*186f0*/  SHF.R.S32.HI R8, RZ, 0x1f, R2 ;  /* 0x0000001fff087819 */ /* 0x000fe40000011402 */
[----:B------:R-:W-:Y:S01]  /*18700*/  IADD3 R5, R5, R9, RZ ;  /* 0x0000000905057210 */ /* 0x000fe20007ffe0ff */
[----:B------:R-:W-:Y:S02]  /*18710*/  IMAD R6, R6, c[0x0][0x4e8], R3 ;  /* 0x00013a0006067a24 */ /* 0x000fe400078e0203 */
[----:B------:R-:W-:-:S03]  /*18720*/  IMAD R3, R8, c[0x0][0x3e0], RZ ;  /* 0x0000f80008037a24 */ /* 0x000fc600078e02ff */
[----:B------:R-:W-:Y:S01]  /*18730*/  SHF.R.S32.HI R8, RZ, 0x1f, R6 ;  /* 0x0000001fff087819 */ /* 0x000fe20000011406 */
[C---:B------:R-:W-:Y:S02]  /*18740*/  IMAD R9, R2.reuse, c[0x0][0x3e4], R3 ;  /* 0x0000f90002097a24 */ /* 0x040fe400078e0203 */
[----:B------:R-:W-:-:S04]  /*18750*/  IMAD.WIDE.U32 R2, R2, c[0x0][0x3e0], R4 ;  /* 0x0000f80002027a25 */ /* 0x000fc800078e0004 */
[----:B------:R-:W-:Y:S01]  /*18760*/  IMAD R4, R8, c[0x0][0x3d8], RZ ;  /* 0x0000f60008047a24 */ /* 0x000fe200078e02ff */
[----:B------:R-:W-:-:S03]  /*18770*/  IADD3 R3, R3, R9, RZ ;  /* 0x0000000903037210 */ /* 0x000fc60007ffe0ff */
[C---:B------:R-:W-:Y:S02]  /*18780*/  IMAD R4, R6.reuse, c[0x0][0x3dc], R4 ;  /* 0x0000f70006047a24 */ /* 0x040fe400078e0204 */
[----:B------:R-:W-:Y:S01]  /*18790*/  IMAD.WIDE.U32 R2, R6, c[0x0][0x3d8], R2 ;  /* 0x0000f60006027a25 */ /* 0x000fe200078e0002 */
[----:B------:R-:W-:-:S04]  /*187a0*/  LEA R6, R11, R81, 0x7 ;  /* 0x000000510b067211 */ /* 0x000fc800078e38ff */
[----:B------:R-:W-:Y:S02]  /*187b0*/  IADD3 R5, R3, R4, RZ ;  /* 0x0000000403057210 */ /* 0x000fe40007ffe0ff */
[----:B------:R-:W-:-:S04]  /*187c0*/  LEA R10, P0, R2, c[0x0][0x380], 0x1 ;  /* 0x0000e000020a7a11 */ /* 0x000fc800078008ff */
[----:B------:R-:W-:Y:S01]  /*187d0*/  LEA.HI.X R5, R2, c[0x0][0x384], R5, 0x1, P0 ;  /* 0x0000e10002057a11 */ /* 0x000fe200000f0c05 */
[----:B------:R-:W-:Y:S06]  /*187e0*/  BRA.DIV ~URZ, `(.L_x_487) ;  /* 0x000025b27f007947 */ /* 0x000fec000b800000 */
[----:B------:R1:W2:Y:S02]  /*187f0*/  SHFL.IDX PT, R11, R5, RZ, 0x181f ;  /* 0x00181fff050b7589 */ /* 0x0002a400000e0000 */
.L_x_551:
[----:B------:R-:W-:Y:S05]  /*18800*/  BRA.DIV ~URZ, `(.L_x_488) ;  /* 0x000026027f007947 */ /* 0x000fea000b800000 */
[----:B------:R3:W4:Y:S02]  /*18810*/  SHFL.IDX PT, R2, R10, RZ, 0x181f ;  /* 0x00181fff0a027589 */ /* 0x00072400000e0000 */
.L_x_552:
[----:B------:R-:W-:Y:S01]  /*18820*/  IMAD R4, R23, c[0x0][0x4e8], RZ ;  /* 0x00013a0017047a24 */ /* 0x000fe200078e02ff */
[----:B------:R-:W-:Y:S04]  /*18830*/  BSSY B0, `(.L_x_489) ;  /* 0x000000b000007945 */ /* 0x000fe80003800000 */
[----:B------:R-:W-:-:S13]  /*18840*/  ISETP.GE.AND P0, PT, R6, R4, PT ;  /* 0x000000040600720c */ /* 0x000fda0003f06270 */
[----:B------:R-:W-:Y:S05]  /*18850*/  @P0 BRA `(.L_x_490) ;  /* 0x0000008000000947 */ /* 0x000fea0003800000 */
[----:B------:R-:W-:Y:S02]  /*18860*/  ISETP.GE.AND P1, PT, R76, c[0x0][0x3c8], PT ;  /* 0x0000f2004c007a0c */ /* 0x000fe40003f26270 */
[----:B------:R-:W-:-:S11]  /*18870*/  ISETP.GE.AND P0, PT, R212, c[0x0][0x3c8], PT ;  /* 0x0000f200d4007a0c */ /* 0x000fd60003f06270 */
[-C--:B----4-:R-:W-:Y:S02]  /*18880*/  @!P1 LEA R8, P3, R76, R2.reuse, 0x1 ;  /* 0x000000024c089211 */ /* 0x090fe400078608ff */
[----:B------:R-:W-:Y:S02]  /*18890*/  @!P0 LEA R2, P2, R212, R2, 0x1 ;  /* 0x00000002d4028211 */ /* 0x000fe400078408ff */
[-C--:B--2---:R-:W-:Y:S02]  /*188a0*/  @!P1 LEA.HI.X R9, R76, R11.reuse, R77, 0x1, P3 ;  /* 0x0000000b4c099211 */ /* 0x084fe400018f0c4d */
[----:B------:R-:W-:-:S03]  /*188b0*/  @!P0 LEA.HI.X R3, R212, R11, R231, 0x1, P2 ;  /* 0x0000000bd4038211 */ /* 0x000fc600010f0ce7 */
[----:B------:R2:W-:Y:S04]  /*188c0*/  @!P1 ST.E.128 [R8.64], RZ ;  /* 0x000000ff08009985 */ /* 0x0005e8000c101d08 */
[----:B------:R2:W-:Y:S02]  /*188d0*/  @!P0 ST.E.128 [R2.64], RZ ;  /* 0x000000ff02008985 */ /* 0x0005e4000c101d08 */
.L_x_490:
[----:B------:R-:W-:Y:S05]  /*188e0*/  BSYNC B0 ;  /* 0x0000000000007941 */ /* 0x000fea0003800000 */
.L_x_489:
[----:B------:R-:W-:Y:S05]  /*188f0*/  BRA.DIV ~URZ, `(.L_x_491) ;  /* 0x000025827f007947 */ /* 0x000fea000b800000 */
[----:B--2---:R2:W1:Y:S04]  /*18900*/  SHFL.IDX PT, R11, R5, 0x1, 0x181f ;  /* 0x00381f00050b7f89 */ /* 0x00446800000e0000 */
[----:B----4-:R2:W4:Y:S02]  /*18910*/  SHFL.IDX PT, R2, R10, 0x1, 0x181f ;  /* 0x00381f000a027f89 */ /* 0x01052400000e0000 */
.L_x_553:
        /* <DEDUP_REMOVED lines=8> */
[-C--:B-1----:R-:W-:Y:S02]  /*189a0*/  @!P1 LEA.HI.X R9, R76, R11.reuse, R77, 0x1, P3 ;  /* 0x0000000b4c099211 */ /* 0x082fe400018f0c4d */
[----:B------:R-:W-:-:S03]  /*189b0*/  @!P0 LEA.HI.X R3, R212, R11, R231, 0x1, P2 ;  /* 0x0000000bd4038211 */ /* 0x000fc600010f0ce7 */
[----:B------:R1:W-:Y:S04]  /*189c0*/  @!P1 ST.E.128 [R8.64], RZ ;  /* 0x000000ff08009985 */ /* 0x0003e8000c101d08 */
[----:B------:R1:W-:Y:S02]  /*189d0*/  @!P0 ST.E.128 [R2.64], RZ ;  /* 0x000000ff02008985 */ /* 0x0003e4000c101d08 */
.L_x_493:
[----:B------:R-:W-:Y:S05]  /*189e0*/  BSYNC B0 ;  /* 0x0000000000007941 */ /* 0x000fea0003800000 */
.L_x_492:
[----:B------:R-:W-:Y:S05]  /*189f0*/  BRA.DIV ~URZ, `(.L_x_494) ;  /* 0x000025527f007947 */ /* 0x000fea000b800000 */
[----:B-1----:R1:W2:Y:S02]  /*18a00*/  SHFL.IDX PT, R11, R5, 0x2, 0x181f ;  /* 0x00581f00050b7f89 */ /* 0x0022a400000e0000 */
.L_x_554:
[----:B------:R-:W-:Y:S05]  /*18a10*/  BRA.DIV ~URZ, `(.L_x_495) ;  /* 0x000025a27f007947 */ /* 0x000fea000b800000 */
[----:B----4-:R4:W1:Y:S02]  /*18a20*/  SHFL.IDX PT, R2, R10, 0x2, 0x181f ;  /* 0x00581f000a027f89 */ /* 0x01086400000e0000 */
.L_x_555:
[----:B------:R-:W-:Y:S01]  /*18a30*/  IADD3 R3, R6, 0x40, RZ ;  /* 0x0000004006037810 */ /* 0x000fe20007ffe0ff */
[----:B------:R-:W-:Y:S03]  /*18a40*/  BSSY B0, `(.L_x_496) ;  /* 0x000000b000007945 */ /* 0x000fe60003800000 */
[----:B------:R-:W-:-:S13]  /*18a50*/  ISETP.GE.AND P0, PT, R3, R4, PT ;  /* 0x000000040300720c */ /* 0x000fda0003f06270 */
[----:B------:R-:W-:Y:S05]  /*18a60*/  @P0 BRA `(.L_x_497) ;  /* 0x0000008000000947 */ /* 0x000fea0003800000 */
[----:B------:R-:W-:Y:S02]  /*18a70*/  ISETP.GE.AND P1, PT, R76, c[0x0][0x3c8], PT ;  /* 0x0000f2004c007a0c */ /* 0x000fe40003f26270 */
[----:B------:R-:W-:-:S11]  /*18a80*/  ISETP.GE.AND P0, PT, R212, c[0x0][0x3c8], PT ;  /* 0x0000f200d4007a0c */ /* 0x000fd60003f06270 */
[-C--:B-1----:R-:W-:Y:S02]  /*18a90*/  @!P1 LEA R8, P3, R76, R2.reuse, 0x1 ;  /* 0x000000024c089211 */ /* 0x082fe400078608ff */
[----:B------:R-:W-:Y:S02]  /*18aa0*/  @!P0 LEA R2, P2, R212, R2, 0x1 ;  /* 0x00000002d4028211 */ /* 0x000fe400078408ff */
[-C--:B--2---:R-:W-:Y:S02]  /*18ab0*/  @!P1 LEA.HI.X R9, R76, R11.reuse, R77, 0x1, P3 ;  /* 0x0000000b4c099211 */ /* 0x084fe400018f0c4d */
[----:B------:R-:W-:-:S03]  /*18ac0*/  @!P0 LEA.HI.X R3, R212, R11, R231, 0x1, P2 ;  /* 0x0000000bd4038211 */ /* 0x000fc600010f0ce7 */
[----:B------:R1:W-:Y:S04]  /*18ad0*/  @!P1 ST.E.128 [R8.64], RZ ;  /* 0x000000ff08009985 */ /* 0x0003e8000c101d08 */
[----:B------:R1:W-:Y:S02]  /*18ae0*/  @!P0 ST.E.128 [R2.64], RZ ;  /* 0x000000ff02008985 */ /* 0x0003e4000c101d08 */
.L_x_497:
[----:B------:R-:W-:Y:S05]  /*18af0*/  BSYNC B0 ;  /* 0x0000000000007941 */ /* 0x000fea0003800000 */
.L_x_496:
[----:B------:R-:W-:Y:S05]  /*18b00*/  BRA.DIV ~URZ, `(.L_x_498) ;  /* 0x000025227f007947 */ /* 0x000fea000b800000 */
[----:B-1----:R1:W3:Y:S04]  /*18b10*/  SHFL.IDX PT, R8, R5, 0x3, 0x181f ;  /* 0x00781f0005087f89 */ /* 0x0022e800000e0000 */
[----:B------:R1:W4:Y:S02]  /*18b20*/  SHFL.IDX PT, R2, R10, 0x3, 0x181f ;  /* 0x00781f000a027f89 */ /* 0x00032400000e0000 */
.L_x_556:
[----:B------:R-:W-:-:S04]  /*18b30*/  IADD3 R6, R6, 0x60, RZ ;  /* 0x0000006006067810 */ /* 0x000fc80007ffe0ff */
[----:B------:R-:W-:-:S13]  /*18b40*/  ISETP.GE.AND P0, PT, R6, R4, PT ;  /* 0x000000040600720c */ /* 0x000fda0003f06270 */
[----:B------:R-:W-:Y:S05]  /*18b50*/  @P0 BRA `(.L_x_478) ;  /* 0x0000008000000947 */ /* 0x000fea0003800000 */
[----:B------:R-:W-:Y:S02]  /*18b60*/  ISETP.GE.AND P1, PT, R76, c[0x0][0x3c8], PT ;  /* 0x0000f2004c007a0c */ /* 0x000fe40003f26270 */
[----:B------:R-:W-:-:S11]  /*18b70*/  ISETP.GE.AND P0, PT, R212, c[0x0][0x3c8], PT ;  /* 0x0000f200d4007a0c */ /* 0x000fd60003f06270 */
[-C--:B----4-:R-:W-:Y:S02]  /*18b80*/  @!P1 LEA R4, P3, R76, R2.reuse, 0x1 ;  /* 0x000000024c049211 */ /* 0x090fe400078608ff */
[----:B------:R-:W-:Y:S02]  /*18b90*/  @!P0 LEA R2, P2, R212, R2, 0x1 ;  /* 0x00000002d4028211 */ /* 0x000fe400078408ff */
[-C--:B-123--:R-:W-:Y:S02]  /*18ba0*/  @!P1 LEA.HI.X R5, R76, R8.reuse, R77, 0x1, P3 ;  /* 0x000000084c059211 */ /* 0x08efe400018f0c4d */
[----:B------:R-:W-:-:S03]  /*18bb0*/  @!P0 LEA.HI.X R3, R212, R8, R231, 0x1, P2 ;  /* 0x00000008d4038211 */ /* 0x000fc600010f0ce7 */
[----:B------:R1:W-:Y:S04]  /*18bc0*/  @!P1 ST.E.128 [R4.64], RZ ;  /* 0x000000ff04009985 */ /* 0x0003e8000c101d08 */
[----:B------:R1:W-:Y:S02]  /*18bd0*/  @!P0 ST.E.128 [R2.64], RZ ;  /* 0x000000ff02008985 */ /* 0x0003e4000c101d08 */
.L_x_478:
[----:B------:R-:W-:Y:S05]  /*18be0*/  BSYNC B1 ;  /* 0x0000000000017941 */ /* 0x000fea0003800000 */
.L_x_462:
[----:B------:R-:W-:-:S13]  /*18bf0*/  ISETP.NE.AND P0, PT, RZ, UR7, PT ;  /* 0x00000007ff007c0c */ /* 0x000fda000bf05270 */
[----:B------:R-:W-:Y:S01]  /*18c00*/  @P0 WARPSYNC 0xffffffff ;  /* 0xffffffff00000948 */ /* 0x000fe20003800000 */
[----:B------:R-:W-:Y:S06]  /*18c10*/  @P0 BAR.SYNC.DEFER_BLOCKING 0x5, 0x100 ;  /* 0x0144000000000b1d */ /* 0x000fec0000010000 */
[----:B-1234-:R-:W1:Y:S04]  /*18c20*/  @P0 LDS.128 R8, [0xf100] ;  /* 0x00f10000ff080984 */ /* 0x01ee680000000c00 */
[----:B-1----:R1:W-:Y:S04]  /*18c30*/  @P0 STL.64 [R1+0x20], R8 ;  /* 0x0000200801000387 */ /* 0x0023e80000100a00 */
[----:B------:R1:W-:Y:S04]  /*18c40*/  @P0 STL.64 [R1+0x28], R10 ;  /* 0x0000280a01000387 */ /* 0x0003e80000100a00 */
[----:B------:R-:W-:Y:S06]  /*18c50*/  @P0 BAR.ARV 0x4, 0x100 ;  /* 0x0104000000000b1d */ /* 0x000fec0000002000 */
[----:B------:R-:W-:Y:S05]  /*18c60*/  @P0 BRA `(.L_x_499) ;  /* 0x00000ba000000947 */ /* 0x000fea0003800000 */
[----:B------:R-:W2:Y:S01]  /*18c70*/  S2R R2, SR_TID.X ;  /* 0x0000000000027919 */ /* 0x000ea20000002100 */
[----:B-1----:R-:W-:Y:S01]  /*18c80*/  IMAD.MOV.U32 R8, RZ, RZ, RZ ;  /* 0x000000ffff087224 */ /* 0x002fe200078e00ff */
[----:B--2---:R-:W-:-:S04]  /*18c90*/  LOP3.LUT R18, R2, 0x1f, RZ, 0xc0, !PT ;  /* 0x0000001f02127812 */ /* 0x004fc800078ec0ff */
[----:B------:R-:W-:Y:S01]  /*18ca0*/  ISETP.NE.AND P6, PT, R18, 0x1f, PT ;  /* 0x0000001f1200780c */ /* 0x000fe20003fc5270 */
[----:B------:R-:W-:Y:S10]  /*18cb0*/  BRA.DIV ~URZ, `(.L_x_500) ;  /* 0x000024427f007947 */ /* 0x000ff4000b800000 */
[----:B------:R1:W2:Y:S02]  /*18cc0*/  SHFL.IDX PT, R10, R74, RZ, 0x1f ;  /* 0x00001fff4a0a7589 */ /* 0x0002a400000e0000 */
.L_x_557:
[----:B------:R-:W-:Y:S05]  /*18cd0*/  BRA.DIV ~URZ, `(.L_x_501) ;  /* 0x000024927f007947 */ /* 0x000fea000b800000 */
[----:B------:R3:W4:Y:S02]  /*18ce0*/  SHFL.IDX PT, R9, R74, 0x1, 0x1f ;  /* 0x00201f004a097f89 */ /* 0x00072400000e0000 */
.L_x_558:
[----:B------:R-:W5:Y:S01]  /*18cf0*/  LDL R2, [R1+0x2c] ;  /* 0x00002c0001027983 */ /* 0x000f620000100800 */
[----:B------:R-:W-:Y:S02]  /*18d00*/  IMAD.MOV.U32 R6, RZ, RZ, RZ ;  /* 0x000000ffff067224 */ /* 0x000fe400078e00ff */
[----:B-----5:R-:W-:-:S05]  /*18d10*/  IMAD.IADD R2, R2, 0x1, R18 ;  /* 0x0000000102027824 */ /* 0x020fca00078e0212 */
        /* <DEDUP_REMOVED lines=16> */
.L_x_559:
        /* <DEDUP_REMOVED lines=16> */
.L_x_560:
[----:B---3--:R-:W-:Y:S01]  /*18f20*/  IMAD R2, R2, c[0x0][0x538], RZ ;  /* 0x00014e0002027a24 */ /* 0x008fe200078e02ff */
[----:B------:R-:W-:Y:S04]  /*18f30*/  BSSY B1, `(.L_x_504) ;  /* 0x0000084000017945 */ /* 0x000fe80003800000 */
[----:B----4-:R-:W-:-:S04]  /*18f40*/  IADD3 R9, R2, R9, RZ ;  /* 0x0000000902097210 */ /* 0x010fc80007ffe0ff */
[----:B--2---:R-:W-:-:S13]  /*18f50*/  ISETP.GT.AND P0, PT, R9, R10, PT ;  /* 0x0000000a0900720c */ /* 0x004fda0003f04270 */
[----:B------:R-:W-:Y:S05]  /*18f60*/  @P0 BRA `(.L_x_505) ;  /* 0x0000026000000947 */ /* 0x000fea0003800000 */
.L_x_509:
[----:B------:R-:W2:Y:S02]  /*18f70*/  LDL.LU R2, [R1+0x2c] ;  /* 0x00002c0001027983 */ /* 0x000ea40000300800 */
[----:B--2---:R-:W-:-:S04]  /*18f80*/  IADD3 R2, R2, 0x1f, RZ ;  /* 0x0000001f02027810 */ /* 0x004fc80007ffe0ff */
[----:B------:R-:W-:-:S13]  /*18f90*/  ISETP.GE.AND P0, PT, R2, c[0x0][0x53c], PT ;  /* 0x00014f0002007a0c */ /* 0x000fda0003f06270 */
[----:B------:R-:W-:Y:S05]  /*18fa0*/  @P0 BRA `(.L_x_506) ;  /* 0x0000077000000947 */ /* 0x000fea0003800000 */
[----:B------:R2:W-:Y:S01]  /*18fb0*/  STL [R1+0x2c], R2 ;  /* 0x00002c0201007387 */ /* 0x0005e20000100800 */
[----:B------:R-:W-:Y:S02]  /*18fc0*/  MOV R6, RZ ;  /* 0x000000ff00067202 */ /* 0x000fe40000000f00 */
[----:B------:R-:W-:Y:S02]  /*18fd0*/  MOV R8, RZ ;  /* 0x000000ff00087202 */ /* 0x000fe40000000f00 */
[----:B--2---:R-:W-:-:S04]  /*18fe0*/  IADD3 R2, R2, R18, RZ ;  /* 0x0000001202027210 */ /* 0x004fc80007ffe0ff */
[----:B------:R-:W-:-:S13]  /*18ff0*/  ISETP.GE.OR P0, PT, R2, c[0x0][0x53c], !P6 ;  /* 0x00014f0002007a0c */ /* 0x000fda0007706670 */
[----:B-1----:R-:W-:Y:S02]  /*19000*/  @!P0 MOV R4, 0x4 ;  /* 0x0000000400048802 */ /* 0x002fe40000000f00 */
[----:B------:R-:W-:-:S03]  /*19010*/  @!P0 MOV R3, 0x4 ;  /* 0x0000000400038802 */ /* 0x000fc60000000f00 */
[----:B------:R-:W-:-:S04]  /*19020*/  @!P0 IMAD.WIDE R4, R2, R4, c[0x0][0x580] ;  /* 0x0001600002048625 */ /* 0x000fc800078e0204 */
[----:B------:R-:W-:Y:S01]  /*19030*/  @!P0 IMAD.WIDE R2, R2, R3, c[0x0][0x578] ;  /* 0x00015e0002028625 */ /* 0x000fe200078e0203 */
[----:B------:R-:W2:Y:S04]  /*19040*/  @!P0 LDG.E R6, [R4.64] ;  /* 0x0000000804068981 */ /* 0x000ea8000c1e1900 */
[----:B------:R-:W2:Y:S02]  /*19050*/  @!P0 LDG.E R8, [R2.64] ;  /* 0x0000000802088981 */ /* 0x000ea4000c1e1900 */
[----:B--2---:R-:W-:Y:S01]  /*19060*/  IMAD R2, R8, R6, RZ ;  /* 0x0000000608027224 */ /* 0x004fe200078e02ff */
[----:B------:R-:W-:Y:S05]  /*19070*/  BRA.DIV ~URZ, `(.L_x_507) ;  /* 0x000023527f007947 */ /* 0x000fea000b800000 */
[----:B------:R1:W2:Y:S02]  /*19080*/  SHFL.UP PT, R3, R2, 0x1, RZ ;  /* 0x0420000002037989 */ /* 0x0002a400000e00ff */
.L_x_561:
        /* <DEDUP_REMOVED lines=16> */
.L_x_562:
[----:B--2---:R-:W-:-:S05]  /*19190*/  IMAD R2, R2, c[0x0][0x538], RZ ;  /* 0x00014e0002027a24 */ /* 0x004fca00078e02ff */
[----:B------:R-:W-:-:S04]  /*191a0*/  IADD3 R9, R2, R9, RZ ;  /* 0x0000000902097210 */ /* 0x000fc80007ffe0ff */
[----:B------:R-:W-:-:S13]  /*191b0*/  ISETP.GT.AND P0, PT, R9, R10, PT ;  /* 0x0000000a0900720c */ /* 0x000fda0003f04270 */
[----:B-1----:R-:W-:Y:S05]  /*191c0*/  @!P0 BRA `(.L_x_509) ;  /* 0xfffffda000008947 */ /* 0x002fea000383ffff */
.L_x_505:
[----:B------:R-:W-:-:S05]  /*191d0*/  IADD3 R15, -R2, R9, RZ ;  /* 0x00000009020f7210 */ /* 0x000fca0007ffe1ff */
[----:B------:R-:W-:-:S05]  /*191e0*/  IMAD R2, R4, c[0x0][0x538], R15 ;  /* 0x00014e0004027a24 */ /* 0x000fca00078e020f */
[----:B------:R-:W-:Y:S01]  /*191f0*/  ISETP.GT.AND P0, PT, R2, R10, PT ;  /* 0x0000000a0200720c */ /* 0x000fe20003f04270 */
[----:B------:R-:W-:-:S12]  /*19200*/  BRA.DIV ~URZ, `(.L_x_510) ;  /* 0x000023b27f007947 */ /* 0x000fd8000b800000 */
[----:B------:R-:W-:-:S04]  /*19210*/  VOTE.ANY R9, PT, !P0 ;  /* 0x0000000000097806 */ /* 0x000fc800040e0100 */
.L_x_563:
[----:B------:R2:W3:Y:S01]  /*19220*/  POPC R11, R9 ;  /* 0x00000009000b7309 */ /* 0x0004e20000000000 */
[----:B------:R-:W-:Y:S05]  /*19230*/  BRA.DIV ~URZ, `(.L_x_511) ;  /* 0x000023d27f007947 */ /* 0x000fea000b800000 */
[----:B---3--:R3:W4:Y:S04]  /*19240*/  SHFL.IDX PT, R6, R6, R11, 0x1f ;  /* 0x00001f0b06067589 */ /* 0x00872800000e0000 */
[----:B------:R3:W1:Y:S02]  /*19250*/  SHFL.IDX PT, R5, R8, R11, 0x1f ;  /* 0x00001f0b08057589 */ /* 0x00066400000e0000 */
.L_x_564:
[----:B------:R-:W-:Y:S01]  /*19260*/  ISETP.NE.AND P0, PT, R9, RZ, PT ;  /* 0x000000ff0900720c */ /* 0x000fe20003f05270 */
[----:B------:R-:W-:-:S12]  /*19270*/  BSSY B0, `(.L_x_512) ;  /* 0x0000005000007945 */ /* 0x000fd80003800000 */
[----:B------:R-:W-:Y:S05]  /*19280*/  @!P0 BRA `(.L_x_513) ;  /* 0x0000003000008947 */ /* 0x000fea0003800000 */
[----:B------:R-:W-:Y:S01]  /*19290*/  IADD3 R2, R11, -0x1, RZ ;  /* 0xffffffff0b027810 */ /* 0x000fe20007ffe0ff */
[----:B------:R-:W-:Y:S05]  /*192a0*/  BRA.DIV ~URZ, `(.L_x_514) ;  /* 0x000024327f007947 */ /* 0x000fea000b800000 */
[----:B------:R2:W3:Y:S02]  /*192b0*/  SHFL.IDX PT, R16, R4, R2, 0x1f ;  /* 0x00001f0204107589 */ /* 0x0004e400000e0000 */
.L_x_513:
[----:B------:R-:W-:Y:S05]  /*192c0*/  BSYNC B0 ;  /* 0x0000000000007941 */ /* 0x000fea0003800000 */
.L_x_512:
[----:B---3--:R-:W-:Y:S01]  /*192d0*/  IMAD R15, R16, c[0x0][0x538], R15 ;  /* 0x00014e00100f7a24 */ /* 0x008fe200078e020f */
[----:B----4-:R-:W-:Y:S02]  /*192e0*/  IABS R3, R6 ;  /* 0x0000000600037213 */ /* 0x010fe40000000000 */
[----:B-12---:R-:W-:Y:S02]  /*192f0*/  IABS R2, R5 ;  /* 0x0000000500027213 */ /* 0x006fe40000000000 */
[----:B------:R1:W-:Y:S01]  /*19300*/  STL [R1+0x20], R15 ;  /* 0x0000200f01007387 */ /* 0x0003e20000100800 */
[----:B------:R-:W2:Y:S03]  /*19310*/  I2F.RP R8, R3 ;  /* 0x0000000300087306 */ /* 0x000ea60000209400 */
[----:B------:R-:W3:Y:S05]  /*19320*/  LDL.LU R19, [R1+0x2c] ;  /* 0x00002c0001137983 */ /* 0x000eea0000300800 */
[----:B--2---:R-:W2:Y:S01]  /*19330*/  MUFU.RCP R8, R8 ;  /* 0x0000000800087308 */ /* 0x004ea20000001000 */
[----:B-1----:R-:W-:Y:S01]  /*19340*/  IMAD.IADD R15, R10, 0x1, -R15 ;  /* 0x000000010a0f7824 */ /* 0x002fe200078e0a0f */
[----:B--2---:R-:W-:-:S06]  /*19350*/  IADD3 R8, R8, 0xffffffe, RZ ;  /* 0x0ffffffe08087810 */ /* 0x004fcc0007ffe0ff */
[----:B------:R-:W1:Y:S01]  /*19360*/  F2I.FTZ.U32.TRUNC.NTZ R9, R8 ;  /* 0x0000000800097305 */ /* 0x000e62000021f000 */
[----:B------:R-:W-:Y:S01]  /*19370*/  IMAD.MOV.U32 R10, RZ, RZ, R2 ;  /* 0x000000ffff0a7224 */ /* 0x000fe200078e0002 */
[----:B------:R-:W-:Y:S02]  /*19380*/  IABS R2, R6 ;  /* 0x0000000600027213 */ /* 0x000fe40000000000 */
[----:B------:R-:W-:-:S04]  /*19390*/  IABS R16, R15 ;  /* 0x0000000f00107213 */ /* 0x000fc80000000000 */
[----:B------:R-:W2:Y:S01]  /*193a0*/  I2F.RP R17, R10 ;  /* 0x0000000a00117306 */ /* 0x000ea20000209400 */
[----:B-1----:R-:W-:Y:S01]  /*193b0*/  IMAD.MOV R4, RZ, RZ, -R9 ;  /* 0x000000ffff047224 */ /* 0x002fe200078e0a09 */
[----:B------:R-:W-:-:S03]  /*193c0*/  MOV R8, RZ ;  /* 0x000000ff00087202 */ /* 0x000fc60000000f00 */
[----:B------:R-:W-:Y:S02]  /*193d0*/  IMAD R4, R4, R3, RZ ;  /* 0x0000000304047224 */ /* 0x000fe400078e02ff */
[----:B------:R-:W-:Y:S02]  /*193e0*/  IMAD.MOV R2, RZ, RZ, -R2 ;  /* 0x000000ffff027224 */ /* 0x000fe400078e0a02 */
[----:B------:R-:W-:-:S04]  /*193f0*/  IMAD.HI.U32 R9, R9, R4, R8 ;  /* 0x0000000409097227 */ /* 0x000fc800078e0008 */
[----:B------:R-:W-:Y:S02]  /*19400*/  IMAD.MOV.U32 R4, RZ, RZ, R16 ;  /* 0x000000ffff047224 */ /* 0x000fe400078e0010 */
[----:B------:R-:W-:Y:S02]  /*19410*/  IMAD.MOV.U32 R8, RZ, RZ, R2 ;  /* 0x000000ffff087224 */ /* 0x000fe400078e0002 */
[----:B------:R-:W-:-:S04]  /*19420*/  IMAD.HI.U32 R2, R9, R4, RZ ;  /* 0x0000000409027227 */ /* 0x000fc800078e00ff */
[----:B------:R-:W-:Y:S02]  /*19430*/  IMAD R4, R2, R8, R4 ;  /* 0x0000000802047224 */ /* 0x000fe400078e0204 */
[----:B--2---:R-:W1:Y:S03]  /*19440*/  MUFU.RCP R8, R17 ;  /* 0x0000001100087308 */ /* 0x004e660000001000 */
[----:B------:R-:W-:Y:S02]  /*19450*/  ISETP.GT.U32.AND P0, PT, R3, R4, PT ;  /* 0x000000040300720c */ /* 0x000fe40003f04070 */
[----:B-1----:R-:W-:-:S11]  /*19460*/  IADD3 R8, R8, 0xffffffe, RZ ;  /* 0x0ffffffe08087810 */ /* 0x002fd60007ffe0ff */
[-C--:B------:R-:W-:Y:S01]  /*19470*/  @!P0 IADD3 R4, R4, -R3.reuse, RZ ;  /* 0x8000000304048210 */ /* 0x080fe20007ffe0ff */
[----:B------:R-:W1:Y:S03]  /*19480*/  F2I.FTZ.U32.TRUNC.NTZ R9, R8 ;  /* 0x0000000800097305 */ /* 0x000e66000021f000 */
[----:B------:R-:W-:Y:S02]  /*19490*/  ISETP.GE.U32.AND P2, PT, R4, R3, PT ;  /* 0x000000030400720c */ /* 0x000fe40003f46070 */
[----:B------:R-:W-:Y:S02]  /*194a0*/  LOP3.LUT R3, R15, R6, RZ, 0x3c, !PT ;  /* 0x000000060f037212 */ /* 0x000fe400078e3cff */
[----:B------:R-:W-:Y:S02]  /*194b0*/  @!P0 IADD3 R2, R2, 0x1, RZ ;  /* 0x0000000102028810 */ /* 0x000fe40007ffe0ff */
[----:B------:R-:W-:-:S02]  /*194c0*/  ISETP.GE.AND P1, PT, R3, RZ, PT ;  /* 0x000000ff0300720c */ /* 0x000fc40003f26270 */
[----:B------:R-:W-:-:S05]  /*194d0*/  ISETP.NE.AND P0, PT, R6, RZ, PT ;  /* 0x000000ff0600720c */ /* 0x000fca0003f05270 */
[----:B------:R-:W-:Y:S01]  /*194e0*/  @P2 IADD3 R2, R2, 0x1, RZ ;  /* 0x0000000102022810 */ /* 0x000fe20007ffe0ff */
[----:B-1----:R-:W-:-:S04]  /*194f0*/  IMAD.MOV R3, RZ, RZ, -R9 ;  /* 0x000000ffff037224 */ /* 0x002fc800078e0a09 */
[----:B------:R-:W-:Y:S02]  /*19500*/  IMAD.MOV.U32 R4, RZ, RZ, R3 ;  /* 0x000000ffff047224 */ /* 0x000fe400078e0003 */
[----:B------:R-:W-:Y:S01]  /*19510*/  @!P1 IMAD.MOV R2, RZ, RZ, -R2 ;  /* 0x000000ffff029224 */ /* 0x000fe200078e0a02 */
[----:B------:R-:W-:Y:S01]  /*19520*/  @!P0 LOP3.LUT R2, RZ, R6, RZ, 0x33, !PT ;  /* 0x00000006ff028212 */ /* 0x000fe200078e33ff */
[----:B------:R-:W-:Y:S01]  /*19530*/  IMAD R4, R4, R10, RZ ;  /* 0x0000000a04047224 */ /* 0x000fe200078e02ff */
[----:B------:R-:W-:Y:S01]  /*19540*/  IABS R3, R5 ;  /* 0x0000000500037213 */ /* 0x000fe20000000000 */
[----:B------:R-:W-:Y:S01]  /*19550*/  IMAD.MOV.U32 R8, RZ, RZ, RZ ;  /* 0x000000ffff087224 */ /* 0x000fe200078e00ff */
[----:B------:R-:W-:Y:S02]  /*19560*/  IABS R17, R2 ;  /* 0x0000000200117213 */ /* 0x000fe40000000000 */
[----:B------:R-:W-:Y:S01]  /*19570*/  IADD3 R16, RZ, -R3, RZ ;  /* 0x80000003ff107210 */ /* 0x000fe20007ffe0ff */
[----:B------:R-:W-:-:S04]  /*19580*/  IMAD.HI.U32 R3, R9, R4, R8 ;  /* 0x0000000409037227 */ /* 0x000fc800078e0008 */
[----:B------:R-:W-:Y:S01]  /*19590*/  IMAD.MOV.U32 R4, RZ, RZ, R17 ;  /* 0x000000ffff047224 */ /* 0x000fe200078e0011 */
[----:B------:R-:W-:-:S03]  /*195a0*/  MOV R8, R16 ;  /* 0x0000001000087202 */ /* 0x000fc60000000f00 */
[----:B------:R-:W-:-:S04]  /*195b0*/  IMAD.HI.U32 R3, R3, R4, RZ ;  /* 0x0000000403037227 */ /* 0x000fc800078e00ff */
[----:B------:R-:W-:-:S05]  /*195c0*/  IMAD R4, R3, R8, R4 ;  /* 0x0000000803047224 */ /* 0x000fca00078e0204 */
[----:B------:R-:W-:-:S13]  /*195d0*/  ISETP.GT.U32.AND P0, PT, R10, R4, PT ;  /* 0x000000040a00720c */ /* 0x000fda0003f04070 */
[----:B------:R-:W-:-:S05]  /*195e0*/  @!P0 IMAD.IADD R4, R4, 0x1, -R10 ;  /* 0x0000000104048824 */ /* 0x000fca00078e0a0a */
[----:B------:R-:W-:Y:S02]  /*195f0*/  ISETP.GE.U32.AND P2, PT, R4, R10, PT ;  /* 0x0000000a0400720c */ /* 0x000fe40003f46070 */
[----:B------:R-:W-:Y:S02]  /*19600*/  LOP3.LUT R4, R2, R5, RZ, 0x3c, !PT ;  /* 0x0000000502047212 */ /* 0x000fe400078e3cff */
[----:B------:R-:W-:Y:S02]  /*19610*/  @!P0 IADD3 R3, R3, 0x1, RZ ;  /* 0x0000000103038810 */ /* 0x000fe40007ffe0ff */
[----:B------:R-:W-:Y:S02]  /*19620*/  ISETP.GE.AND P1, PT, R4, RZ, PT ;  /* 0x000000ff0400720c */ /* 0x000fe40003f26270 */
[----:B------:R-:W-:-:S05]  /*19630*/  ISETP.NE.AND P0, PT, R5, RZ, PT ;  /* 0x000000ff0500720c */ /* 0x000fca0003f05270 */
[----:B------:R-:W-:-:S06]  /*19640*/  @P2 IADD3 R3, R3, 0x1, RZ ;  /* 0x0000000103032810 */ /* 0x000fcc0007ffe0ff */
[----:B------:R-:W-:Y:S02]  /*19650*/  @!P1 IMAD.MOV R3, RZ, RZ, -R3 ;  /* 0x000000ffff039224 */ /* 0x000fe400078e0a03 */
[----:B------:R-:W-:-:S04]  /*19660*/  @!P0 LOP3.LUT R3, RZ, R5, RZ, 0x33, !PT ;  /* 0x00000005ff038212 */ /* 0x000fc800078e33ff */
[----:B------:R-:W-:Y:S01]  /*19670*/  IADD3 R4, -R3, RZ, RZ ;  /* 0x000000ff03047210 */ /* 0x000fe20007ffe1ff */
[----:B------:R-:W-:Y:S02]  /*19680*/  IMAD R6, R2, R6, RZ ;  /* 0x0000000602067224 */ /* 0x000fe400078e02ff */
[C---:B------:R-:W-:Y:S02]  /*19690*/  IMAD R3, R5.reuse, 0x1000000, R3 ;  /* 0x0100000005037824 */ /* 0x040fe400078e0203 */
[----:B------:R-:W-:Y:S01]  /*196a0*/  IMAD R2, R5, R4, R2 ;  /* 0x0000000405027224 */ /* 0x000fe200078e0202 */
[----:B------:R-:W-:-:S03]  /*196b0*/  IADD3 R4, R15, -R6, RZ ;  /* 0x800000060f047210 */ /* 0x000fc60007ffe0ff */
[----:B------:R-:W-:-:S05]  /*196c0*/  IMAD R2, R2, 0x10000, R3 ;  /* 0x0001000002027824 */ /* 0x000fca00078e0203 */
[----:B------:R1:W-:Y:S01]  /*196d0*/  STL [R1+0x28], R2 ;  /* 0x0000280201007387 */ /* 0x0003e20000100800 */
[----:B---3--:R-:W-:-:S05]  /*196e0*/  IMAD.IADD R19, R11, 0x1, R19 ;  /* 0x000000010b137824 */ /* 0x008fca00078e0213 */
[----:B------:R1:W-:Y:S04]  /*196f0*/  STL [R1+0x2c], R19 ;  /* 0x00002c1301007387 */ /* 0x0003e80000100800 */
[----:B------:R1:W-:Y:S01]  /*19700*/  STL [R1+0x24], R4 ;  /* 0x0000240401007387 */ /* 0x0003e20000100800 */
[----:B------:R-:W-:Y:S05]  /*19710*/  BRA `(.L_x_515) ;  /* 0x0000005000007947 */ /* 0x000fea0003800000 */
.L_x_506:
[----:B------:R-:W-:Y:S01]  /*19720*/  MOV R2, c[0x0][0x53c] ;  /* 0x00014f0000027a02 */ /* 0x000fe20000000f00 */
[----:B------:R2:W-:Y:S04]  /*19730*/  STL [R1+0x20], R10 ;  /* 0x0000200a01007387 */ /* 0x0005e80000100800 */
[----:B------:R2:W-:Y:S04]  /*19740*/  STL [R1+0x24], RZ ;  /* 0x000024ff01007387 */ /* 0x0005e80000100800 */
[----:B------:R2:W-:Y:S04]  /*19750*/  STL [R1+0x28], RZ ;  /* 0x000028ff01007387 */ /* 0x0005e80000100800 */
[----:B------:R2:W-:Y:S02]  /*19760*/  STL [R1+0x2c], R2 ;  /* 0x00002c0201007387 */ /* 0x0005e40000100800 */
.L_x_515:
[----:B------:R-:W-:Y:S05]  /*19770*/  BSYNC B1 ;  /* 0x0000000000017941 */ /* 0x000fea0003800000 */
.L_x_504:
[----:B------:R-:W3:Y:S04]  /*19780*/  LDL R8, [R1+0x20] ;  /* 0x0000200001087983 */ /* 0x000ee80000100800 */
[----:B------:R-:W3:Y:S04]  /*19790*/  LDL R9, [R1+0x24] ;  /* 0x0000240001097983 */ /* 0x000ee80000100800 */
[----:B--2---:R-:W3:Y:S04]  /*197a0*/  LDL R10, [R1+0x28] ;  /* 0x00002800010a7983 */ /* 0x004ee80000100800 */
[----:B------:R-:W3:Y:S01]  /*197b0*/  LDL R11, [R1+0x2c] ;  /* 0x00002c00010b7983 */ /* 0x000ee20000100800 */
[----:B------:R-:W-:Y:S03]  /*197c0*/  WARPSYNC 0xffffffff ;  /* 0xffffffff00007948 */ /* 0x000fe60003800000 */
[----:B------:R-:W-:Y:S01]  /*197d0*/  BAR.SYNC.DEFER_BLOCKING 0x4, 0x100 ;  /* 0x0104000000007b1d */ /* 0x000fe20000010000 */
[----:B------:R-:W-:-:S13]  /*197e0*/  ISETP.NE.AND P0, PT, R18, RZ, PT ;  /* 0x000000ff1200720c */ /* 0x000fda0003f05270 */
[----:B---3--:R2:W-:Y:S04]  /*197f0*/  @!P0 STS.128 [0xf100], R8 ;  /* 0x00f10008ff008388 */ /* 0x0085e80000000c00 */
[----:B------:R-:W-:Y:S06]  /*19800*/  BAR.ARV 0x5, 0x100 ;  /* 0x0144000000007b1d */ /* 0x000fec0000002000 */
.L_x_499:
[----:B-1----:R-:W3:Y:S02]  /*19810*/  LDL R2, [R1+0x2c] ;  /* 0x00002c0001027983 */ /* 0x002ee40000100800 */
[----:B---3--:R-:W-:-:S13]  /*19820*/  ISETP.GE.AND P0, PT, R2, c[0x0][0x53c], PT ;  /* 0x00014f0002007a0c */ /* 0x008fda0003f06270 */
[----:B--2---:R-:W-:Y:S01]  /*19830*/  @P0 CALL.REL.NOINC `(.L_x_516) ;  /* 0x0000001000000944 */ /* 0x004fe20003c00000 */
[----:B------:R-:W-:Y:S05]  /*19840*/  BRA `(.L_x_517) ;  /* 0xfffe823000007947 */ /* 0x000fea000383ffff */
.L_x_516:
[----:B------:R-:W-:Y:S05]  /*19850*/  EXIT ;  /* 0x000000000000794d */ /* 0x000fea0003800000 */
.L_x_327:
[----:B------:R-:W-:Y:S02]  /*19860*/  MOV R3, 0x1 ;  /* 0x0000000100037802 */ /* 0x000fe40000000f00 */
[----:B------:R-:W-:Y:S02]  /*19870*/  MOV R4, 0x19890 ;  /* 0x0001989000047802 */ /* 0x000fe40000000f00 */
[----:B------:R-:W-:Y:S05]  /*19880*/  CALL.REL.NOINC `($__internal_8_$__cuda_sm70_shflsync_up_p) ;  /* 0x00001f7000007944 */ /* 0x000fea0003c00000 */
[----:B------:R-:W-:Y:S01]  /*19890*/  MOV R0, R3 ;  /* 0x0000000300007202 */ /* 0x000fe20000000f00 */
[----:B------:R-:W-:Y:S05]  /*198a0*/  BRA `(.L_x_518) ;  /* 0xfffe6bc000007947 */ /* 0x000fea000383ffff */
.L_x_328:
[----:B------:R-:W-:Y:S02]  /*198b0*/  MOV R3, 0x2 ;  /* 0x0000000200037802 */ /* 0x000fe40000000f00 */
[----:B------:R-:W-:Y:S02]  /*198c0*/  MOV R4, 0x198e0 ;  /* 0x000198e000047802 */ /* 0x000fe40000000f00 */
[----:B------:R-:W-:Y:S05]  /*198d0*/  CALL.REL.NOINC `($__internal_8_$__cuda_sm70_shflsync_up_p) ;  /* 0x00001f2000007944 */ /* 0x000fea0003c00000 */
[----:B------:R-:W-:Y:S02]  /*198e0*/  SEL R0, R3, RZ, P4 ;  /* 0x000000ff03007207 */ /* 0x000fe40002000000 */
[----:B------:R-:W-:Y:S02]  /*198f0*/  MOV R3, 0x4 ;  /* 0x0000000400037802 */ /* 0x000fe40000000f00 */
[----:B------:R-:W-:Y:S01]  /*19900*/  MOV R4, 0x19940 ;  /* 0x0001994000047802 */ /* 0x000fe20000000f00 */
[----:B------:R-:W-:-:S04]  /*19910*/  IMAD.IADD R0, R2, 0x1, R0 ;  /* 0x0000000102007824 */ /* 0x000fc800078e0200 */
[----:B------:R-:W-:Y:S02]  /*19920*/  IMAD.MOV.U32 R2, RZ, RZ, R0 ;  /* 0x000000ffff027224 */ /* 0x000fe400078e0000 */
[----:B------:R-:W-:Y:S05]  /*19930*/  CALL.REL.NOINC `($__internal_8_$__cuda_sm70_shflsync_up_p) ;  /* 0x00001ec000007944 */ /* 0x000fea0003c00000 */
[----:B------:R-:W-:Y:S02]  /*19940*/  SEL R3, R3, RZ, P3 ;  /* 0x000000ff03037207 */ /* 0x000fe40001800000 */
[----:B------:R-:W-:-:S03]  /*19950*/  MOV R4, 0x199a0 ;  /* 0x000199a000047802 */ /* 0x000fc60000000f00 */
[----:B------:R-:W-:Y:S01]  /*19960*/  IMAD.IADD R0, R0, 0x1, R3 ;  /* 0x0000000100007824 */ /* 0x000fe200078e0203 */
[----:B------:R-:W-:-:S03]  /*19970*/  MOV R3, 0x8 ;  /* 0x0000000800037802 */ /* 0x000fc60000000f00 */
        /* <DEDUP_REMOVED lines=8> */
[----:B------:R-:W-:Y:S01]  /*19a00*/  SEL R3, R3, RZ, P1 ;  /* 0x000000ff03037207 */ /* 0x000fe20000800000 */
[----:B------:R-:W-:Y:S01]  /*19a10*/  IMAD.MOV.U32 R44, RZ, RZ, 0x1f ;  /* 0x0000001fff2c7424 */ /* 0x000fe200078e00ff */
[----:B------:R-:W-:-:S03]  /*19a20*/  MOV R2, 0x19a70 ;  /* 0x00019a7000027802 */ /* 0x000fc60000000f00 */
[----:B------:R-:W-:Y:S01]  /*19a30*/  IMAD.IADD R4, R0, 0x1, R3 ;  /* 0x0000000100047824 */ /* 0x000fe200078e0203 */
[----:B------:R-:W-:-:S03]  /*19a40*/  MOV R3, 0x1f ;  /* 0x0000001f00037802 */ /* 0x000fc60000000f00 */
[----:B------:R-:W-:Y:S02]  /*19a50*/  IMAD.MOV.U32 R45, RZ, RZ, R4 ;  /* 0x000000ffff2d7224 */ /* 0x000fe400078e0004 */
[----:B------:R-:W-:Y:S05]  /*19a60*/  CALL.REL.NOINC `($__internal_7_$__cuda_sm70_shflsync_idx_p) ;  /* 0x00001d4000007944 */ /* 0x000fea0003c00000 */
[----:B------:R-:W-:Y:S01]  /*19a70*/  MOV R0, R44 ;  /* 0x0000002c00007202 */ /* 0x000fe20000000f00 */
[----:B------:R-:W-:Y:S05]  /*19a80*/  BRA `(.L_x_519) ;  /* 0xfffe6ae000007947 */ /* 0x000fea000383ffff */
.L_x_330:
[----:B------:R-:W-:Y:S02]  /*19a90*/  SEL R2, RZ, 0x1, P0 ;  /* 0x00000001ff027807 */ /* 0x000fe40000000000 */
[----:B------:R-:W-:Y:S02]  /*19aa0*/  MOV R3, 0x19ac0 ;  /* 0x00019ac000037802 */ /* 0x000fe40000000f00 */
[----:B------:R-:W-:Y:S05]  /*19ab0*/  CALL.REL.NOINC `($__internal_9_$__cuda_sm70_votesync_ballot) ;  /* 0x00001da000007944 */ /* 0x000fea0003c00000 */
[----:B------:R-:W-:Y:S05]  /*19ac0*/  BRA `(.L_x_520) ;  /* 0xfffe6b3000007947 */ /* 0x000fea000383ffff */
.L_x_331:
[----:B------:R-:W-:Y:S01]  /*19ad0*/  IMAD.MOV.U32 R45, RZ, RZ, R8 ;  /* 0x000000ffff2d7224 */ /* 0x000fe200078e0008 */
[----:B--2---:R-:W-:Y:S01]  /*19ae0*/  MOV R44, R13 ;  /* 0x0000000d002c7202 */ /* 0x004fe20000000f00 */
[----:B------:R-:W-:Y:S01]  /*19af0*/  IMAD.MOV.U32 R3, RZ, RZ, 0x1f ;  /* 0x0000001fff037424 */ /* 0x000fe200078e00ff */
[----:B------:R-:W-:Y:S02]  /*19b00*/  MOV R2, 0x19b20 ;  /* 0x00019b2000027802 */ /* 0x000fe40000000f00 */
[----:B-1----:R-:W-:Y:S05]  /*19b10*/  CALL.REL.NOINC `($__internal_7_$__cuda_sm70_shflsync_idx_p) ;  /* 0x00001c9000007944 */ /* 0x002fea0003c00000 */
[----:B------:R-:W-:Y:S01]  /*19b20*/  IMAD.MOV.U32 R11, RZ, RZ, R44 ;  /* 0x000000ffff0b7224 */ /* 0x000fe200078e002c */
[----:B------:R-:W-:Y:S01]  /*19b30*/  MOV R45, R7 ;  /* 0x00000007002d7202 */ /* 0x000fe20000000f00 */
[----:B------:R-:W-:Y:S01]  /*19b40*/  IMAD.MOV.U32 R6, RZ, RZ, RZ ;  /* 0x000000ffff067224 */ /* 0x000fe200078e00ff */
[----:B------:R-:W-:Y:S01]  /*19b50*/  MOV R44, R13 ;  /* 0x0000000d002c7202 */ /* 0x000fe20000000f00 */
[----:B------:R-:W-:Y:S01]  /*19b60*/  IMAD.MOV.U32 R3, RZ, RZ, 0x1f ;  /* 0x0000001fff037424 */ /* 0x000fe200078e00ff */
[----:B------:R-:W-:-:S02]  /*19b70*/  MOV R2, 0x19b90 ;  /* 0x00019b9000027802 */ /* 0x000fc40000000f00 */
[----:B------:R-:W-:Y:S05]  /*19b80*/  CALL.REL.NOINC `($__internal_7_$__cuda_sm70_shflsync_idx_p) ;  /* 0x00001c2000007944 */ /* 0x000fea0003c00000 */
[----:B------:R-:W-:Y:S01]  /*19b90*/  MOV R10, R44 ;  /* 0x0000002c000a7202 */ /* 0x000fe20000000f00 */
[----:B------:R-:W-:Y:S05]  /*19ba0*/  BRA `(.L_x_521) ;  /* 0xfffe6aa000007947 */ /* 0x000fea000383ffff */
.L_x_334:
[----:B------:R-:W-:Y:S01]  /*19bb0*/  IMAD.MOV.U32 R45, RZ, RZ, R4 ;  /* 0x000000ffff2d7224 */ /* 0x000fe200078e0004 */
[----:B------:R-:W-:-:S02]  /*19bc0*/  MOV R3, 0x1f ;  /* 0x0000001f00037802 */ /* 0x000fc40000000f00 */
[----:B------:R-:W-:Y:S02]  /*19bd0*/  MOV R2, 0x19bf0 ;  /* 0x00019bf000027802 */ /* 0x000fe40000000f00 */
[----:B-1234-:R-:W-:Y:S05]  /*19be0*/  CALL.REL.NOINC `($__internal_7_$__cuda_sm70_shflsync_idx_p) ;  /* 0x00001bc000007944 */ /* 0x01efea0003c00000 */
[----:B------:R-:W-:Y:S01]  /*19bf0*/  MOV R6, R44 ;  /* 0x0000002c00067202 */ /* 0x000fe20000000f00 */
[----:B------:R-:W-:Y:S05]  /*19c00*/  BRA `(.L_x_333) ;  /* 0xfffe6aa000007947 */ /* 0x000fea000383ffff */
.L_x_426:
[----:B------:R-:W-:Y:S01]  /*19c10*/  IMAD.MOV.U32 R45, RZ, RZ, R3 ;  /* 0x000000ffff2d7224 */ /* 0x000fe200078e0003 */
[----:B------:R-:W-:Y:S01]  /*19c20*/  MOV R44, 0x3 ;  /* 0x00000003002c7802 */ /* 0x000fe20000000f00 */
[----:B------:R-:W-:Y:S01]  /*19c30*/  IMAD.MOV.U32 R3, RZ, RZ, 0x181f ;  /* 0x0000181fff037424 */ /* 0x000fe200078e00ff */
[----:B------:R-:W-:Y:S02]  /*19c40*/  MOV R2, 0x19c60 ;  /* 0x00019c6000027802 */ /* 0x000fe40000000f00 */
[----:B---3-5:R-:W-:Y:S05]  /*19c50*/  CALL.REL.NOINC `($__internal_7_$__cuda_sm70_shflsync_idx_p) ;  /* 0x00001b5000007944 */ /* 0x028fea0003c00000 */
[----:B------:R-:W-:Y:S01]  /*19c60*/  IMAD.MOV.U32 R6, RZ, RZ, R44 ;  /* 0x000000ffff067224 */ /* 0x000fe200078e002c */
[----:B------:R-:W-:Y:S01]  /*19c70*/  MOV R44, 0x3 ;  /* 0x00000003002c7802 */ /* 0x000fe20000000f00 */
[----:B------:R-:W-:Y:S01]  /*19c80*/  IMAD.MOV.U32 R45, RZ, RZ, R5 ;  /* 0x000000ffff2d7224 */ /* 0x000fe200078e0005 */
[----:B------:R-:W-:Y:S02]  /*19c90*/  MOV R3, 0x181f ;  /* 0x0000181f00037802 */ /* 0x000fe40000000f00 */
[----:B------:R-:W-:Y:S02]  /*19ca0*/  MOV R2, 0x19cc0 ;  /* 0x00019cc000027802 */ /* 0x000fe40000000f00 */
[----:B------:R-:W-:Y:S05]  /*19cb0*/  CALL.REL.NOINC `($__internal_7_$__cuda_sm70_shflsync_idx_p) ;  /* 0x00001af000007944 */ /* 0x000fea0003c00000 */
[----:B------:R-:W-:Y:S01]  /*19cc0*/  MOV R2, R44 ;  /* 0x0000002c00027202 */ /* 0x000fe20000000f00 */
[----:B------:R-:W-:Y:S05]  /*19cd0*/  BRA `(.L_x_522) ;  /* 0xffff43c000007947 */ /* 0x000fea000383ffff */
.L_x_429:
[----:B------:R-:W-:Y:S01]  /*19ce0*/  IMAD.MOV.U32 R45, RZ, RZ, R4 ;  /* 0x000000ffff2d7224 */ /* 0x000fe200078e0004 */
[----:B------:R-:W-:Y:S01]  /*19cf0*/  MOV R44, RZ ;  /* 0x000000ff002c7202 */ /* 0x000fe20000000f00 */
[----:B------:R-:W-:Y:S01]  /*19d00*/  IMAD.MOV.U32 R3, RZ, RZ, 0x181f ;  /* 0x0000181fff037424 */ /* 0x000fe200078e00ff */
[----:B------:R-:W-:-:S02]  /*19d10*/  MOV R2, 0x19d30 ;  /* 0x00019d3000027802 */ /* 0x000fc40000000f00 */
[----:B------:R-:W-:Y:S05]  /*19d20*/  CALL.REL.NOINC `($__internal_7_$__cuda_sm70_shflsync_idx_p) ;  /* 0x00001a8000007944 */ /* 0x000fea0003c00000 */
[----:B------:R-:W-:Y:S01]  /*19d30*/  MOV R6, R44 ;  /* 0x0000002c00067202 */ /* 0x000fe20000000f00 */
[----:B------:R-:W-:Y:S05]  /*19d40*/  BRA `(.L_x_523) ;  /* 0xffff57e000007947 */ /* 0x000fea000383ffff */
.L_x_430:
[----:B------:R-:W-:Y:S01]  /*19d50*/  IMAD.MOV.U32 R45, RZ, RZ, R5 ;  /* 0x000000ffff2d7224 */ /* 0x000fe200078e0005 */
[----:B------:R-:W-:Y:S01]  /*19d60*/  MOV R44, RZ ;  /* 0x000000ff002c7202 */ /* 0x000fe20000000f00 */
[----:B------:R-:W-:Y:S01]  /*19d70*/  IMAD.MOV.U32 R3, RZ, RZ, 0x181f ;  /* 0x0000181fff037424 */ /* 0x000fe200078e00ff */
[----:B------:R-:W-:-:S02]  /*19d80*/  MOV R2, 0x19da0 ;  /* 0x00019da000027802 */ /* 0x000fc40000000f00 */
[----:B-12---:R-:W-:Y:S05]  /*19d90*/  CALL.REL.NOINC `($__internal_7_$__cuda_sm70_shflsync_idx_p) ;  /* 0x00001a1000007944 */ /* 0x006fea0003c00000 */
[----:B------:R-:W-:Y:S01]  /*19da0*/  MOV R2, R44 ;  /* 0x0000002c00027202 */ /* 0x000fe20000000f00 */
[----:B------:R-:W-:Y:S05]  /*19db0*/  BRA `(.L_x_524) ;  /* 0xffff579000007947 */ /* 0x000fea000383ffff */
.L_x_433:
[----:B------:R-:W-:Y:S01]  /*19dc0*/  IMAD.MOV.U32 R45, RZ, RZ, R4 ;  /* 0x000000ffff2d7224 */ /* 0x000fe200078e0004 */
[----:B------:R-:W-:Y:S01]  /*19dd0*/  MOV R44, 0x1 ;  /* 0x00000001002c7802 */ /* 0x000fe20000000f00 */
[----:B--2---:R-:W-:Y:S01]  /*19de0*/  IMAD.MOV.U32 R3, RZ, RZ, 0x181f ;  /* 0x0000181fff037424 */ /* 0x004fe200078e00ff */
[----:B----4-:R-:W-:-:S02]  /*19df0*/  MOV R2, 0x19e10 ;  /* 0x00019e1000027802 */ /* 0x010fc40000000f00 */
[----:B-1-3--:R-:W-:Y:S05]  /*19e00*/  CALL.REL.NOINC `($__internal_7_$__cuda_sm70_shflsync_idx_p) ;  /* 0x000019a000007944 */ /* 0x00afea0003c00000 */
[----:B------:R-:W-:Y:S01]  /*19e10*/  IMAD.MOV.U32 R6, RZ, RZ, R44 ;  /* 0x000000ffff067224 */ /* 0x000fe200078e002c */
[----:B------:R-:W-:Y:S01]  /*19e20*/  MOV R44, 0x1 ;  /* 0x00000001002c7802 */ /* 0x000fe20000000f00 */
[----:B------:R-:W-:Y:S01]  /*19e30*/  IMAD.MOV.U32 R45, RZ, RZ, R5 ;  /* 0x000000ffff2d7224 */ /* 0x000fe200078e0005 */
[----:B------:R-:W-:-:S02]  /*19e40*/  MOV R3, 0x181f ;  /* 0x0000181f00037802 */ /* 0x000fc40000000f00 */
[----:B------:R-:W-:Y:S02]  /*19e50*/  MOV R2, 0x19e70 ;  /* 0x00019e7000027802 */ /* 0x000fe40000000f00 */
[----:B------:R-:W-:Y:S05]  /*19e60*/  CALL.REL.NOINC `($__internal_7_$__cuda_sm70_shflsync_idx_p) ;  /* 0x0000194000007944 */ /* 0x000fea0003c00000 */
[----:B------:R-:W-:Y:S01]  /*19e70*/  MOV R2, R44 ;  /* 0x0000002c00027202 */ /* 0x000fe20000000f00 */
[----:B------:R-:W-:Y:S05]  /*19e80*/  BRA `(.L_x_525) ;  /* 0xffff57d000007947 */ /* 0x000fea000383ffff */
.L_x_436:
[----:B------:R-:W-:Y:S01]  /*19e90*/  IMAD.MOV.U32 R45, RZ, RZ, R4 ;  /* 0x000000ffff2d7224 */ /* 0x000fe200078e0004 */
[----:B------:R-:W-:Y:S01]  /*19ea0*/  MOV R44, 0x2 ;  /* 0x00000002002c7802 */ /* 0x000fe20000000f00 */
[----:B-1----:R-:W-:Y:S01]  /*19eb0*/  IMAD.MOV.U32 R3, RZ, RZ, 0x181f ;  /* 0x0000181fff037424 */ /* 0x002fe200078e00ff */
[----:B----4-:R-:W-:Y:S02]  /*19ec0*/  MOV R2, 0x19ee0 ;  /* 0x00019ee000027802 */ /* 0x010fe40000000f00 */
[----:B--23--:R-:W-:Y:S05]  /*19ed0*/  CALL.REL.NOINC `($__internal_7_$__cuda_sm70_shflsync_idx_p) ;  /* 0x000018d000007944 */ /* 0x00cfea0003c00000 */
[----:B------:R-:W-:Y:S01]  /*19ee0*/  MOV R6, R44 ;  /* 0x0000002c00067202 */ /* 0x000fe20000000f00 */
[----:B------:R-:W-:Y:S05]  /*19ef0*/  BRA `(.L_x_526) ;  /* 0xffff586000007947 */ /* 0x000fea000383ffff */
.L_x_437:
[----:B------:R-:W-:Y:S01]  /*19f00*/  IMAD.MOV.U32 R45, RZ, RZ, R5 ;  /* 0x000000ffff2d7224 */ /* 0x000fe200078e0005 */
[----:B------:R-:W-:Y:S01]  /*19f10*/  MOV R44, 0x2 ;  /* 0x00000002002c7802 */ /* 0x000fe20000000f00 */
[----:B------:R-:W-:Y:S01]  /*19f20*/  IMAD.MOV.U32 R3, RZ, RZ, 0x181f ;  /* 0x0000181fff037424 */ /* 0x000fe200078e00ff */
[----:B----4-:R-:W-:Y:S02]  /*19f30*/  MOV R2, 0x19f50 ;  /* 0x00019f5000027802 */ /* 0x010fe40000000f00 */
[----:B-123--:R-:W-:Y:S05]  /*19f40*/  CALL.REL.NOINC `($__internal_7_$__cuda_sm70_shflsync_idx_p) ;  /* 0x0000186000007944 */ /* 0x00efea0003c00000 */
[----:B------:R-:W-:Y:S01]  /*19f50*/  MOV R2, R44 ;  /* 0x0000002c00027202 */ /* 0x000fe20000000f00 */
[----:B------:R-:W-:Y:S05]  /*19f60*/  BRA `(.L_x_527) ;  /* 0xffff581000007947 */ /* 0x000fea000383ffff */
.L_x_440:
[----:B------:R-:W-:Y:S01]  /*19f70*/  IMAD.MOV.U32 R45, RZ, RZ, R4 ;  /* 0x000000ffff2d7224 */ /* 0x000fe200078e0004 */
[----:B------:R-:W-:Y:S01]  /*19f80*/  MOV R44, 0x3 ;  /* 0x00000003002c7802 */ /* 0x000fe20000000f00 */
[----:B-1----:R-:W-:Y:S01]  /*19f90*/  IMAD.MOV.U32 R3, RZ, RZ, 0x181f ;  /* 0x0000181fff037424 */ /* 0x002fe200078e00ff */
[----:B------:R-:W-:-:S02]  /*19fa0*/  MOV R2, 0x19fc0 ;  /* 0x00019fc000027802 */ /* 0x000fc40000000f00 */
[----:B--234-:R-:W-:Y:S05]  /*19fb0*/  CALL.REL.NOINC `($__internal_7_$__cuda_sm70_shflsync_idx_p) ;  /* 0x000017f000007944 */ /* 0x01cfea0003c00000 */
        /* <DEDUP_REMOVED lines=8> */
.L_x_441:
[----:B------:R-:W-:Y:S01]  /*1a040*/  IMAD.MOV.U32 R4, RZ, RZ, R6 ;  /* 0x000000ffff047224 */ /* 0x000fe200078e0006 */
[----:B------:R-:W-:Y:S02]  /*1a050*/  MOV R3, 0x2 ;  /* 0x0000000200037802 */ /* 0x000fe40000000f00 */
[----:B------:R-:W-:Y:S02]  /*1a060*/  MOV R2, 0x1a080 ;  /* 0x0001a08000027802 */ /* 0x000fe40000000f00 */
[----:B-----5:R-:W-:Y:S05]  /*1a070*/  CALL.REL.NOINC `($__internal_6_$__cuda_sm70_shflsync_bfly_p) ;  /* 0x000016d000007944 */ /* 0x020fea0003c00000 */
[----:B------:R-:W-:Y:S01]  /*1a080*/  MOV R2, R9 ;  /* 0x0000000900027202 */ /* 0x000fe20000000f00 */
[----:B------:R-:W-:Y:S05]  /*1a090*/  BRA `(.L_x_529) ;  /* 0xffff61b000007947 */ /* 0x000fea000383ffff */
.L_x_442:
[----:B------:R-:W-:Y:S01]  /*1a0a0*/  IMAD.MOV.U32 R4, RZ, RZ, R6 ;  /* 0x000000ffff047224 */ /* 0x000fe200078e0006 */
[----:B------:R-:W-:Y:S02]  /*1a0b0*/  MOV R3, 0x1 ;  /* 0x0000000100037802 */ /* 0x000fe40000000f00 */
[----:B------:R-:W-:Y:S02]  /*1a0c0*/  MOV R2, 0x1a0e0 ;  /* 0x0001a0e000027802 */ /* 0x000fe40000000f00 */
[----:B-----5:R-:W-:Y:S05]  /*1a0d0*/  CALL.REL.NOINC `($__internal_6_$__cuda_sm70_shflsync_bfly_p) ;  /* 0x0000167000007944 */ /* 0x020fea0003c00000 */
[----:B------:R-:W-:Y:S01]  /*1a0e0*/  FMNMX.FTZ R6, R6, R9, !PT ;  /* 0x0000000906067209 */ /* 0x000fe20007810000 */
[----:B------:R-:W-:Y:S01]  /*1a0f0*/  IMAD.MOV.U32 R4, RZ, RZ, R5 ;  /* 0x000000ffff047224 */ /* 0x000fe200078e0005 */
[----:B------:R-:W-:Y:S01]  /*1a100*/  MOV R2, 0x1a130 ;  /* 0x0001a13000027802 */ /* 0x000fe20000000f00 */
[----:B------:R-:W-:-:S02]  /*1a110*/  IMAD.MOV.U32 R3, RZ, RZ, 0x2 ;  /* 0x00000002ff037424 */ /* 0x000fc400078e00ff */
[----:B------:R-:W-:Y:S05]  /*1a120*/  CALL.REL.NOINC `($__internal_6_$__cuda_sm70_shflsync_bfly_p) ;  /* 0x0000162000007944 */ /* 0x000fea0003c00000 */
[----:B------:R-:W-:Y:S01]  /*1a130*/  FMNMX.FTZ R5, R5, R9, !PT ;  /* 0x0000000905057209 */ /* 0x000fe20007810000 */
[----:B------:R-:W-:Y:S01]  /*1a140*/  IMAD.MOV.U32 R3, RZ, RZ, 0x1 ;  /* 0x00000001ff037424 */ /* 0x000fe200078e00ff */
[----:B------:R-:W-:-:S03]  /*1a150*/  MOV R2, 0x1a180 ;  /* 0x0001a18000027802 */ /* 0x000fc60000000f00 */
[----:B------:R-:W-:Y:S02]  /*1a160*/  IMAD.MOV.U32 R4, RZ, RZ, R5 ;  /* 0x000000ffff047224 */ /* 0x000fe400078e0005 */
[----:B------:R-:W-:Y:S05]  /*1a170*/  CALL.REL.NOINC `($__internal_6_$__cuda_sm70_shflsync_bfly_p) ;  /* 0x000015d000007944 */ /* 0x000fea0003c00000 */
[----:B------:R-:W-:Y:S01]  /*1a180*/  MOV R4, R9 ;  /* 0x0000000900047202 */ /* 0x000fe20000000f00 */
[----:B------:R-:W-:Y:S05]  /*1a190*/  BRA `(.L_x_530) ;  /* 0xffff612000007947 */ /* 0x000fea000383ffff */
.L_x_444:
[----:B-1-34-:R-:W-:Y:S01]  /*1a1a0*/  MOV R44, RZ ;  /* 0x000000ff002c7202 */ /* 0x01afe20000000f00 */
[----:B------:R-:W-:Y:S01]  /*1a1b0*/  IMAD.MOV.U32 R45, RZ, RZ, R4 ;  /* 0x000000ffff2d7224 */ /* 0x000fe200078e0004 */
[----:B------:R-:W-:Y:S01]  /*1a1c0*/  MOV R2, 0x1a1f0 ;  /* 0x0001a1f000027802 */ /* 0x000fe20000000f00 */
[----:B------:R-:W-:Y:S02]  /*1a1d0*/  IMAD.MOV.U32 R3, RZ, RZ, 0x181f ;  /* 0x0000181fff037424 */ /* 0x000fe400078e00ff */
[----:B------:R-:W-:Y:S05]  /*1a1e0*/  CALL.REL.NOINC `($__internal_7_$__cuda_sm70_shflsync_idx_p) ;  /* 0x000015c000007944 */ /* 0x000fea0003c00000 */
[----:B------:R-:W-:Y:S01]  /*1a1f0*/  MOV R3, R44 ;  /* 0x0000002c00037202 */ /* 0x000fe20000000f00 */
[----:B------:R-:W-:-:S05]  /*1a200*/  BRA `(.L_x_531) ;  /* 0xffff7ae000007947 */ /* 0x000fca000383ffff */
.L_x_447:
[----:B------:R-:W-:Y:S01]  /*1a210*/  MOV R44, 0x3 ;  /* 0x00000003002c7802 */ /* 0x000fe20000000f00 */
[----:B------:R-:W-:Y:S01]  /*1a220*/  IMAD.MOV.U32 R45, RZ, RZ, R4 ;  /* 0x000000ffff2d7224 */ /* 0x000fe200078e0004 */
[----:B--2---:R-:W-:Y:S01]  /*1a230*/  MOV R2, 0x1a260 ;  /* 0x0001a26000027802 */ /* 0x004fe20000000f00 */
[----:B------:R-:W-:Y:S02]  /*1a240*/  IMAD.MOV.U32 R3, RZ, RZ, 0x181f ;  /* 0x0000181fff037424 */ /* 0x000fe400078e00ff */
[----:B-1----:R-:W-:Y:S05]  /*1a250*/  CALL.REL.NOINC `($__internal_7_$__cuda_sm70_shflsync_idx_p) ;  /* 0x0000155000007944 */ /* 0x002fea0003c00000 */
[----:B------:R-:W-:Y:S01]  /*1a260*/  MOV R3, 0x181f ;  /* 0x0000181f00037802 */ /* 0x000fe20000000f00 */
[----:B------:R-:W-:Y:S01]  /*1a270*/  IMAD.MOV.U32 R9, RZ, RZ, R44 ;  /* 0x000000ffff097224 */ /* 0x000fe200078e002c */
[----:B------:R-:W-:Y:S01]  /*1a280*/  MOV R44, 0x3 ;  /* 0x00000003002c7802 */ /* 0x000fe20000000f00 */
[----:B------:R-:W-:Y:S01]  /*1a290*/  IMAD.MOV.U32 R45, RZ, RZ, R8 ;  /* 0x000000ffff2d7224 */ /* 0x000fe200078e0008 */
[----:B------:R-:W-:Y:S02]  /*1a2a0*/  MOV R2, 0x1a2c0 ;  /* 0x0001a2c000027802 */ /* 0x000fe40000000f00 */
[----:B------:R-:W-:Y:S05]  /*1a2b0*/  CALL.REL.NOINC `($__internal_7_$__cuda_sm70_shflsync_idx_p) ;  /* 0x000014f000007944 */ /* 0x000fea0003c00000 */
[----:B------:R-:W-:Y:S01]  /*1a2c0*/  MOV R4, R44 ;  /* 0x0000002c00047202 */ /* 0x000fe20000000f00 */
[----:B------:R-:W-:-:S05]  /*1a2d0*/  BRA `(.L_x_532) ;  /* 0xffff7c9000007947 */ /* 0x000fca000383ffff */
.L_x_450:
[----:B------:R-:W-:Y:S01]  /*1a2e0*/  MOV R44, RZ ;  /* 0x000000ff002c7202 */ /* 0x000fe20000000f00 */
[----:B------:R-:W-:Y:S01]  /*1a2f0*/  IMAD.MOV.U32 R45, RZ, RZ, R4 ;  /* 0x000000ffff2d7224 */ /* 0x000fe200078e0004 */
[----:B------:R-:W-:Y:S01]  /*1a300*/  MOV R2, 0x1a330 ;  /* 0x0001a33000027802 */ /* 0x000fe20000000f00 */
[----:B------:R-:W-:Y:S02]  /*1a310*/  IMAD.MOV.U32 R3, RZ, RZ, 0x181f ;  /* 0x0000181fff037424 */ /* 0x000fe400078e00ff */
[----:B------:R-:W-:Y:S05]  /*1a320*/  CALL.REL.NOINC `($__internal_7_$__cuda_sm70_shflsync_idx_p) ;  /* 0x0000148000007944 */ /* 0x000fea0003c00000 */
[----:B------:R-:W-:Y:S01]  /*1a330*/  MOV R10, R44 ;  /* 0x0000002c000a7202 */ /* 0x000fe20000000f00 */
[----:B------:R-:W-:-:S05]  /*1a340*/  BRA `(.L_x_533) ;  /* 0xffff90a000007947 */ /* 0x000fca000383ffff */
.L_x_451:
[----:B------:R-:W-:Y:S01]  /*1a350*/  MOV R44, RZ ;  /* 0x000000ff002c7202 */ /* 0x000fe20000000f00 */
[----:B------:R-:W-:Y:S01]  /*1a360*/  IMAD.MOV.U32 R45, RZ, RZ, R8 ;  /* 0x000000ffff2d7224 */ /* 0x000fe200078e0008 */
[----:B------:R-:W-:Y:S01]  /*1a370*/  MOV R2, 0x1a3a0 ;  /* 0x0001a3a000027802 */ /* 0x000fe20000000f00 */
[----:B------:R-:W-:Y:S02]  /*1a380*/  IMAD.MOV.U32 R3, RZ, RZ, 0x181f ;  /* 0x0000181fff037424 */ /* 0x000fe400078e00ff */
[----:B-12---:R-:W-:Y:S05]  /*1a390*/  CALL.REL.NOINC `($__internal_7_$__cuda_sm70_shflsync_idx_p) ;  /* 0x0000141000007944 */ /* 0x006fea0003c00000 */
[----:B------:R-:W-:Y:S01]  /*1a3a0*/  MOV R9, R44 ;  /* 0x0000002c00097202 */ /* 0x000fe20000000f00 */
[----:B------:R-:W-:-:S05]  /*1a3b0*/  BRA `(.L_x_534) ;  /* 0xffff905000007947 */ /* 0x000fca000383ffff */
.L_x_452:
[----:B------:R-:W-:Y:S01]  /*1a3c0*/  MOV R44, 0x1 ;  /* 0x00000001002c7802 */ /* 0x000fe20000000f00 */
[----:B------:R-:W-:Y:S01]  /*1a3d0*/  IMAD.MOV.U32 R45, RZ, RZ, R4 ;  /* 0x000000ffff2d7224 */ /* 0x000fe200078e0004 */
[----:B--2---:R-:W-:Y:S01]  /*1a3e0*/  MOV R2, 0x1a410 ;  /* 0x0001a41000027802 */ /* 0x004fe20000000f00 */
[----:B------:R-:W-:Y:S02]  /*1a3f0*/  IMAD.MOV.U32 R3, RZ, RZ, 0x181f ;  /* 0x0000181fff037424 */ /* 0x000fe400078e00ff */
[----:B-1-3--:R-:W-:Y:S05]  /*1a400*/  CALL.REL.NOINC `($__internal_7_$__cuda_sm70_shflsync_idx_p) ;  /* 0x000013a000007944 */ /* 0x00afea0003c00000 */
        /* <DEDUP_REMOVED lines=8> */
.L_x_453:
[----:B------:R-:W-:Y:S01]  /*1a490*/  MOV R44, 0x2 ;  /* 0x00000002002c7802 */ /* 0x000fe20000000f00 */
[----:B------:R-:W-:Y:S01]  /*1a4a0*/  IMAD.MOV.U32 R45, RZ, RZ, R4 ;  /* 0x000000ffff2d7224 */ /* 0x000fe200078e0004 */
[----:B-1----:R-:W-:Y:S01]  /*1a4b0*/  MOV R2, 0x1a4e0 ;  /* 0x0001a4e000027802 */ /* 0x002fe20000000f00 */
[----:B------:R-:W-:Y:S02]  /*1a4c0*/  IMAD.MOV.U32 R3, RZ, RZ, 0x181f ;  /* 0x0000181fff037424 */ /* 0x000fe400078e00ff */
[----:B---34-:R-:W-:Y:S05]  /*1a4d0*/  CALL.REL.NOINC `($__internal_7_$__cuda_sm70_shflsync_idx_p) ;  /* 0x000012d000007944 */ /* 0x018fea0003c00000 */
[----:B------:R-:W-:Y:S01]  /*1a4e0*/  MOV R10, R44 ;  /* 0x0000002c000a7202 */ /* 0x000fe20000000f00 */
[----:B------:R-:W-:-:S05]  /*1a4f0*/  BRA `(.L_x_536) ;  /* 0xffff918000007947 */ /* 0x000fca000383ffff */
.L_x_454:
[----:B------:R-:W-:Y:S01]  /*1a500*/  MOV R44, 0x2 ;  /* 0x00000002002c7802 */ /* 0x000fe20000000f00 */
[----:B------:R-:W-:Y:S01]  /*1a510*/  IMAD.MOV.U32 R45, RZ, RZ, R8 ;  /* 0x000000ffff2d7224 */ /* 0x000fe200078e0008 */
[----:B-1----:R-:W-:Y:S01]  /*1a520*/  MOV R2, 0x1a550 ;  /* 0x0001a55000027802 */ /* 0x002fe20000000f00 */
[----:B------:R-:W-:Y:S02]  /*1a530*/  IMAD.MOV.U32 R3, RZ, RZ, 0x181f ;  /* 0x0000181fff037424 */ /* 0x000fe400078e00ff */
[----:B--234-:R-:W-:Y:S05]  /*1a540*/  CALL.REL.NOINC `($__internal_7_$__cuda_sm70_shflsync_idx_p) ;  /* 0x0000126000007944 */ /* 0x01cfea0003c00000 */
[----:B------:R-:W-:Y:S01]  /*1a550*/  MOV R9, R44 ;  /* 0x0000002c00097202 */ /* 0x000fe20000000f00 */
[----:B------:R-:W-:-:S05]  /*1a560*/  BRA `(.L_x_537) ;  /* 0xffff913000007947 */ /* 0x000fca000383ffff */
.L_x_455:
[----:B------:R-:W-:Y:S01]  /*1a570*/  MOV R44, 0x3 ;  /* 0x00000003002c7802 */ /* 0x000fe20000000f00 */
[----:B------:R-:W-:Y:S01]  /*1a580*/  IMAD.MOV.U32 R45, RZ, RZ, R4 ;  /* 0x000000ffff2d7224 */ /* 0x000fe200078e0004 */
[----:B-1----:R-:W-:Y:S01]  /*1a590*/  MOV R2, 0x1a5c0 ;  /* 0x0001a5c000027802 */ /* 0x002fe20000000f00 */
[----:B------:R-:W-:Y:S02]  /*1a5a0*/  IMAD.MOV.U32 R3, RZ, RZ, 0x181f ;  /* 0x0000181fff037424 */ /* 0x000fe400078e00ff */
[----:B--2-4-:R-:W-:Y:S05]  /*1a5b0*/  CALL.REL.NOINC `($__internal_7_$__cuda_sm70_shflsync_idx_p) ;  /* 0x000011f000007944 */ /* 0x014fea0003c00000 */
        /* <DEDUP_REMOVED lines=8> */
.L_x_456:
[----:B------:R-:W-:Y:S02]  /*1a640*/  MOV R3, 0x2 ;  /* 0x0000000200037802 */ /* 0x000fe40000000f00 */
[----:B------:R-:W-:Y:S02]  /*1a650*/  MOV R2, 0x1a670 ;  /* 0x0001a67000027802 */ /* 0x000fe40000000f00 */
[----:B------:R-:W-:Y:S05]  /*1a660*/  CALL.REL.NOINC `($__internal_6_$__cuda_sm70_shflsync_bfly_p) ;  /* 0x000010e000007944 */ /* 0x000fea0003c00000 */
[----:B------:R-:W-:Y:S01]  /*1a670*/  MOV R2, R9 ;  /* 0x0000000900027202 */ /* 0x000fe20000000f00 */
[----:B------:R-:W-:-:S05]  /*1a680*/  BRA `(.L_x_539) ;  /* 0xffff962000007947 */ /* 0x000fca000383ffff */
.L_x_457:
[----:B------:R-:W-:Y:S02]  /*1a690*/  MOV R3, 0x1 ;  /* 0x0000000100037802 */ /* 0x000fe40000000f00 */
[----:B------:R-:W-:Y:S02]  /*1a6a0*/  MOV R2, 0x1a6c0 ;  /* 0x0001a6c000027802 */ /* 0x000fe40000000f00 */
[----:B------:R-:W-:Y:S05]  /*1a6b0*/  CALL.REL.NOINC `($__internal_6_$__cuda_sm70_shflsync_bfly_p) ;  /* 0x0000109000007944 */ /* 0x000fea0003c00000 */
[----:B------:R-:W-:Y:S01]  /*1a6c0*/  IMAD.MOV.U32 R3, RZ, RZ, 0x2 ;  /* 0x00000002ff037424 */ /* 0x000fe200078e00ff */
[----:B------:R-:W-:Y:S01]  /*1a6d0*/  FMNMX.FTZ R6, R4, R9, !PT ;  /* 0x0000000904067209 */ /* 0x000fe20007810000 */
[----:B------:R-:W-:Y:S01]  /*1a6e0*/  IMAD.MOV.U32 R4, RZ, RZ, R8 ;  /* 0x000000ffff047224 */ /* 0x000fe200078e0008 */
[----:B------:R-:W-:Y:S02]  /*1a6f0*/  MOV R2, 0x1a710 ;  /* 0x0001a71000027802 */ /* 0x000fe40000000f00 */
[----:B------:R-:W-:Y:S05]  /*1a700*/  CALL.REL.NOINC `($__internal_6_$__cuda_sm70_shflsync_bfly_p) ;  /* 0x0000104000007944 */ /* 0x000fea0003c00000 */
[----:B------:R-:W-:Y:S01]  /*1a710*/  FMNMX.FTZ R4, R8, R9, !PT ;  /* 0x0000000908047209 */ /* 0x000fe20007810000 */
[----:B------:R-:W-:Y:S01]  /*1a720*/  IMAD.MOV.U32 R3, RZ, RZ, 0x1 ;  /* 0x00000001ff037424 */ /* 0x000fe200078e00ff */
[----:B------:R-:W-:Y:S02]  /*1a730*/  MOV R2, 0x1a750 ;  /* 0x0001a75000027802 */ /* 0x000fe40000000f00 */
[----:B------:R-:W-:Y:S05]  /*1a740*/  CALL.REL.NOINC `($__internal_6_$__cuda_sm70_shflsync_bfly_p) ;  /* 0x0000100000007944 */ /* 0x000fea0003c00000 */
[----:B------:R-:W-:Y:S01]  /*1a750*/  MOV R2, R9 ;  /* 0x0000000900027202 */ /* 0x000fe20000000f00 */
[----:B------:R-:W-:-:S05]  /*1a760*/  BRA `(.L_x_540) ;  /* 0xffff95b000007947 */ /* 0x000fca000383ffff */
.L_x_459:
[----:B------:R-:W-:Y:S01]  /*1a770*/  IMAD.MOV.U32 R4, RZ, RZ, R232 ;  /* 0x000000ffff047224 */ /* 0x000fe200078e00e8 */
[----:B------:R-:W-:-:S02]  /*1a780*/  MOV R3, 0x2 ;  /* 0x0000000200037802 */ /* 0x000fc40000000f00 */
[----:B------:R-:W-:Y:S02]  /*1a790*/  MOV R2, 0x1a7b0 ;  /* 0x0001a7b000027802 */ /* 0x000fe40000000f00 */
[----:B------:R-:W-:Y:S05]  /*1a7a0*/  CALL.REL.NOINC `($__internal_6_$__cuda_sm70_shflsync_bfly_p) ;  /* 0x00000fa000007944 */ /* 0x000fea0003c00000 */
[----:B------:R-:W-:Y:S01]  /*1a7b0*/  FADD.FTZ R4, R232, R9 ;  /* 0x00000009e8047221 */ /* 0x000fe20000010000 */
[----:B------:R-:W-:Y:S02]  /*1a7c0*/  MOV R3, 0x1 ;  /* 0x0000000100037802 */ /* 0x000fe40000000f00 */
[----:B------:R-:W-:Y:S02]  /*1a7d0*/  MOV R2, 0x1a7f0 ;  /* 0x0001a7f000027802 */ /* 0x000fe40000000f00 */
[----:B------:R-:W-:Y:S05]  /*1a7e0*/  CALL.REL.NOINC `($__internal_6_$__cuda_sm70_shflsync_bfly_p) ;  /* 0x00000f6000007944 */ /* 0x000fea0003c00000 */
[----:B------:R-:W-:Y:S01]  /*1a7f0*/  FADD.FTZ R8, R4, R9 ;  /* 0x0000000904087221 */ /* 0x000fe20000010000 */
[----:B------:R-:W-:Y:S02]  /*1a800*/  MOV R4, R247 ;  /* 0x000000f700047202 */ /* 0x000fe40000000f00 */
[----:B------:R-:W-:Y:S02]  /*1a810*/  MOV R3, 0x2 ;  /* 0x0000000200037802 */ /* 0x000fe40000000f00 */
[----:B------:R-:W-:Y:S02]  /*1a820*/  MOV R2, 0x1a840 ;  /* 0x0001a84000027802 */ /* 0x000fe40000000f00 */
[----:B------:R-:W-:Y:S05]  /*1a830*/  CALL.REL.NOINC `($__internal_6_$__cuda_sm70_shflsync_bfly_p) ;  /* 0x00000f1000007944 */ /* 0x000fea0003c00000 */
[----:B------:R-:W-:Y:S01]  /*1a840*/  FADD.FTZ R4, R247, R9 ;  /* 0x00000009f7047221 */ /* 0x000fe20000010000 */
[----:B------:R-:W-:Y:S02]  /*1a850*/  MOV R3, 0x1 ;  /* 0x0000000100037802 */ /* 0x000fe40000000f00 */
[----:B------:R-:W-:-:S02]  /*1a860*/  MOV R2, 0x1a880 ;  /* 0x0001a88000027802 */ /* 0x000fc40000000f00 */
[----:B------:R-:W-:Y:S05]  /*1a870*/  CALL.REL.NOINC `($__internal_6_$__cuda_sm70_shflsync_bfly_p) ;  /* 0x00000ed000007944 */ /* 0x000fea0003c00000 */
[----:B------:R-:W-:Y:S05]  /*1a880*/  BRA `(.L_x_541) ;  /* 0xffffb0d000007947 */ /* 0x000fea000383ffff */
.L_x_466:
[----:B--234-:R-:W-:Y:S01]  /*1a890*/  IMAD.MOV.U32 R45, RZ, RZ, R6 ;  /* 0x000000ffff2d7224 */ /* 0x01cfe200078e0006 */
[----:B------:R-:W-:Y:S01]  /*1a8a0*/  MOV R44, RZ ;  /* 0x000000ff002c7202 */ /* 0x000fe20000000f00 */
[----:B------:R-:W-:Y:S01]  /*1a8b0*/  IMAD.MOV.U32 R3, RZ, RZ, 0x181f ;  /* 0x0000181fff037424 */ /* 0x000fe200078e00ff */
[----:B------:R-:W-:-:S02]  /*1a8c0*/  MOV R2, 0x1a8e0 ;  /* 0x0001a8e000027802 */ /* 0x000fc40000000f00 */
[----:B-1----:R-:W-:Y:S05]  /*1a8d0*/  CALL.REL.NOINC `($__internal_7_$__cuda_sm70_shflsync_idx_p) ;  /* 0x00000ed000007944 */ /* 0x002fea0003c00000 */
[----:B------:R-:W-:Y:S01]  /*1a8e0*/  MOV R11, R44 ;  /* 0x0000002c000b7202 */ /* 0x000fe20000000f00 */
[----:B------:R-:W-:Y:S05]  /*1a8f0*/  BRA `(.L_x_542) ;  /* 0xffffc48000007947 */ /* 0x000fea000383ffff */
.L_x_467:
[----:B------:R-:W-:Y:S01]  /*1a900*/  IMAD.MOV.U32 R45, RZ, RZ, R10 ;  /* 0x000000ffff2d7224 */ /* 0x000fe200078e000a */
[----:B------:R-:W-:Y:S01]  /*1a910*/  MOV R44, RZ ;  /* 0x000000ff002c7202 */ /* 0x000fe20000000f00 */
[----:B------:R-:W-:Y:S01]  /*1a920*/  IMAD.MOV.U32 R3, RZ, RZ, 0x181f ;  /* 0x0000181fff037424 */ /* 0x000fe200078e00ff */
[----:B------:R-:W-:-:S02]  /*1a930*/  MOV R2, 0x1a950 ;  /* 0x0001a95000027802 */ /* 0x000fc40000000f00 */
[----:B-123--:R-:W-:Y:S05]  /*1a940*/  CALL.REL.NOINC `($__internal_7_$__cuda_sm70_shflsync_idx_p) ;  /* 0x00000e6000007944 */ /* 0x00efea0003c00000 */
[----:B------:R-:W-:Y:S01]  /*1a950*/  MOV R2, R44 ;  /* 0x0000002c00027202 */ /* 0x000fe20000000f00 */
[----:B------:R-:W-:Y:S05]  /*1a960*/  BRA `(.L_x_543) ;  /* 0xffffc43000007947 */ /* 0x000fea000383ffff */
.L_x_470:
[----:B------:R-:W-:Y:S01]  /*1a970*/  IMAD.MOV.U32 R45, RZ, RZ, R6 ;  /* 0x000000ffff2d7224 */ /* 0x000fe200078e0006 */
[----:B------:R-:W-:Y:S01]  /*1a980*/  MOV R44, 0x1 ;  /* 0x00000001002c7802 */ /* 0x000fe20000000f00 */
[----:B--2---:R-:W-:Y:S01]  /*1a990*/  IMAD.MOV.U32 R3, RZ, RZ, 0x181f ;  /* 0x0000181fff037424 */ /* 0x004fe200078e00ff */
[----:B------:R-:W-:-:S02]  /*1a9a0*/  MOV R2, 0x1a9c0 ;  /* 0x0001a9c000027802 */ /* 0x000fc40000000f00 */
[----:B-1-34-:R-:W-:Y:S05]  /*1a9b0*/  CALL.REL.NOINC `($__internal_7_$__cuda_sm70_shflsync_idx_p) ;  /* 0x00000df000007944 */ /* 0x01afea0003c00000 */
        /* <DEDUP_REMOVED lines=8> */
.L_x_473:
[----:B------:R-:W-:Y:S01]  /*1aa40*/  IMAD.MOV.U32 R45, RZ, RZ, R6 ;  /* 0x000000ffff2d7224 */ /* 0x000fe200078e0006 */
[----:B------:R-:W-:Y:S01]  /*1aa50*/  MOV R44, 0x2 ;  /* 0x00000002002c7802 */ /* 0x000fe20000000f00 */
[----:B--2---:R-:W-:Y:S01]  /*1aa60*/  IMAD.MOV.U32 R3, RZ, RZ, 0x181f ;  /* 0x0000181fff037424 */ /* 0x004fe200078e00ff */
[----:B------:R-:W-:Y:S02]  /*1aa70*/  MOV R2, 0x1aa90 ;  /* 0x0001aa9000027802 */ /* 0x000fe40000000f00 */
[----:B-1-34-:R-:W-:Y:S05]  /*1aa80*/  CALL.REL.NOINC `($__internal_7_$__cuda_sm70_shflsync_idx_p) ;  /* 0x00000d2000007944 */ /* 0x01afea0003c00000 */
[----:B------:R-:W-:Y:S01]  /*1aa90*/  MOV R11, R44 ;  /* 0x0000002c000b7202 */ /* 0x000fe20000000f00 */
[----:B------:R-:W-:Y:S05]  /*1aaa0*/  BRA `(.L_x_545) ;  /* 0xffffc4d000007947 */ /* 0x000fea000383ffff */
.L_x_474:
[----:B------:R-:W-:Y:S01]  /*1aab0*/  IMAD.MOV.U32 R45, RZ, RZ, R10 ;  /* 0x000000ffff2d7224 */ /* 0x000fe200078e000a */
[----:B------:R-:W-:Y:S01]  /*1aac0*/  MOV R44, 0x2 ;  /* 0x00000002002c7802 */ /* 0x000fe20000000f00 */
[----:B--2---:R-:W-:Y:S01]  /*1aad0*/  IMAD.MOV.U32 R3, RZ, RZ, 0x181f ;  /* 0x0000181fff037424 */ /* 0x004fe200078e00ff */
[----:B------:R-:W-:Y:S02]  /*1aae0*/  MOV R2, 0x1ab00 ;  /* 0x0001ab0000027802 */ /* 0x000fe40000000f00 */
[----:B-1-34-:R-:W-:Y:S05]  /*1aaf0*/  CALL.REL.NOINC `($__internal_7_$__cuda_sm70_shflsync_idx_p) ;  /* 0x00000cb000007944 */ /* 0x01afea0003c00000 */
[----:B------:R-:W-:Y:S01]  /*1ab00*/  MOV R2, R44 ;  /* 0x0000002c00027202 */ /* 0x000fe20000000f00 */
[----:B------:R-:W-:Y:S05]  /*1ab10*/  BRA `(.L_x_546) ;  /* 0xffffc48000007947 */ /* 0x000fea000383ffff */
.L_x_477:
[----:B------:R-:W-:Y:S01]  /*1ab20*/  IMAD.MOV.U32 R45, RZ, RZ, R6 ;  /* 0x000000ffff2d7224 */ /* 0x000fe200078e0006 */
[----:B------:R-:W-:Y:S01]  /*1ab30*/  MOV R44, 0x3 ;  /* 0x00000003002c7802 */ /* 0x000fe20000000f00 */
[----:B---3--:R-:W-:Y:S01]  /*1ab40*/  IMAD.MOV.U32 R3, RZ, RZ, 0x181f ;  /* 0x0000181fff037424 */ /* 0x008fe200078e00ff */
[----:B----4-:R-:W-:-:S02]  /*1ab50*/  MOV R2, 0x1ab70 ;  /* 0x0001ab7000027802 */ /* 0x010fc40000000f00 */
[----:B-12---:R-:W-:Y:S05]  /*1ab60*/  CALL.REL.NOINC `($__internal_7_$__cuda_sm70_shflsync_idx_p) ;  /* 0x00000c4000007944 */ /* 0x006fea0003c00000 */
        /* <DEDUP_REMOVED lines=8> */
.L_x_479:
[----:B------:R-:W-:Y:S01]  /*1abf0*/  IMAD.MOV.U32 R45, RZ, RZ, R6 ;  /* 0x000000ffff2d7224 */ /* 0x000fe200078e0006 */
[----:B------:R-:W-:Y:S01]  /*1ac00*/  MOV R44, RZ ;  /* 0x000000ff002c7202 */ /* 0x000fe20000000f00 */
[----:B------:R-:W-:Y:S01]  /*1ac10*/  IMAD.MOV.U32 R3, RZ, RZ, 0x1c1f ;  /* 0x00001c1fff037424 */ /* 0x000fe200078e00ff */
[----:B------:R-:W-:Y:S02]  /*1ac20*/  MOV R2, 0x1ac40 ;  /* 0x0001ac4000027802 */ /* 0x000fe40000000f00 */
[----:B------:R-:W-:Y:S05]  /*1ac30*/  CALL.REL.NOINC `($__internal_7_$__cuda_sm70_shflsync_idx_p) ;  /* 0x00000b7000007944 */ /* 0x000fea0003c00000 */
[----:B------:R-:W-:Y:S01]  /*1ac40*/  MOV R4, R44 ;  /* 0x0000002c00047202 */ /* 0x000fe20000000f00 */
[----:B------:R-:W-:Y:S05]  /*1ac50*/  BRA `(.L_x_548) ;  /* 0xffffc73000007947 */ /* 0x000fea000383ffff */
.L_x_480:
[----:B------:R-:W-:Y:S01]  /*1ac60*/  IMAD.MOV.U32 R45, RZ, RZ, R5 ;  /* 0x000000ffff2d7224 */ /* 0x000fe200078e0005 */
[----:B------:R-:W-:Y:S01]  /*1ac70*/  MOV R44, RZ ;  /* 0x000000ff002c7202 */ /* 0x000fe20000000f00 */
[----:B------:R-:W-:Y:S01]  /*1ac80*/  IMAD.MOV.U32 R3, RZ, RZ, 0x1c1f ;  /* 0x00001c1fff037424 */ /* 0x000fe200078e00ff */
[----:B------:R-:W-:Y:S02]  /*1ac90*/  MOV R2, 0x1acb0 ;  /* 0x0001acb000027802 */ /* 0x000fe40000000f00 */
[----:B-12---:R-:W-:Y:S05]  /*1aca0*/  CALL.REL.NOINC `($__internal_7_$__cuda_sm70_shflsync_idx_p) ;  /* 0x00000b0000007944 */ /* 0x006fea0003c00000 */
[----:B------:R-:W-:Y:S01]  /*1acb0*/  MOV R2, R44 ;  /* 0x0000002c00027202 */ /* 0x000fe20000000f00 */
[----:B------:R-:W-:Y:S05]  /*1acc0*/  BRA `(.L_x_549) ;  /* 0xffffc6e000007947 */ /* 0x000fea000383ffff */
.L_x_483:
        /* <DEDUP_REMOVED lines=13> */
.L_x_487:
[----:B------:R-:W-:Y:S01]  /*1ada0*/  IMAD.MOV.U32 R45, RZ, RZ, R5 ;  /* 0x000000ffff2d7224 */ /* 0x000fe200078e0005 */
[----:B------:R-:W-:Y:S01]  /*1adb0*/  MOV R44, RZ ;  /* 0x000000ff002c7202 */ /* 0x000fe20000000f00 */
[----:B------:R-:W-:Y:S01]  /*1adc0*/  IMAD.MOV.U32 R3, RZ, RZ, 0x181f ;  /* 0x0000181fff037424 */ /* 0x000fe200078e00ff */
[----:B------:R-:W-:Y:S02]  /*1add0*/  MOV R2, 0x1adf0 ;  /* 0x0001adf000027802 */ /* 0x000fe40000000f00 */
[----:B------:R-:W-:Y:S05]  /*1ade0*/  CALL.REL.NOINC `($__internal_7_$__cuda_sm70_shflsync_idx_p) ;  /* 0x000009c000007944 */ /* 0x000fea0003c00000 */
[----:B------:R-:W-:Y:S01]  /*1adf0*/  MOV R11, R44 ;  /* 0x0000002c000b7202 */ /* 0x000fe20000000f00 */
[----:B------:R-:W-:Y:S05]  /*1ae00*/  BRA `(.L_x_551) ;  /* 0xffffd9f000007947 */ /* 0x000fea000383ffff */
.L_x_488:
[----:B------:R-:W-:Y:S01]  /*1ae10*/  IMAD.MOV.U32 R45, RZ, RZ, R10 ;  /* 0x000000ffff2d7224 */ /* 0x000fe200078e000a */
[----:B------:R-:W-:Y:S01]  /*1ae20*/  MOV R44, RZ ;  /* 0x000000ff002c7202 */ /* 0x000fe20000000f00 */
[----:B------:R-:W-:Y:S01]  /*1ae30*/  IMAD.MOV.U32 R3, RZ, RZ, 0x181f ;  /* 0x0000181fff037424 */ /* 0x000fe200078e00ff */
[----:B------:R-:W-:Y:S02]  /*1ae40*/  MOV R2, 0x1ae60 ;  /* 0x0001ae6000027802 */ /* 0x000fe40000000f00 */
[----:B-12---:R-:W-:Y:S05]  /*1ae50*/  CALL.REL.NOINC `($__internal_7_$__cuda_sm70_shflsync_idx_p) ;  /* 0x0000095000007944 */ /* 0x006fea0003c00000 */
[----:B------:R-:W-:Y:S01]  /*1ae60*/  MOV R2, R44 ;  /* 0x0000002c00027202 */ /* 0x000fe20000000f00 */
[----:B------:R-:W-:Y:S05]  /*1ae70*/  BRA `(.L_x_552) ;  /* 0xffffd9a000007947 */ /* 0x000fea000383ffff */
.L_x_491:
        /* <DEDUP_REMOVED lines=13> */
.L_x_494:
[----:B------:R-:W-:Y:S01]  /*1af50*/  IMAD.MOV.U32 R45, RZ, RZ, R5 ;  /* 0x000000ffff2d7224 */ /* 0x000fe200078e0005 */
[----:B------:R-:W-:Y:S01]  /*1af60*/  MOV R44, 0x2 ;  /* 0x00000002002c7802 */ /* 0x000fe20000000f00 */
[----:B-1----:R-:W-:Y:S01]  /*1af70*/  IMAD.MOV.U32 R3, RZ, RZ, 0x181f ;  /* 0x0000181fff037424 */ /* 0x002fe200078e00ff */
[----:B----4-:R-:W-:Y:S02]  /*1af80*/  MOV R2, 0x1afa0 ;  /* 0x0001afa000027802 */ /* 0x010fe40000000f00 */
[----:B--23--:R-:W-:Y:S05]  /*1af90*/  CALL.REL.NOINC `($__internal_7_$__cuda_sm70_shflsync_idx_p) ;  /* 0x0000081000007944 */ /* 0x00cfea0003c00000 */
[----:B------:R-:W-:Y:S01]  /*1afa0*/  MOV R11, R44 ;  /* 0x0000002c000b7202 */ /* 0x000fe20000000f00 */
[----:B------:R-:W-:Y:S05]  /*1afb0*/  BRA `(.L_x_554) ;  /* 0xffffda5000007947 */ /* 0x000fea000383ffff */
.L_x_495:
[----:B------:R-:W-:Y:S01]  /*1afc0*/  IMAD.MOV.U32 R45, RZ, RZ, R10 ;  /* 0x000000ffff2d7224 */ /* 0x000fe200078e000a */
[----:B------:R-:W-:Y:S01]  /*1afd0*/  MOV R44, 0x2 ;  /* 0x00000002002c7802 */ /* 0x000fe20000000f00 */
[----:B------:R-:W-:Y:S01]  /*1afe0*/  IMAD.MOV.U32 R3, RZ, RZ, 0x181f ;  /* 0x0000181fff037424 */ /* 0x000fe200078e00ff */
[----:B----4-:R-:W-:Y:S02]  /*1aff0*/  MOV R2, 0x1b010 ;  /* 0x0001b01000027802 */ /* 0x010fe40000000f00 */
[----:B-123--:R-:W-:Y:S05]  /*1b000*/  CALL.REL.NOINC `($__internal_7_$__cuda_sm70_shflsync_idx_p) ;  /* 0x000007a000007944 */ /* 0x00efea0003c00000 */
[----:B------:R-:W-:Y:S01]  /*1b010*/  MOV R2, R44 ;  /* 0x0000002c00027202 */ /* 0x000fe20000000f00 */
[----:B------:R-:W-:Y:S05]  /*1b020*/  BRA `(.L_x_555) ;  /* 0xffffda0000007947 */ /* 0x000fea000383ffff */
.L_x_498:
        /* <DEDUP_REMOVED lines=13> */
.L_x_500:
[----:B------:R-:W-:Y:S01]  /*1b100*/  IMAD.MOV.U32 R45, RZ, RZ, R74 ;  /* 0x000000ffff2d7224 */ /* 0x000fe200078e004a */
[----:B------:R-:W-:Y:S01]  /*1b110*/  MOV R44, RZ ;  /* 0x000000ff002c7202 */ /* 0x000fe20000000f00 */
[----:B------:R-:W-:Y:S01]  /*1b120*/  IMAD.MOV.U32 R3, RZ, RZ, 0x1f ;  /* 0x0000001fff037424 */ /* 0x000fe200078e00ff */
[----:B------:R-:W-:Y:S02]  /*1b130*/  MOV R2, 0x1b150 ;  /* 0x0001b15000027802 */ /* 0x000fe40000000f00 */
[----:B------:R-:W-:Y:S05]  /*1b140*/  CALL.REL.NOINC `($__internal_7_$__cuda_sm70_shflsync_idx_p) ;  /* 0x0000066000007944 */ /* 0x000fea0003c00000 */
[----:B------:R-:W-:Y:S01]  /*1b150*/  MOV R10, R44 ;  /* 0x0000002c000a7202 */ /* 0x000fe20000000f00 */
[----:B------:R-:W-:Y:S05]  /*1b160*/  BRA `(.L_x_557) ;  /* 0xffffdb6000007947 */ /* 0x000fea000383ffff */
.L_x_501:
[----:B------:R-:W-:Y:S01]  /*1b170*/  IMAD.MOV.U32 R45, RZ, RZ, R74 ;  /* 0x000000ffff2d7224 */ /* 0x000fe200078e004a */
[----:B------:R-:W-:Y:S01]  /*1b180*/  MOV R44, 0x1 ;  /* 0x00000001002c7802 */ /* 0x000fe20000000f00 */
[----:B------:R-:W-:Y:S01]  /*1b190*/  IMAD.MOV.U32 R3, RZ, RZ, 0x1f ;  /* 0x0000001fff037424 */ /* 0x000fe200078e00ff */
[----:B------:R-:W-:Y:S02]  /*1b1a0*/  MOV R2, 0x1b1c0 ;  /* 0x0001b1c000027802 */ /* 0x000fe40000000f00 */
[----:B-12---:R-:W-:Y:S05]  /*1b1b0*/  CALL.REL.NOINC `($__internal_7_$__cuda_sm70_shflsync_idx_p) ;  /* 0x000005f000007944 */ /* 0x006fea0003c00000 */
[----:B------:R-:W-:Y:S01]  /*1b1c0*/  MOV R9, R44 ;  /* 0x0000002c00097202 */ /* 0x000fe20000000f00 */
[----:B------:R-:W-:Y:S05]  /*1b1d0*/  BRA `(.L_x_558) ;  /* 0xffffdb1000007947 */ /* 0x000fea000383ffff */
.L_x_502:
[----:B------:R-:W-:Y:S02]  /*1b1e0*/  MOV R3, 0x1 ;  /* 0x0000000100037802 */ /* 0x000fe40000000f00 */
[----:B------:R-:W-:-:S02]  /*1b1f0*/  MOV R4, 0x1b210 ;  /* 0x0001b21000047802 */ /* 0x000fc40000000f00 */
[----:B-1234-:R-:W-:Y:S05]  /*1b200*/  CALL.REL.NOINC `($__internal_8_$__cuda_sm70_shflsync_up_p) ;  /* 0x000005f000007944 */ /* 0x01efea0003c00000 */
[----:B------:R-:W-:Y:S05]  /*1b210*/  BRA `(.L_x_559) ;  /* 0xffffdc0000007947 */ /* 0x000fea000383ffff */
.L_x_503:
[----:B------:R-:W-:Y:S02]  /*1b220*/  MOV R3, 0x2 ;  /* 0x0000000200037802 */ /* 0x000fe40000000f00 */
[----:B------:R-:W-:-:S02]  /*1b230*/  MOV R4, 0x1b250 ;  /* 0x0001b25000047802 */ /* 0x000fc40000000f00 */
[----:B--2-4-:R-:W-:Y:S05]  /*1b240*/  CALL.REL.NOINC `($__internal_8_$__cuda_sm70_shflsync_up_p) ;  /* 0x000005b000007944 */ /* 0x014fea0003c00000 */
[----:B------:R-:W-:Y:S02]  /*1b250*/  SEL R3, R3, RZ, P1 ;  /* 0x000000ff03037207 */ /* 0x000fe40000800000 */
[----:B------:R-:W-:-:S03]  /*1b260*/  MOV R4, 0x1b2a0 ;  /* 0x0001b2a000047802 */ /* 0x000fc60000000f00 */
[----:B------:R-:W-:Y:S02]  /*1b270*/  IMAD.IADD R2, R2, 0x1, R3 ;  /* 0x0000000102027824 */ /* 0x000fe400078e0203 */
[----:B------:R-:W-:Y:S02]  /*1b280*/  IMAD.MOV.U32 R3, RZ, RZ, 0x4 ;  /* 0x00000004ff037424 */ /* 0x000fe400078e00ff */
[----:B------:R-:W-:Y:S05]  /*1b290*/  CALL.REL.NOINC `($__internal_8_$__cuda_sm70_shflsync_up_p) ;  /* 0x0000056000007944 */ /* 0x000fea0003c00000 */
        /* <DEDUP_REMOVED lines=10> */
[----:B------:R-:W-:Y:S01]  /*1b340*/  SEL R3, R3, RZ, P4 ;  /* 0x000000ff03037207 */ /* 0x000fe20002000000 */
[----:B------:R-:W-:-:S04]  /*1b350*/  IMAD.MOV.U32 R44, RZ, RZ, 0x1f ;  /* 0x0000001fff2c7424 */ /* 0x000fc800078e00ff */
[----:B------:R-:W-:Y:S01]  /*1b360*/  IMAD.IADD R4, R3, 0x1, R2 ;  /* 0x0000000103047824 */ /* 0x000fe200078e0202 */
[----:B------:R-:W-:Y:S02]  /*1b370*/  MOV R3, 0x1f ;  /* 0x0000001f00037802 */ /* 0x000fe40000000f00 */
[----:B------:R-:W-:Y:S01]  /*1b380*/  MOV R2, 0x1b3b0 ;  /* 0x0001b3b000027802 */ /* 0x000fe20000000f00 */
[----:B------:R-:W-:Y:S02]  /*1b390*/  IMAD.MOV.U32 R45, RZ, RZ, R4 ;  /* 0x000000ffff2d7224 */ /* 0x000fe400078e0004 */
[----:B------:R-:W-:Y:S05]  /*1b3a0*/  CALL.REL.NOINC `($__internal_7_$__cuda_sm70_shflsync_idx_p) ;  /* 0x0000040000007944 */ /* 0x000fea0003c00000 */
[----:B------:R-:W-:Y:S01]  /*1b3b0*/  MOV R2, R44 ;  /* 0x0000002c00027202 */ /* 0x000fe20000000f00 */
[----:B------:R-:W-:Y:S05]  /*1b3c0*/  BRA `(.L_x_560) ;  /* 0xffffdb5000007947 */ /* 0x000fea000383ffff */
.L_x_507:
[----:B------:R-:W-:Y:S02]  /*1b3d0*/  MOV R3, 0x1 ;  /* 0x0000000100037802 */ /* 0x000fe40000000f00 */
[----:B------:R-:W-:Y:S02]  /*1b3e0*/  MOV R4, 0x1b400 ;  /* 0x0001b40000047802 */ /* 0x000fe40000000f00 */
[----:B------:R-:W-:Y:S05]  /*1b3f0*/  CALL.REL.NOINC `($__internal_8_$__cuda_sm70_shflsync_up_p) ;  /* 0x0000040000007944 */ /* 0x000fea0003c00000 */
[----:B------:R-:W-:Y:S05]  /*1b400*/  BRA `(.L_x_561) ;  /* 0xffffdc8000007947 */ /* 0x000fea000383ffff */
.L_x_508:
[----:B------:R-:W-:Y:S02]  /*1b410*/  MOV R3, 0x2 ;  /* 0x0000000200037802 */ /* 0x000fe40000000f00 */
[----:B------:R-:W-:Y:S02]  /*1b420*/  MOV R4, 0x1b440 ;  /* 0x0001b44000047802 */ /* 0x000fe40000000f00 */
        /* <DEDUP_REMOVED lines=25> */
.L_x_510:
[----:B------:R-:W-:Y:S02]  /*1b5c0*/  SEL R2, RZ, 0x1, P0 ;  /* 0x00000001ff027807 */ /* 0x000fe40000000000 */
[----:B------:R-:W-:Y:S02]  /*1b5d0*/  MOV R3, 0x1b5f0 ;  /* 0x0001b5f000037802 */ /* 0x000fe40000000f00 */
[----:B-1----:R-:W-:Y:S05]  /*1b5e0*/  CALL.REL.NOINC `($__internal_9_$__cuda_sm70_votesync_ballot) ;  /* 0x0000027000007944 */ /* 0x002fea0003c00000 */
[----:B------:R-:W-:Y:S01]  /*1b5f0*/  MOV R9, R5 ;  /* 0x0000000500097202 */ /* 0x000fe20000000f00 */
[----:B------:R-:W-:Y:S05]  /*1b600*/  BRA `(.L_x_563) ;  /* 0xffffdc1000007947 */ /* 0x000fea000383ffff */
.L_x_511:
[----:B------:R-:W-:Y:S01]  /*1b610*/  IMAD.MOV.U32 R45, RZ, RZ, R6 ;  /* 0x000000ffff2d7224 */ /* 0x000fe200078e0006 */
[----:B---3--:R-:W-:Y:S01]  /*1b620*/  MOV R44, R11 ;  /* 0x0000000b002c7202 */ /* 0x008fe20000000f00 */
[----:B------:R-:W-:Y:S01]  /*1b630*/  IMAD.MOV.U32 R3, RZ, RZ, 0x1f ;  /* 0x0000001fff037424 */ /* 0x000fe200078e00ff */
[----:B------:R-:W-:-:S02]  /*1b640*/  MOV R2, 0x1b660 ;  /* 0x0001b66000027802 */ /* 0x000fc40000000f00 */
[----:B-12---:R-:W-:Y:S05]  /*1b650*/  CALL.REL.NOINC `($__internal_7_$__cuda_sm70_shflsync_idx_p) ;  /* 0x0000015000007944 */ /* 0x006fea0003c00000 */
[----:B------:R-:W-:Y:S01]  /*1b660*/  IMAD.MOV.U32 R6, RZ, RZ, R44 ;  /* 0x000000ffff067224 */ /* 0x000fe200078e002c */
[----:B------:R-:W-:Y:S01]  /*1b670*/  MOV R44, R11 ;  /* 0x0000000b002c7202 */ /* 0x000fe20000000f00 */
[----:B------:R-:W-:Y:S01]  /*1b680*/  IMAD.MOV.U32 R45, RZ, RZ, R8 ;  /* 0x000000ffff2d7224 */ /* 0x000fe200078e0008 */
[----:B------:R-:W-:-:S02]  /*1b690*/  MOV R3, 0x1f ;  /* 0x0000001f00037802 */ /* 0x000fc40000000f00 */
[----:B------:R-:W-:Y:S02]  /*1b6a0*/  MOV R2, 0x1b6c0 ;  /* 0x0001b6c000027802 */ /* 0x000fe40000000f00 */
[----:B------:R-:W-:Y:S05]  /*1b6b0*/  CALL.REL.NOINC `($__internal_7_$__cuda_sm70_shflsync_idx_p) ;  /* 0x000000f000007944 */ /* 0x000fea0003c00000 */
[----:B------:R-:W-:Y:S01]  /*1b6c0*/  MOV R5, R44 ;  /* 0x0000002c00057202 */ /* 0x000fe20000000f00 */
[----:B------:R-:W-:Y:S05]  /*1b6d0*/  BRA `(.L_x_564) ;  /* 0xffffdb8000007947 */ /* 0x000fea000383ffff */
.L_x_514:
[----:B------:R-:W-:Y:S01]  /*1b6e0*/  MOV R44, R2 ;  /* 0x00000002002c7202 */ /* 0x000fe20000000f00 */
[----:B------:R-:W-:Y:S01]  /*1b6f0*/  IMAD.MOV.U32 R45, RZ, RZ, R4 ;  /* 0x000000ffff2d7224 */ /* 0x000fe200078e0004 */
[----:B------:R-:W-:Y:S01]  /*1b700*/  MOV R2, 0x1b730 ;  /* 0x0001b73000027802 */ /* 0x000fe20000000f00 */
[----:B------:R-:W-:Y:S02]  /*1b710*/  IMAD.MOV.U32 R3, RZ, RZ, 0x1f ;  /* 0x0000001fff037424 */ /* 0x000fe400078e00ff */
[----:B-1234-:R-:W-:Y:S05]  /*1b720*/  CALL.REL.NOINC `($__internal_7_$__cuda_sm70_shflsync_idx_p) ;  /* 0x0000008000007944 */ /* 0x01efea0003c00000 */
[----:B------:R-:W-:Y:S01]  /*1b730*/  MOV R16, R44 ;  /* 0x0000002c00107202 */ /* 0x000fe20000000f00 */
[----:B------:R-:W-:Y:S05]  /*1b740*/  BRA `(.L_x_513) ;  /* 0xffffdb7000007947 */ /* 0x000fea000383ffff */
        .weak           $__internal_6_$__cuda_sm70_shflsync_bfly_p
        .type           $__internal_6_$__cuda_sm70_shflsync_bfly_p,@function
        .size           $__internal_6_$__cuda_sm70_shflsync_bfly_p,($__internal_7_$__cuda_sm70_shflsync_idx_p - $__internal_6_$__cuda_sm70_shflsync_bfly_p)
$__internal_6_$__cuda_sm70_shflsync_bfly_p:
[----:B------:R-:W-:Y:S02]  /*1b750*/  MOV R9, 0x1f ;  /* 0x0000001f00097802 */ /* 0x000fe40000000f00 */
[----:B------:R-:W-:-:S04]  /*1b760*/  MOV R43, 0xffffffff ;  /* 0xffffffff002b7802 */ /* 0x000fc80000000f00 */
[----:B------:R-:W-:Y:S04]  /*1b770*/  WARPSYNC R43 ;  /* 0x0000002b00007348 */ /* 0x000fe80003800000 */
[----:B------:R1:W2:Y:S02]  /*1b780*/  SHFL.BFLY PT, R9, R4, R3, R9 ;  /* 0x0c00000304097389 */ /* 0x0002a400000e0009 */
[----:B-1----:R-:W-:-:S04]  /*1b790*/  MOV R3, 0x0 ;  /* 0x0000000000037802 */ /* 0x002fc80000000f00 */
[----:B--2---:R-:W-:Y:S05]  /*1b7a0*/  RET.REL.NODEC R2 `(_ZN7cutlass13device_kernelIN5flash19enable_sm80_to_sm89INS1_16FlashAttnFwdSm80INS1_25CollectiveMainloopFwdSm80ILi8ELi1ELb1EN4cute5tupleIJNS5_1CILi128EEENS7_ILi112EEES8_EEELi128ENS_10bfloat16_tEfNS_4arch4Sm80ELb0ELb0ELb1ELb1ELb1ELb1ELb1ELb1EEENS1_21CollectiveEpilogueFwdINS6_IJS8_S8_S9_EEENS6_IJNS7_ILi1EEESH_SH_EEESB_SD_Li256ELb1ELb1ELb1ELb0EEENS1_36VarlenDynamicPersistentTileSchedulerILi128ELi112ELi256ELi256ELb1ELb1ELb0ELb0ELb1ELb1EEEEEEEEEvNT_6ParamsE) ;  /* 0xfffe485002007950 */ /* 0x004fea0003c3ffff */
        .weak           $__internal_7_$__cuda_sm70_shflsync_idx_p
        .type           $__internal_7_$__cuda_sm70_shflsync_idx_p,@function
        .size           $__internal_7_$__cuda_sm70_shflsync_idx_p,($__internal_8_$__cuda_sm70_shflsync_up_p - $__internal_7_$__cuda_sm70_shflsync_idx_p)
$__internal_7_$__cuda_sm70_shflsync_idx_p:
[----:B------:R-:W-:-:S04]  /*1b7b0*/  MOV R221, 0xffffffff ;  /* 0xffffffff00dd7802 */ /* 0x000fc80000000f00 */
[----:B------:R-:W-:Y:S04]  /*1b7c0*/  WARPSYNC R221 ;  /* 0x000000dd00007348 */ /* 0x000fe80003800000 */
[----:B------:R1:W2:Y:S02]  /*1b7d0*/  SHFL.IDX PT, R44, R45, R44, R3 ;  /* 0x0000002c2d2c7389 */ /* 0x0002a400000e0003 */
[----:B-1----:R-:W-:-:S04]  /*1b7e0*/  MOV R3, 0x0 ;  /* 0x0000000000037802 */ /* 0x002fc80000000f00 */
[----:B--2---:R-:W-:Y:S05]  /*1b7f0*/  RET.REL.NODEC R2 `(_ZN7cutlass13device_kernelIN5flash19enable_sm80_to_sm89INS1_16FlashAttnFwdSm80INS1_25CollectiveMainloopFwdSm80ILi8ELi1ELb1EN4cute5tupleIJNS5_1CILi128EEENS7_ILi112EEES8_EEELi128ENS_10bfloat16_tEfNS_4arch4Sm80ELb0ELb0ELb1ELb1ELb1ELb1ELb1ELb1EEENS1_21CollectiveEpilogueFwdINS6_IJS8_S8_S9_EEENS6_IJNS7_ILi1EEESH_SH_EEESB_SD_Li256ELb1ELb1ELb1ELb0EEENS1_36VarlenDynamicPersistentTileSchedulerILi128ELi112ELi256ELi256ELb1ELb1ELb0ELb0ELb1ELb1EEEEEEEEEvNT_6ParamsE) ;  /* 0xfffe480002007950 */ /* 0x004fea0003c3ffff */
        .weak           $__internal_8_$__cuda_sm70_shflsync_up_p
        .type           $__internal_8_$__cuda_sm70_shflsync_up_p,@function
        .size           $__internal_8_$__cuda_sm70_shflsync_up_p,($__internal_9_$__cuda_sm70_votesync_ballot - $__internal_8_$__cuda_sm70_shflsync_up_p)
$__internal_8_$__cuda_sm70_shflsync_up_p:
[----:B------:R-:W-:Y:S02]  /*1b800*/  MOV R11, 0xffffffff ;  /* 0xffffffff000b7802 */ /* 0x000fe40000000f00 */
[----:B------:R-:W-:Y:S02]  /*1b810*/  MOV R5, RZ ;  /* 0x000000ff00057202 */ /* 0x000fe40000000f00 */
[----:B------:R-:W-:Y:S04]  /*1b820*/  WARPSYNC R11 ;  /* 0x0000000b00007348 */ /* 0x000fe80003800000 */
[----:B------:R1:W2:Y:S02]  /*1b830*/  SHFL.UP PT, R3, R2, R3, R5 ;  /* 0x0400000302037389 */ /* 0x0002a400000e0005 */
[----:B-1----:R-:W-:-:S04]  /*1b840*/  MOV R5, 0x0 ;  /* 0x0000000000057802 */ /* 0x002fc80000000f00 */
[----:B--2---:R-:W-:Y:S05]  /*1b850*/  RET.REL.NODEC R4 `(_ZN7cutlass13device_kernelIN5flash19enable_sm80_to_sm89INS1_16FlashAttnFwdSm80INS1_25CollectiveMainloopFwdSm80ILi8ELi1ELb1EN4cute5tupleIJNS5_1CILi128EEENS7_ILi112EEES8_EEELi128ENS_10bfloat16_tEfNS_4arch4Sm80ELb0ELb0ELb1ELb1ELb1ELb1ELb1ELb1EEENS1_21CollectiveEpilogueFwdINS6_IJS8_S8_S9_EEENS6_IJNS7_ILi1EEESH_SH_EEESB_SD_Li256ELb1ELb1ELb1ELb0EEENS1_36VarlenDynamicPersistentTileSchedulerILi128ELi112ELi256ELi256ELb1ELb1ELb0ELb0ELb1ELb1EEEEEEEEEvNT_6ParamsE) ;  /* 0xfffe47a004007950 */ /* 0x004fea0003c3ffff */
        .weak           $__internal_9_$__cuda_sm70_votesync_ballot
        .type           $__internal_9_$__cuda_sm70_votesync_ballot,@function
        .size           $__internal_9_$__cuda_sm70_votesync_ballot,(.L_x_1795 - $__internal_9_$__cuda_sm70_votesync_ballot)
$__internal_9_$__cuda_sm70_votesync_ballot:
[----:B------:R-:W-:Y:S01]  /*1b860*/  ISETP.NE.U32.AND P0, PT, R2, 0x1, PT ;  /* 0x000000010200780c */ /* 0x000fe20003f05070 */
[----:B------:R-:W-:-:S04]  /*1b870*/  IMAD.MOV.U32 R5, RZ, RZ, -0x1 ;  /* 0xffffffffff057424 */ /* 0x000fc800078e00ff */
[----:B------:R-:W-:Y:S08]  /*1b880*/  WARPSYNC R5 ;  /* 0x0000000500007348 */ /* 0x000ff00003800000 */
[----:B------:R-:W-:-:S04]  /*1b890*/  VOTE.ANY R2, PT, !P0 ;  /* 0x0000000000027806 */ /* 0x000fc800040e0100 */
[----:B------:R-:W-:Y:S01]  /*1b8a0*/  LOP3.LUT R5, R2, R5, RZ, 0xc0, !PT ;  /* 0x0000000502057212 */ /* 0x000fe200078ec0ff */
[----:B------:R-:W-:Y:S02]  /*1b8b0*/  IMAD.MOV.U32 R2, RZ, RZ, R3 ;  /* 0x000000ffff027224 */ /* 0x000fe400078e0003 */
[----:B------:R-:W-:-:S04]  /*1b8c0*/  IMAD.MOV.U32 R3, RZ, RZ, 0x0 ;  /* 0x00000000ff037424 */ /* 0x000fc800078e00ff */
[----:B------:R-:W-:Y:S05]  /*1b8d0*/  RET.REL.NODEC R2 `(_ZN7cutlass13device_kernelIN5flash19enable_sm80_to_sm89INS1_16FlashAttnFwdSm80INS1_25CollectiveMainloopFwdSm80ILi8ELi1ELb1EN4cute5tupleIJNS5_1CILi128EEENS7_ILi112EEES8_EEELi128ENS_10bfloat16_tEfNS_4arch4Sm80ELb0ELb0ELb1ELb1ELb1ELb1ELb1ELb1EEENS1_21CollectiveEpilogueFwdINS6_IJS8_S8_S9_EEENS6_IJNS7_ILi1EEESH_SH_EEESB_SD_Li256ELb1ELb1ELb1ELb0EEENS1_36VarlenDynamicPersistentTileSchedulerILi128ELi112ELi256ELi256ELb1ELb1ELb0ELb0ELb1ELb1EEEEEEEEEvNT_6ParamsE) ;  /* 0xfffe472002007950 */ /* 0x000fea0003c3ffff */
.L_x_565:
        /* <DEDUP_REMOVED lines=10> */
.L_x_1795:


//--------------------- .text._ZN7cutlass13device_kernelIN5flash19enable_sm80_to_sm89INS1_16FlashAttnFwdSm80INS1_25CollectiveMainloopFwdSm80ILi4ELi1ELb0EN4cute5tupleIJNS5_1CILi128EEENS7_ILi48EEES8_EEELi128ENS_10bfloat16_tEfNS_4arch4Sm80ELb0ELb1ELb1ELb0ELb1ELb0ELb1ELb1EEENS1_21CollectiveEpilogueFwdINS6_IJS8_S8_S9_EEENS6_IJNS7_ILi1EEESH_SH_EEESB_SD_Li128ELb0ELb1ELb1ELb0EEENS1_19SingleTileSchedulerILb0ELb1ELb1ELi128EEEEEEEEEvNT_6ParamsE --------------------------
	.section	.text._ZN7cutlass13device_kernelIN5flash19enable_sm80_to_sm89INS1_16FlashAttnFwdSm80INS1_25CollectiveMainloopFwdSm80ILi4ELi1ELb0EN4cute5tupleIJNS5_1CILi128EEENS7_ILi48EEES8_EEELi128ENS_10bfloat16_tEfNS_4arch4Sm80ELb0ELb1ELb1ELb0ELb1ELb0ELb1ELb1EEENS1_21CollectiveEpilogueFwdINS6_IJS8_S8_S9_EEENS6_IJNS7_ILi1EEESH_SH_EEESB_SD_Li128ELb0ELb1ELb1ELb0EEENS1_19SingleTileSchedulerILb0ELb1ELb1ELi128EEEEEEEEEvNT_6ParamsE,"ax",@progbits
	.sectioninfo	@"SHI_REGISTERS=255"
	.align	128
.text._ZN7cutlass13device_kernelIN5flash19enable_sm80_to_sm89INS1_16FlashAttnFwdSm80INS1_25CollectiveMainloopFwdSm80ILi4ELi1ELb0EN4cute5tupleIJNS5_1CILi128EEENS7_ILi48EEES8_EEELi128ENS_10bfloat16_tEfNS_4arch4Sm80ELb0ELb1ELb1ELb0ELb1ELb0ELb1ELb1EEENS1_21CollectiveEpilogueFwdINS6_IJS8_S8_S9_EEENS6_IJNS7_ILi1EEESH_SH_EEESB_SD_Li128ELb0ELb1ELb1ELb0EEENS1_19SingleTileSchedulerILb0ELb1ELb1ELi128EEEEEEEEEvNT_6ParamsE:
        .type           _ZN7cutlass13device_kernelIN5flash19enable_sm80_to_sm89INS1_16FlashAttnFwdSm80INS1_25CollectiveMainloopFwdSm80ILi4ELi1ELb0EN4cute5tupleIJNS5_1CILi128EEENS7_ILi48EEES8_EEELi128ENS_10bfloat16_tEfNS_4arch4Sm80ELb0ELb1ELb1ELb0ELb1ELb0ELb1ELb1EEENS1_21CollectiveEpilogueFwdINS6_IJS8_S8_S9_EEENS6_IJNS7_ILi1EEESH_SH_EEESB_SD_Li128ELb0ELb1ELb1ELb0EEENS1_19SingleTileSchedulerILb0ELb1ELb1ELi128EEEEEEEEEvNT_6ParamsE,@function
        .size           _ZN7cutlass13device_kernelIN5flash19enable_sm80_to_sm89INS1_16FlashAttnFwdSm80INS1_25CollectiveMainloopFwdSm80ILi4ELi1ELb0EN4cute5tupleIJNS5_1CILi128EEENS7_ILi48EEES8_EEELi128ENS_10bfloat16_tEfNS_4arch4Sm80ELb0ELb1ELb1ELb0ELb1ELb0ELb1ELb1EEENS1_21CollectiveEpilogueFwdINS6_IJS8_S8_S9_EEENS6_IJNS7_ILi1EEESH_SH_EEESB_SD_Li128ELb0ELb1ELb1ELb0EEENS1_19SingleTileSchedulerILb0ELb1ELb1ELi128EEEEEEEEEvNT_6ParamsE,(.L_x_1800 - _ZN7cutlass13device_kernelIN5flash19enable_sm80_to_sm89INS1_16FlashAttnFwdSm80INS1_25CollectiveMainloopFwdSm80ILi4ELi1ELb0EN4cute5tupleIJNS5_1CILi128EEENS7_ILi48EEES8_EEELi128ENS_10bfloat16_tEfNS_4arch4Sm80ELb0ELb1ELb1ELb0ELb1ELb0ELb1ELb1EEENS1_21CollectiveEpilogueFwdINS6_IJS8_S8_S9_EEENS6_IJNS7_ILi1EEESH_SH_EEESB_SD_Li128ELb0ELb1ELb1ELb0EEENS1_19SingleTileSchedulerILb0ELb1ELb1ELi128EEEEEEEEEvNT_6ParamsE)
        .other          _ZN7cutlass13device_kernelIN5flash19enable_sm80_to_sm89INS1_16FlashAttnFwdSm80INS1_25CollectiveMainloopFwdSm80ILi4ELi1ELb0EN4cute5tupleIJNS5_1CILi128EEENS7_ILi48EEES8_EEELi128ENS_10bfloat16_tEfNS_4arch4Sm80ELb0ELb1ELb1ELb0ELb1ELb0ELb1ELb1EEENS1_21CollectiveEpilogueFwdINS6_IJS8_S8_S9_EEENS6_IJNS7_ILi1EEESH_SH_EEESB_SD_Li128ELb0ELb1ELb1ELb0EEENS1_19SingleTileSchedulerILb0ELb1ELb1ELi128EEEEEEEEEvNT_6ParamsE,@"STO_CUDA_ENTRY STV_DEFAULT"
_ZN7cutlass13device_kernelIN5flash19enable_sm80_to_sm89INS1_16FlashAttnFwdSm80INS1_25CollectiveMainloopFwdSm80ILi4ELi1ELb0EN4cute5tupleIJNS5_1CILi128EEENS7_ILi48EEES8_EEELi128ENS_10bfloat16_tEfNS_4arch4Sm80ELb0ELb1ELb1ELb0ELb1ELb0ELb1ELb1EEENS1_21CollectiveEpilogueFwdINS6_IJS8_S8_S9_EEENS6_IJNS7_ILi1EEESH_SH_EEESB_SD_Li128ELb0ELb1ELb1ELb0EEENS1_19SingleTileSchedulerILb0ELb1ELb1ELi128EEEEEEEEEvNT_6ParamsE:
        /* <DEDUP_REMOVED lines=18> */
.L_x_566:
[----:B------:R-:W-:Y:S02]  /*0120*/  ULDC.64 UR4, c[0x0][0x550] ;  /* 0x0001540000047ab9 */ /* 0x000fe40000000a00 */
[----:B------:R-:W-:Y:S02]  /*0130*/  UISETP.NE.AND UP0, UPT, UR4, 0x1, UPT ;  /* 0x000000010400788c */ /* 0x000fe4000bf05270 */
[----:B------:R-:W-:-:S02]  /*0140*/  UIMAD.WIDE.U32 UR8, UR7, UR5, URZ ;  /* 0x00000005070872a5 */ /* 0x000fc4000f8e003f */
[----:B------:R-:W-:Y:S02]  /*0150*/  ULDC UR4, c[0x0][0x558] ;  /* 0x0001560000047ab9 */ /* 0x000fe40000000800 */
[----:B------:R-:W-:-:S05]  /*0160*/  UMOV UR11, UR7 ;  /* 0x00000007000b7c82 */ /* 0x000fca0008000000 */
[----:B------:R-:W-:-:S03]  /*0170*/  @UP0 USHF.R.U32.HI UR11, URZ, UR4, UR9 ;  /* 0x000000043f0b0299 */ /* 0x000fc60008011609 */
.L_x_567:
        /* <DEDUP_REMOVED lines=16> */
[----:B------:R-:W1:Y:S01]  /*0280*/  S2UR UR26, SR_CTAID.X ;  /* 0x00000000001a79c3 */ /* 0x000e620000002500 */
[----:B------:R-:W-:Y:S02]  /*0290*/  ULDC UR4, c[0x0][0x2c4] ;  /* 0x0000b10000047ab9 */ /* 0x000fe40000000800 */
[----:B------:R-:W-:Y:S02]  /*02a0*/  UISETP.NE.AND UP1, UPT, UR4, 0x1, UPT ;  /* 0x000000010400788c */ /* 0x000fe4000bf25270 */
[----:B------:R-:W-:Y:S02]  /*02b0*/  UMOV UR10, URZ ;  /* 0x0000003f000a7c82 */ /* 0x000fe40008000000 */
[----:B------:R-:W-:Y:S02]  /*02c0*/  ULDC.64 UR4, c[0x0][0x2c8] ;  /* 0x0000b20000047ab9 */ /* 0x000fe40000000a00 */
[----:B------:R-:W-:-:S02]  /*02d0*/  ULDC UR12, c[0x0][0x168] ;  /* 0x00005a00000c7ab9 */ /* 0x000fc40000000800 */
[----:B------:R-:W-:Y:S02]  /*02e0*/  UP2UR UR13, UPR, URZ, 0x2 ;  /* 0x000000023f0d7883 */ /* 0x000fe40008000000 */
[----:B-1----:R-:W-:-:S04]  /*02f0*/  USHF.L.U32 UR26, UR26, 0x7, URZ ;  /* 0x000000071a1a7899 */ /* 0x002fc8000800063f */
[----:B------:R-:W-:Y:S02]  /*0300*/  @UP1 UIADD3 UR14, UR26, 0x7f, URZ ;  /* 0x0000007f1a0e1890 */ /* 0x000fe4000fffe03f */
[----:B------:R-:W-:Y:S02]  /*0310*/  UIADD3 UR8, UR26, 0x7f, URZ ;  /* 0x0000007f1a087890 */ /* 0x000fe4000fffe03f */
[----:B------:R-:W-:-:S03]  /*0320*/  UIMAD.WIDE.U32 UR14, UR14, UR4, URZ ;  /* 0x000000040e0e72a5 */ /* 0x000fc6000f8e003f */
[----:B------:R-:W-:-:S04]  /*0330*/  ULDC UR4, c[0x0][0x2ac] ;  /* 0x0000ab0000047ab9 */ /* 0x000fc80000000800 */
[----:B------:R-:W-:Y:S02]  /*0340*/  @UP1 UMOV UR9, UR15 ;  /* 0x0000000f00091c82 */ /* 0x000fe40008000000 */
[----:B------:R-:W-:Y:S02]  /*0350*/  @UP1 USHF.R.U32.HI UR8, URZ, UR5, UR9 ;  /* 0x000000053f081299 */ /* 0x000fe40008011609 */
[----:B------:R-:W-:Y:S02]  /*0360*/  UMOV UR14, 0x1 ;  /* 0x00000001000e7882 */ /* 0x000fe40000000000 */
[----:B------:R-:W-:Y:S02]  /*0370*/  ULDC UR9, c[0x0][0x1d0] ;  /* 0x0000740000097ab9 */ /* 0x000fe40000000800 */
[----:B------:R-:W-:-:S03]  /*0380*/  UIMAD UR9, UR4, UR9, URZ ;  /* 0x00000009040972a4 */ /* 0x000fc6000f8e023f */
[----:B------:R-:W-:Y:S02]  /*0390*/  ULDC.64 UR4, c[0x0][0x328] ;  /* 0x0000ca0000047ab9 */ /* 0x000fe40000000a00 */
[----:B------:R-:W-:Y:S02]  /*03a0*/  UISETP.LE.AND UP0, UPT, UR14, UR5, UPT ;  /* 0x000000050e00728c */ /* 0x000fe4000bf03270 */
[----:B------:R-:W-:-:S04]  /*03b0*/  UIADD3 UR12, UR9, -UR12, UR14 ;  /* 0x8000000c090c7290 */ /* 0x000fc8000fffe00e */
[----:B------:R-:W-:Y:S02]  /*03c0*/  UIADD3 UR5, UR12, UR8, URZ ;  /* 0x000000080c057290 */ /* 0x000fe4000fffe03f */
[----:B------:R-:W-:Y:S02]  /*03d0*/  UP2UR UR12, UPR, URZ, 0x1 ;  /* 0x000000013f0c7883 */ /* 0x000fe40008000000 */
[----:B------:R-:W-:Y:S01]  /*03e0*/  UIADD3 UR8, UR5, UR4, URZ ;  /* 0x0000000405087290 */ /* 0x000fe2000fffe03f */
[----:B--2---:R1:W2:Y:S01]  /*03f0*/  @P0 R2UR UR10, R2 ;  /* 0x00000000020a03c2 */ /* 0x0042a200000e0000 */
[----:B------:R-:W-:-:S13]  /*0400*/  PLOP3.LUT P0, PT, PT, PT, UP0, 0x40, 0x0 ;  /* 0x000000000000781c */ /* 0x000fda0003f0e808 */
[----:B------:R-:W-:Y:S05]  /*0410*/  @P0 BRA `(.L_x_568) ;  /* 0x0000014000000947 */ /* 0x000fea0003800000 */
[----:B------:R-:W-:Y:S01]  /*0420*/  ISETP.LT.AND P0, PT, RZ, UR5, PT ;  /* 0x00000005ff007c0c */ /* 0x000fe2000bf01270 */
        /* <DEDUP_REMOVED lines=10> */
.L_x_569:
[----:B------:R-:W-:Y:S02]  /*04d0*/  ULDC UR4, c[0x0][0x32c] ;  /* 0x0000cb0000047ab9 */ /* 0x000fe40000000800 */
[----:B------:R-:W-:-:S03]  /*04e0*/  UISETP.NE.AND UP0, UPT, UR14, UR4, UPT ;  /* 0x000000040e00728c */ /* 0x000fc6000bf05270 */
[----:B------:R-:W-:Y:S02]  /*04f0*/  ULDC.64 UR4, c[0x0][0x330] ;  /* 0x0000cc0000047ab9 */ /* 0x000fe40000000a00 */
[----:B------:R-:W-:-:S06]  /*0500*/  UIMAD.WIDE.U32 UR16, UR15, UR4, URZ ;  /* 0x000000040f1072a5 */ /* 0x000fcc000f8e003f */
[----:B------:R-:W-:Y:S02]  /*0510*/  @UP0 USHF.R.U32.HI UR15, URZ, UR5, UR17 ;  /* 0x000000053f0f0299 */ /* 0x000fe40008011611 */
.L_x_570:
[----:B------:R-:W-:Y:S02]  /*0520*/  ULDC UR4, c[0x0][0x32c] ;  /* 0x0000cb0000047ab9 */ /* 0x000fe40000000800 */
[----:B------:R-:W-:-:S04]  /*0530*/  UIMAD UR4, UR15, UR4, UR4 ;  /* 0x000000040f0472a4 */ /* 0x000fc8000f8e0204 */
[----:B------:R-:W-:-:S04]  /*0540*/  UISETP.LT.AND UP0, UPT, UR8, UR4, UPT ;  /* 0x000000040800728c */ /* 0x000fc8000bf01270 */
[----:B------:R-:W-:Y:S02]  /*0550*/  USEL UR8, UR8, UR4, UP0 ;  /* 0x0000000408087287 */ /* 0x000fe40008000000 */
.L_x_568:
[----:B------:R-:W-:Y:S02]  /*0560*/  UISETP.NE.AND UP0, UPT, UR13, URZ, UPT ;  /* 0x0000003f0d00728c */ /* 0x000fe4000bf05270 */
[----:B------:R-:W-:Y:S02]  /*0570*/  UIADD3 UR14, UR9, 0x2f, URZ ;  /* 0x0000002f090e7890 */ /* 0x000fe4000fffe03f */
[----:B------:R-:W-:Y:S02]  /*0580*/  UIADD3 UR18, UR8, 0x2f, URZ ;  /* 0x0000002f08127890 */ /* 0x000fe4000fffe03f */
[----:B------:R-:W-:Y:S02]  /*0590*/  ULDC.64 UR4, c[0x0][0x2c8] ;  /* 0x0000b20000047ab9 */ /* 0x000fe40000000a00 */
[----:B------:R-:W-:Y:S02]  /*05a0*/  UIMAD.WIDE.U32 UR16, UR26, UR4, URZ ;  /* 0x000000041a1072a5 */ /* 0x000fe4000f8e003f */
[----:B------:R-:W-:-:S02]  /*05b0*/  UIMAD.WIDE UR14, UR14, 0x2aaaaaab, URZ ;  /* 0x2aaaaaab0e0e78a5 */ /* 0x000fc4000f8e023f */
[----:B------:R-:W-:Y:S02]  /*05c0*/  UIMAD.WIDE UR18, UR18, 0x2aaaaaab, URZ ;  /* 0x2aaaaaab121278a5 */ /* 0x000fe4000f8e023f */
[----:B------:R-:W-:Y:S02]  /*05d0*/  UISETP.NE.AND UP1, UPT, UR12, URZ, UPT ;  /* 0x0000003f0c00728c */ /* 0x000fe4000bf25270 */
[----:B------:R-:W-:Y:S02]  /*05e0*/  UMOV UR4, UR26 ;  /* 0x0000001a00047c82 */ /* 0x000fe40008000000 */
[----:B------:R-:W-:Y:S02]  /*05f0*/  @UP0 USHF.R.U32.HI UR4, URZ, UR5, UR17 ;  /* 0x000000053f040299 */ /* 0x000fe40008011611 */
[----:B------:R-:W-:Y:S01]  /*0600*/  PLOP3.LUT P0, PT, PT, PT, UP1, 0x40, 0x0 ;  /* 0x000000000000781c */ /* 0x000fe20003f0e818 */
[----:B------:R-:W-:Y:S02]  /*0610*/  UMOV UR17, UR15 ;  /* 0x0000000f00117c82 */ /* 0x000fe40008000000 */
[----:B------:R-:W-:-:S02]  /*0620*/  UMOV UR15, UR19 ;  /* 0x00000013000f7c82 */ /* 0x000fc40008000000 */
[----:B------:R-:W-:Y:S02]  /*0630*/  USHF.R.U32.HI UR14, URZ, 0x1f, UR17 ;  /* 0x0000001f3f0e7899 */ /* 0x000fe40008011611 */
[----:B------:R-:W-:Y:S02]  /*0640*/  USHF.R.U32.HI UR8, URZ, 0x1f, UR15 ;  /* 0x0000001f3f087899 */ /* 0x000fe4000801160f */
[----:B------:R-:W-:Y:S02]  /*0650*/  ULDC UR25, c[0x0][0x168] ;  /* 0x00005a0000197ab9 */ /* 0x000fe40000000800 */
[----:B------:R-:W-:Y:S02]  /*0660*/  UIADD3 UR25, UR9, -UR25, URZ ;  /* 0x8000001909197290 */ /* 0x000fe4000fffe03f */
[----:B------:R-:W-:Y:S02]  /*0670*/  ULEA.HI.SX32 UR14, UR17, UR14, 0x1d ;  /* 0x0000000e110e7291 */ /* 0x000fe4000f8fea3f */
[----:B------:R-:W-:-:S02]  /*0680*/  ULEA.HI.SX32 UR15, UR15, UR8, 0x1d ;  /* 0x000000080f0f7291 */ /* 0x000fc4000f8fea3f */
[----:B------:R-:W-:Y:S02]  /*0690*/  UIADD3 UR4, UR25, UR4, URZ ;  /* 0x0000000419047290 */ /* 0x000fe4000fffe03f */
[----:B------:R-:W-:Y:S02]  /*06a0*/  UISETP.LT.AND UP0, UPT, UR14, UR15, UPT ;  /* 0x0000000f0e00728c */ /* 0x000fe4000bf01270 */
[----:B------:R-:W-:Y:S02]  /*06b0*/  ULDC UR5, c[0x0][0x324] ;  /* 0x0000c90000057ab9 */ /* 0x000fe40000000800 */
[----:B------:R-:W-:Y:S02]  /*06c0*/  UIADD3 UR8, UR4, -UR5, URZ ;  /* 0x8000000504087290 */ /* 0x000fe4000fffe03f */
[----:B------:R-:W-:Y:S01]  /*06d0*/  USEL UR24, UR14, UR15, UP0 ;  /* 0x0000000f0e187287 */ /* 0x000fe20008000000 */
[----:B------:R-:W-:Y:S05]  /*06e0*/  @P0 BRA `(.L_x_571) ;  /* 0x0000017000000947 */ /* 0x000fea0003800000 */
[----:B------:R-:W-:Y:S02]  /*06f0*/  UMOV UR14, UR4 ;  /* 0x00000004000e7c82 */ /* 0x000fe40008000000 */
[----:B------:R-:W-:-:S06]  /*0700*/  UISETP.GT.AND UP0, UPT, UR14, -0x1, UPT ;  /* 0xffffffff0e00788c */ /* 0x000fcc000bf04270 */
[----:B------:R-:W-:-:S13]  /*0710*/  PLOP3.LUT P0, PT, PT, PT, UP0, 0x80, 0x0 ;  /* 0x000000000000781c */ /* 0x000fda0003f0f008 */
[----:B------:R-:W-:Y:S05]  /*0720*/  @P0 BRA `(.L_x_572) ;  /* 0x0000009000000947 */ /* 0x000fea0003800000 */
[----:B------:R-:W-:Y:S02]  /*0730*/  ULDC UR4, c[0x0][0x32c] ;  /* 0x0000cb0000047ab9 */ /* 0x000fe40000000800 */
[----:B------:R-:W-:Y:S02]  /*0740*/  UISETP.NE.AND UP0, UPT, UR4, 0x1, UPT ;  /* 0x000000010400788c */ /* 0x000fe4000bf05270 */
[----:B------:R-:W-:Y:S02]  /*0750*/  ULOP3.LUT UR14, URZ, UR14, URZ, 0x33, !UPT ;  /* 0x0000000e3f0e7292 */ /* 0x000fe4000f8e333f */
[----:B------:R-:W-:Y:S02]  /*0760*/  ULDC.64 UR4, c[0x0][0x330] ;  /* 0x0000cc0000047ab9 */ /* 0x000fe40000000a00 */
[----:B------:R-:W-:-:S07]  /*0770*/  UIMAD.WIDE.U32 UR16, UR14, UR4, URZ ;  /* 0x000000040e1072a5 */ /* 0x000fce000f8e003f */
[----:B------:R-:W-:Y:S02]  /*0780*/  @UP0 UMOV UR15, UR17 ;  /* 0x00000011000f0c82 */ /* 0x000fe40008000000 */
[----:B------:R-:W-:-:S04]  /*0790*/  @UP0 USHF.R.U32.HI UR14, URZ, UR5, UR15 ;  /* 0x000000053f0e0299 */ /* 0x000fc8000801160f */
[----:B------:R-:W-:Y:S01]  /*07a0*/  ULOP3.LUT UR14, URZ, UR14, URZ, 0x33, !UPT ;  /* 0x0000000e3f0e7292 */ /* 0x000fe2000f8e333f */
[----:B------:R-:W-:Y:S05]  /*07b0*/  BRA `(.L_x_573) ;  /* 0x0000006000007947 */ /* 0x000fea0003800000 */
.L_x_572:
[----:B------:R-:W-:Y:S02]  /*07c0*/  ULDC UR4, c[0x0][0x32c] ;  /* 0x0000cb0000047ab9 */ /* 0x000fe40000000800 */
[----:B------:R-:W-:-:S03]  /*07d0*/  UISETP.NE.AND UP0, UPT, UR4, 0x1, UPT ;  /* 0x000000010400788c */ /* 0x000fc6000bf05270 */
[----:B------:R-:W-:Y:S02]  /*07e0*/  ULDC.64 UR4, c[0x0][0x330] ;  /* 0x0000cc0000047ab9 */ /* 0x000fe40000000a00 */
[----:B------:R-:W-:-:S07]  /*07f0*/  UIMAD.WIDE.U32 UR16, UR14, UR4, URZ ;  /* 0x000000040e1072a5 */ /* 0x000fce000f8e003f */
[----:B------:R-:W-:Y:S02]  /*0800*/  @UP0 UMOV UR15, UR17 ;  /* 0x00000011000f0c82 */ /* 0x000fe40008000000 */
[----:B------:R-:W-:Y:S02]  /*0810*/  @UP0 USHF.R.U32.HI UR14, URZ, UR5, UR15 ;  /* 0x000000053f0e0299 */ /* 0x000fe4000801160f */
.L_x_573:
[----:B------:R-:W-:Y:S02]  /*0820*/  ULDC UR4, c[0x0][0x32c] ;  /* 0x0000cb0000047ab9 */ /* 0x000fe40000000800 */
[----:B------:R-:W-:-:S04]  /*0830*/  UIMAD UR4, UR14, UR4, URZ ;  /* 0x000000040e0472a4 */ /* 0x000fc8000f8e023f */
[----:B------:R-:W-:-:S04]  /*0840*/  UISETP.LT.AND UP0, UPT, UR8, UR4, UPT ;  /* 0x000000040800728c */ /* 0x000fc8000bf01270 */
[----:B------:R-:W-:-:S04]  /*0850*/  USEL UR8, UR8, UR4, !UP0 ;  /* 0x0000000408087287 */ /* 0x000fc8000c000000 */
.L_x_571:
[----:B------:R-:W-:-:S04]  /*0860*/  UIMAD.WIDE UR4, UR8, 0x2aaaaaab, URZ ;  /* 0x2aaaaaab080478a5 */ /* 0x000fc8000f8e023f */
[----:B------:R-:W-:-:S04]  /*0870*/  USHF.R.U32.HI UR4, URZ, 0x1f, UR5 ;  /* 0x0000001f3f047899 */ /* 0x000fc80008011605 */
[----:B------:R-:W-:-:S03]  /*0880*/  ULEA.HI.SX32 UR4, UR5, UR4, 0x1d ;  /* 0x0000000405047291 */ /* 0x000fc6000f8fea3f */
[----:B------:R-:W-:Y:S02]  /*0890*/  ULDC UR5, c[0x0][0x338] ;  /* 0x0000ce0000057ab9 */ /* 0x000fe40000000800 */
[----:B------:R-:W-:-:S04]  /*08a0*/  UISETP.LT.AND UP0, UPT, URZ, UR4, UPT ;  /* 0x000000043f00728c */ /* 0x000fc8000bf01270 */
[----:B------:R-:W-:Y:S02]  /*08b0*/  USEL UR8, URZ, UR4, !UP0 ;  /* 0x000000043f087287 */ /* 0x000fe4000c000000 */
[----:B------:R-:W-:Y:S02]  /*08c0*/  USHF.R.U32.HI UR4, URZ, 0x10, UR7 ;  /* 0x000000103f047899 */ /* 0x000fe40008011607 */
[----:B------:R-:W-:Y:S02]  /*08d0*/  UISETP.GT.AND UP0, UPT, UR24, UR8, UPT ;  /* 0x000000081800728c */ /* 0x000fe4000bf04270 */
[----:B------:R-:W-:-:S04]  /*08e0*/  UISETP.NE.AND UP1, UPT, UR4, URZ, UPT ;  /* 0x0000003f0400728c */ /* 0x000fc8000bf25270 */
[----:B------:R-:W-:Y:S01]  /*08f0*/  PLOP3.LUT P0, PT, PT, PT, UP0, 0x80, 0x0 ;  /* 0x000000000000781c */ /* 0x000fe20003f0f008 */
[----:B------:R-:W-:-:S03]  /*0900*/  USEL UR5, UR4, UR5, UP1 ;  /* 0x0000000504057287 */ /* 0x000fc60008800000 */
[----:B------:R-:W-:-:S09]  /*0910*/  UMOV UR4, URZ ;  /* 0x0000003f00047c82 */ /* 0x000fd20008000000 */
[----:B------:R-:W-:Y:S05]  /*0920*/  @!P0 BRA `(.L_x_574) ;  /* 0x0000021000008947 */ /* 0x000fea0003800000 */
[----:B------:R-:W-:Y:S01]  /*0930*/  IMAD.U32 R3, RZ, RZ, UR5 ;  /* 0x00000005ff037e24 */ /* 0x000fe2000f8e00ff */
[----:B------:R-:W-:Y:S02]  /*0940*/  UIADD3 UR17, UR5, -0x1, UR24 ;  /* 0xffffffff05117890 */ /* 0x000fe4000fffe018 */
[----:B------:R-:W-:Y:S02]  /*0950*/  UMOV UR18, URZ ;  /* 0x0000003f00127c82 */ /* 0x000fe40008000000 */
[----:B------:R-:W-:Y:S01]  /*0960*/  IABS R0, R3 ;  /* 0x0000000300007213 */ /* 0x000fe20000000000 */
[----:B------:R-:W-:-:S03]  /*0970*/  UIADD3 UR17, -UR8, UR17, URZ ;  /* 0x0000001108117290 */ /* 0x000fc6000fffe13f */
        /* <DEDUP_REMOVED lines=24> */
[----:B------:R-:W-:-:S05]  /*0b00*/  UISETP.NE.AND UP1, UPT, UR5, URZ, UPT ;  /* 0x0000003f0500728c */ /* 0x000fca000bf25270 */
[----:B------:R-:W-:Y:S02]  /*0b10*/  UMOV UR4, UR19 ;  /* 0x0000001300047c82 */ /* 0x000fe40008000000 */
[----:B------:R-:W-:-:S04]  /*0b20*/  @!UP0 UIADD3 UR4, -UR4, URZ, URZ ;  /* 0x0000003f04048290 */ /* 0x000fc8000fffe13f */
[----:B------:R-:W-:Y:S02]  /*0b30*/  @!UP1 ULOP3.LUT UR4, URZ, UR5, URZ, 0x33, !UPT ;  /* 0x000000053f049292 */ /* 0x000fe4000f8e333f */
.L_x_574:
[----:B------:R-:W-:Y:S01]  /*0b40*/  ULOP3.LUT UR7, UR7, 0xffff, URZ, 0xc0, !UPT ;  /* 0x0000ffff07077892 */ /* 0x000fe2000f8ec03f */
[----:B------:R-:W-:Y:S01]  /*0b50*/  PLOP3.LUT P4, PT, PT, PT, PT, 0x80, 0x0 ;  /* 0x000000000000781c */ /* 0x000fe20003f8f070 */
[----:B------:R-:W-:Y:S01]  /*0b60*/  CS2R R20, SRZ ;  /* 0x0000000000147805 */ /* 0x000fe2000001ff00 */
[----:B------:R-:W-:Y:S01]  /*0b70*/  CS2R R18, SRZ ;  /* 0x0000000000127805 */ /* 0x000fe2000001ff00 */
[----:B------:R-:W-:Y:S01]  /*0b80*/  UIMAD UR8, UR7, UR4, UR8 ;  /* 0x00000004070872a4 */ /* 0x000fe2000f8e0208 */
        /* <DEDUP_REMOVED lines=73> */
[----:B------:R-:W-:Y:S02]  /*1020*/  UISETP.NE.AND.EX UP0, UPT, URZ, UR5, UPT, UP0 ;  /* 0x000000053f00728c */ /* 0x000fe4000bf05300 */
[----:B------:R-:W-:-:S04]  /*1030*/  UISETP.NE.AND UP1, UPT, UR13, URZ, UPT ;  /* 0x0000003f0d00728c */ /* 0x000fc8000bf25270 */
[----:B------:R-:W-:-:S05]  /*1040*/  PLOP3.LUT P2, PT, PT, PT, UP0, 0x80, 0x0 ;  /* 0x000000000000781c */ /* 0x000fca0003f4f008 */
[----:B------:R-:W-:Y:S02]  /*1050*/  @UP0 UMOV UR4, 0x4 ;  /* 0x0000000400040882 */ /* 0x000fe40000000000 */
[----:B------:R-:W-:-:S06]  /*1060*/  @UP0 UIMAD.WIDE UR4, UR6, UR4, UR14 ;  /* 0x00000004060402a5 */ /* 0x000fcc000f8e020e */
[----:B-1----:R-:W-:Y:S02]  /*1070*/  IMAD.U32 R2, RZ, RZ, UR4 ;  /* 0x00000004ff027e24 */ /* 0x002fe4000f8e00ff */
[----:B------:R-:W-:Y:S01]  /*1080*/  IMAD.U32 R3, RZ, RZ, UR5 ;  /* 0x00000005ff037e24 */ /* 0x000fe2000f8e00ff */
[----:B------:R-:W-:Y:S01]  /*1090*/  SHF.R.S32.HI R124, RZ, 0x1f, R132 ;  /* 0x0000001fff7c7819 */ /* 0x000fe20000011484 */
[----:B------:R-:W-:Y:S01]  /*10a0*/  USHF.R.S32.HI UR7, URZ, 0x1f, UR11 ;  /* 0x0000001f3f077899 */ /* 0x000fe2000801140b */
[----:B------:R-:W-:Y:S01]  /*10b0*/  PLOP3.LUT P1, PT, PT, PT, UP1, 0x80, 0x0 ;  /* 0x000000000000781c */ /* 0x000fe20003f2f018 */
[----:B------:R-:W-:Y:S01]  /*10c0*/  ULDC.64 UR4, c[0x0][0x1b8] ;  /* 0x00006e0000047ab9 */ /* 0x000fe20000000a00 */
[----:B------:R1:W3:Y:S01]  /*10d0*/  @P2 LDG.E R7, [R2.64] ;  /* 0x0000001402072981 */ /* 0x0002e2000c1e1900 */
[----:B------:R-:W-:Y:S01]  /*10e0*/  PLOP3.LUT P0, PT, PT, PT, UP1, 0x80, 0x0 ;  /* 0x000000000000781c */ /* 0x000fe20003f0f018 */
[----:B------:R-:W-:Y:S01]  /*10f0*/  UIMAD UR7, UR7, UR4, URZ ;  /* 0x00000004070772a4 */ /* 0x000fe2000f8e023f */
[----:B------:R-:W-:Y:S01]  /*1100*/  LEA.HI R13, R124, R132, RZ, 0x4 ;  /* 0x000000847c0d7211 */ /* 0x000fe200078f20ff */
[----:B------:R-:W-:Y:S01]  /*1110*/  UIMAD.WIDE.U32 UR16, UR11, UR4, URZ ;  /* 0x000000040b1072a5 */ /* 0x000fe2000f8e003f */
[----:B------:R-:W-:Y:S01]  /*1120*/  BSSY B0, `(.L_x_576) ;  /* 0x000004f000007945 */ /* 0x000fe20003800000 */
[----:B------:R-:W-:-:S02]  /*1130*/  UIMAD UR7, UR11, UR5, UR7 ;  /* 0x000000050b0772a4 */ /* 0x000fc4000f8e0207 */
[----:B------:R-:W-:Y:S02]  /*1140*/  USHF.R.S32.HI UR14, URZ, 0x1f, UR6 ;  /* 0x0000001f3f0e7899 */ /* 0x000fe40008011406 */
[----:B------:R-:W-:Y:S02]  /*1150*/  ULDC.64 UR4, c[0x0][0x1c0] ;  /* 0x0000700000047ab9 */ /* 0x000fe40000000a00 */
[----:B------:R-:W-:Y:S02]  /*1160*/  UIADD3 UR17, UR17, UR7, URZ ;  /* 0x0000000711117290 */ /* 0x000fe4000fffe03f */
[----:B------:R-:W-:Y:S02]  /*1170*/  UIMAD UR14, UR14, UR4, URZ ;  /* 0x000000040e0e72a4 */ /* 0x000fe4000f8e023f */
[----:B------:R-:W-:Y:S02]  /*1180*/  UIMAD.WIDE.U32 UR16, UR6, UR4, UR16 ;  /* 0x00000004061072a5 */ /* 0x000fe4000f8e0010 */
[----:B------:R-:W-:-:S02]  /*1190*/  UIMAD UR5, UR6, UR5, UR14 ;  /* 0x00000005060572a4 */ /* 0x000fc4000f8e020e */
[----:B------:R-:W-:Y:S02]  /*11a0*/  ULDC UR4, c[0x0][0x2c4] ;  /* 0x0000b10000047ab9 */ /* 0x000fe40000000800 */
[----:B------:R-:W-:Y:S02]  /*11b0*/  UIADD3 UR5, UR17, UR5, URZ ;  /* 0x0000000511057290 */ /* 0x000fe4000fffe03f */
[----:B------:R-:W-:Y:S01]  /*11c0*/  ULDC UR7, c[0x0][0x168] ;  /* 0x00005a0000077ab9 */ /* 0x000fe20000000800 */
[----:B-1----:R-:W-:Y:S01]  /*11d0*/  LEA.HI R2, R124, R132, RZ, 0x3 ;  /* 0x000000847c027211 */ /* 0x002fe200078f18ff */
[----:B------:R-:W-:Y:S01]  /*11e0*/  IMAD.U32 R3, RZ, RZ, UR17 ;  /* 0x00000011ff037e24 */ /* 0x000fe2000f8e00ff */
[----:B------:R-:W-:Y:S01]  /*11f0*/  UIMAD UR7, UR4, UR7, URZ ;  /* 0x00000007040772a4 */ /* 0x000fe2000f8e023f */
[----:B------:R-:W-:Y:S01]  /*1200*/  IMAD.U32 R3, RZ, RZ, UR5 ;  /* 0x00000005ff037e24 */ /* 0x000fe2000f8e00ff */
[----:B------:R-:W-:Y:S02]  /*1210*/  LOP3.LUT R0, R2, 0xfffffff8, RZ, 0xc0, !PT ;  /* 0xfffffff802007812 */ /* 0x000fe400078ec0ff */
[----:B------:R-:W-:Y:S01]  /*1220*/  SHF.R.S32.HI R15, RZ, 0x3, R2 ;  /* 0x00000003ff0f7819 */ /* 0x000fe20000011402 */
[----:B------:R-:W-:-:S02]  /*1230*/  IMAD.U32 R2, RZ, RZ, UR16 ;  /* 0x00000010ff027e24 */ /* 0x000fc4000f8e00ff */
[----:B------:R-:W-:Y:S01]  /*1240*/  IMAD.IADD R36, R132, 0x1, -R0 ;  /* 0x0000000184247824 */ /* 0x000fe200078e0a00 */
[----:B------:R-:W-:-:S03]  /*1250*/  IADD3 R9, R15, UR26, RZ ;  /* 0x0000001a0f097c10 */ /* 0x000fc6000fffe0ff */
[C---:B------:R-:W-:Y:S01]  /*1260*/  IMAD R129, R36.reuse, 0x10, R15 ;  /* 0x0000001024817824 */ /* 0x040fe200078e020f */
[----:B------:R-:W-:Y:S01]  /*1270*/  ISETP.GE.AND P4, PT, R9, UR7, PT ;  /* 0x0000000709007c0c */ /* 0x000fe2000bf86270 */
[----:B------:R-:W-:-:S03]  /*1280*/  IMAD.SHL.U32 R127, R36, 0x8, RZ ;  /* 0x00000008247f7824 */ /* 0x000fc600078e00ff */
[----:B------:R-:W-:Y:S01]  /*1290*/  IADD3 R5, R129, UR26, RZ ;  /* 0x0000001a81057c10 */ /* 0x000fe2000fffe0ff */
[----:B------:R1:W-:Y:S01]  /*12a0*/  STL [R1+0x14], R129 ;  /* 0x0000148101007387 */ /* 0x0003e20000100800 */
[C---:B------:R-:W-:Y:S02]  /*12b0*/  IADD3 R23, R127.reuse, 0x40, RZ ;  /* 0x000000407f177810 */ /* 0x040fe40007ffe0ff */
[----:B------:R-:W-:Y:S01]  /*12c0*/  ISETP.GE.AND P3, PT, R127, c[0x0][0x198], PT ;  /* 0x000066007f007a0c */ /* 0x000fe20003f66270 */
[----:B------:R-:W-:Y:S01]  /*12d0*/  @P1 IMAD.HI.U32 R0, R5, c[0x0][0x2c8], RZ ;  /* 0x0000b20005001a27 */ /* 0x000fe200078e00ff */
[----:B------:R1:W-:Y:S03]  /*12e0*/  STL [R1+0xc], R127 ;  /* 0x00000c7f01007387 */ /* 0x0003e60000100800 */
[----:B------:R-:W-:Y:S01]  /*12f0*/  IMAD.MOV.U32 R4, RZ, RZ, R5 ;  /* 0x000000ffff047224 */ /* 0x000fe200078e0005 */
[----:B------:R-:W-:-:S04]  /*1300*/  @P0 SHF.R.U32.HI R4, RZ, c[0x0][0x2cc], R0 ;  /* 0x0000b300ff040a19 */ /* 0x000fc80000011600 */
[--C-:B------:R-:W-:Y:S01]  /*1310*/  SHF.R.S32.HI R6, RZ, 0x1f, R4.reuse ;  /* 0x0000001fff067819 */ /* 0x100fe20000011404 */
[----:B------:R-:W-:Y:S02]  /*1320*/  IMAD.MOV R0, RZ, RZ, -R4 ;  /* 0x000000ffff007224 */ /* 0x000fe400078e0a04 */
        /* <DEDUP_REMOVED lines=16> */
[----:B------:R-:W-:Y:S01]  /*1430*/  ISETP.GE.AND P0, PT, R23, c[0x0][0x198], PT ;  /* 0x0000660017007a0c */ /* 0x000fe20003f06270 */
[----:B------:R1:W4:Y:S01]  /*1440*/  SHFL.IDX PT, R4, R12, RZ, 0x181f ;  /* 0x00181fff0c047589 */ /* 0x00032200000e0000 */
        /* <DEDUP_REMOVED lines=13> */
[----:B---3--:R1:W3:Y:S01]  /*1520*/  @P2 R2UR UR14, R7 ;  /* 0x00000000070e23c2 */ /* 0x0082e200000e0000 */
[----:B------:R-:W-:Y:S01]  /*1530*/  R2P PR, R18, 0x6 ;  /* 0x0000000612007804 */ /* 0x000fe20000000000 */
[----:B---3--:R-:W-:-:S04]  /*1540*/  @!UP0 UMOV UR14, UR6 ;  /* 0x00000006000e8c82 */ /* 0x008fc80008000000 */
[----:B------:R-:W-:Y:S02]  /*1550*/  SEL R3, R2, 0xfffffff0, !P1 ;  /* 0xfffffff002037807 */ /* 0x000fe40004800000 */
[----:B------:R-:W-:Y:S01]  /*1560*/  SEL R2, R6, 0xffffffe0, !P2 ;  /* 0xffffffe006027807 */ /* 0x000fe20005000000 */
[----:B------:R-:W-:Y:S05]  /*1570*/  @P4 BRA `(.L_x_577) ;  /* 0x0000009000004947 */ /* 0x000fea0003800000 */
[----:B--2-4-:R-:W-:Y:S01]  /*1580*/  SHF.R.S32.HI R0, RZ, 0x1f, R23 ;  /* 0x0000001fff007819 */ /* 0x014fe20000011417 */
        /* <DEDUP_REMOVED lines=8> */
.L_x_577:
[----:B--2-4-:R-:W-:Y:S05]  /*1610*/  BSYNC B0 ;  /* 0x0000000000007941 */ /* 0x014fea0003800000 */
.L_x_576:
        /* <DEDUP_REMOVED lines=15> */
.L_x_579:
[----:B------:R-:W-:Y:S05]  /*1710*/  BSYNC B0 ;  /* 0x0000000000007941 */ /* 0x000fea0003800000 */
.L_x_578:
        /* <DEDUP_REMOVED lines=15> */
.L_x_581:
[----:B------:R-:W-:Y:S05]  /*1810*/  BSYNC B0 ;  /* 0x0000000000007941 */ /* 0x000fea0003800000 */
.L_x_580:
        /* <DEDUP_REMOVED lines=15> */
.L_x_583:
[----:B------:R-:W-:Y:S05]  /*1910*/  BSYNC B0 ;  /* 0x0000000000007941 */ /* 0x000fea0003800000 */
.L_x_582:
        /* <DEDUP_REMOVED lines=15> */
.L_x_585:
[----:B------:R-:W-:Y:S05]  /*1a10*/  BSYNC B0 ;  /* 0x0000000000007941 */ /* 0x000fea0003800000 */
.L_x_584:
        /* <DEDUP_REMOVED lines=15> */
.L_x_587:
[----:B------:R-:W-:Y:S05]  /*1b10*/  BSYNC B0 ;  /* 0x0000000000007941 */ /* 0x000fea0003800000 */
.L_x_586:
        /* <DEDUP_REMOVED lines=15> */
.L_x_589:
[----:B------:R-:W-:Y:S05]  /*1c10*/  BSYNC B0 ;  /* 0x0000000000007941 */ /* 0x000fea0003800000 */
.L_x_588:
[----:B--2---:R-:W-:Y:S01]  /*1c20*/  IMAD.MOV.U32 R0, RZ, RZ, c[0x0][0x2b8] ;  /* 0x0000ae00ff007624 */ /* 0x004fe200078e00ff */
[----:B------:R-:W-:Y:S01]  /*1c30*/  UMOV UR30, 0x30 ;  /* 0x00000030001e7882 */ /* 0x000fe20000000000 */
[----:B------:R-:W-:Y:S01]  /*1c40*/  SHFL.IDX PT, R4, R12, 0x7, 0x181f ;  /* 0x00f81f000c047f89 */ /* 0x000fe200000e0000 */
[----:B------:R-:W-:Y:S01]  /*1c50*/  UIMAD UR17, UR24, UR30, -0x30 ;  /* 0xffffffd0181174a4 */ /* 0x000fe2000f8e021e */
[----:B------:R-:W-:Y:S01]  /*1c60*/  IADD3 R6, R9, 0x70, RZ ;  /* 0x0000007009067810 */ /* 0x000fe20007ffe0ff */
[----:B------:R-:W-:Y:S01]  /*1c70*/  IMAD.SHL.U32 R252, R10, 0x2, RZ ;  /* 0x000000020afc7824 */ /* 0x000fe200078e00ff */
[----:B------:R-:W-:Y:S01]  /*1c80*/  ISETP.NE.AND P4, PT, R0, 0x1, PT ;  /* 0x000000010000780c */ /* 0x000fe20003f85270 */
[----:B----4-:R-:W2:Y:S01]  /*1c90*/  SHFL.IDX PT, R5, R11, 0x7, 0x181f ;  /* 0x00f81f000b057f89 */ /* 0x010ea200000e0000 */
[----:B------:R-:W-:Y:S01]  /*1ca0*/  ISETP.GE.AND P2, PT, R6, UR7, PT ;  /* 0x0000000706007c0c */ /* 0x000fe2000bf46270 */
[----:B------:R-:W-:Y:S01]  /*1cb0*/  USHF.R.S32.HI UR6, URZ, 0x1f, UR14 ;  /* 0x0000001f3f067899 */ /* 0x000fe2000801140e */
[----:B------:R-:W-:Y:S01]  /*1cc0*/  IADD3 R0, R129, UR17, RZ ;  /* 0x0000001181007c10 */ /* 0x000fe2000fffe0ff */
[----:B------:R-:W-:Y:S01]  /*1cd0*/  ULDC.64 UR4, c[0x0][0x2b0] ;  /* 0x0000ac0000047ab9 */ /* 0x000fe20000000a00 */
[----:B------:R-:W-:Y:S01]  /*1ce0*/  SHF.R.S32.HI R7, RZ, 0x1f, R23 ;  /* 0x0000001fff077819 */ /* 0x000fe20000011417 */
[----:B------:R-:W-:Y:S01]  /*1cf0*/  UIMAD UR6, UR6, UR4, URZ ;  /* 0x00000004060672a4 */ /* 0x000fe2000f8e023f */
[C---:B------:R-:W-:Y:S01]  /*1d00*/  IADD3 R8, R0.reuse, UR10, RZ ;  /* 0x0000000a00087c10 */ /* 0x040fe2000fffe0ff */
[----:B------:R-:W-:Y:S01]  /*1d10*/  UIMAD.WIDE.U32 UR18, UR14, UR4, URZ ;  /* 0x000000040e1272a5 */ /* 0x000fe2000f8e003f */
[----:B------:R-:W-:Y:S01]  /*1d20*/  ISETP.GE.AND P5, PT, R0, UR9, PT ;  /* 0x0000000900007c0c */ /* 0x000fe2000bfa6270 */
[----:B------:R-:W-:Y:S01]  /*1d30*/  UIMAD UR5, UR14, UR5, UR6 ;  /* 0x000000050e0572a4 */ /* 0x000fe2000f8e0206 */
[----:B------:R-:W-:-:S02]  /*1d40*/  IMAD.MOV.U32 R242, RZ, RZ, RZ ;  /* 0x000000fffff27224 */ /* 0x000fc400078e00ff */
[----:B------:R-:W-:Y:S01]  /*1d50*/  @P4 IMAD.HI.U32 R6, R8, c[0x0][0x2bc], RZ ;  /* 0x0000af0008064a27 */ /* 0x000fe200078e00ff */
[----:B------:R-:W-:Y:S01]  /*1d60*/  ISETP.GT.OR P5, PT, R129, 0x2f, P5 ;  /* 0x0000002f8100780c */ /* 0x000fe20002fa4670 */
[----:B------:R-:W-:Y:S02]  /*1d70*/  UIADD3 UR7, UR19, UR5, URZ ;  /* 0x0000000513077290 */ /* 0x000fe4000fffe03f */
[----:B------:R-:W-:Y:S01]  /*1d80*/  IMAD.MOV.U32 R0, RZ, RZ, R8 ;  /* 0x000000ffff007224 */ /* 0x000fe200078e0008 */
[----:B------:R-:W-:Y:S01]  /*1d90*/  @P4 SHF.R.U32.HI R0, RZ, c[0x0][0x2c0], R6 ;  /* 0x0000b000ff004a19 */ /* 0x000fe20000011606 */
[----:B------:R-:W-:Y:S01]  /*1da0*/  USHF.R.S32.HI UR16, URZ, 0x1f, UR11 ;  /* 0x0000001f3f107899 */ /* 0x000fe2000801140b */
[----:B------:R-:W-:Y:S01]  /*1db0*/  LEA.HI R6, R7, R23, RZ, 0x3 ;  /* 0x0000001707067211 */ /* 0x000fe200078f18ff */
[----:B------:R-:W-:-:S03]  /*1dc0*/  ULDC.64 UR4, c[0x0][0x1e8] ;  /* 0x00007a0000047ab9 */ /* 0x000fc60000000a00 */
[----:B------:R-:W-:Y:S01]  /*1dd0*/  LOP3.LUT R126, R6, 0xfffffff8, RZ, 0xc0, !PT ;  /* 0xfffffff8067e7812 */ /* 0x000fe200078ec0ff */
[--C-:B-123--:R-:W-:Y:S02]  /*1de0*/  @!P2 IMAD.WIDE R10, R127, 0x2, R4.reuse ;  /* 0x000000027f0aa825 */ /* 0x10efe400078e0204 */
[----:B------:R-:W-:Y:S02]  /*1df0*/  @!P5 IADD3 R7, P1, R0, UR18, RZ ;  /* 0x000000120007dc10 */ /* 0x000fe4000ff3e0ff */
[----:B------:R-:W-:Y:S01]  /*1e00*/  @!P2 IMAD.WIDE R4, R126, 0x2, R4 ;  /* 0x000000027e04a825 */ /* 0x000fe200078e0204 */
[----:B------:R-:W-:Y:S01]  /*1e10*/  @!PT LDS RZ, [RZ] ;  /* 0x00000000fffff984 */ /* 0x000fe20000000800 */
[----:B------:R1:W-:Y:S01]  /*1e20*/  @!P2 LDGSTS.E.BYPASS.LTC128B.128 [R252+0x9900], [R10.64], !P3 ;  /* 0x099000000afcafae */ /* 0x0003e2000d901d54 */
[----:B------:R-:W-:Y:S02]  /*1e30*/  @!P5 LEA.HI.X.SX32 R9, R0, UR7, 0x1, P1 ;  /* 0x000000070009dc11 */ /* 0x000fe400088f0eff */
[C---:B------:R-:W-:Y:S01]  /*1e40*/  @!P5 LEA R6, P1, R7.reuse, c[0x0][0x2a0], 0x2 ;  /* 0x0000a8000706da11 */ /* 0x040fe200078210ff */
[----:B------:R2:W-:Y:S03]  /*1e50*/  @!P2 LDGSTS.E.BYPASS.LTC128B.128 [R252+0xd900], [R4.64], !P0 ;  /* 0x0d90000004fcafae */ /* 0x0005e6000c101d54 */
[----:B------:R-:W-:Y:S01]  /*1e60*/  @!P5 LEA.HI.X R7, R7, c[0x0][0x2a4], R9, 0x2, P1 ;  /* 0x0000a9000707da11 */ /* 0x000fe200008f1409 */
[----:B------:R-:W0:Y:S04]  /*1e70*/  LDGDEPBAR ;  /* 0x00000000000079af */ /* 0x000e280000000000 */
[----:B------:R-:W-:Y:S01]  /*1e80*/  BAR.SYNC.DEFER_BLOCKING 0x0 ;  /* 0x0000000000007b1d */ /* 0x000fe20000010000 */
[----:B------:R-:W-:-:S04]  /*1e90*/  UIMAD UR6, UR16, UR4, URZ ;  /* 0x00000004100672a4 */ /* 0x000fc8000f8e023f */
[----:B------:R-:W-:Y:S01]  /*1ea0*/  UIMAD UR6, UR11, UR5, UR6 ;  /* 0x000000050b0672a4 */ /* 0x000fe2000f8e0206 */
[----:B------:R-:W-:Y:S01]  /*1eb0*/  ISETP.GE.AND P6, PT, R127, c[0x0][0x1d4], PT ;  /* 0x000075007f007a0c */ /* 0x000fe20003fc6270 */
[----:B------:R-:W-:Y:S01]  /*1ec0*/  UIMAD.WIDE.U32 UR14, UR11, UR4, URZ ;  /* 0x000000040b0e72a5 */ /* 0x000fe2000f8e003f */
[----:B------:R-:W-:Y:S01]  /*1ed0*/  SHF.R.S32.HI R12, RZ, 0x4, R13 ;  /* 0x00000004ff0c7819 */ /* 0x000fe2000001140d */
[----:B------:R-:W-:Y:S01]  /*1ee0*/  UIMAD UR30, UR24, -0x30, UR30 ;  /* 0xffffffd0181e78a4 */ /* 0x000fe2000f8e021e */
[----:B------:R-:W-:Y:S01]  /*1ef0*/  LEA.HI R123, R124, R132, RZ, 0x5 ;  /* 0x000000847c7b7211 */ /* 0x000fe200078f28ff */
[----:B------:R-:W-:Y:S01]  /*1f00*/  UIADD3 UR6, UR15, UR6, URZ ;  /* 0x000000060f067290 */ /* 0x000fe2000fffe03f */
[----:B------:R-:W-:Y:S01]  /*1f10*/  SHF.R.S32.HI R128, RZ, 0x1f, R127 ;  /* 0x0000001fff807819 */ /* 0x000fe2000001147f */
[----:B------:R-:W-:Y:S01]  /*1f20*/  UIADD3 UR27, UR30, UR9, URZ ;  /* 0x000000091e1b7290 */ /* 0x000fe2000fffe03f */
[----:B------:R-:W-:Y:S01]  /*1f30*/  STL [R1+0x34], R126 ;  /* 0x0000347e01007387 */ /* 0x000fe20000100800 */
[----:B------:R-:W-:-:S04]  /*1f40*/  ULDC.64 UR4, c[0x0][0x210] ;  /* 0x0000840000047ab9 */ /* 0x000fc80000000a00 */
[----:B------:R-:W-:-:S04]  /*1f50*/  IADD3 R37, -R15, UR27, RZ ;  /* 0x0000001b0f257c10 */ /* 0x000fc8000fffe1ff */
[C---:B------:R-:W-:Y:S01]  /*1f60*/  ISETP.GE.AND P2, PT, R37.reuse, 0x1, PT ;  /* 0x000000012500780c */ /* 0x040fe20003f46270 */
[----:B------:R3:W4:Y:S01]  /*1f70*/  @!P5 LDG.E R242, [R6.64] ;  /* 0x0000001406f2d981 */ /* 0x000722000c1e1900 */
[----:B------:R-:W-:Y:S01]  /*1f80*/  IMAD.MOV R0, RZ, RZ, -R0 ;  /* 0x000000ffff007224 */ /* 0x000fe200078e0a00 */
[----:B------:R-:W-:Y:S01]  /*1f90*/  ISETP.GE.AND P1, PT, R37, 0x11, PT ;  /* 0x000000112500780c */ /* 0x000fe20003f26270 */
[----:B------:R-:W-:Y:S01]  /*1fa0*/  UIMAD UR16, UR16, UR4, URZ ;  /* 0x00000004101072a4 */ /* 0x000fe2000f8e023f */
[----:B------:R-:W-:Y:S01]  /*1fb0*/  ISETP.GE.AND P5, PT, R23, c[0x0][0x1d4], PT ;  /* 0x0000750017007a0c */ /* 0x000fe20003fa6270 */
[----:B------:R-:W-:Y:S01]  /*1fc0*/  IMAD R243, R0, c[0x0][0x2b8], R8 ;  /* 0x0000ae0000f37a24 */ /* 0x000fe200078e0208 */
[----:B------:R-:W-:Y:S01]  /*1fd0*/  SHF.R.S32.HI R122, RZ, 0x5, R123 ;  /* 0x00000005ff7a7819 */ /* 0x000fe2000001147b */
[----:B------:R-:W-:Y:S01]  /*1fe0*/  UIMAD.WIDE.U32 UR22, UR11, UR4, URZ ;  /* 0x000000040b1672a5 */ /* 0x000fe2000f8e003f */
[----:B------:R-:W-:Y:S01]  /*1ff0*/  STL [R1+0x40], R128 ;  /* 0x0000408001007387 */ /* 0x000fe20000100800 */
[----:B--2---:R-:W-:Y:S01]  /*2000*/  IMAD.WIDE.U32 R4, R243, c[0x0][0x1e0], RZ ;  /* 0x00007800f3047a25 */ /* 0x004fe200078e00ff */
[----:B------:R-:W-:Y:S01]  /*2010*/  SHF.R.S32.HI R16, RZ, 0x1f, R243 ;  /* 0x0000001fff107819 */ /* 0x000fe200000114f3 */
[----:B------:R-:W-:Y:S01]  /*2020*/  UIMAD UR16, UR11, UR5, UR16 ;  /* 0x000000050b1072a4 */ /* 0x000fe2000f8e0210 */
[----:B------:R-:W-:Y:S01]  /*2030*/  SEL R125, RZ, 0x10, P5 ;  /* 0x00000010ff7d7807 */ /* 0x000fe20002800000 */
[----:B------:R-:W-:-:S02]  /*2040*/  UIADD3 UR4, UR24, -0x1, URZ ;  /* 0xffffffff18047890 */ /* 0x000fc4000fffe03f */
[----:B------:R-:W-:Y:S01]  /*2050*/  IMAD R0, R16, c[0x0][0x1e0], RZ ;  /* 0x0000780010007a24 */ /* 0x000fe200078e02ff */
[----:B------:R-:W-:Y:S02]  /*2060*/  UIADD3 UR16, UR23, UR16, URZ ;  /* 0x0000001017107290 */ /* 0x000fe4000fffe03f */
[----:B------:R-:W-:Y:S01]  /*2070*/  UISETP.GT.AND UP0, UPT, UR4, UR8, UPT ;  /* 0x000000080400728c */ /* 0x000fe2000bf04270 */
[----:B------:R-:W-:-:S04]  /*2080*/  IMAD R0, R243, c[0x0][0x1e4], R0 ;  /* 0x00007900f3007a24 */ /* 0x000fc800078e0200 */
[----:B------:R-:W-:Y:S02]  /*2090*/  IMAD.IADD R5, R5, 0x1, R0 ;  /* 0x0000000105057824 */ /* 0x000fe400078e0200 */
[----:B---3--:R-:W-:Y:S01]  /*20a0*/  IMAD R7, R243, c[0x0][0x1e0], RZ ;  /* 0x00007800f3077a24 */ /* 0x008fe200078e02ff */
[----:B----4-:R-:W-:Y:S01]  /*20b0*/  SHF.R.S32.HI R17, RZ, 0x1f, R242 ;  /* 0x0000001fff117819 */ /* 0x010fe200000114f2 */
[----:B------:R-:W-:-:S04]  /*20c0*/  IMAD.WIDE.U32 R4, R242, c[0x0][0x1f0], R4 ;  /* 0x00007c00f2047a25 */ /* 0x000fc800078e0004 */
[----:B------:R-:W-:Y:S01]  /*20d0*/  IMAD R6, R17, c[0x0][0x1f0], RZ ;  /* 0x00007c0011067a24 */ /* 0x000fe200078e02ff */
[----:B------:R-:W-:-:S03]  /*20e0*/  IADD3 R0, P0, R4, UR14, RZ ;  /* 0x0000000e04007c10 */ /* 0x000fc6000ff1e0ff */
[----:B------:R-:W-:-:S05]  /*20f0*/  IMAD R6, R242, c[0x0][0x1f4], R6 ;  /* 0x00007d00f2067a24 */ /* 0x000fca00078e0206 */
[----:B------:R-:W-:Y:S01]  /*2100*/  IADD3.X R4, R5, UR6, R6, P0, !PT ;  /* 0x0000000605047c10 */ /* 0x000fe200087fe406 */
[----:B------:R-:W-:Y:S01]  /*2110*/  IMAD.U32 R5, RZ, RZ, UR11 ;  /* 0x0000000bff057e24 */ /* 0x000fe2000f8e00ff */
[----:B------:R-:W-:Y:S01]  /*2120*/  LEA R8, P0, R0, c[0x0][0x1c8], 0x1 ;  /* 0x0000720000087a11 */ /* 0x000fe200078008ff */
[----:B------:R-:W-:-:S03]  /*2130*/  IMAD R6, R242, c[0x0][0x1f0], R7 ;  /* 0x00007c00f2067a24 */ /* 0x000fc600078e0207 */
[----:B------:R-:W-:Y:S01]  /*2140*/  LEA.HI.X R0, R0, c[0x0][0x1cc], R4, 0x1, P0 ;  /* 0x0000730000007a11 */ /* 0x000fe200000f0c04 */
[----:B------:R-:W-:Y:S01]  /*2150*/  IMAD R6, R5, c[0x0][0x1e8], R6 ;  /* 0x00007a0005067a24 */ /* 0x000fe200078e0206 */
[----:B------:R-:W-:Y:S01]  /*2160*/  SHFL.IDX PT, R4, R8, RZ, 0x181f ;  /* 0x00181fff08047589 */ /* 0x000fe200000e0000 */
[----:B------:R-:W-:-:S03]  /*2170*/  ISETP.GT.AND P0, PT, R37, 0x20, PT ;  /* 0x000000202500780c */ /* 0x000fc60003f04270 */
[----:B------:R-:W1:Y:S01]  /*2180*/  SHFL.IDX PT, R5, R0, RZ, 0x181f ;  /* 0x00181fff00057589 */ /* 0x000e6200000e0000 */
[----:B------:R-:W-:-:S03]  /*2190*/  LEA R6, R6, c[0x0][0x1c8], 0x1 ;  /* 0x0000720006067a11 */ /* 0x000fc600078e08ff */
[----:B------:R-:W-:Y:S04]  /*21a0*/  SHFL.IDX PT, R8, R8, 0x1, 0x181f ;  /* 0x00381f0008087f89 */ /* 0x000fe800000e0000 */
[----:B------:R-:W2:Y:S04]  /*21b0*/  SHFL.IDX PT, R9, R0, 0x1, 0x181f ;  /* 0x00381f0000097f89 */ /* 0x000ea800000e0000 */
[----:B------:R-:W-:Y:S04]  /*21c0*/  SHFL.IDX PT, R6, R6, 0x2, 0x181f ;  /* 0x00581f0006067f89 */ /* 0x000fe800000e0000 */
[----:B------:R3:W4:Y:S01]  /*21d0*/  SHFL.IDX PT, R7, R0, 0x2, 0x181f ;  /* 0x00581f0000077f89 */ /* 0x00072200000e0000 */
[----:B-1----:R-:W-:-:S05]  /*21e0*/  @P2 IMAD.WIDE R10, R127, 0x2, R4 ;  /* 0x000000027f0a2825 */ /* 0x002fca00078e0204 */
[----:B------:R1:W-:Y:S01]  /*21f0*/  @P2 LDGSTS.E.BYPASS.LTC128B.128 [R252+0x3100], [R10.64], !P6 ;  /* 0x031000000afc2fae */ /* 0x0003e2000f101d54 */
[----:B---3--:R-:W-:-:S04]  /*2200*/  LEA.HI R0, R13, R12, RZ, 0x1 ;  /* 0x0000000c0d007211 */ /* 0x008fc800078f08ff */
[----:B------:R-:W-:-:S05]  /*2210*/  LOP3.LUT R0, R0, 0xfffffffe, RZ, 0xc0, !PT ;  /* 0xfffffffe00007812 */ /* 0x000fca00078ec0ff */
[----:B------:R-:W-:Y:S02]  /*2220*/  IMAD.IADD R14, R12, 0x1, -R0 ;  /* 0x000000010c0e7824 */ /* 0x000fe400078e0a00 */
[----:B--2---:R-:W-:-:S04]  /*2230*/  @P1 IMAD.WIDE R12, R127, 0x2, R8 ;  /* 0x000000027f0c1825 */ /* 0x004fc800078e0208 */
[----:B------:R-:W-:-:S04]  /*2240*/  @P1 IMAD.WIDE R8, R126, 0x2, R8 ;  /* 0x000000027e081825 */ /* 0x000fc800078e0208 */
[----:B-1----:R-:W-:-:S04]  /*2250*/  @P2 IMAD.WIDE R10, R126, 0x2, R4 ;  /* 0x000000027e0a2825 */ /* 0x002fc800078e0204 */
[--C-:B----4-:R-:W-:Y:S01]  /*2260*/  @P0 IMAD.WIDE R4, R127, 0x2, R6.reuse ;  /* 0x000000027f040825 */ /* 0x110fe200078e0206 */
[----:B------:R1:W-:Y:S01]  /*2270*/  @P2 LDGSTS.E.BYPASS.LTC128B.128 [R252+0x4900], [R10.64], !P5 ;  /* 0x049000000afc2fae */ /* 0x0003e2000e901d54 */
[----:B------:R-:W-:Y:S02]  /*2280*/  ISETP.GE.AND P2, PT, R23, c[0x0][0x1d4], PT ;  /* 0x0000750017007a0c */ /* 0x000fe40003f46270 */
[----:B------:R-:W-:Y:S01]  /*2290*/  @P0 IMAD.WIDE R6, R126, 0x2, R6 ;  /* 0x000000027e060825 */ /* 0x000fe200078e0206 */
[----:B------:R2:W-:Y:S03]  /*22a0*/  @P1 LDGSTS.E.BYPASS.LTC128B.128 [R252+0x3900], [R12.64], !P6 ;  /* 0x039000000cfc1fae */ /* 0x0005e6000f101d54 */
[C---:B------:R-:W-:Y:S01]  /*22b0*/  IMAD.SHL.U32 R0, R36.reuse, 0x40, RZ ;  /* 0x0000004024007824 */ /* 0x040fe200078e00ff */
[----:B------:R1:W-:Y:S01]  /*22c0*/  @P1 LDGSTS.E.BYPASS.LTC128B.128 [R252+0x5100], [R8.64], !P5 ;  /* 0x0510000008fc1fae */ /* 0x0003e2000e901d54 */
[----:B------:R-:W-:-:S03]  /*22d0*/  LOP3.LUT P1, RZ, R36, 0x2, RZ, 0xc0, !PT ;  /* 0x0000000224ff7812 */ /* 0x000fc6000782c0ff */
[----:B------:R3:W-:Y:S01]  /*22e0*/  @P0 LDGSTS.E.BYPASS.LTC128B.128 [R252+0x4100], [R4.64], !P6 ;  /* 0x0410000004fc0fae */ /* 0x0007e2000f101d54 */
[----:B------:R-:W-:-:S03]  /*22f0*/  LOP3.LUT R0, R0, 0x1c0, RZ, 0xc0, !PT ;  /* 0x000001c000007812 */ /* 0x000fc600078ec0ff */
[----:B------:R4:W-:Y:S04]  /*2300*/  @P0 LDGSTS.E.BYPASS.LTC128B.128 [R252+0x5900], [R6.64], !P5 ;  /* 0x0590000006fc0fae */ /* 0x0009e8000e901d54 */
[----:B------:R-:W0:Y:S01]  /*2310*/  LDGDEPBAR ;  /* 0x00000000000079af */ /* 0x000e220000000000 */
[----:B---3--:R-:W-:Y:S02]  /*2320*/  IMAD.SHL.U32 R4, R18, 0x40, RZ ;  /* 0x0000004012047824 */ /* 0x008fe400078e00ff */
[----:B------:R-:W-:Y:S02]  /*2330*/  IMAD.SHL.U32 R5, R19, 0x40, RZ ;  /* 0x0000004013057824 */ /* 0x000fe400078e00ff */
[----:B----4-:R-:W-:Y:S01]  /*2340*/  IMAD.SHL.U32 R7, R15, 0x8, RZ ;  /* 0x000000080f077824 */ /* 0x010fe200078e00ff */
[----:B------:R-:W-:-:S04]  /*2350*/  DEPBAR.LE SB0, 0x1 ;  /* 0x000080400000791a */ /* 0x000fc80000000000 */
[----:B------:R-:W-:-:S04]  /*2360*/  DEPBAR.LE SB0, 0x0 ;  /* 0x000080000000791a */ /* 0x000fc80000000000 */
[----:B------:R-:W-:Y:S01]  /*2370*/  IMAD.SHL.U32 R6, R14, 0x8, RZ ;  /* 0x000000080e067824 */ /* 0x000fe200078e00ff */
[----:B------:R-:W-:Y:S02]  /*2380*/  LOP3.LUT R4, R4, 0x1c0, RZ, 0xc0, !PT ;  /* 0x000001c004047812 */ /* 0x000fe400078ec0ff */
[----:B------:R-:W-:Y:S02]  /*2390*/  LOP3.LUT R121, R5, 0xfffffe00, RZ, 0xc0, !PT ;  /* 0xfffffe0005797812 */ /* 0x000fe400078ec0ff */
[----:B------:R-:W-:Y:S02]  /*23a0*/  LOP3.LUT R7, R0, 0x8, R7, 0xf8, !PT ;  /* 0x0000000800077812 */ /* 0x000fe400078ef807 */
[----:B------:R-:W-:Y:S02]  /*23b0*/  LOP3.LUT R5, R4, 0x8, R6, 0xf8, !PT ;  /* 0x0000000804057812 */ /* 0x000fe400078ef806 */
[----:B------:R-:W-:Y:S02]  /*23c0*/  SHF.R.U32.HI R0, RZ, 0x3, R0 ;  /* 0x00000003ff007819 */ /* 0x000fe40000011600 */
[----:B------:R-:W-:-:S02]  /*23d0*/  SHF.R.U32.HI R4, RZ, 0x3, R4 ;  /* 0x00000003ff047819 */ /* 0x000fc40000011604 */
[----:B------:R-:W-:Y:S02]  /*23e0*/  LOP3.LUT R0, R7, R0, RZ, 0x3c, !PT ;  /* 0x0000000007007212 */ /* 0x000fe400078e3cff */
[----:B------:R-:W-:Y:S01]  /*23f0*/  LOP3.LUT R120, R5, R4, RZ, 0x3c, !PT ;  /* 0x0000000405787212 */ /* 0x000fe200078e3cff */
[----:B------:R-:W-:Y:S02]  /*2400*/  IMAD R4, R122, 0x400, R121 ;  /* 0x000004007a047824 */ /* 0x000fe400078e0279 */
[----:B------:R-:W-:Y:S02]  /*2410*/  IMAD R0, R14, 0x200, R0 ;  /* 0x000002000e007824 */ /* 0x000fe400078e0200 */
[----:B------:R-:W-:Y:S02]  /*2420*/  IMAD.IADD R4, R120, 0x1, R4 ;  /* 0x0000000178047824 */ /* 0x000fe400078e0204 */
[----:B------:R-:W-:Y:S01]  /*2430*/  IMAD.SHL.U32 R224, R0, 0x2, RZ ;  /* 0x0000000200e07824 */ /* 0x000fe200078e00ff */
[----:B------:R-:W-:Y:S01]  /*2440*/  BAR.SYNC.DEFER_BLOCKING 0x0 ;  /* 0x0000000000007b1d */ /* 0x000fe20000010000 */
[----:B------:R-:W-:-:S02]  /*2450*/  IMAD.SHL.U32 R231, R4, 0x2, RZ ;  /* 0x0000000204e77824 */ /* 0x000fc400078e00ff */
[----:B------:R-:W-:Y:S01]  /*2460*/  IMAD R0, R16, c[0x0][0x208], RZ ;  /* 0x0000820010007a24 */ /* 0x000fe200078e02ff */
[----:B------:R-:W-:Y:S01]  /*2470*/  IADD3 R235, R224, 0x3120, RZ ;  /* 0x00003120e0eb7810 */ /* 0x000fe20007ffe0ff */
[--C-:B------:R-:W-:Y:S02]  /*2480*/  IMAD R233, R3, 0x2, R231.reuse ;  /* 0x0000000203e97824 */ /* 0x100fe400078e02e7 */
[----:B------:R-:W-:Y:S02]  /*2490*/  IMAD R0, R243, c[0x0][0x20c], R0 ;  /* 0x00008300f3007a24 */ /* 0x000fe400078e0200 */
[C---:B------:R-:W-:Y:S02]  /*24a0*/  IMAD R232, R2.reuse, 0x2, R231 ;  /* 0x0000000202e87824 */ /* 0x040fe400078e02e7 */
[----:B------:R-:W-:Y:S02]  /*24b0*/  IMAD R234, R2, 0x2, R233 ;  /* 0x0000000202ea7824 */ /* 0x000fe400078e02e9 */
[----:B------:R-:W-:Y:S01]  /*24c0*/  IMAD R236, R3, 0x2, R232 ;  /* 0x0000000203ec7824 */ /* 0x000fe200078e02e8 */
[----:B------:R-:W-:Y:S04]  /*24d0*/  LDSM.16.M88.4 R4, [R224+0x3100] ;  /* 0x00310000e004783b */ /* 0x000fe80000000200 */
[----:B--2---:R-:W2:Y:S04]  /*24e0*/  LDSM.16.M88.4 R12, [R231+0x6100] ;  /* 0x00610000e70c783b */ /* 0x004ea80000000200 */
[----:B-1----:R-:W1:Y:S04]  /*24f0*/  LDSM.16.M88.4 R8, [R231+0x8100] ;  /* 0x00810000e708783b */ /* 0x002e680000000200 */
[----:B------:R-:W3:Y:S04]  /*2500*/  LDSM.16.M88.4 R24, [R224+0x3900] ;  /* 0x00390000e018783b */ /* 0x000ee80000000200 */
[----:B------:R-:W4:Y:S01]  /*2510*/  LDSM.16.M88.4 R32, [R224+0x4100] ;  /* 0x00410000e020783b */ /* 0x000f220000000200 */
[-C--:B--2---:R-:W-:Y:S08]  /*2520*/  HMMA.16816.F32.BF16 R112, R12, R4.reuse, RZ ;  /* 0x000000040c70723c */ /* 0x084ff000000418ff */
[C---:B-1----:R-:W-:Y:S07]  /*2530*/  HMMA.16816.F32.BF16 R68, R8.reuse, R4, RZ ;  /* 0x000000040844723c */ /* 0x042fee00000418ff */
[----:B------:R-:W-:Y:S01]  /*2540*/  IMAD.WIDE.U32 R4, R243, c[0x0][0x208], RZ ;  /* 0x00008200f3047a25 */ /* 0x000fe200078e00ff */
[----:B------:R-:W-:Y:S03]  /*2550*/  HMMA.16816.F32.BF16 R72, R8, R6, RZ ;  /* 0x000000060848723c */ /* 0x000fe600000418ff */
[----:B------:R-:W-:-:S02]  /*2560*/  IMAD.IADD R5, R5, 0x1, R0 ;  /* 0x0000000105057824 */ /* 0x000fc400078e0200 */
[----:B------:R-:W-:Y:S02]  /*2570*/  IMAD R0, R17, c[0x0][0x218], RZ ;  /* 0x0000860011007a24 */ /* 0x000fe400078e02ff */
[C---:B------:R-:W-:Y:S01]  /*2580*/  IMAD.WIDE.U32 R4, R242.reuse, c[0x0][0x218], R4 ;  /* 0x00008600f2047a25 */ /* 0x040fe200078e0004 */
[C---:B------:R-:W-:Y:S01]  /*2590*/  HMMA.16816.F32.BF16 R116, R12.reuse, R6, RZ ;  /* 0x000000060c74723c */ /* 0x040fe200000418ff */
[----:B------:R-:W-:Y:S06]  /*25a0*/  LDSM.16.M88.4 R16, [R233+0x8100] ;  /* 0x00810000e910783b */ /* 0x000fec0000000200 */
[----:B------:R-:W-:Y:S01]  /*25b0*/  IMAD R6, R242, c[0x0][0x21c], R0 ;  /* 0x00008700f2067a24 */ /* 0x000fe200078e0200 */
[----:B------:R-:W-:Y:S01]  /*25c0*/  IADD3 R0, P0, R4, UR22, RZ ;  /* 0x0000001604007c10 */ /* 0x000fe2000ff1e0ff */
[----:B---3--:R-:W-:Y:S01]  /*25d0*/  HMMA.16816.F32.BF16 R92, R12, R24, RZ ;  /* 0x000000180c5c723c */ /* 0x008fe200000418ff */
[----:B------:R-:W-:-:S02]  /*25e0*/  IADD3 R7, R224, 0x3100, RZ ;  /* 0x00003100e0077810 */ /* 0x000fc40007ffe0ff */
[----:B------:R-:W-:Y:S02]  /*25f0*/  IADD3.X R5, R5, UR16, R6, P0, !PT ;  /* 0x0000001005057c10 */ /* 0x000fe400087fe406 */
[C---:B------:R-:W-:Y:S02]  /*2600*/  LEA R4, P0, R0.reuse, c[0x0][0x1f8], 0x1 ;  /* 0x00007e0000047a11 */ /* 0x040fe400078008ff */
[----:B------:R-:W-:Y:S01]  /*2610*/  @P1 IADD3 R235, R7, -0x20, RZ ;  /* 0xffffffe007eb1810 */ /* 0x000fe20007ffe0ff */
[C---:B------:R-:W-:Y:S01]  /*2620*/  HMMA.16816.F32.BF16 R60, R8.reuse, R24, RZ ;  /* 0x00000018083c723c */ /* 0x040fe200000418ff */
[----:B------:R-:W-:Y:S01]  /*2630*/  LEA.HI.X R0, R0, c[0x0][0x1fc], R5, 0x1, P0 ;  /* 0x00007f0000007a11 */ /* 0x000fe200000f0c05 */
[----:B------:R-:W1:Y:S01]  /*2640*/  SHFL.IDX PT, R20, R4, 0x2, 0x181f ;  /* 0x00581f0004147f89 */ /* 0x000e6200000e0000 */
[C---:B------:R-:W-:Y:S02]  /*2650*/  IADD3 R241, R235.reuse, 0x800, RZ ;  /* 0x00000800ebf17810 */ /* 0x040fe40007ffe0ff */
[----:B------:R-:W-:Y:S01]  /*2660*/  IADD3 R240, R235, 0x1000, RZ ;  /* 0x00001000ebf07810 */ /* 0x000fe20007ffe0ff */
[----:B------:R-:W2:Y:S01]  /*2670*/  SHFL.IDX PT, R7, R4, 0x1, 0x181f ;  /* 0x00381f0004077f89 */ /* 0x000ea200000e0000 */
[----:B------:R-:W-:Y:S01]  /*2680*/  IMAD.WIDE R24, R127, 0x2, RZ ;  /* 0x000000027f187825 */ /* 0x000fe200078e02ff */
[----:B------:R-:W-:Y:S01]  /*2690*/  HMMA.16816.F32.BF16 R56, R8, R26, RZ ;  /* 0x0000001a0838723c */ /* 0x000fe200000418ff */
[C---:B------:R-:W-:Y:S01]  /*26a0*/  IADD3 R239, R235.reuse, 0x1800, RZ ;  /* 0x00001800ebef7810 */ /* 0x040fe20007ffe0ff */
[----:B------:R3:W5:Y:S01]  /*26b0*/  SHFL.IDX PT, R6, R4, RZ, 0x181f ;  /* 0x00181fff04067589 */ /* 0x00076200000e0000 */
[----:B------:R-:W-:-:S02]  /*26c0*/  IADD3 R238, R235, 0x2000, RZ ;  /* 0x00002000ebee7810 */ /* 0x000fc40007ffe0ff */
[----:B------:R-:W-:Y:S01]  /*26d0*/  IADD3 R237, R235, 0x2800, RZ ;  /* 0x00002800ebed7810 */ /* 0x000fe20007ffe0ff */
[----:B------:R-:W5:Y:S02]  /*26e0*/  SHFL.IDX PT, R21, R0, RZ, 0x181f ;  /* 0x00181fff00157589 */ /* 0x000f6400000e0000 */
[----:B------:R-:W-:Y:S02]  /*26f0*/  HMMA.16816.F32.BF16 R104, R12, R26, RZ ;  /* 0x0000001a0c68723c */ /* 0x000fe400000418ff */
[----:B------:R-:W5:Y:S04]  /*2700*/  SHFL.IDX PT, R22, R0, 0x1, 0x181f ;  /* 0x00381f0000167f89 */ /* 0x000f6800000e0000 */
[----:B------:R-:W5:Y:S02]  /*2710*/  SHFL.IDX PT, R0, R0, 0x2, 0x181f ;  /* 0x00581f0000007f89 */ /* 0x000f6400000e0000 */
[----:B----4-:R-:W-:Y:S01]  /*2720*/  HMMA.16816.F32.BF16 R48, R8, R32, RZ ;  /* 0x000000200830723c */ /* 0x010fe200000418ff */
[C---:B-1----:R-:W-:Y:S01]  /*2730*/  IADD3 R30, P0, R24.reuse, R20, RZ ;  /* 0x00000014181e7210 */ /* 0x042fe20007f1e0ff */
[----:B------:R-:W1:Y:S01]  /*2740*/  LDSM.16.M88.4 R44, [R235] ;  /* 0x00000000eb2c783b */ /* 0x000e620000000200 */
[----:B--2---:R-:W-:-:S03]  /*2750*/  IADD3 R26, P1, R24, R7, RZ ;  /* 0x00000007181a7210 */ /* 0x004fc60007f3e0ff */
[----:B------:R-:W2:Y:S02]  /*2760*/  LDSM.16.M88.4 R40, [R235+0x800] ;  /* 0x00080000eb28783b */ /* 0x000ea40000000200 */
[----:B------:R-:W-:Y:S01]  /*2770*/  HMMA.16816.F32.BF16 R64, R8, R34, RZ ;  /* 0x000000220840723c */ /* 0x000fe200000418ff */
[----:B---3--:R-:W-:Y:S01]  /*2780*/  IMAD.WIDE R4, R126, 0x2, RZ ;  /* 0x000000027e047825 */ /* 0x008fe200078e02ff */
[----:B-----5:R-:W-:Y:S01]  /*2790*/  IADD3 R28, P3, R6, R24, RZ ;  /* 0x00000018061c7210 */ /* 0x020fe20007f7e0ff */
[----:B------:R-:W3:Y:S04]  /*27a0*/  LDSM.16.M88.4 R52, [R235+0x1000] ;  /* 0x00100000eb34783b */ /* 0x000ee80000000200 */
[----:B------:R-:W-:Y:S01]  /*27b0*/  IMAD.X R29, R21, 0x1, R25, P3 ;  /* 0x00000001151d7824 */ /* 0x000fe200018e0619 */
[----:B------:R-:W-:Y:S01]  /*27c0*/  ISETP.GE.AND P3, PT, R127, c[0x0][0x1d4], PT ;  /* 0x000075007f007a0c */ /* 0x000fe20003f66270 */
[----:B------:R-:W-:Y:S01]  /*27d0*/  HMMA.16816.F32.BF16 R84, R12, R32, RZ ;  /* 0x000000200c54723c */ /* 0x000fe200000418ff */
[----:B------:R-:W-:-:S02]  /*27e0*/  IMAD.X R27, R25, 0x1, R22, P1 ;  /* 0x00000001191b7824 */ /* 0x000fc400008e0616 */
[----:B------:R-:W-:Y:S01]  /*27f0*/  IMAD.X R31, R25, 0x1, R0, P0 ;  /* 0x00000001191f7824 */ /* 0x000fe200000e0600 */
[----:B------:R-:W-:Y:S02]  /*2800*/  IADD3 R24, P0, R6, R4, RZ ;  /* 0x0000000406187210 */ /* 0x000fe40007f1e0ff */
[C---:B------:R-:W-:Y:S02]  /*2810*/  IADD3 R6, P1, R4.reuse, R7, RZ ;  /* 0x0000000704067210 */ /* 0x040fe40007f3e0ff */
[----:B------:R-:W-:Y:S01]  /*2820*/  HMMA.16816.F32.BF16 R100, R12, R34, RZ ;  /* 0x000000220c64723c */ /* 0x000fe200000418ff */
[----:B------:R-:W-:Y:S01]  /*2830*/  IMAD.X R25, R21, 0x1, R5, P0 ;  /* 0x0000000115197824 */ /* 0x000fe200000e0605 */
[----:B------:R-:W-:Y:S01]  /*2840*/  IADD3 R4, P0, R4, R20, RZ ;  /* 0x0000001404047210 */ /* 0x000fe20007f1e0ff */
[----:B------:R-:W-:Y:S01]  /*2850*/  IMAD.X R7, R5, 0x1, R22, P1 ;  /* 0x0000000105077824 */ /* 0x000fe200008e0616 */
[----:B------:R-:W-:Y:S01]  /*2860*/  ISETP.LT.OR P1, PT, R37, 0x1, P3 ;  /* 0x000000012500780c */ /* 0x000fe20001f21670 */
[----:B------:R-:W4:Y:S02]  /*2870*/  LDSM.16.M88.4 R20, [R233+0x6100] ;  /* 0x00610000e914783b */ /* 0x000f240000000200 */
[----:B------:R-:W-:Y:S01]  /*2880*/  IMAD.X R5, R5, 0x1, R0, P0 ;  /* 0x0000000105057824 */ /* 0x000fe200000e0600 */
[C---:B------:R-:W-:Y:S01]  /*2890*/  ISETP.LT.OR P0, PT, R37.reuse, 0x1, P2 ;  /* 0x000000012500780c */ /* 0x040fe20001701670 */
[----:B------:R-:W-:Y:S01]  /*28a0*/  IMAD.MOV.U32 R0, RZ, RZ, 0x40 ;  /* 0x00000040ff007424 */ /* 0x000fe200078e00ff */
[----:B-1----:R-:W-:Y:S07]  /*28b0*/  HMMA.16816.F32.BF16 R80, R16, R46, R72 ;  /* 0x0000002e1050723c */ /* 0x002fee0000041848 */
[----:B------:R-:W-:Y:S01]  /*28c0*/  @!PT LDS RZ, [RZ] ;  /* 0x00000000fffff984 */ /* 0x000fe20000000800 */
[----:B------:R-:W-:Y:S01]  /*28d0*/  @!PT LDS RZ, [RZ] ;  /* 0x00000000fffff984 */ /* 0x000fe20000000800 */
[----:B------:R-:W-:Y:S01]  /*28e0*/  @!PT LDS RZ, [RZ] ;  /* 0x00000000fffff984 */ /* 0x000fe20000000800 */
[----:B------:R1:W-:Y:S01]  /*28f0*/  LDGSTS.E.BYPASS.LTC128B.128 [R252+0x100], [R28.64], !P1 ;  /* 0x001000001cfc7fae */ /* 0x0003e2000c901d54 */
[----:B------:R-:W-:-:S02]  /*2900*/  ISETP.LT.OR P1, PT, R37, 0x11, P3 ;  /* 0x000000112500780c */ /* 0x000fc40001f21670 */
[C---:B------:R-:W-:Y:S01]  /*2910*/  ISETP.LT.OR P3, PT, R37.reuse, 0x21, P3 ;  /* 0x000000212500780c */ /* 0x040fe20001f61670 */
[----:B------:R5:W-:Y:S01]  /*2920*/  LDGSTS.E.BYPASS.LTC128B.128 [R252+0x1900], [R24.64], !P0 ;  /* 0x0190000018fc7fae */ /* 0x000be2000c101d54 */
[C---:B------:R-:W-:Y:S02]  /*2930*/  ISETP.LT.OR P0, PT, R37.reuse, 0x11, P2 ;  /* 0x000000112500780c */ /* 0x040fe40001701670 */
[----:B------:R-:W-:Y:S01]  /*2940*/  ISETP.LT.OR P2, PT, R37, 0x21, P2 ;  /* 0x000000212500780c */ /* 0x000fe20001741670 */
[C---:B--2---:R-:W-:Y:S06]  /*2950*/  HMMA.16816.F32.BF16 R76, R16.reuse, R42, R56 ;  /* 0x0000002a104c723c */ /* 0x044fec0000041838 */
[----:B------:R5:W-:Y:S01]  /*2960*/  LDGSTS.E.BYPASS.LTC128B.128 [R252+0x900], [R26.64], !P1 ;  /* 0x009000001afc7fae */ /* 0x000be2000c901d54 */
[----:B------:R-:W-:Y:S01]  /*2970*/  LOP3.LUT P1, RZ, R36, 0x4, RZ, 0xc0, !PT ;  /* 0x0000000424ff7812 */ /* 0x000fe2000782c0ff */
[----:B------:R-:W-:Y:S02]  /*2980*/  HMMA.16816.F32.BF16 R108, R16, R44, R68 ;  /* 0x0000002c106c723c */ /* 0x000fe40000041844 */
[----:B------:R2:W-:Y:S01]  /*2990*/  LDGSTS.E.BYPASS.LTC128B.128 [R252+0x2100], [R6.64], !P0 ;  /* 0x0210000006fc7fae */ /* 0x0005e2000c101d54 */
[----:B------:R-:W-:-:S02]  /*29a0*/  SEL R0, R0, 0xffffffc0, !P1 ;  /* 0xffffffc000007807 */ /* 0x000fc40004800000 */
[----:B------:R-:W-:Y:S01]  /*29b0*/  PLOP3.LUT P0, PT, PT, PT, UP0, 0x80, 0x0 ;  /* 0x000000000000781c */ /* 0x000fe20003f0f008 */
[----:B------:R1:W-:Y:S01]  /*29c0*/  LDGSTS.E.BYPASS.LTC128B.128 [R252+0x1100], [R30.64], !P3 ;  /* 0x011000001efc7fae */ /* 0x0003e2000d901d54 */
[----:B------:R-:W-:Y:S01]  /*29d0*/  ISETP.GT.AND P3, PT, R129, 0x2f, PT ;  /* 0x0000002f8100780c */ /* 0x000fe20003f64270 */
[----:B------:R-:W-:Y:S01]  /*29e0*/  IMAD.IADD R230, R224, 0x1, R0 ;  /* 0x00000001e0e67824 */ /* 0x000fe200078e0200 */
[C---:B------:R-:W-:Y:S01]  /*29f0*/  HMMA.16816.F32.BF16 R96, R16.reuse, R40, R60 ;  /* 0x000000281060723c */ /* 0x040fe2000004183c */
[----:B------:R2:W-:Y:S01]  /*2a00*/  LDGSTS.E.BYPASS.LTC128B.128 [R252+0x2900], [R4.64], !P2 ;  /* 0x0290000004fc7fae */ /* 0x0005e2000d101d54 */
[----:B------:R-:W-:Y:S01]  /*2a10*/  IMAD.IADD R229, R0, 0x1, R235 ;  /* 0x0000000100e57824 */ /* 0x000fe200078e02eb */
[----:B------:R-:W-:Y:S02]  /*2a20*/  LOP3.LUT R0, R120, R121, RZ, 0xfc, !PT ;  /* 0x0000007978007212 */ /* 0x000fe400078efcff */
[----:B------:R-:W-:Y:S03]  /*2a30*/  LDSM.16.M88.4 R8, [R232+0x8100] ;  /* 0x00810000e808783b */ /* 0x000fe60000000200 */
[C---:B---3--:R-:W-:Y:S01]  /*2a40*/  HMMA.16816.F32.BF16 R88, R16.reuse, R52, R48 ;  /* 0x000000341058723c */ /* 0x048fe20000041830 */
[----:B------:R-:W-:Y:S04]  /*2a50*/  LDSM.16.M88.4 R32, [R230+0x4100] ;  /* 0x00410000e620783b */ /* 0x000fe80000000200 */
[----:B------:R-:W-:Y:S03]  /*2a60*/  LDSM.16.M88.4 R12, [R232+0x6100] ;  /* 0x00610000e80c783b */ /* 0x000fe60000000200 */
[----:B------:R-:W-:Y:S01]  /*2a70*/  HMMA.16816.F32.BF16 R72, R16, R54, R64 ;  /* 0x000000361048723c */ /* 0x000fe20000041840 */
[----:B-----5:R-:W3:Y:S04]  /*2a80*/  LDSM.16.M88.4 R24, [R230+0x3900] ;  /* 0x00390000e618783b */ /* 0x020ee80000000200 */
[----:B------:R-:W-:Y:S03]  /*2a90*/  LDSM.16.M88.4 R36, [R229] ;  /* 0x00000000e524783b */ /* 0x000fe60000000200 */
[C---:B----4-:R-:W-:Y:S01]  /*2aa0*/  HMMA.16816.F32.BF16 R68, R20.reuse, R44, R112 ;  /* 0x0000002c1444723c */ /* 0x050fe20000041870 */
[----:B-1----:R-:W1:Y:S04]  /*2ab0*/  LDSM.16.M88.4 R28, [R230+0x3100] ;  /* 0x00310000e61c783b */ /* 0x002e680000000200 */
[----:B--2---:R-:W2:Y:S03]  /*2ac0*/  LDSM.16.M88.4 R4, [R234+0x8100] ;  /* 0x00810000ea04783b */ /* 0x004ea60000000200 */
[C---:B------:R-:W-:Y:S01]  /*2ad0*/  HMMA.16816.F32.BF16 R48, R20.reuse, R52, R84 ;  /* 0x000000341430723c */ /* 0x040fe20000041854 */
[----:B------:R-:W4:Y:S04]  /*2ae0*/  LDSM.16.M88.4 R60, [R229+0x800] ;  /* 0x00080000e53c783b */ /* 0x000f280000000200 */
[----:B------:R-:W-:Y:S03]  /*2af0*/  LDSM.16.M88.4 R64, [R229+0x1000] ;  /* 0x00100000e540783b */ /* 0x000fe60000000200 */
[C---:B------:R-:W-:Y:S01]  /*2b00*/  HMMA.16816.F32.BF16 R44, R20.reuse, R46, R116 ;  /* 0x0000002e142c723c */ /* 0x040fe20000041874 */
[----:B------:R-:W0:Y:S07]  /*2b10*/  LDGDEPBAR ;  /* 0x00000000000079af */ /* 0x000e2e0000000000 */
[C---:B------:R-:W-:Y:S08]  /*2b20*/  HMMA.16816.F32.BF16 R16, R20.reuse, R42, R104 ;  /* 0x0000002a1410723c */ /* 0x040ff00000041868 */
[C---:B------:R-:W-:Y:S08]  /*2b30*/  HMMA.16816.F32.BF16 R56, R20.reuse, R40, R92 ;  /* 0x000000281438723c */ /* 0x040ff0000004185c */
[----:B------:R-:W-:Y:S01]  /*2b40*/  HMMA.16816.F32.BF16 R52, R20, R54, R100 ;  /* 0x000000361434723c */ /* 0x000fe20000041864 */
[----:B------:R-:W5:Y:S07]  /*2b50*/  LDSM.16.M88.4 R20, [R234+0x6100] ;  /* 0x00610000ea14783b */ /* 0x000f6e0000000200 */
[C---:B---3--:R-:W-:Y:S08]  /*2b60*/  HMMA.16816.F32.BF16 R84, R8.reuse, R26, R76 ;  /* 0x0000001a0854723c */ /* 0x048ff0000004184c */
[C---:B-1----:R-:W-:Y:S08]  /*2b70*/  HMMA.16816.F32.BF16 R40, R8.reuse, R28, R108 ;  /* 0x0000001c0828723c */ /* 0x042ff0000004186c */
[C---:B------:R-:W-:Y:S08]  /*2b80*/  HMMA.16816.F32.BF16 R92, R8.reuse, R24, R96 ;  /* 0x00000018085c723c */ /* 0x040ff00000041860 */
[C---:B------:R-:W-:Y:S08]  /*2b90*/  HMMA.16816.F32.BF16 R88, R8.reuse, R32, R88 ;  /* 0x000000200858723c */ /* 0x040ff00000041858 */
[C---:B------:R-:W-:Y:S08]  /*2ba0*/  HMMA.16816.F32.BF16 R80, R8.reuse, R30, R80 ;  /* 0x0000001e0850723c */ /* 0x040ff00000041850 */
[----:B------:R-:W-:Y:S08]  /*2bb0*/  HMMA.16816.F32.BF16 R76, R8, R34, R72 ;  /* 0x00000022084c723c */ /* 0x000ff00000041848 */
[C---:B------:R-:W-:Y:S08]  /*2bc0*/  HMMA.16816.F32.BF16 R8, R12.reuse, R28, R68 ;  /* 0x0000001c0c08723c */ /* 0x040ff00000041844 */
[C---:B------:R-:W-:Y:S01]  /*2bd0*/  HMMA.16816.F32.BF16 R44, R12.reuse, R30, R44 ;  /* 0x0000001e0c2c723c */ /* 0x040fe2000004182c */
[----:B------:R-:W-:Y:S07]  /*2be0*/  LDSM.16.M88.4 R28, [R224+0x4900] ;  /* 0x00490000e01c783b */ /* 0x000fee0000000200 */
[C---:B------:R-:W-:Y:S01]  /*2bf0*/  HMMA.16816.F32.BF16 R104, R12.reuse, R26, R16 ;  /* 0x0000001a0c68723c */ /* 0x040fe20000041810 */
[----:B------:R-:W1:Y:S07]  /*2c00*/  LDSM.16.M88.4 R16, [R231+0xc100] ;  /* 0x00c10000e710783b */ /* 0x000e6e0000000200 */
[C---:B------:R-:W-:Y:S01]  /*2c10*/  HMMA.16816.F32.BF16 R56, R12.reuse, R24, R56 ;  /* 0x000000180c38723c */ /* 0x040fe20000041838 */
[----:B------:R-:W3:Y:S07]  /*2c20*/  LDSM.16.M88.4 R24, [R224+0x5100] ;  /* 0x00510000e018783b */ /* 0x000eee0000000200 */
[C---:B------:R-:W-:Y:S01]  /*2c30*/  HMMA.16816.F32.BF16 R108, R12.reuse, R32, R48 ;  /* 0x000000200c6c723c */ /* 0x040fe20000041830 */
[----:B------:R-:W-:Y:S07]  /*2c40*/  LDSM.16.M88.4 R48, [R235+0x1800] ;  /* 0x00180000eb30783b */ /* 0x000fee0000000200 */
[----:B------:R-:W-:Y:S01]  /*2c50*/  HMMA.16816.F32.BF16 R52, R12, R34, R52 ;  /* 0x000000220c34723c */ /* 0x000fe20000041834 */
[----:B------:R-:W1:Y:S07]  /*2c60*/  LDSM.16.M88.4 R12, [R224+0x5900] ;  /* 0x00590000e00c783b */ /* 0x000e6e0000000200 */
[C---:B--2---:R-:W-:Y:S08]  /*2c70*/  HMMA.16816.F32.BF16 R40, R4.reuse, R36, R40 ;  /* 0x000000240428723c */ /* 0x044ff00000041828 */
[C---:B----4-:R-:W-:Y:S08]  /*2c80*/  HMMA.16816.F32.BF16 R68, R4.reuse, R60, R92 ;  /* 0x0000003c0444723c */ /* 0x050ff0000004185c */
[----:B------:R-:W-:Y:S08]  /*2c90*/  HMMA.16816.F32.BF16 R32, R4, R38, R80 ;  /* 0x000000260420723c */ /* 0x000ff00000041850 */
[----:B-----5:R-:W-:Y:S01]  /*2ca0*/  HMMA.16816.F32.BF16 R92, R20, R36, R8 ;  /* 0x00000024145c723c */ /* 0x020fe20000041808 */
[----:B------:R-:W2:Y:S07]  /*2cb0*/  LDSM.16.M88.4 R8, [R231+0xa100] ;  /* 0x00a10000e708783b */ /* 0x000eae0000000200 */
[C---:B------:R-:W-:Y:S08]  /*2cc0*/  HMMA.16816.F32.BF16 R72, R4.reuse, R62, R84 ;  /* 0x0000003e0448723c */ /* 0x040ff00000041854 */
[C---:B------:R-:W-:Y:S08]  /*2cd0*/  HMMA.16816.F32.BF16 R100, R4.reuse, R64, R88 ;  /* 0x000000400464723c */ /* 0x040ff00000041858 */
[----:B------:R-:W-:Y:S01]  /*2ce0*/  HMMA.16816.F32.BF16 R96, R4, R66, R76 ;  /* 0x000000420460723c */ /* 0x000fe2000004184c */
[----:B------:R-:W-:Y:S07]  /*2cf0*/  LDSM.16.M88.4 R4, [R233+0xc100] ;  /* 0x00c10000e904783b */ /* 0x000fee0000000200 */
[C---:B------:R-:W-:Y:S01]  /*2d00*/  HMMA.16816.F32.BF16 R84, R20.reuse, R38, R44 ;  /* 0x000000261454723c */ /* 0x040fe2000004182c */
[----:B------:R-:W4:Y:S07]  /*2d10*/  LDSM.16.M88.4 R44, [R235+0x2000] ;  /* 0x00200000eb2c783b */ /* 0x000f2e0000000200 */
[C---:B------:R-:W-:Y:S01]  /*2d20*/  HMMA.16816.F32.BF16 R88, R20.reuse, R60, R56 ;  /* 0x0000003c1458723c */ /* 0x040fe20000041838 */
[----:B------:R-:W5:Y:S07]  /*2d30*/  LDSM.16.M88.4 R56, [R235+0x2800] ;  /* 0x00280000eb38783b */ /* 0x000f6e0000000200 */
[C---:B------:R-:W-:Y:S08]  /*2d40*/  HMMA.16816.F32.BF16 R104, R20.reuse, R62, R104 ;  /* 0x0000003e1468723c */ /* 0x040ff00000041868 */
[C---:B------:R-:W-:Y:S08]  /*2d50*/  HMMA.16816.F32.BF16 R108, R20.reuse, R64, R108 ;  /* 0x00000040146c723c */ /* 0x040ff0000004186c */
[----:B------:R-:W-:Y:S01]  /*2d60*/  HMMA.16816.F32.BF16 R80, R20, R66, R52 ;  /* 0x000000421450723c */ /* 0x000fe20000041834 */
[----:B------:R-:W2:Y:S07]  /*2d70*/  LDSM.16.M88.4 R20, [R233+0xa100] ;  /* 0x00a10000e914783b */ /* 0x000eae0000000200 */
[C---:B-1----:R-:W-:Y:S08]  /*2d80*/  HMMA.16816.F32.BF16 R76, R16.reuse, R28, R40 ;  /* 0x0000001c104c723c */ /* 0x042ff00000041828 */
[C---:B------:R-:W-:Y:S08]  /*2d90*/  HMMA.16816.F32.BF16 R52, R16.reuse, R30, R32 ;  /* 0x0000001e1034723c */ /* 0x040ff00000041820 */
[C---:B---3--:R-:W-:Y:S08]  /*2da0*/  HMMA.16816.F32.BF16 R40, R16.reuse, R24, R68 ;  /* 0x000000181028723c */ /* 0x048ff00000041844 */
[C---:B------:R-:W-:Y:S08]  /*2db0*/  HMMA.16816.F32.BF16 R36, R16.reuse, R26, R72 ;  /* 0x0000001a1024723c */ /* 0x040ff00000041848 */
[----:B------:R-:W-:Y:S08]  /*2dc0*/  HMMA.16816.F32.BF16 R32, R16, R12, R100 ;  /* 0x0000000c1020723c */ /* 0x000ff00000041864 */
[C---:B--2---:R-:W-:Y:S08]  /*2dd0*/  HMMA.16816.F32.BF16 R72, R8.reuse, R28, R92 ;  /* 0x0000001c0848723c */ /* 0x044ff0000004185c */
[----:B------:R-:W-:Y:S08]  /*2de0*/  HMMA.16816.F32.BF16 R68, R8, R30, R84 ;  /* 0x0000001e0844723c */ /* 0x000ff00000041854 */
[----:B------:R-:W-:Y:S01]  /*2df0*/  HMMA.16816.F32.BF16 R64, R16, R14, R96 ;  /* 0x0000000e1040723c */ /* 0x000fe20000041860 */
[----:B------:R-:W-:Y:S07]  /*2e00*/  LDSM.16.M88.4 R16, [R232+0xc100] ;  /* 0x00c10000e810783b */ /* 0x000fee0000000200 */
[C---:B------:R-:W-:Y:S08]  /*2e10*/  HMMA.16816.F32.BF16 R60, R8.reuse, R24, R88 ;  /* 0x00000018083c723c */ /* 0x040ff00000041858 */
[C---:B------:R-:W-:Y:S08]  /*2e20*/  HMMA.16816.F32.BF16 R28, R8.reuse, R26, R104 ;  /* 0x0000001a081c723c */ /* 0x040ff00000041868 */
[C---:B------:R-:W-:Y:S08]  /*2e30*/  HMMA.16816.F32.BF16 R24, R8.reuse, R12, R108 ;  /* 0x0000000c0818723c */ /* 0x040ff0000004186c */
[----:B------:R-:W-:Y:S01]  /*2e40*/  HMMA.16816.F32.BF16 R80, R8, R14, R80 ;  /* 0x0000000e0850723c */ /* 0x000fe20000041850 */
[----:B------:R-:W-:Y:S04]  /*2e50*/  LDSM.16.M88.4 R12, [R232+0xa100] ;  /* 0x00a10000e80c783b */ /* 0x000fe80000000200 */
[----:B------:R-:W-:Y:S03]  /*2e60*/  LDSM.16.M88.4 R8, [R234+0xa100] ;  /* 0x00a10000ea08783b */ /* 0x000fe60000000200 */
[C---:B----4-:R-:W-:Y:S01]  /*2e70*/  HMMA.16816.F32.BF16 R108, R4.reuse, R44, R40 ;  /* 0x0000002c046c723c */ /* 0x050fe20000041828 */
[----:B------:R-:W1:Y:S07]  /*2e80*/  LDSM.16.M88.4 R40, [R230+0x4900] ;  /* 0x00490000e628783b */ /* 0x000e6e0000000200 */
[C---:B------:R-:W-:Y:S01]  /*2e90*/  HMMA.16816.F32.BF16 R104, R4.reuse, R46, R36 ;  /* 0x0000002e0468723c */ /* 0x040fe20000041824 */
[----:B------:R-:W2:Y:S07]  /*2ea0*/  LDSM.16.M88.4 R36, [R230+0x5100] ;  /* 0x00510000e624783b */ /* 0x000eae0000000200 */
[C---:B-----5:R-:W-:Y:S01]  /*2eb0*/  HMMA.16816.F32.BF16 R100, R4.reuse, R56, R32 ;  /* 0x000000380464723c */ /* 0x060fe20000041820 */
[----:B------:R-:W3:Y:S07]  /*2ec0*/  LDSM.16.M88.4 R32, [R230+0x5900] ;  /* 0x00590000e620783b */ /* 0x000eee0000000200 */
[C---:B------:R-:W-:Y:S08]  /*2ed0*/  HMMA.16816.F32.BF16 R112, R4.reuse, R48, R76 ;  /* 0x000000300470723c */ /* 0x040ff0000004184c */
[----:B------:R-:W-:Y:S08]  /*2ee0*/  HMMA.16816.F32.BF16 R76, R4, R50, R52 ;  /* 0x00000032044c723c */ /* 0x000ff00000041834 */
[C---:B------:R-:W-:Y:S08]  /*2ef0*/  HMMA.16816.F32.BF16 R96, R20.reuse, R48, R72 ;  /* 0x000000301460723c */ /* 0x040ff00000041848 */
[----:B------:R-:W-:Y:S08]  /*2f00*/  HMMA.16816.F32.BF16 R92, R20, R50, R68 ;  /* 0x00000032145c723c */ /* 0x000ff00000041844 */
[----:B------:R-:W-:Y:S01]  /*2f10*/  HMMA.16816.F32.BF16 R52, R4, R58, R64 ;  /* 0x0000003a0434723c */ /* 0x000fe20000041840 */
[----:B------:R-:W-:Y:S07]  /*2f20*/  LDSM.16.M88.4 R4, [R236+0xc100] ;  /* 0x00c10000ec04783b */ /* 0x000fee0000000200 */
[C---:B------:R-:W-:Y:S08]  /*2f30*/  HMMA.16816.F32.BF16 R88, R20.reuse, R44, R60 ;  /* 0x0000002c1458723c */ /* 0x040ff0000004183c */
[C---:B------:R-:W-:Y:S01]  /*2f40*/  HMMA.16816.F32.BF16 R84, R20.reuse, R46, R28 ;  /* 0x0000002e1454723c */ /* 0x040fe2000004181c */
[----:B------:R-:W4:Y:S07]  /*2f50*/  LDSM.16.M88.4 R28, [R229+0x1800] ;  /* 0x00180000e51c783b */ /* 0x000f2e0000000200 */
[C---:B------:R-:W-:Y:S01]  /*2f60*/  HMMA.16816.F32.BF16 R60, R20.reuse, R56, R24 ;  /* 0x00000038143c723c */ /* 0x040fe20000041818 */
[----:B------:R-:W5:Y:S07]  /*2f70*/  LDSM.16.M88.4 R24, [R229+0x2000] ;  /* 0x00200000e518783b */ /* 0x000f6e0000000200 */
[----:B------:R-:W-:Y:S01]  /*2f80*/  HMMA.16816.F32.BF16 R56, R20, R58, R80 ;  /* 0x0000003a1438723c */ /* 0x000fe20000041850 */
[----:B------:R-:W3:Y:S01]  /*2f90*/  LDSM.16.M88.4 R20, [R229+0x2800] ;  /* 0x00280000e514783b */ /* 0x000ee20000000200 */
[----:B------:R-:W-:-:S06]  /*2fa0*/  DEPBAR.LE SB0, 0x0 ;  /* 0x000080000000791a */ /* 0x000fcc0000000000 */
[C---:B-1----:R-:W-:Y:S08]  /*2fb0*/  HMMA.16816.F32.BF16 R80, R16.reuse, R40, R112 ;  /* 0x000000281050723c */ /* 0x042ff00000041870 */
[----:B------:R-:W-:Y:S08]  /*2fc0*/  HMMA.16816.F32.BF16 R76, R16, R42, R76 ;  /* 0x0000002a104c723c */ /* 0x000ff0000004184c */
[C---:B------:R-:W-:Y:S08]  /*2fd0*/  HMMA.16816.F32.BF16 R48, R12.reuse, R40, R96 ;  /* 0x000000280c30723c */ /* 0x040ff00000041860 */
[----:B------:R-:W-:Y:S08]  /*2fe0*/  HMMA.16816.F32.BF16 R44, R12, R42, R92 ;  /* 0x0000002a0c2c723c */ /* 0x000ff0000004185c */
[C---:B--2---:R-:W-:Y:S08]  /*2ff0*/  HMMA.16816.F32.BF16 R72, R16.reuse, R36, R108 ;  /* 0x000000241048723c */ /* 0x044ff0000004186c */
[C---:B------:R-:W-:Y:S08]  /*3000*/  HMMA.16816.F32.BF16 R68, R16.reuse, R38, R104 ;  /* 0x000000261044723c */ /* 0x040ff00000041868 */
[C---:B---3--:R-:W-:Y:S08]  /*3010*/  HMMA.16816.F32.BF16 R64, R16.reuse, R32, R100 ;  /* 0x000000201040723c */ /* 0x048ff00000041864 */
[----:B------:R-:W-:Y:S08]  /*3020*/  HMMA.16816.F32.BF16 R52, R16, R34, R52 ;  /* 0x000000221034723c */ /* 0x000ff00000041834 */
[C---:B------:R-:W-:Y:S08]  /*3030*/  HMMA.16816.F32.BF16 R40, R12.reuse, R36, R88 ;  /* 0x000000240c28723c */ /* 0x040ff00000041858 */
[C---:B------:R-:W-:Y:S08]  /*3040*/  HMMA.16816.F32.BF16 R36, R12.reuse, R38, R84 ;  /* 0x000000260c24723c */ /* 0x040ff00000041854 */
[C---:B------:R-:W-:Y:S08]  /*3050*/  HMMA.16816.F32.BF16 R16, R12.reuse, R32, R60 ;  /* 0x000000200c10723c */ /* 0x040ff0000004183c */
[----:B------:R-:W-:Y:S08]  /*3060*/  HMMA.16816.F32.BF16 R12, R12, R34, R56 ;  /* 0x000000220c0c723c */ /* 0x000ff00000041838 */
[C---:B----4-:R-:W-:Y:S08]  /*3070*/  HMMA.16816.F32.BF16 R56, R8.reuse, R28, R48 ;  /* 0x0000001c0838723c */ /* 0x050ff00000041830 */
[C---:B------:R-:W-:Y:S08]  /*3080*/  HMMA.16816.F32.BF16 R48, R8.reuse, R30, R44 ;  /* 0x0000001e0830723c */ /* 0x040ff0000004182c */
[C---:B-----5:R-:W-:Y:S08]  /*3090*/  HMMA.16816.F32.BF16 R44, R8.reuse, R24, R40 ;  /* 0x00000018082c723c */ /* 0x060ff00000041828 */
[----:B------:R-:W-:Y:S07]  /*30a0*/  HMMA.16816.F32.BF16 R40, R8, R22, R12 ;  /* 0x000000160828723c */ /* 0x000fee000004180c */
[----:B------:R-:W-:Y:S01]  /*30b0*/  SHF.R.S32.HI R12, RZ, 0x1f, R126 ;  /* 0x0000001fff0c7819 */ /* 0x000fe2000001147e */
[C---:B------:R-:W-:Y:S04]  /*30c0*/  HMMA.16816.F32.BF16 R84, R4.reuse, R24, R72 ;  /* 0x000000180454723c */ /* 0x040fe80000041848 */
[----:B------:R1:W-:Y:S04]  /*30d0*/  STL [R1+0x3c], R12 ;  /* 0x00003c0c01007387 */ /* 0x0003e80000100800 */
[C---:B------:R-:W-:Y:S08]  /*30e0*/  HMMA.16816.F32.BF16 R92, R4.reuse, R28, R80 ;  /* 0x0000001c045c723c */ /* 0x040ff00000041850 */
[C---:B------:R-:W-:Y:S08]  /*30f0*/  HMMA.16816.F32.BF16 R88, R4.reuse, R30, R76 ;  /* 0x0000001e0458723c */ /* 0x040ff0000004184c */
[C---:B------:R-:W-:Y:S08]  /*3100*/  HMMA.16816.F32.BF16 R72, R4.reuse, R22, R52 ;  /* 0x000000160448723c */ /* 0x040ff00000041834 */
[C---:B------:R-:W-:Y:S08]  /*3110*/  HMMA.16816.F32.BF16 R76, R4.reuse, R26, R68 ;  /* 0x0000001a044c723c */ /* 0x040ff00000041844 */
[----:B------:R-:W-:Y:S07]  /*3120*/  HMMA.16816.F32.BF16 R80, R4, R20, R64 ;  /* 0x000000140450723c */ /* 0x000fee0000041840 */
[----:B------:R-:W-:Y:S01]  /*3130*/  IADD3 R4, R252, 0x100, RZ ;  /* 0x00000100fc047810 */ /* 0x000fe20007ffe0ff */
[C---:B------:R-:W-:Y:S08]  /*3140*/  HMMA.16816.F32.BF16 R52, R8.reuse, R26, R36 ;  /* 0x0000001a0834723c */ /* 0x040ff00000041824 */
[----:B------:R-:W-:Y:S01]  /*3150*/  HMMA.16816.F32.BF16 R32, R8, R20, R16 ;  /* 0x000000140820723c */ /* 0x000fe20000041810 */
[----:B------:R-:W-:Y:S06]  /*3160*/  BAR.SYNC.DEFER_BLOCKING 0x0 ;  /* 0x0000000000007b1d */ /* 0x000fec0000010000 */
[----:B------:R-:W-:Y:S05]  /*3170*/  @!P0 BRA `(.L_x_590) ;  /* 0x000003e000008947 */ /* 0x000fea0003800000 */
[----:B-1----:R-:W-:Y:S02]  /*3180*/  IMAD.U32 R4, RZ, RZ, UR17 ;  /* 0x00000011ff047e24 */ /* 0x002fe4000f8e00ff */
[----:B------:R-:W-:-:S03]  /*3190*/  IMAD.MOV.U32 R242, RZ, RZ, RZ ;  /* 0x000000fffff27224 */ /* 0x000fc600078e00ff */
[----:B------:R-:W-:-:S04]  /*31a0*/  IADD3 R4, R129, UR10, R4 ;  /* 0x0000000a81047c10 */ /* 0x000fc8000fffe004 */
[----:B------:R-:W-:-:S05]  /*31b0*/  IADD3 R5, R4, -0x30, RZ ;  /* 0xffffffd004057810 */ /* 0x000fca0007ffe0ff */
[----:B------:R-:W-:-:S04]  /*31c0*/  @P4 IMAD.HI.U32 R6, R5, c[0x0][0x2bc], RZ ;  /* 0x0000af0005064a27 */ /* 0x000fc800078e00ff */
[----:B------:R-:W-:Y:S01]  /*31d0*/  IMAD.MOV.U32 R4, RZ, RZ, R5 ;  /* 0x000000ffff047224 */ /* 0x000fe200078e0005 */
        /* <DEDUP_REMOVED lines=9> */
[----:B------:R-:W-:Y:S01]  /*3270*/  IADD3 R8, -R125, 0x10, RZ ;  /* 0x000000107d087810 */ /* 0x000fe20007ffe1ff */
        /* <DEDUP_REMOVED lines=9> */
[----:B------:R-:W-:-:S03]  /*3310*/  IADD3 R4, P0, R4, UR14, RZ ;  /* 0x0000000e04047c10 */ /* 0x000fc6000ff1e0ff */
[----:B------:R-:W-:-:S05]  /*3320*/  IMAD R6, R242, c[0x0][0x1f4], R6 ;  /* 0x00007d00f2067a24 */ /* 0x000fca00078e0206 */
[----:B------:R-:W-:Y:S02]  /*3330*/  IADD3.X R6, R5, UR6, R6, P0, !PT ;  /* 0x0000000605067c10 */ /* 0x000fe400087fe406 */
[----:B------:R-:W-:-:S04]  /*3340*/  LEA R5, P0, R4, c[0x0][0x1c8], 0x1 ;  /* 0x0000720004057a11 */ /* 0x000fc800078008ff */
[----:B------:R-:W-:Y:S01]  /*3350*/  LEA.HI.X R4, R4, c[0x0][0x1cc], R6, 0x1, P0 ;  /* 0x0000730004047a11 */ /* 0x000fe200000f0c06 */
[----:B------:R-:W-:Y:S01]  /*3360*/  SHFL.IDX PT, R7, R5, 0x2, 0x181f ;  /* 0x00581f0005077f89 */ /* 0x000fe200000e0000 */
[----:B------:R-:W-:-:S03]  /*3370*/  SHF.L.U64.HI R6, R127, 0x1, R128 ;  /* 0x000000017f067819 */ /* 0x000fc60000010280 */
[----:B------:R-:W-:Y:S04]  /*3380*/  SHFL.IDX PT, R9, R4, 0x2, 0x181f ;  /* 0x00581f0004097f89 */ /* 0x000fe800000e0000 */
[----:B------:R-:W1:Y:S04]  /*3390*/  SHFL.IDX PT, R10, R5, RZ, 0x181f ;  /* 0x00181fff050a7589 */ /* 0x000e6800000e0000 */
[----:B------:R2:W3:Y:S04]  /*33a0*/  SHFL.IDX PT, R11, R5, 0x1, 0x181f ;  /* 0x00381f00050b7f89 */ /* 0x0004e800000e0000 */
[----:B------:R-:W4:Y:S04]  /*33b0*/  SHFL.IDX PT, R13, R4, RZ, 0x181f ;  /* 0x00181fff040d7589 */ /* 0x000f2800000e0000 */
[----:B------:R5:W3:Y:S01]  /*33c0*/  SHFL.IDX PT, R18, R4, 0x1, 0x181f ;  /* 0x00381f0004127f89 */ /* 0x000ae200000e0000 */
[----:B-1----:R-:W-:-:S02]  /*33d0*/  IADD3 R14, P2, R10, R15, RZ ;  /* 0x0000000f0a0e7210 */ /* 0x002fc40007f5e0ff */
[----:B--2---:R-:W-:-:S04]  /*33e0*/  IADD3 R5, -R19, 0x10, RZ ;  /* 0x0000001013057810 */ /* 0x004fc80007ffe1ff */
[----:B------:R-:W-:Y:S01]  /*33f0*/  LOP3.LUT R5, R5, 0xf, RZ, 0xc0, !PT ;  /* 0x0000000f05057812 */ /* 0x000fe200078ec0ff */
[----:B-----5:R-:W-:-:S03]  /*3400*/  IMAD.SHL.U32 R4, R126, 0x2, RZ ;  /* 0x000000027e047824 */ /* 0x020fc600078e00ff */
[----:B------:R-:W-:Y:S02]  /*3410*/  IADD3 R16, P1, P0, R5, R7, R15 ;  /* 0x0000000705107210 */ /* 0x000fe4000783e00f */
[----:B------:R-:W-:Y:S02]  /*3420*/  LOP3.LUT R5, R8, 0xf, RZ, 0xc0, !PT ;  /* 0x0000000f08057812 */ /* 0x000fe400078ec0ff */
[----:B------:R-:W-:Y:S02]  /*3430*/  IADD3.X R17, RZ, R9, R6, P1, P0 ;  /* 0x00000009ff117210 */ /* 0x000fe40000fe0406 */
[----:B------:R-:W-:Y:S02]  /*3440*/  IADD3 R8, P1, P0, R5, R7, R4 ;  /* 0x0000000705087210 */ /* 0x000fe4000783e004 */
[----:B------:R-:W-:-:S04]  /*3450*/  SHF.L.U64.HI R5, R126, 0x1, R12 ;  /* 0x000000017e057819 */ /* 0x000fc8000001020c */
[--C-:B------:R-:W-:Y:S02]  /*3460*/  IADD3.X R9, RZ, R9, R5.reuse, P1, P0 ;  /* 0x00000009ff097210 */ /* 0x100fe40000fe0405 */
[-C--:B------:R-:W-:Y:S02]  /*3470*/  IADD3 R12, P1, R10, R4.reuse, RZ ;  /* 0x000000040a0c7210 */ /* 0x080fe40007f3e0ff */
[----:B---3--:R-:W-:Y:S01]  /*3480*/  IADD3 R10, P0, R11, R15, RZ ;  /* 0x0000000f0b0a7210 */ /* 0x008fe20007f1e0ff */
[--C-:B----4-:R-:W-:Y:S01]  /*3490*/  IMAD.X R15, R13, 0x1, R6.reuse, P2 ;  /* 0x000000010d0f7824 */ /* 0x110fe200010e0606 */
        /* <DEDUP_REMOVED lines=10> */
[----:B------:R1:W-:Y:S04]  /*3540*/  LDGSTS.E.BYPASS.LTC128B.128.ZFILL [R252+0x4100], [R16.64], P1 ;  /* 0x0410000010fc7fae */ /* 0x0003e80008941d54 */
[----:B------:R1:W-:Y:S02]  /*3550*/  LDGSTS.E.BYPASS.LTC128B.128.ZFILL [R252+0x5900], [R8.64], P0 ;  /* 0x0590000008fc7fae */ /* 0x0003e40008141d54 */
.L_x_590:
[----:B-1----:R-:W-:Y:S01]  /*3560*/  FMUL.FTZ R4, R48, c[0x0][0x320] ;  /* 0x0000c80030047a20 */ /* 0x002fe20000410000 */
[----:B------:R-:W-:Y:S01]  /*3570*/  SHF.R.S32.HI R7, RZ, 0x1f, R122 ;  /* 0x0000001fff077819 */ /* 0x000fe2000001147a */
[----:B------:R-:W-:Y:S01]  /*3580*/  FMUL.FTZ R5, R45, c[0x0][0x320] ;  /* 0x0000c8002d057a20 */ /* 0x000fe20000410000 */
[----:B------:R-:W-:Y:S01]  /*3590*/  LEA.HI R6, R124, R132, RZ, 0x2 ;  /* 0x000000847c067211 */ /* 0x000fe200078f10ff */
[----:B------:R1:W2:Y:S01]  /*35a0*/  MUFU.TANH R20, R4 ;  /* 0x0000000400147308 */ /* 0x0002a20000002400 */
[----:B------:R-:W-:Y:S01]  /*35b0*/  FMUL.FTZ R8, R52, c[0x0][0x320] ;  /* 0x0000c80034087a20 */ /* 0x000fe20000410000 */
[----:B------:R-:W-:Y:S01]  /*35c0*/  UISETP.NE.AND UP1, UPT, UR13, URZ, UPT ;  /* 0x0000003f0d00728c */ /* 0x000fe2000bf25270 */
[----:B------:R-:W-:Y:S01]  /*35d0*/  LOP3.LUT R6, R6, 0xfffffffc, RZ, 0xc0, !PT ;  /* 0xfffffffc06067812 */ /* 0x000fe200078ec0ff */
[----:B------:R-:W-:Y:S01]  /*35e0*/  UISETP.NE.AND UP0, UPT, UR12, URZ, UPT ;  /* 0x0000003f0c00728c */ /* 0x000fe2000bf05270 */
[----:B------:R-:W-:Y:S01]  /*35f0*/  FMUL.FTZ R10, R53, c[0x0][0x320] ;  /* 0x0000c800350a7a20 */ /* 0x000fe20000410000 */
[----:B------:R-:W-:Y:S01]  /*3600*/  ULDC UR17, c[0x0][0x324] ;  /* 0x0000c90000117ab9 */ /* 0x000fe20000000800 */
[----:B------:R-:W0:Y:S01]  /*3610*/  LDGDEPBAR ;  /* 0x00000000000079af */ /* 0x000e220000000000 */
[----:B------:R3:W4:Y:S01]  /*3620*/  MUFU.TANH R29, R5 ;  /* 0x00000005001d7308 */ /* 0x0007220000002400 */
[----:B------:R-:W-:Y:S01]  /*3630*/  IMAD.IADD R6, R132, 0x1, -R6 ;  /* 0x0000000184067824 */ /* 0x000fe200078e0a06 */
[----:B------:R-:W-:Y:S01]  /*3640*/  PLOP3.LUT P1, PT, PT, PT, UP1, 0x80, 0x0 ;  /* 0x000000000000781c */ /* 0x000fe20003f2f018 */
[----:B------:R-:W-:Y:S01]  /*3650*/  ULDC UR5, c[0x0][0x2ac] ;  /* 0x0000ab0000057ab9 */ /* 0x000fe20000000800 */
[----:B------:R-:W-:Y:S01]  /*3660*/  PLOP3.LUT P0, PT, PT, PT, UP1, 0x80, 0x0 ;  /* 0x000000000000781c */ /* 0x000fe20003f0f018 */
[----:B------:R-:W-:-:S02]  /*3670*/  ULDC UR4, c[0x0][0x1d0] ;  /* 0x0000740000047ab9 */ /* 0x000fc40000000800 */
[----:B------:R-:W-:Y:S01]  /*3680*/  ULOP3.LUT UR17, URZ, UR17, URZ, 0x33, !UPT ;  /* 0x000000113f117292 */ /* 0x000fe2000f8e333f */
[----:B-1----:R-:W-:Y:S01]  /*3690*/  FMUL.FTZ R4, R49, c[0x0][0x320] ;  /* 0x0000c80031047a20 */ /* 0x002fe20000410000 */
[----:B------:R-:W1:Y:S01]  /*36a0*/  MUFU.TANH R28, R8 ;  /* 0x00000008001c7308 */ /* 0x000e620000002400 */
[----:B------:R-:W-:Y:S01]  /*36b0*/  UIMAD UR4, UR5, UR4, UR30 ;  /* 0x00000004050472a4 */ /* 0x000fe2000f8e021e */
[----:B---3--:R-:W-:-:S06]  /*36c0*/  LEA.HI R5, R7, R122, RZ, 0x2 ;  /* 0x0000007a07057211 */ /* 0x008fcc00078f10ff */
[----:B------:R3:W1:Y:S01]  /*36d0*/  MUFU.TANH R36, R4 ;  /* 0x0000000400247308 */ /* 0x0006620000002400 */
[----:B------:R-:W-:-:S05]  /*36e0*/  LOP3.LUT R5, R5, 0xffffffc, RZ, 0xc0, !PT ;  /* 0x0ffffffc05057812 */ /* 0x000fca00078ec0ff */
[----:B------:R-:W-:Y:S01]  /*36f0*/  IMAD.IADD R9, R122, 0x1, -R5 ;  /* 0x000000017a097824 */ /* 0x000fe200078e0a05 */
[----:B------:R-:W-:Y:S01]  /*3700*/  LEA.HI R5, R6, R6, RZ, 0x1 ;  /* 0x0000000606057211 */ /* 0x000fe200078f08ff */
[----:B------:R5:W1:Y:S01]  /*3710*/  MUFU.TANH R27, R10 ;  /* 0x0000000a001b7308 */ /* 0x000a620000002400 */
[----:B---3--:R-:W-:-:S07]  /*3720*/  FMUL.FTZ R4, R44, c[0x0][0x320] ;  /* 0x0000c8002c047a20 */ /* 0x008fce0000410000 */
[----:B------:R3:W1:Y:S01]  /*3730*/  MUFU.TANH R30, R4 ;  /* 0x00000004001e7308 */ /* 0x0006620000002400 */
[----:B-----5:R-:W-:-:S07]  /*3740*/  FMUL.FTZ R10, R32, c[0x0][0x320] ;  /* 0x0000c800200a7a20 */ /* 0x020fce0000410000 */
[----:B------:R-:W1:Y:S01]  /*3750*/  MUFU.TANH R22, R10 ;  /* 0x0000000a00167308 */ /* 0x000e620000002400 */
[----:B---3--:R-:W-:-:S05]  /*3760*/  LOP3.LUT R4, R123, 0xffffffe0, RZ, 0xc0, !PT ;  /* 0xffffffe07b047812 */ /* 0x008fca00078ec0ff */
[----:B------:R-:W-:-:S05]  /*3770*/  IMAD.IADD R4, R132, 0x1, -R4 ;  /* 0x0000000184047824 */ /* 0x000fca00078e0a04 */
[----:B------:R-:W-:-:S04]  /*3780*/  SHF.R.S32.HI R7, RZ, 0x1f, R4 ;  /* 0x0000001fff077819 */ /* 0x000fc80000011404 */
[----:B------:R-:W-:-:S04]  /*3790*/  LEA.HI R7, R7, R4, RZ, 0x2 ;  /* 0x0000000407077211 */ /* 0x000fc800078f10ff */
[C---:B------:R-:W-:Y:S02]  /*37a0*/  LEA.HI.SX32 R8, R7.reuse, UR26, 0x1e ;  /* 0x0000001a07087c11 */ /* 0x040fe4000f8ff2ff */
[----:B------:R-:W-:-:S03]  /*37b0*/  LOP3.LUT R7, R7, 0x7ffffffc, RZ, 0xc0, !PT ;  /* 0x7ffffffc07077812 */ /* 0x000fc600078ec0ff */
[----:B------:R-:W-:Y:S01]  /*37c0*/  IMAD R11, R9, 0x10, R8 ;  /* 0x00000010090b7824 */ /* 0x000fe200078e0208 */
[C---:B------:R-:W-:Y:S01]  /*37d0*/  LOP3.LUT R9, R5.reuse, 0x1ffffffe, RZ, 0xc0, !PT ;  /* 0x1ffffffe05097812 */ /* 0x040fe200078ec0ff */
[----:B------:R-:W-:Y:S02]  /*37e0*/  IMAD.SHL.U32 R8, R5, 0x20, RZ ;  /* 0x0000002005087824 */ /* 0x000fe400078e00ff */
[----:B------:R-:W-:Y:S02]  /*37f0*/  IMAD.IADD R7, R4, 0x1, -R7 ;  /* 0x0000000104077824 */ /* 0x000fe400078e0a07 */
[----:B------:R-:W-:Y:S01]  /*3800*/  IMAD.IADD R6, R6, 0x1, -R9 ;  /* 0x0000000106067824 */ /* 0x000fe200078e0a09 */
[----:B------:R-:W-:Y:S01]  /*3810*/  LOP3.LUT R5, R8, 0xffffffc0, RZ, 0xc0, !PT ;  /* 0xffffffc008057812 */ /* 0x000fe200078ec0ff */
[----:B------:R-:W-:Y:S01]  /*3820*/  IMAD.U32 R4, RZ, RZ, UR27 ;  /* 0x0000001bff047e24 */ /* 0x000fe2000f8e00ff */
[----:B------:R-:W-:Y:S02]  /*3830*/  SHF.L.U32 R8, R7, 0x1, RZ ;  /* 0x0000000107087819 */ /* 0x000fe400000006ff */
[----:B------:R-:W-:-:S02]  /*3840*/  IADD3 R5, R5, R11, RZ ;  /* 0x0000000b05057210 */ /* 0x000fc40007ffe0ff */
[C---:B------:R-:W-:Y:S02]  /*3850*/  IADD3 R4, -R8.reuse, 0x1, R4 ;  /* 0x0000000108047810 */ /* 0x040fe40007ffe104 */
[----:B------:R-:W-:Y:S01]  /*3860*/  IADD3 R14, -R8, UR4, RZ ;  /* 0x00000004080e7c10 */ /* 0x000fe2000fffe1ff */
[----:B------:R-:W-:Y:S01]  /*3870*/  IMAD R12, R6, 0x8, R5 ;  /* 0x00000008060c7824 */ /* 0x000fe200078e0205 */
[----:B------:R-:W-:Y:S01]  /*3880*/  IADD3 R4, R4, -c[0x0][0x168], RZ ;  /* 0x80005a0004047a10 */ /* 0x000fe20007ffe0ff */
[----:B------:R-:W-:Y:S01]  /*3890*/  FMUL.FTZ R5, R40, c[0x0][0x320] ;  /* 0x0000c80028057a20 */ /* 0x000fe20000410000 */
[----:B------:R-:W-:Y:S01]  /*38a0*/  IADD3 R16, -R8, UR30, RZ ;  /* 0x0000001e08107c10 */ /* 0x000fe2000fffe1ff */
[----:B------:R-:W-:Y:S01]  /*38b0*/  @P1 IMAD.HI.U32 R6, R12, c[0x0][0x2c8], RZ ;  /* 0x0000b2000c061a27 */ /* 0x000fe200078e00ff */
[----:B------:R3:W-:Y:S01]  /*38c0*/  STL [R1+0x30], R12 ;  /* 0x0000300c01007387 */ /* 0x0007e20000100800 */
[----:B------:R5:W1:Y:S01]  /*38d0*/  MUFU.TANH R26, R5 ;  /* 0x00000005001a7308 */ /* 0x000a620000002400 */
[----:B------:R-:W-:-:S02]  /*38e0*/  IADD3 R13, R4, c[0x0][0x328], RZ ;  /* 0x0000ca00040d7a10 */ /* 0x000fc40007ffe0ff */
[----:B------:R-:W-:Y:S01]  /*38f0*/  STL [R1+0x1c], R8 ;  /* 0x00001c0801007387 */ /* 0x000fe20000100800 */
[----:B------:R-:W-:Y:S01]  /*3900*/  IADD3 R15, R4, UR17, RZ ;  /* 0x00000011040f7c10 */ /* 0x000fe2000fffe0ff */
[----:B-----5:R-:W-:-:S04]  /*3910*/  FMUL.FTZ R5, R41, c[0x0][0x320] ;  /* 0x0000c80029057a20 */ /* 0x020fc80000410000 */
[----:B------:R5:W1:Y:S01]  /*3920*/  MUFU.TANH R25, R5 ;  /* 0x0000000500197308 */ /* 0x000a620000002400 */
[----:B---3--:R-:W-:Y:S02]  /*3930*/  @P0 SHF.R.U32.HI R12, RZ, c[0x0][0x2cc], R6 ;  /* 0x0000b300ff0c0a19 */ /* 0x008fe40000011606 */
[----:B------:R-:W-:-:S03]  /*3940*/  PLOP3.LUT P0, PT, PT, PT, UP0, 0x40, 0x0 ;  /* 0x000000000000781c */ /* 0x000fc60003f0e808 */
[----:B------:R-:W3:Y:S01]  /*3950*/  SHFL.IDX PT, R6, R12, RZ, 0x1c1f ;  /* 0x001c1fff0c067589 */ /* 0x000ee200000e0000 */
[----:B-----5:R-:W-:-:S04]  /*3960*/  FMUL.FTZ R5, R56, c[0x0][0x320] ;  /* 0x0000c80038057a20 */ /* 0x020fc80000410000 */
[----:B------:R5:W1:Y:S01]  /*3970*/  MUFU.TANH R18, R5 ;  /* 0x0000000500127308 */ /* 0x000a620000002400 */
[----:B---3--:R-:W-:Y:S02]  /*3980*/  IMAD.IADD R4, R15, 0x1, R6 ;  /* 0x000000010f047824 */ /* 0x008fe400078e0206 */
[----:B-----5:R-:W-:-:S05]  /*3990*/  FMUL.FTZ R5, R57, c[0x0][0x320] ;  /* 0x0000c80039057a20 */ /* 0x020fca0000410000 */
[----:B------:R3:W1:Y:S02]  /*39a0*/  MUFU.TANH R17, R5 ;  /* 0x0000000500117308 */ /* 0x0006640000002400 */
[----:B---3--:R-:W-:-:S06]  /*39b0*/  FMUL.FTZ R5, R33, c[0x0][0x320] ;  /* 0x0000c80021057a20 */ /* 0x008fcc0000410000 */
[----:B------:R3:W1:Y:S02]  /*39c0*/  MUFU.TANH R19, R5 ;  /* 0x0000000500137308 */ /* 0x0006640000002400 */
[----:B---3--:R-:W-:-:S05]  /*39d0*/  IMAD.IADD R5, R13, 0x1, R6 ;  /* 0x000000010d057824 */ /* 0x008fca00078e0206 */
[----:B------:R-:W-:Y:S01]  /*39e0*/  IMNMX R5, R5, R14, PT ;  /* 0x0000000e05057217 */ /* 0x000fe20003800200 */
[----:B------:R-:W-:Y:S05]  /*39f0*/  @P0 BRA `(.L_x_591) ;  /* 0x0000015000000947 */ /* 0x000fea0003800000 */
[----:B-12-4-:R-:W-:Y:S01]  /*3a00*/  IMAD.U32 R7, RZ, RZ, UR9 ;  /* 0x00000009ff077e24 */ /* 0x016fe2000f8e00ff */
        /* <DEDUP_REMOVED lines=11> */
.L_x_593:
[----:B------:R-:W-:-:S04]  /*3ac0*/  MOV R7, c[0x0][0x32c] ;  /* 0x0000cb0000077a02 */ /* 0x000fc80000000f00 */
[----:B------:R-:W-:-:S13]  /*3ad0*/  ISETP.NE.AND P0, PT, R7, 0x1, PT ;  /* 0x000000010700780c */ /* 0x000fda0003f05270 */
[----:B------:R-:W-:-:S05]  /*3ae0*/  @P0 IMAD.HI.U32 R7, R6, c[0x0][0x330], RZ ;  /* 0x0000cc0006070a27 */ /* 0x000fca00078e00ff */
[----:B------:R-:W-:Y:S02]  /*3af0*/  @P0 SHF.R.U32.HI R6, RZ, c[0x0][0x334], R7 ;  /* 0x0000cd00ff060a19 */ /* 0x000fe40000011607 */
.L_x_594:
[----:B------:R-:W-:Y:S05]  /*3b00*/  BSYNC B0 ;  /* 0x0000000000007941 */ /* 0x000fea0003800000 */
.L_x_592:
[----:B------:R-:W-:-:S05]  /*3b10*/  IMAD R6, R6, c[0x0][0x32c], R16 ;  /* 0x0000cb0006067a24 */ /* 0x000fca00078e0210 */
[----:B------:R-:W-:Y:S02]  /*3b20*/  IADD3 R7, R6, c[0x0][0x32c], RZ ;  /* 0x0000cb0006077a10 */ /* 0x000fe40007ffe0ff */
[----:B------:R-:W-:Y:S02]  /*3b30*/  IMNMX R4, R4, R6, !PT ;  /* 0x0000000604047217 */ /* 0x000fe40007800200 */
[----:B------:R-:W-:Y:S02]  /*3b40*/  IMNMX R5, R5, R7, PT ;  /* 0x0000000705057217 */ /* 0x000fe40003800200 */
.L_x_591:
[----:B-12-4-:R-:W-:Y:S01]  /*3b50*/  UISETP.GE.AND UP0, UPT, UR30, 0x1, UPT ;  /* 0x000000011e00788c */ /* 0x016fe2000bf06270 */
[----:B------:R-:W-:Y:S01]  /*3b60*/  FMUL.FTZ R6, R34, c[0x0][0x320] ;  /* 0x0000c80022067a20 */ /* 0x000fe20000410000 */
[----:B------:R-:W-:Y:S01]  /*3b70*/  UISETP.GE.AND UP1, UPT, UR30, 0xa, UPT ;  /* 0x0000000a1e00788c */ /* 0x000fe2000bf26270 */
[----:B------:R-:W-:Y:S01]  /*3b80*/  FMUL.FTZ R10, R51, c[0x0][0x320] ;  /* 0x0000c800330a7a20 */ /* 0x000fe20000410000 */
[----:B------:R-:W-:Y:S01]  /*3b90*/  UISETP.GE.AND UP3, UPT, UR30, 0x2, UPT ;  /* 0x000000021e00788c */ /* 0x000fe2000bf66270 */
[----:B------:R1:W2:Y:S01]  /*3ba0*/  MUFU.TANH R32, R6 ;  /* 0x0000000600207308 */ /* 0x0002a20000002400 */
[----:B------:R-:W-:Y:S01]  /*3bb0*/  PLOP3.LUT P0, PT, PT, PT, UP0, 0x40, 0x0 ;  /* 0x000000000000781c */ /* 0x000fe20003f0e808 */
[----:B------:R-:W-:Y:S01]  /*3bc0*/  UISETP.GE.AND UP2, UPT, UR30, 0x9, UPT ;  /* 0x000000091e00788c */ /* 0x000fe2000bf46270 */
[----:B------:R-:W-:Y:S01]  /*3bd0*/  FMUL.FTZ R8, R58, c[0x0][0x320] ;  /* 0x0000c8003a087a20 */ /* 0x000fe20000410000 */
[----:B------:R-:W-:Y:S01]  /*3be0*/  UP2UR UR29, UPR, URZ, 0x1 ;  /* 0x000000013f1d7883 */ /* 0x000fe20008000000 */
[----:B------:R-:W-:Y:S01]  /*3bf0*/  ISETP.GT.AND P0, PT, R4, RZ, P0 ;  /* 0x000000ff0400720c */ /* 0x000fe20000704270 */
[----:B------:R-:W-:Y:S01]  /*3c00*/  UISETP.GE.AND UP5, UPT, UR30, 0x19, UPT ;  /* 0x000000191e00788c */ /* 0x000fe2000bfa6270 */
[----:B------:R-:W-:Y:S01]  /*3c10*/  PLOP3.LUT P2, PT, PT, PT, UP3, 0x40, 0x0 ;  /* 0x000000000000781c */ /* 0x000fe20003f4e838 */
[----:B------:R-:W-:Y:S01]  /*3c20*/  UISETP.GE.AND UP0, UPT, UR30, 0x11, UPT ;  /* 0x000000111e00788c */ /* 0x000fe2000bf06270 */
[----:B------:R-:W-:Y:S01]  /*3c30*/  ISETP.LT.OR P0, PT, R5, 0x1, P0 ;  /* 0x000000010500780c */ /* 0x000fe20000701670 */
[----:B------:R-:W-:Y:S01]  /*3c40*/  UISETP.GE.AND UP6, UPT, UR30, 0x12, UPT ;  /* 0x000000121e00788c */ /* 0x000fe2000bfc6270 */
[----:B------:R-:W-:Y:S01]  /*3c50*/  PLOP3.LUT P1, PT, PT, PT, UP2, 0x40, 0x0 ;  /* 0x000000000000781c */ /* 0x000fe20003f2e828 */
[----:B------:R-:W-:Y:S01]  /*3c60*/  UP2UR UR27, UPR, URZ, 0x4 ;  /* 0x000000043f1b7883 */ /* 0x000fe20008000000 */
[----:B------:R-:W-:Y:S01]  /*3c70*/  FSEL R38, R18, -INF , !P0 ;  /* 0xff80000012267808 */ /* 0x000fe20004000000 */
[----:B------:R-:W-:Y:S01]  /*3c80*/  UP2UR UR28, UPR, URZ, 0x8 ;  /* 0x000000083f1c7883 */ /* 0x000fe20008000000 */
[----:B------:R-:W-:Y:S01]  /*3c90*/  PLOP3.LUT P0, PT, PT, PT, UP1, 0x40, 0x0 ;  /* 0x000000000000781c */ /* 0x000fe20003f0e818 */
[----:B-1----:R-:W-:Y:S01]  /*3ca0*/  FMUL.FTZ R6, R35, c[0x0][0x320] ;  /* 0x0000c80023067a20 */ /* 0x002fe20000410000 */
[C---:B------:R-:W-:Y:S01]  /*3cb0*/  ISETP.GT.AND P2, PT, R4.reuse, 0x1, P2 ;  /* 0x000000010400780c */ /* 0x040fe20001744270 */
[----:B------:R-:W-:Y:S01]  /*3cc0*/  UISETP.GE.AND UP2, UPT, UR30, 0x22, UPT ;  /* 0x000000221e00788c */ /* 0x000fe2000bf46270 */
[C---:B------:R-:W-:Y:S01]  /*3cd0*/  ISETP.GT.AND P0, PT, R4.reuse, 0x9, P0 ;  /* 0x000000090400780c */ /* 0x040fe20000704270 */
[----:B------:R1:W3:Y:S01]  /*3ce0*/  MUFU.TANH R35, R6 ;  /* 0x0000000600237308 */ /* 0x0002e20000002400 */
[----:B------:R-:W-:Y:S01]  /*3cf0*/  ISETP.GT.AND P1, PT, R4, 0x8, P1 ;  /* 0x000000080400780c */ /* 0x000fe20000f24270 */
[----:B------:R-:W-:Y:S01]  /*3d00*/  UISETP.GE.AND UP4, UPT, UR30, 0x1a, UPT ;  /* 0x0000001a1e00788c */ /* 0x000fe2000bf86270 */
[C---:B------:R-:W-:Y:S01]  /*3d10*/  ISETP.LT.OR P0, PT, R5.reuse, 0xa, P0 ;  /* 0x0000000a0500780c */ /* 0x040fe20000701670 */
[----:B------:R-:W-:Y:S01]  /*3d20*/  UISETP.GE.AND UP3, UPT, UR30, 0x21, UPT ;  /* 0x000000211e00788c */ /* 0x000fe2000bf66270 */
[C---:B------:R-:W-:Y:S01]  /*3d30*/  ISETP.LT.OR P2, PT, R5.reuse, 0x2, P2 ;  /* 0x000000020500780c */ /* 0x040fe20001741670 */
[----:B------:R-:W-:Y:S01]  /*3d40*/  UP2UR UR31, UPR, URZ, 0x40 ;  /* 0x000000403f1f7883 */ /* 0x000fe20008000000 */
[----:B------:R-:W-:Y:S01]  /*3d50*/  ISETP.LT.OR P1, PT, R5, 0x9, P1 ;  /* 0x000000090500780c */ /* 0x000fe20000f21670 */
[----:B------:R-:W-:Y:S01]  /*3d60*/  UP2UR UR5, UPR, URZ, 0x2 ;  /* 0x000000023f057883 */ /* 0x000fe20008000000 */
[----:B------:R-:W-:Y:S01]  /*3d70*/  FSEL R40, R17, -INF , !P2 ;  /* 0xff80000011287808 */ /* 0x000fe20005000000 */
[----:B------:R-:W-:Y:S01]  /*3d80*/  UP2UR UR4, UPR, URZ, 0x1 ;  /* 0x000000013f047883 */ /* 0x000fe20008000000 */
[----:B------:R-:W-:Y:S01]  /*3d90*/  FSEL R41, R20, -INF , !P1 ;  /* 0xff80000014297808 */ /* 0x000fe20004800000 */
[----:B------:R-:W-:Y:S01]  /*3da0*/  UISETP.GE.AND UP1, UPT, UR30, 0x29, UPT ;  /* 0x000000291e00788c */ /* 0x000fe2000bf26270 */
[----:B------:R-:W-:Y:S01]  /*3db0*/  PLOP3.LUT P2, PT, PT, PT, UP0, 0x40, 0x0 ;  /* 0x000000000000781c */ /* 0x000fe20003f4e808 */
[----:B------:R-:W-:Y:S01]  /*3dc0*/  UISETP.GE.AND UP0, UPT, UR30, 0x2a, UPT ;  /* 0x0000002a1e00788c */ /* 0x000fe2000bf06270 */
[----:B------:R-:W-:Y:S01]  /*3dd0*/  PLOP3.LUT P1, PT, PT, PT, UP6, 0x40, 0x0 ;  /* 0x000000000000781c */ /* 0x000fe20003f2e868 */
[----:B-1----:R-:W-:Y:S01]  /*3de0*/  FMUL.FTZ R6, R47, c[0x0][0x320] ;  /* 0x0000c8002f067a20 */ /* 0x002fe20000410000 */
[C---:B------:R-:W-:Y:S01]  /*3df0*/  ISETP.GT.AND P2, PT, R4.reuse, 0x10, P2 ;  /* 0x000000100400780c */ /* 0x040fe20001744270 */
[----:B------:R-:W-:Y:S01]  /*3e00*/  UISETP.NE.AND UP6, UPT, UR12, URZ, UPT ;  /* 0x0000003f0c00728c */ /* 0x000fe2000bfc5270 */
[----:B------:R-:W-:Y:S01]  /*3e10*/  ISETP.GT.AND P1, PT, R4, 0x11, P1 ;  /* 0x000000110400780c */ /* 0x000fe20000f24270 */
[----:B------:R1:W4:Y:S01]  /*3e20*/  MUFU.TANH R31, R6 ;  /* 0x00000006001f7308 */ /* 0x0003220000002400 */
[----:B------:R-:W-:Y:S01]  /*3e30*/  ISETP.LT.OR P2, PT, R5, 0x11, P2 ;  /* 0x000000110500780c */ /* 0x000fe20001741670 */
[----:B------:R-:W-:Y:S01]  /*3e40*/  FMUL.FTZ R7, R59, c[0x0][0x320] ;  /* 0x0000c8003b077a20 */ /* 0x000fe20000410000 */
[----:B------:R-:W-:Y:S01]  /*3e50*/  ISETP.LT.OR P1, PT, R5, 0x12, P1 ;  /* 0x000000120500780c */ /* 0x000fe20000f21670 */
[----:B------:R-:W-:Y:S01]  /*3e60*/  FMUL.FTZ R9, R54, c[0x0][0x320] ;  /* 0x0000c80036097a20 */ /* 0x000fe20000410000 */
[----:B------:R-:W-:Y:S01]  /*3e70*/  FSEL R64, R30, -INF , !P2 ;  /* 0xff8000001e407808 */ /* 0x000fe20005000000 */
[----:B------:R-:W-:Y:S01]  /*3e80*/  FMUL.FTZ R11, R46, c[0x0][0x320] ;  /* 0x0000c8002e0b7a20 */ /* 0x000fe20000410000 */
[----:B------:R-:W-:Y:S01]  /*3e90*/  FSEL R70, R29, -INF , !P1 ;  /* 0xff8000001d467808 */ /* 0x000fe20004800000 */
[----:B------:R-:W2:Y:S01]  /*3ea0*/  MUFU.TANH R21, R10 ;  /* 0x0000000a00157308 */ /* 0x000ea20000002400 */
[----:B------:R-:W-:-:S02]  /*3eb0*/  PLOP3.LUT P2, PT, PT, PT, UP4, 0x40, 0x0 ;  /* 0x000000000000781c */ /* 0x000fc40003f4e848 */
[----:B------:R-:W-:Y:S02]  /*3ec0*/  PLOP3.LUT P1, PT, PT, PT, UP3, 0x40, 0x0 ;  /* 0x000000000000781c */ /* 0x000fe40003f2e838 */
[C---:B------:R-:W-:Y:S02]  /*3ed0*/  ISETP.GT.AND P2, PT, R4.reuse, 0x19, P2 ;  /* 0x000000190400780c */ /* 0x040fe40001744270 */
[----:B------:R-:W-:Y:S01]  /*3ee0*/  ISETP.GT.AND P1, PT, R4, 0x20, P1 ;  /* 0x000000200400780c */ /* 0x000fe20000f24270 */
[----:B-1----:R-:W-:Y:S01]  /*3ef0*/  FMUL.FTZ R6, R50, c[0x0][0x320] ;  /* 0x0000c80032067a20 */ /* 0x002fe20000410000 */
[C---:B------:R-:W-:Y:S01]  /*3f00*/  ISETP.LT.OR P2, PT, R5.reuse, 0x1a, P2 ;  /* 0x0000001a0500780c */ /* 0x040fe20001741670 */
[----:B------:R-:W1:Y:S01]  /*3f10*/  MUFU.TANH R23, R9 ;  /* 0x0000000900177308 */ /* 0x000e620000002400 */
[----:B------:R-:W-:Y:S02]  /*3f20*/  ISETP.LT.OR P1, PT, R5, 0x21, P1 ;  /* 0x000000210500780c */ /* 0x000fe40000f21670 */
[----:B------:R-:W-:-:S02]  /*3f30*/  FSEL R71, R27, -INF , !P2 ;  /* 0xff8000001b477808 */ /* 0x000fc40005000000 */
[----:B------:R-:W-:Y:S02]  /*3f40*/  FSEL R193, R22, -INF , !P1 ;  /* 0xff80000016c17808 */ /* 0x000fe40004800000 */
[----:B------:R-:W-:Y:S01]  /*3f50*/  PLOP3.LUT P2, PT, PT, PT, UP1, 0x40, 0x0 ;  /* 0x000000000000781c */ /* 0x000fe20003f4e818 */
[----:B------:R5:W1:Y:S01]  /*3f60*/  MUFU.TANH R24, R6 ;  /* 0x0000000600187308 */ /* 0x000a620000002400 */
[----:B------:R-:W-:Y:S02]  /*3f70*/  PLOP3.LUT P1, PT, PT, PT, UP0, 0x40, 0x0 ;  /* 0x000000000000781c */ /* 0x000fe40003f2e808 */
[C---:B------:R-:W-:Y:S02]  /*3f80*/  ISETP.GT.AND P2, PT, R4.reuse, 0x28, P2 ;  /* 0x000000280400780c */ /* 0x040fe40001744270 */
[----:B------:R-:W-:Y:S02]  /*3f90*/  ISETP.GT.AND P1, PT, R4, 0x29, P1 ;  /* 0x000000290400780c */ /* 0x000fe40000f24270 */
[C---:B------:R-:W-:Y:S01]  /*3fa0*/  ISETP.LT.OR P2, PT, R5.reuse, 0x29, P2 ;  /* 0x000000290500780c */ /* 0x040fe20001741670 */
[----:B------:R-:W1:Y:S01]  /*3fb0*/  MUFU.TANH R20, R8 ;  /* 0x0000000800147308 */ /* 0x000e620000002400 */
[----:B------:R-:W-:-:S02]  /*3fc0*/  ISETP.LT.OR P1, PT, R5, 0x2a, P1 ;  /* 0x0000002a0500780c */ /* 0x000fc40000f21670 */
[----:B------:R-:W-:Y:S02]  /*3fd0*/  FSEL R207, R26, -INF , !P2 ;  /* 0xff8000001acf7808 */ /* 0x000fe40005000000 */
[----:B------:R-:W-:Y:S01]  /*3fe0*/  FSEL R191, R25, -INF , !P1 ;  /* 0xff80000019bf7808 */ /* 0x000fe20004800000 */
[----:B-----5:R-:W-:Y:S01]  /*3ff0*/  FMUL.FTZ R6, R42, c[0x0][0x320] ;  /* 0x0000c8002a067a20 */ /* 0x020fe20000410000 */
[----:B------:R-:W-:Y:S01]  /*4000*/  FSEL R42, R36, -INF , !P0 ;  /* 0xff800000242a7808 */ /* 0x000fe20004000000 */
[----:B------:R-:W1:Y:S01]  /*4010*/  MUFU.TANH R17, R7 ;  /* 0x0000000700117308 */ /* 0x000e620000002400 */
[----:B------:R-:W-:-:S04]  /*4020*/  PLOP3.LUT P0, PT, PT, PT, UP5, 0x40, 0x0 ;  /* 0x000000000000781c */ /* 0x000fc80003f0e858 */
[----:B------:R-:W-:-:S03]  /*4030*/  ISETP.GT.AND P0, PT, R4, 0x18, P0 ;  /* 0x000000180400780c */ /* 0x000fc60000704270 */
[----:B------:R5:W1:Y:S01]  /*4040*/  MUFU.TANH R34, R6 ;  /* 0x0000000600227308 */ /* 0x000a620000002400 */
[----:B------:R-:W-:-:S04]  /*4050*/  ISETP.LT.OR P0, PT, R5, 0x19, P0 ;  /* 0x000000190500780c */ /* 0x000fc80000701670 */
[----:B------:R-:W-:Y:S02]  /*4060*/  FSEL R69, R28, -INF , !P0 ;  /* 0xff8000001c457808 */ /* 0x000fe40004000000 */
[----:B------:R-:W-:Y:S01]  /*4070*/  PLOP3.LUT P0, PT, PT, PT, UP2, 0x40, 0x0 ;  /* 0x000000000000781c */ /* 0x000fe20003f0e828 */
[----:B------:R-:W1:Y:S03]  /*4080*/  MUFU.TANH R18, R11 ;  /* 0x0000000b00127308 */ /* 0x000e660000002400 */
[----:B------:R-:W-:Y:S01]  /*4090*/  ISETP.GT.AND P0, PT, R4, 0x21, P0 ;  /* 0x000000210400780c */ /* 0x000fe20000704270 */
[----:B------:R-:W-:-:S03]  /*40a0*/  FMUL.FTZ R4, R55, c[0x0][0x320] ;  /* 0x0000c80037047a20 */ /* 0x000fc60000410000 */
[----:B------:R-:W-:Y:S01]  /*40b0*/  ISETP.LT.OR P0, PT, R5, 0x22, P0 ;  /* 0x000000220500780c */ /* 0x000fe20000701670 */
[----:B-----5:R-:W-:Y:S01]  /*40c0*/  FMUL.FTZ R6, R43, c[0x0][0x320] ;  /* 0x0000c8002b067a20 */ /* 0x020fe20000410000 */
[----:B------:R-:W1:Y:S02]  /*40d0*/  MUFU.TANH R11, R4 ;  /* 0x00000004000b7308 */ /* 0x000e640000002400 */
[----:B------:R-:W-:Y:S02]  /*40e0*/  FSEL R216, R19, -INF , !P0 ;  /* 0xff80000013d87808 */ /* 0x000fe40004000000 */
[----:B------:R-:W-:Y:S01]  /*40f0*/  PLOP3.LUT P0, PT, PT, PT, UP6, 0x40, 0x0 ;  /* 0x000000000000781c */ /* 0x000fe20003f0e868 */
[----:B------:R-:W-:-:S03]  /*4100*/  UISETP.NE.AND UP6, UPT, UR31, URZ, UPT ;  /* 0x0000003f1f00728c */ /* 0x000fc6000bfc5270 */
[----:B------:R5:W1:Y:S02]  /*4110*/  MUFU.TANH R33, R6 ;  /* 0x0000000600217308 */ /* 0x000a640000002400 */
[----:B-----5:R-:W5:Y:S02]  /*4120*/  SHFL.IDX PT, R6, R12, 0x1, 0x1c1f ;  /* 0x003c1f000c067f89 */ /* 0x020f6400000e0000 */
[--C-:B-----5:R-:W-:Y:S02]  /*4130*/  IMAD.IADD R5, R13, 0x1, R6.reuse ;  /* 0x000000010d057824 */ /* 0x120fe400078e0206 */
[----:B------:R-:W-:-:S03]  /*4140*/  IMAD.IADD R4, R15, 0x1, R6 ;  /* 0x000000010f047824 */ /* 0x000fc600078e0206 */
[----:B------:R-:W-:Y:S01]  /*4150*/  IMNMX R5, R5, R14, PT ;  /* 0x0000000e05057217 */ /* 0x000fe20003800200 */
        /* <DEDUP_REMOVED lines=13> */
.L_x_597:
[----:B------:R-:W-:-:S04]  /*4230*/  MOV R7, c[0x0][0x32c] ;  /* 0x0000cb0000077a02 */ /* 0x000fc80000000f00 */
[----:B------:R-:W-:-:S13]  /*4240*/  ISETP.NE.AND P0, PT, R7, 0x1, PT ;  /* 0x000000010700780c */ /* 0x000fda0003f05270 */
[----:B------:R-:W-:-:S05]  /*4250*/  @P0 IMAD.HI.U32 R7, R6, c[0x0][0x330], RZ ;  /* 0x0000cc0006070a27 */ /* 0x000fca00078e00ff */
[----:B------:R-:W-:Y:S02]  /*4260*/  @P0 SHF.R.U32.HI R6, RZ, c[0x0][0x334], R7 ;  /* 0x0000cd00ff060a19 */ /* 0x000fe40000011607 */
.L_x_598:
[----:B------:R-:W-:Y:S05]  /*4270*/  BSYNC B0 ;  /* 0x0000000000007941 */ /* 0x000fea0003800000 */
.L_x_596:
[----:B------:R-:W-:-:S05]  /*4280*/  IMAD R6, R6, c[0x0][0x32c], R16 ;  /* 0x0000cb0006067a24 */ /* 0x000fca00078e0210 */
[----:B------:R-:W-:Y:S02]  /*4290*/  IADD3 R7, R6, c[0x0][0x32c], RZ ;  /* 0x0000cb0006077a10 */ /* 0x000fe40007ffe0ff */
[----:B------:R-:W-:Y:S02]  /*42a0*/  IMNMX R4, R4, R6, !PT ;  /* 0x0000000604047217 */ /* 0x000fe40007800200 */
[----:B------:R-:W-:Y:S02]  /*42b0*/  IMNMX R5, R5, R7, PT ;  /* 0x0000000705057217 */ /* 0x000fe40003800200 */
.L_x_595:
[----:B-1234-:R-:W-:Y:S01]  /*42c0*/  UP2UR UR30, UPR, URZ, 0x1 ;  /* 0x000000013f1e7883 */ /* 0x01efe20008000000 */
[----:B------:R-:W-:Y:S01]  /*42d0*/  FMUL.FTZ R6, R77, c[0x0][0x320] ;  /* 0x0000c8004d067a20 */ /* 0x000fe20000410000 */
[----:B------:R-:W-:Y:S01]  /*42e0*/  UISETP.NE.AND UP0, UPT, UR29, URZ, UPT ;  /* 0x0000003f1d00728c */ /* 0x000fe2000bf05270 */
[----:B------:R-:W-:Y:S01]  /*42f0*/  FMUL.FTZ R8, R84, c[0x0][0x320] ;  /* 0x0000c80054087a20 */ /* 0x000fe20000410000 */
[----:B------:R-:W-:Y:S01]  /*4300*/  UP2UR UR31, UPR, URZ, 0x2 ;  /* 0x000000023f1f7883 */ /* 0x000fe20008000000 */
[----:B------:R1:W2:Y:S01]  /*4310*/  MUFU.TANH R30, R6 ;  /* 0x00000006001e7308 */ /* 0x0002a20000002400 */
[----:B------:R-:W-:Y:S01]  /*4320*/  UP2UR UR33, UPR, URZ, 0x8 ;  /* 0x000000083f217883 */ /* 0x000fe20008000000 */
[----:B------:R-:W-:Y:S01]  /*4330*/  FMUL.FTZ R10, R72, c[0x0][0x320] ;  /* 0x0000c800480a7a20 */ /* 0x000fe20000410000 */
[----:B------:R-:W-:Y:S01]  /*4340*/  PLOP3.LUT P0, PT, PT, PT, UP0, 0x40, 0x0 ;  /* 0x000000000000781c */ /* 0x000fe20003f0e808 */
[----:B------:R-:W-:Y:S01]  /*4350*/  UP2UR UR32, UPR, URZ, 0x4 ;  /* 0x000000043f207883 */ /* 0x000fe20008000000 */
[----:B------:R-:W-:Y:S01]  /*4360*/  FMUL.FTZ R7, R73, c[0x0][0x320] ;  /* 0x0000c80049077a20 */ /* 0x000fe20000410000 */
[----:B------:R-:W-:Y:S01]  /*4370*/  UISETP.NE.AND UP1, UPT, UR5, URZ, UPT ;  /* 0x0000003f0500728c */ /* 0x000fe2000bf25270 */
[----:B------:R-:W-:Y:S01]  /*4380*/  ISETP.GT.AND P0, PT, R4, RZ, P0 ;  /* 0x000000ff0400720c */ /* 0x000fe20000704270 */
[----:B------:R-:W-:Y:S01]  /*4390*/  UISETP.NE.AND UP3, UPT, UR28, URZ, UPT ;  /* 0x0000003f1c00728c */ /* 0x000fe2000bf65270 */
[----:B------:R3:W4:Y:S01]  /*43a0*/  MUFU.TANH R22, R8 ;  /* 0x0000000800167308 */ /* 0x0007220000002400 */
[----:B------:R-:W-:Y:S01]  /*43b0*/  UISETP.NE.AND UP2, UPT, UR27, URZ, UPT ;  /* 0x0000003f1b00728c */ /* 0x000fe2000bf45270 */
[----:B------:R-:W-:Y:S01]  /*43c0*/  ISETP.LT.OR P0, PT, R5, 0x1, P0 ;  /* 0x000000010500780c */ /* 0x000fe20000701670 */
[----:B------:R-:W-:Y:S01]  /*43d0*/  UISETP.NE.AND UP0, UPT, UR4, URZ, UPT ;  /* 0x0000003f0400728c */ /* 0x000fe2000bf05270 */
[----:B------:R-:W-:Y:S01]  /*43e0*/  FMUL.FTZ R9, R89, c[0x0][0x320] ;  /* 0x0000c80059097a20 */ /* 0x000fe20000410000 */
[----:B------:R-:W-:Y:S01]  /*43f0*/  PLOP3.LUT P2, PT, PT, PT, UP3, 0x40, 0x0 ;  /* 0x000000000000781c */ /* 0x000fe20003f4e838 */
[----:B------:R-:W-:Y:S01]  /*4400*/  UISETP.NE.AND UP3, UPT, UR33, URZ, UPT ;  /* 0x0000003f2100728c */ /* 0x000fe2000bf65270 */
[----:B-1----:R-:W-:Y:S01]  /*4410*/  FMUL.FTZ R6, R92, c[0x0][0x320] ;  /* 0x0000c8005c067a20 */ /* 0x002fe20000410000 */
[----:B------:R-:W-:Y:S01]  /*4420*/  FSEL R36, R20, -INF , !P0 ;  /* 0xff80000014247808 */ /* 0x000fe20004000000 */
[----:B------:R-:W1:Y:S01]  /*4430*/  MUFU.TANH R27, R10 ;  /* 0x0000000a001b7308 */ /* 0x000e620000002400 */
[----:B------:R-:W-:Y:S01]  /*4440*/  PLOP3.LUT P0, PT, PT, PT, UP1, 0x40, 0x0 ;  /* 0x000000000000781c */ /* 0x000fe20003f0e818 */
[----:B------:R-:W-:Y:S01]  /*4450*/  UISETP.NE.AND UP1, UPT, UR31, URZ, UPT ;  /* 0x0000003f1f00728c */ /* 0x000fe2000bf25270 */
[----:B------:R-:W-:Y:S01]  /*4460*/  PLOP3.LUT P1, PT, PT, PT, UP2, 0x40, 0x0 ;  /* 0x000000000000781c */ /* 0x000fe20003f2e828 */
[----:B------:R-:W-:Y:S01]  /*4470*/  UISETP.NE.AND UP2, UPT, UR32, URZ, UPT ;  /* 0x0000003f2000728c */ /* 0x000fe2000bf45270 */
[----:B------:R-:W-:-:S02]  /*4480*/  ISETP.GT.AND P0, PT, R4, 0x9, P0 ;  /* 0x000000090400780c */ /* 0x000fc40000704270 */
[C---:B------:R-:W-:Y:S01]  /*4490*/  ISETP.GT.AND P2, PT, R4.reuse, 0x1, P2 ;  /* 0x000000010400780c */ /* 0x040fe20001744270 */
[----:B------:R5:W1:Y:S01]  /*44a0*/  MUFU.TANH R28, R6 ;  /* 0x00000006001c7308 */ /* 0x000a620000002400 */
[----:B------:R-:W-:Y:S01]  /*44b0*/  ISETP.GT.AND P1, PT, R4, 0x8, P1 ;  /* 0x000000080400780c */ /* 0x000fe20000f24270 */
[----:B---3--:R-:W-:Y:S01]  /*44c0*/  FMUL.FTZ R8, R76, c[0x0][0x320] ;  /* 0x0000c8004c087a20 */ /* 0x008fe20000410000 */
[C---:B------:R-:W-:Y:S02]  /*44d0*/  ISETP.LT.OR P0, PT, R5.reuse, 0xa, P0 ;  /* 0x0000000a0500780c */ /* 0x040fe40000701670 */
[C---:B------:R-:W-:Y:S02]  /*44e0*/  ISETP.LT.OR P2, PT, R5.reuse, 0x2, P2 ;  /* 0x000000020500780c */ /* 0x040fe40001741670 */
[----:B------:R-:W-:Y:S01]  /*44f0*/  ISETP.LT.OR P1, PT, R5, 0x9, P1 ;  /* 0x000000090500780c */ /* 0x000fe20000f21670 */
[----:B------:R-:W3:Y:S01]  /*4500*/  MUFU.TANH R19, R9 ;  /* 0x0000000900137308 */ /* 0x000ee20000002400 */
[----:B------:R-:W-:-:S02]  /*4510*/  FSEL R21, R21, -INF , !P0 ;  /* 0xff80000015157808 */ /* 0x000fc40004000000 */
[----:B------:R-:W-:Y:S02]  /*4520*/  FSEL R37, R17, -INF , !P2 ;  /* 0xff80000011257808 */ /* 0x000fe40005000000 */
[----:B------:R-:W-:Y:S02]  /*4530*/  FSEL R39, R24, -INF , !P1 ;  /* 0xff80000018277808 */ /* 0x000fe40004800000 */
[----:B------:R-:W-:Y:S01]  /*4540*/  PLOP3.LUT P0, PT, PT, PT, UP5, 0x40, 0x0 ;  /* 0x000000000000781c */ /* 0x000fe20003f0e858 */
[----:B-----5:R-:W-:Y:S01]  /*4550*/  FMUL.FTZ R6, R93, c[0x0][0x320] ;  /* 0x0000c8005d067a20 */ /* 0x020fe20000410000 */
[----:B------:R-:W-:Y:S01]  /*4560*/  PLOP3.LUT P2, PT, PT, PT, UP0, 0x40, 0x0 ;  /* 0x000000000000781c */ /* 0x000fe20003f4e808 */
[----:B------:R-:W-:Y:S01]  /*4570*/  UISETP.NE.AND UP0, UPT, UR30, URZ, UPT ;  /* 0x0000003f1e00728c */ /* 0x000fe2000bf05270 */
[----:B------:R-:W-:Y:S01]  /*4580*/  PLOP3.LUT P1, PT, PT, PT, UP6, 0x40, 0x0 ;  /* 0x000000000000781c */ /* 0x000fe20003f2e868 */
[----:B------:R5:W1:Y:S01]  /*4590*/  MUFU.TANH R26, R6 ;  /* 0x00000006001a7308 */ /* 0x000a620000002400 */
[C---:B------:R-:W-:Y:S01]  /*45a0*/  ISETP.GT.AND P0, PT, R4.reuse, 0x18, P0 ;  /* 0x000000180400780c */ /* 0x040fe20000704270 */
[----:B------:R-:W-:Y:S01]  /*45b0*/  UP2UR UR30, UPR, URZ, 0x40 ;  /* 0x000000403f1e7883 */ /* 0x000fe20008000000 */
[C---:B------:R-:W-:Y:S01]  /*45c0*/  ISETP.GT.AND P2, PT, R4.reuse, 0x10, P2 ;  /* 0x000000100400780c */ /* 0x040fe20001744270 */
[----:B------:R-:W-:Y:S01]  /*45d0*/  UISETP.NE.AND UP6, UPT, UR12, URZ, UPT ;  /* 0x0000003f0c00728c */ /* 0x000fe2000bfc5270 */
[----:B------:R-:W-:-:S02]  /*45e0*/  ISETP.GT.AND P1, PT, R4, 0x11, P1 ;  /* 0x000000110400780c */ /* 0x000fc40000f24270 */
[C---:B------:R-:W-:Y:S01]  /*45f0*/  ISETP.LT.OR P0, PT, R5.reuse, 0x19, P0 ;  /* 0x000000190500780c */ /* 0x040fe20000701670 */
[----:B------:R-:W1:Y:S01]  /*4600*/  MUFU.TANH R24, R7 ;  /* 0x0000000700187308 */ /* 0x000e620000002400 */
[C---:B------:R-:W-:Y:S02]  /*4610*/  ISETP.LT.OR P2, PT, R5.reuse, 0x11, P2 ;  /* 0x000000110500780c */ /* 0x040fe40001741670 */
[----:B------:R-:W-:Y:S02]  /*4620*/  ISETP.LT.OR P1, PT, R5, 0x12, P1 ;  /* 0x000000120500780c */ /* 0x000fe40000f21670 */
[----:B------:R-:W-:Y:S02]  /*4630*/  FSEL R62, R23, -INF , !P0 ;  /* 0xff800000173e7808 */ /* 0x000fe40004000000 */
[----:B------:R-:W-:Y:S01]  /*4640*/  FSEL R61, R18, -INF , !P2 ;  /* 0xff800000123d7808 */ /* 0x000fe20005000000 */
[----:B-----5:R-:W-:Y:S01]  /*4650*/  FMUL.FTZ R6, R80, c[0x0][0x320] ;  /* 0x0000c80050067a20 */ /* 0x020fe20000410000 */
[----:B------:R-:W-:Y:S01]  /*4660*/  FSEL R63, R31, -INF , !P1 ;  /* 0xff8000001f3f7808 */ /* 0x000fe20004800000 */
[----:B------:R-:W1:Y:S01]  /*4670*/  MUFU.TANH R18, R8 ;  /* 0x0000000800127308 */ /* 0x000e620000002400 */
[----:B------:R-:W-:-:S02]  /*4680*/  PLOP3.LUT P0, PT, PT, PT, UP2, 0x40, 0x0 ;  /* 0x000000000000781c */ /* 0x000fc40003f0e828 */
[----:B------:R-:W-:Y:S02]  /*4690*/  PLOP3.LUT P2, PT, PT, PT, UP4, 0x40, 0x0 ;  /* 0x000000000000781c */ /* 0x000fe40003f4e848 */
[----:B------:R-:W-:Y:S02]  /*46a0*/  PLOP3.LUT P1, PT, PT, PT, UP3, 0x40, 0x0 ;  /* 0x000000000000781c */ /* 0x000fe40003f2e838 */
[C---:B------:R-:W-:Y:S01]  /*46b0*/  ISETP.GT.AND P0, PT, R4.reuse, 0x21, P0 ;  /* 0x000000210400780c */ /* 0x040fe20000704270 */
[----:B------:R5:W1:Y:S01]  /*46c0*/  MUFU.TANH R25, R6 ;  /* 0x0000000600197308 */ /* 0x000a620000002400 */
[C---:B------:R-:W-:Y:S02]  /*46d0*/  ISETP.GT.AND P2, PT, R4.reuse, 0x19, P2 ;  /* 0x000000190400780c */ /* 0x040fe40001744270 */
[----:B------:R-:W-:Y:S02]  /*46e0*/  ISETP.GT.AND P1, PT, R4, 0x20, P1 ;  /* 0x000000200400780c */ /* 0x000fe40000f24270 */
[----:B------:R-:W-:-:S02]  /*46f0*/  ISETP.LT.OR P0, PT, R5, 0x22, P0 ;  /* 0x000000220500780c */ /* 0x000fc40000701670 */
[C---:B------:R-:W-:Y:S02]  /*4700*/  ISETP.LT.OR P2, PT, R5.reuse, 0x1a, P2 ;  /* 0x0000001a0500780c */ /* 0x040fe40001741670 */
[----:B------:R-:W-:Y:S02]  /*4710*/  ISETP.LT.OR P1, PT, R5, 0x21, P1 ;  /* 0x000000210500780c */ /* 0x000fe40000f21670 */
[----:B------:R-:W-:Y:S02]  /*4720*/  FSEL R189, R35, -INF , !P0 ;  /* 0xff80000023bd7808 */ /* 0x000fe40004000000 */
[----:B------:R-:W-:Y:S02]  /*4730*/  FSEL R68, R11, -INF , !P2 ;  /* 0xff8000000b447808 */ /* 0x000fe40005000000 */
[----:B------:R-:W-:Y:S01]  /*4740*/  FSEL R190, R32, -INF , !P1 ;  /* 0xff80000020be7808 */ /* 0x000fe20004800000 */
[----:B-----5:R-:W-:Y:S01]  /*4750*/  FMUL.FTZ R6, R81, c[0x0][0x320] ;  /* 0x0000c80051067a20 */ /* 0x020fe20000410000 */
[----:B------:R-:W-:Y:S01]  /*4760*/  PLOP3.LUT P0, PT, PT, PT, UP6, 0x40, 0x0 ;  /* 0x000000000000781c */ /* 0x000fe20003f0e868 */
[----:B------:R-:W-:Y:S01]  /*4770*/  UISETP.NE.AND UP6, UPT, UR30, URZ, UPT ;  /* 0x0000003f1e00728c */ /* 0x000fe2000bfc5270 */
[----:B------:R-:W-:Y:S01]  /*4780*/  PLOP3.LUT P2, PT, PT, PT, UP1, 0x40, 0x0 ;  /* 0x000000000000781c */ /* 0x000fe20003f4e818 */
[----:B------:R5:W1:Y:S01]  /*4790*/  MUFU.TANH R29, R6 ;  /* 0x00000006001d7308 */ /* 0x000a620000002400 */
[----:B------:R-:W-:-:S02]  /*47a0*/  PLOP3.LUT P1, PT, PT, PT, UP0, 0x40, 0x0 ;  /* 0x000000000000781c */ /* 0x000fc40003f2e808 */
[C---:B------:R-:W-:Y:S02]  /*47b0*/  ISETP.GT.AND P2, PT, R4.reuse, 0x28, P2 ;  /* 0x000000280400780c */ /* 0x040fe40001744270 */
[----:B------:R-:W-:Y:S01]  /*47c0*/  ISETP.GT.AND P1, PT, R4, 0x29, P1 ;  /* 0x000000290400780c */ /* 0x000fe20000f24270 */
[----:B------:R-:W-:Y:S01]  /*47d0*/  FMUL.FTZ R4, R85, c[0x0][0x320] ;  /* 0x0000c80055047a20 */ /* 0x000fe20000410000 */
[C---:B------:R-:W-:Y:S02]  /*47e0*/  ISETP.LT.OR P2, PT, R5.reuse, 0x29, P2 ;  /* 0x000000290500780c */ /* 0x040fe40001741670 */
[----:B------:R-:W-:Y:S01]  /*47f0*/  ISETP.LT.OR P1, PT, R5, 0x2a, P1 ;  /* 0x0000002a0500780c */ /* 0x000fe20000f21670 */
[----:B------:R-:W1:Y:S01]  /*4800*/  MUFU.TANH R17, R4 ;  /* 0x0000000400117308 */ /* 0x000e620000002400 */
[----:B------:R-:W-:Y:S02]  /*4810*/  FSEL R188, R34, -INF , !P2 ;  /* 0xff80000022bc7808 */ /* 0x000fe40005000000 */
[----:B------:R-:W-:Y:S01]  /*4820*/  FSEL R139, R33, -INF , !P1 ;  /* 0xff800000218b7808 */ /* 0x000fe20004800000 */
[----:B-----5:R-:W-:-:S04]  /*4830*/  FMUL.FTZ R6, R88, c[0x0][0x320] ;  /* 0x0000c80058067a20 */ /* 0x020fc80000410000 */
        /* <DEDUP_REMOVED lines=18> */
.L_x_601:
[----:B------:R-:W-:-:S04]  /*4960*/  MOV R7, c[0x0][0x32c] ;  /* 0x0000cb0000077a02 */ /* 0x000fc80000000f00 */
[----:B------:R-:W-:-:S13]  /*4970*/  ISETP.NE.AND P0, PT, R7, 0x1, PT ;  /* 0x000000010700780c */ /* 0x000fda0003f05270 */
[----:B------:R-:W-:-:S05]  /*4980*/  @P0 IMAD.HI.U32 R7, R6, c[0x0][0x330], RZ ;  /* 0x0000cc0006070a27 */ /* 0x000fca00078e00ff */
[----:B------:R-:W-:Y:S02]  /*4990*/  @P0 SHF.R.U32.HI R6, RZ, c[0x0][0x334], R7 ;  /* 0x0000cd00ff060a19 */ /* 0x000fe40000011607 */
.L_x_602:
[----:B------:R-:W-:Y:S05]  /*49a0*/  BSYNC B0 ;  /* 0x0000000000007941 */ /* 0x000fea0003800000 */
.L_x_600:
[----:B------:R-:W-:-:S05]  /*49b0*/  IMAD R6, R6, c[0x0][0x32c], R16 ;  /* 0x0000cb0006067a24 */ /* 0x000fca00078e0210 */
[----:B------:R-:W-:Y:S02]  /*49c0*/  IADD3 R7, R6, c[0x0][0x32c], RZ ;  /* 0x0000cb0006077a10 */ /* 0x000fe40007ffe0ff */
[----:B------:R-:W-:Y:S02]  /*49d0*/  IMNMX R4, R4, R6, !PT ;  /* 0x0000000604047217 */ /* 0x000fe40007800200 */
[----:B------:R-:W-:Y:S02]  /*49e0*/  IMNMX R5, R5, R7, PT ;  /* 0x0000000705057217 */ /* 0x000fe40003800200 */
.L_x_599:
        /* <DEDUP_REMOVED lines=14> */
[----:B------:R-:W-:Y:S01]  /*4ad0*/  FMUL.FTZ R8, R82, c[0x0][0x320] ;  /* 0x0000c80052087a20 */ /* 0x000fe20000410000 */
[----:B------:R-:W-:Y:S01]  /*4ae0*/  UISETP.NE.AND UP2, UPT, UR27, URZ, UPT ;  /* 0x0000003f1b00728c */ /* 0x000fe2000bf45270 */
[----:B------:R-:W-:Y:S01]  /*4af0*/  ISETP.LT.OR P0, PT, R5, 0x1, P0 ;  /* 0x000000010500780c */ /* 0x000fe20000701670 */
[----:B------:R-:W-:Y:S01]  /*4b00*/  UISETP.NE.AND UP0, UPT, UR4, URZ, UPT ;  /* 0x0000003f0400728c */ /* 0x000fe2000bf05270 */
[----:B------:R-:W3:Y:S01]  /*4b10*/  MUFU.TANH R48, R10 ;  /* 0x0000000a00307308 */ /* 0x000ee20000002400 */
[----:B------:R-:W-:Y:S01]  /*4b20*/  PLOP3.LUT P2, PT, PT, PT, UP3, 0x40, 0x0 ;  /* 0x000000000000781c */ /* 0x000fe20003f4e838 */
[----:B------:R-:W-:Y:S01]  /*4b30*/  UISETP.NE.AND UP3, UPT, UR33, URZ, UPT ;  /* 0x0000003f2100728c */ /* 0x000fe2000bf65270 */
[----:B------:R-:W-:Y:S01]  /*4b40*/  FSEL R55, R28, -INF , !P0 ;  /* 0xff8000001c377808 */ /* 0x000fe20004000000 */
[----:B-1----:R-:W-:Y:S01]  /*4b50*/  FMUL.FTZ R6, R86, c[0x0][0x320] ;  /* 0x0000c80056067a20 */ /* 0x002fe20000410000 */
[----:B------:R-:W-:Y:S01]  /*4b60*/  PLOP3.LUT P0, PT, PT, PT, UP1, 0x40, 0x0 ;  /* 0x000000000000781c */ /* 0x000fe20003f0e818 */
[----:B------:R-:W-:Y:S01]  /*4b70*/  UISETP.NE.AND UP1, UPT, UR31, URZ, UPT ;  /* 0x0000003f1f00728c */ /* 0x000fe2000bf25270 */
[----:B------:R-:W-:Y:S01]  /*4b80*/  PLOP3.LUT P1, PT, PT, PT, UP2, 0x40, 0x0 ;  /* 0x000000000000781c */ /* 0x000fe20003f2e828 */
[----:B------:R1:W4:Y:S01]  /*4b90*/  MUFU.TANH R52, R6 ;  /* 0x0000000600347308 */ /* 0x0003220000002400 */
[C---:B------:R-:W-:Y:S01]  /*4ba0*/  ISETP.GT.AND P0, PT, R4.reuse, 0x9, P0 ;  /* 0x000000090400780c */ /* 0x040fe20000704270 */
[----:B------:R-:W-:Y:S01]  /*4bb0*/  UISETP.NE.AND UP2, UPT, UR32, URZ, UPT ;  /* 0x0000003f2000728c */ /* 0x000fe2000bf45270 */
[C---:B------:R-:W-:Y:S01]  /*4bc0*/  ISETP.GT.AND P2, PT, R4.reuse, 0x1, P2 ;  /* 0x000000010400780c */ /* 0x040fe20001744270 */
[----:B------:R-:W-:Y:S01]  /*4bd0*/  FMUL.FTZ R9, R75, c[0x0][0x320] ;  /* 0x0000c8004b097a20 */ /* 0x000fe20000410000 */
[----:B------:R-:W-:-:S02]  /*4be0*/  ISETP.GT.AND P1, PT, R4, 0x8, P1 ;  /* 0x000000080400780c */ /* 0x000fc40000f24270 */
[C---:B------:R-:W-:Y:S01]  /*4bf0*/  ISETP.LT.OR P0, PT, R5.reuse, 0xa, P0 ;  /* 0x0000000a0500780c */ /* 0x040fe20000701670 */
[----:B------:R-:W2:Y:S01]  /*4c00*/  MUFU.TANH R11, R11 ;  /* 0x0000000b000b7308 */ /* 0x000ea20000002400 */
[C---:B------:R-:W-:Y:S02]  /*4c10*/  ISETP.LT.OR P2, PT, R5.reuse, 0x2, P2 ;  /* 0x000000020500780c */ /* 0x040fe40001741670 */
[----:B------:R-:W-:Y:S02]  /*4c20*/  ISETP.LT.OR P1, PT, R5, 0x9, P1 ;  /* 0x000000090500780c */ /* 0x000fe40000f21670 */
[----:B------:R-:W-:Y:S02]  /*4c30*/  FSEL R56, R19, -INF , !P0 ;  /* 0xff80000013387808 */ /* 0x000fe40004000000 */
[----:B------:R-:W-:Y:S01]  /*4c40*/  FSEL R54, R26, -INF , !P2 ;  /* 0xff8000001a367808 */ /* 0x000fe20005000000 */
[----:B-1----:R-:W-:Y:S01]  /*4c50*/  FMUL.FTZ R6, R79, c[0x0][0x320] ;  /* 0x0000c8004f067a20 */ /* 0x002fe20000410000 */
[----:B------:R-:W-:Y:S01]  /*4c60*/  FSEL R57, R20, -INF , !P1 ;  /* 0xff80000014397808 */ /* 0x000fe20004800000 */
[----:B------:R1:W1:Y:S01]  /*4c70*/  MUFU.TANH R19, R7 ;  /* 0x0000000700137308 */ /* 0x0002620000002400 */
[----:B------:R-:W-:-:S02]  /*4c80*/  PLOP3.LUT P0, PT, PT, PT, UP5, 0x40, 0x0 ;  /* 0x000000000000781c */ /* 0x000fc40003f0e858 */
[----:B------:R-:W-:Y:S01]  /*4c90*/  PLOP3.LUT P2, PT, PT, PT, UP0, 0x40, 0x0 ;  /* 0x000000000000781c */ /* 0x000fe20003f4e808 */
[----:B------:R-:W-:Y:S01]  /*4ca0*/  UISETP.NE.AND UP0, UPT, UR30, URZ, UPT ;  /* 0x0000003f1e00728c */ /* 0x000fe2000bf05270 */
[----:B------:R-:W-:Y:S01]  /*4cb0*/  PLOP3.LUT P1, PT, PT, PT, UP6, 0x40, 0x0 ;  /* 0x000000000000781c */ /* 0x000fe20003f2e868 */
[----:B------:R-:W-:Y:S01]  /*4cc0*/  UP2UR UR30, UPR, URZ, 0x40 ;  /* 0x000000403f1e7883 */ /* 0x000fe20008000000 */
[C---:B------:R-:W-:Y:S01]  /*4cd0*/  ISETP.GT.AND P0, PT, R4.reuse, 0x18, P0 ;  /* 0x000000180400780c */ /* 0x040fe20000704270 */
[----:B------:R5:W2:Y:S01]  /*4ce0*/  MUFU.TANH R53, R6 ;  /* 0x0000000600357308 */ /* 0x000aa20000002400 */
[C---:B------:R-:W-:Y:S01]  /*4cf0*/  ISETP.GT.AND P2, PT, R4.reuse, 0x10, P2 ;  /* 0x000000100400780c */ /* 0x040fe20001744270 */
[----:B------:R-:W-:Y:S01]  /*4d00*/  UISETP.NE.AND UP6, UPT, UR12, URZ, UPT ;  /* 0x0000003f0c00728c */ /* 0x000fe2000bfc5270 */
[----:B------:R-:W-:Y:S02]  /*4d10*/  ISETP.GT.AND P1, PT, R4, 0x11, P1 ;  /* 0x000000110400780c */ /* 0x000fe40000f24270 */
[----:B------:R-:W-:-:S02]  /*4d20*/  ISETP.LT.OR P0, PT, R5, 0x19, P0 ;  /* 0x000000190500780c */ /* 0x000fc40000701670 */
[----:B------:R-:W-:Y:S01]  /*4d30*/  ISETP.LT.OR P2, PT, R5, 0x11, P2 ;  /* 0x000000110500780c */ /* 0x000fe20001741670 */
[----:B-1----:R-:W-:Y:S01]  /*4d40*/  FMUL.FTZ R7, R95, c[0x0][0x320] ;  /* 0x0000c8005f077a20 */ /* 0x002fe20000410000 */
[----:B------:R-:W-:Y:S01]  /*4d50*/  ISETP.LT.OR P1, PT, R5, 0x12, P1 ;  /* 0x000000120500780c */ /* 0x000fe20000f21670 */
[----:B------:R-:W1:Y:S01]  /*4d60*/  MUFU.TANH R20, R8 ;  /* 0x0000000800147308 */ /* 0x000e620000002400 */
[----:B------:R-:W-:Y:S02]  /*4d70*/  FSEL R59, R18, -INF , !P0 ;  /* 0xff800000123b7808 */ /* 0x000fe40004000000 */
[----:B------:R-:W-:Y:S02]  /*4d80*/  FSEL R58, R22, -INF , !P2 ;  /* 0xff800000163a7808 */ /* 0x000fe40005000000 */
[----:B------:R-:W-:Y:S01]  /*4d90*/  FSEL R60, R17, -INF , !P1 ;  /* 0xff800000113c7808 */ /* 0x000fe20004800000 */
[----:B-----5:R-:W-:Y:S01]  /*4da0*/  FMUL.FTZ R6, R91, c[0x0][0x320] ;  /* 0x0000c8005b067a20 */ /* 0x020fe20000410000 */
[----:B------:R-:W-:Y:S01]  /*4db0*/  PLOP3.LUT P0, PT, PT, PT, UP2, 0x40, 0x0 ;  /* 0x000000000000781c */ /* 0x000fe20003f0e828 */
[----:B------:R-:W1:Y:S01]  /*4dc0*/  MUFU.TANH R10, R7 ;  /* 0x00000007000a7308 */ /* 0x000e620000002400 */
[----:B------:R-:W-:-:S02]  /*4dd0*/  PLOP3.LUT P2, PT, PT, PT, UP4, 0x40, 0x0 ;  /* 0x000000000000781c */ /* 0x000fc40003f4e848 */
[----:B------:R-:W-:Y:S02]  /*4de0*/  PLOP3.LUT P1, PT, PT, PT, UP3, 0x40, 0x0 ;  /* 0x000000000000781c */ /* 0x000fe40003f2e838 */
[C---:B------:R-:W-:Y:S02]  /*4df0*/  ISETP.GT.AND P0, PT, R4.reuse, 0x21, P0 ;  /* 0x000000210400780c */ /* 0x040fe40000704270 */
[C---:B------:R-:W-:Y:S01]  /*4e00*/  ISETP.GT.AND P2, PT, R4.reuse, 0x19, P2 ;  /* 0x000000190400780c */ /* 0x040fe20001744270 */
[----:B------:R5:W1:Y:S01]  /*4e10*/  MUFU.TANH R49, R6 ;  /* 0x0000000600317308 */ /* 0x000a620000002400 */
[----:B------:R-:W-:Y:S02]  /*4e20*/  ISETP.GT.AND P1, PT, R4, 0x20, P1 ;  /* 0x000000200400780c */ /* 0x000fe40000f24270 */
[C---:B------:R-:W-:Y:S02]  /*4e30*/  ISETP.LT.OR P0, PT, R5.reuse, 0x22, P0 ;  /* 0x000000220500780c */ /* 0x040fe40000701670 */
[----:B------:R-:W-:-:S02]  /*4e40*/  ISETP.LT.OR P2, PT, R5, 0x1a, P2 ;  /* 0x0000001a0500780c */ /* 0x000fc40001741670 */
[----:B------:R-:W-:Y:S01]  /*4e50*/  ISETP.LT.OR P1, PT, R5, 0x21, P1 ;  /* 0x000000210500780c */ /* 0x000fe20000f21670 */
[----:B------:R-:W1:Y:S01]  /*4e60*/  MUFU.TANH R31, R9 ;  /* 0x00000009001f7308 */ /* 0x000e620000002400 */
[----:B------:R-:W-:Y:S02]  /*4e70*/  FSEL R132, R29, -INF , !P0 ;  /* 0xff8000001d847808 */ /* 0x000fe40004000000 */
        /* <DEDUP_REMOVED lines=8> */
[----:B------:R-:W-:-:S02]  /*4f00*/  ISETP.GT.AND P2, PT, R4, 0x28, P2 ;  /* 0x000000280400780c */ /* 0x000fc40001744270 */
[----:B------:R-:W-:Y:S01]  /*4f10*/  ISETP.GT.AND P1, PT, R4, 0x29, P1 ;  /* 0x000000290400780c */ /* 0x000fe20000f24270 */
[----:B------:R-:W-:Y:S01]  /*4f20*/  FMUL.FTZ R4, R94, c[0x0][0x320] ;  /* 0x0000c8005e047a20 */ /* 0x000fe20000410000 */
[C---:B------:R-:W-:Y:S02]  /*4f30*/  ISETP.LT.OR P2, PT, R5.reuse, 0x29, P2 ;  /* 0x000000290500780c */ /* 0x040fe40001741670 */
[----:B------:R-:W-:Y:S01]  /*4f40*/  ISETP.LT.OR P1, PT, R5, 0x2a, P1 ;  /* 0x0000002a0500780c */ /* 0x000fe20000f21670 */
[----:B------:R1:W1:Y:S01]  /*4f50*/  MUFU.TANH R9, R4 ;  /* 0x0000000400097308 */ /* 0x0002620000002400 */
[----:B------:R-:W-:Y:S02]  /*4f60*/  FSEL R133, R27, -INF , !P2 ;  /* 0xff8000001b857808 */ /* 0x000fe40005000000 */
[----:B------:R-:W-:Y:S01]  /*4f70*/  FSEL R138, R24, -INF , !P1 ;  /* 0xff800000188a7808 */ /* 0x000fe20004800000 */
[----:B-----5:R-:W5:Y:S02]  /*4f80*/  SHFL.IDX PT, R6, R12, 0x3, 0x1c1f ;  /* 0x007c1f000c067f89 */ /* 0x020f6400000e0000 */
[----:B-----5:R-:W-:-:S02]  /*4f90*/  IMAD.IADD R5, R13, 0x1, R6 ;  /* 0x000000010d057824 */ /* 0x020fc400078e0206 */
[----:B-1----:R-:W-:-:S03]  /*4fa0*/  IMAD.IADD R4, R15, 0x1, R6 ;  /* 0x000000010f047824 */ /* 0x002fc600078e0206 */
[----:B------:R-:W-:Y:S01]  /*4fb0*/  IMNMX R5, R5, R14, PT ;  /* 0x0000000e05057217 */ /* 0x000fe20003800200 */
[----:B------:R-:W-:Y:S05]  /*4fc0*/  @P0 BRA `(.L_x_603) ;  /* 0x0000015000000947 */ /* 0x000fea0003800000 */
[----:B--234-:R-:W-:Y:S01]  /*4fd0*/  IMAD.U32 R7, RZ, RZ, UR9 ;  /* 0x00000009ff077e24 */ /* 0x01cfe2000f8e00ff */
        /* <DEDUP_REMOVED lines=11> */
.L_x_605:
[----:B------:R-:W-:-:S04]  /*5090*/  MOV R7, c[0x0][0x32c] ;  /* 0x0000cb0000077a02 */ /* 0x000fc80000000f00 */
[----:B------:R-:W-:-:S13]  /*50a0*/  ISETP.NE.AND P0, PT, R7, 0x1, PT ;  /* 0x000000010700780c */ /* 0x000fda0003f05270 */
[----:B------:R-:W-:-:S05]  /*50b0*/  @P0 IMAD.HI.U32 R7, R6, c[0x0][0x330], RZ ;  /* 0x0000cc0006070a27 */ /* 0x000fca00078e00ff */
[----:B------:R-:W-:Y:S02]  /*50c0*/  @P0 SHF.R.U32.HI R6, RZ, c[0x0][0x334], R7 ;  /* 0x0000cd00ff060a19 */ /* 0x000fe40000011607 */
.L_x_606:
[----:B------:R-:W-:Y:S05]  /*50d0*/  BSYNC B0 ;  /* 0x0000000000007941 */ /* 0x000fea0003800000 */
.L_x_604:
[----:B------:R-:W-:-:S05]  /*50e0*/  IMAD R6, R6, c[0x0][0x32c], R16 ;  /* 0x0000cb0006067a24 */ /* 0x000fca00078e0210 */
[----:B------:R-:W-:Y:S02]  /*50f0*/  IADD3 R7, R6, c[0x0][0x32c], RZ ;  /* 0x0000cb0006077a10 */ /* 0x000fe40007ffe0ff */
[----:B------:R-:W-:Y:S02]  /*5100*/  IMNMX R4, R4, R6, !PT ;  /* 0x0000000604047217 */ /* 0x000fe40007800200 */
[----:B------:R-:W-:Y:S02]  /*5110*/  IMNMX R5, R5, R7, PT ;  /* 0x0000000705057217 */ /* 0x000fe40003800200 */
.L_x_603:
[----:B--234-:R-:W-:Y:S01]  /*5120*/  FMNMX.FTZ R7, R38, R40, !PT ;  /* 0x0000002826077209 */ /* 0x01cfe20007810000 */
[----:B------:R-:W-:Y:S01]  /*5130*/  UP2UR UR30, UPR, URZ, 0x4 ;  /* 0x000000043f1e7883 */ /* 0x000fe20008000000 */
[----:B------:R-:W-:Y:S01]  /*5140*/  FMNMX.FTZ R6, R36, R37, !PT ;  /* 0x0000002524067209 */ /* 0x000fe20007810000 */
[----:B------:R-:W-:Y:S01]  /*5150*/  UISETP.NE.AND UP2, UPT, UR28, URZ, UPT ;  /* 0x0000003f1c00728c */ /* 0x000fe2000bf45270 */
[----:B------:R-:W-:Y:S01]  /*5160*/  FMNMX.FTZ R7, R41, R7, !PT ;  /* 0x0000000729077209 */ /* 0x000fe20007810000 */
        /* <DEDUP_REMOVED lines=8> */
[----:B------:R-:W-:Y:S01]  /*51f0*/  IMAD.SHL.U32 R225, R0, 0x2, RZ ;  /* 0x0000000200e17824 */ /* 0x000fe200078e00ff */
[----:B------:R-:W-:Y:S01]  /*5200*/  FMNMX.FTZ R6, R61, R6, !PT ;  /* 0x000000063d067209 */ /* 0x000fe20007810000 */
[----:B------:R-:W-:Y:S01]  /*5210*/  STL [R1+0x70], R239 ;  /* 0x000070ef01007387 */ /* 0x000fe20000100800 */
[----:B------:R-:W-:Y:S01]  /*5220*/  FMNMX.FTZ R137, R70, R137, !PT ;  /* 0x0000008946897209 */ /* 0x000fe20007810000 */
[----:B------:R-:W-:Y:S01]  /*5230*/  IMAD R226, R3, 0x2, R225 ;  /* 0x0000000203e27824 */ /* 0x000fe200078e02e1 */
[----:B------:R-:W-:Y:S01]  /*5240*/  FMNMX.FTZ R6, R63, R6, !PT ;  /* 0x000000063f067209 */ /* 0x000fe20007810000 */
[----:B------:R-:W-:Y:S01]  /*5250*/  LDSM.16.MT88.4 R32, [R225+0x100] ;  /* 0x00010000e120783b */ /* 0x000fe20000004200 */
[----:B------:R-:W-:Y:S01]  /*5260*/  FMNMX.FTZ R137, R69, R137, !PT ;  /* 0x0000008945897209 */ /* 0x000fe20007810000 */
[----:B------:R-:W-:Y:S01]  /*5270*/  IMAD R227, R2, 0x2, R226 ;  /* 0x0000000202e37824 */ /* 0x000fe200078e02e2 */
[----:B------:R-:W-:Y:S01]  /*5280*/  FMNMX.FTZ R6, R62, R6, !PT ;  /* 0x000000063e067209 */ /* 0x000fe20007810000 */
[----:B------:R-:W-:Y:S01]  /*5290*/  STL [R1+0x6c], R238 ;  /* 0x00006cee01007387 */ /* 0x000fe20000100800 */
[----:B------:R-:W-:-:S02]  /*52a0*/  FMNMX.FTZ R137, R71, R137, !PT ;  /* 0x0000008947897209 */ /* 0x000fc40007810000 */
[----:B------:R-:W-:Y:S01]  /*52b0*/  FMNMX.FTZ R6, R68, R6, !PT ;  /* 0x0000000644067209 */ /* 0x000fe20007810000 */
[----:B------:R-:W-:Y:S01]  /*52c0*/  LDSM.16.MT88.4 R44, [R227+0x1900] ;  /* 0x00190000e32c783b */ /* 0x000fe20000004200 */
[----:B------:R-:W-:Y:S02]  /*52d0*/  FMNMX.FTZ R137, R193, R137, !PT ;  /* 0x00000089c1897209 */ /* 0x000fe40007810000 */
[----:B------:R-:W-:Y:S01]  /*52e0*/  FMNMX.FTZ R6, R190, R6, !PT ;  /* 0x00000006be067209 */ /* 0x000fe20007810000 */
[----:B------:R-:W-:Y:S01]  /*52f0*/  STL [R1+0x68], R237 ;  /* 0x000068ed01007387 */ /* 0x000fe20000100800 */
[----:B------:R-:W-:Y:S02]  /*5300*/  FMNMX.FTZ R137, R216, R137, !PT ;  /* 0x00000089d8897209 */ /* 0x000fe40007810000 */
[----:B------:R-:W-:Y:S01]  /*5310*/  FMNMX.FTZ R6, R189, R6, !PT ;  /* 0x00000006bd067209 */ /* 0x000fe20007810000 */
[----:B------:R-:W-:Y:S01]  /*5320*/  STL [R1+0x64], R236 ;  /* 0x000064ec01007387 */ /* 0x000fe20000100800 */
[----:B------:R-:W-:-:S02]  /*5330*/  FMNMX.FTZ R137, R207, R137, !PT ;  /* 0x00000089cf897209 */ /* 0x000fc40007810000 */
[----:B------:R-:W-:Y:S01]  /*5340*/  FMNMX.FTZ R6, R188, R6, !PT ;  /* 0x00000006bc067209 */ /* 0x000fe20007810000 */
[----:B------:R-:W-:Y:S01]  /*5350*/  STL [R1+0x60], R235 ;  /* 0x000060eb01007387 */ /* 0x000fe20000100800 */
[----:B------:R-:W-:Y:S02]  /*5360*/  FMNMX.FTZ R137, R191, R137, !PT ;  /* 0x00000089bf897209 */ /* 0x000fe40007810000 */
[----:B------:R-:W-:Y:S01]  /*5370*/  FMNMX.FTZ R6, R139, R6, !PT ;  /* 0x000000068b067209 */ /* 0x000fe20007810000 */
[----:B------:R-:W-:Y:S01]  /*5380*/  STL [R1+0x5c], R234 ;  /* 0x00005cea01007387 */ /* 0x000fe20000100800 */
[----:B------:R-:W-:Y:S01]  /*5390*/  PLOP3.LUT P1, PT, PT, PT, UP2, 0x40, 0x0 ;  /* 0x000000000000781c */ /* 0x000fe20003f2e828 */
[----:B------:R-:W-:Y:S01]  /*53a0*/  UISETP.NE.AND UP2, UPT, UR27, URZ, UPT ;  /* 0x0000003f1b00728c */ /* 0x000fe2000bf45270 */
[----:B------:R-:W-:Y:S01]  /*53b0*/  PLOP3.LUT P2, PT, PT, PT, UP1, 0x40, 0x0 ;  /* 0x000000000000781c */ /* 0x000fe20003f4e818 */
[----:B------:R-:W1:Y:S01]  /*53c0*/  SHFL.BFLY PT, R7, R137, 0x2, 0x1f ;  /* 0x0c401f0089077f89 */ /* 0x000e6200000e0000 */
[C---:B------:R-:W-:Y:S01]  /*53d0*/  ISETP.GT.AND P1, PT, R4.reuse, 0x1, P1 ;  /* 0x000000010400780c */ /* 0x040fe20000f24270 */
[----:B------:R-:W-:Y:S01]  /*53e0*/  UISETP.NE.AND UP1, UPT, UR5, URZ, UPT ;  /* 0x0000003f0500728c */ /* 0x000fe2000bf25270 */
[----:B------:R-:W-:Y:S01]  /*53f0*/  ISETP.GT.AND P2, PT, R4, RZ, P2 ;  /* 0x000000ff0400720c */ /* 0x000fe20001744270 */
[----:B------:R-:W2:Y:S01]  /*5400*/  SHFL.BFLY PT, R8, R6, 0x2, 0x1f ;  /* 0x0c401f0006087f89 */ /* 0x000ea200000e0000 */
[C---:B------:R-:W-:Y:S01]  /*5410*/  ISETP.LT.OR P1, PT, R5.reuse, 0x2, P1 ;  /* 0x000000020500780c */ /* 0x040fe20000f21670 */
[----:B------:R-:W-:Y:S01]  /*5420*/  ULDC.64 UR4, c[0x0][0x2c8] ;  /* 0x0000b20000047ab9 */ /* 0x000fe20000000a00 */
[----:B------:R-:W-:Y:S01]  /*5430*/  ISETP.LT.OR P2, PT, R5, 0x1, P2 ;  /* 0x000000010500780c */ /* 0x000fe20001741670 */
[----:B------:R-:W-:Y:S01]  /*5440*/  STL [R1+0x58], R233 ;  /* 0x000058e901007387 */ /* 0x000fe20000100800 */
[----:B------:R-:W-:-:S02]  /*5450*/  FSEL R15, R10, -INF , !P1 ;  /* 0xff8000000a0f7808 */ /* 0x000fc40004800000 */
[----:B------:R-:W-:Y:S01]  /*5460*/  FSEL R14, R9, -INF , !P2 ;  /* 0xff800000090e7808 */ /* 0x000fe20005000000 */
[----:B------:R-:W-:Y:S01]  /*5470*/  STL [R1+0x54], R232 ;  /* 0x000054e801007387 */ /* 0x000fe20000100800 */
[----:B------:R-:W-:Y:S01]  /*5480*/  PLOP3.LUT P2, PT, PT, PT, UP1, 0x40, 0x0 ;  /* 0x000000000000781c */ /* 0x000fe20003f4e818 */
[----:B------:R-:W-:Y:S01]  /*5490*/  UISETP.NE.AND UP1, UPT, UR28, URZ, UPT ;  /* 0x0000003f1c00728c */ /* 0x000fe2000bf25270 */
[----:B------:R-:W-:Y:S01]  /*54a0*/  PLOP3.LUT P1, PT, PT, PT, UP0, 0x40, 0x0 ;  /* 0x000000000000781c */ /* 0x000fe20003f2e808 */
[----:B------:R-:W-:Y:S01]  /*54b0*/  UISETP.NE.AND UP0, UPT, UR29, URZ, UPT ;  /* 0x0000003f1d00728c */ /* 0x000fe2000bf05270 */
[C---:B------:R-:W-:Y:S01]  /*54c0*/  ISETP.GT.AND P2, PT, R4.reuse, 0x9, P2 ;  /* 0x000000090400780c */ /* 0x040fe20001744270 */
[----:B------:R-:W-:Y:S01]  /*54d0*/  STL [R1+0x50], R231 ;  /* 0x000050e701007387 */ /* 0x000fe20000100800 */
[----:B------:R-:W-:Y:S02]  /*54e0*/  ISETP.GT.AND P1, PT, R4, 0x10, P1 ;  /* 0x000000100400780c */ /* 0x000fe40000f24270 */
[C---:B------:R-:W-:Y:S01]  /*54f0*/  ISETP.LT.OR P2, PT, R5.reuse, 0xa, P2 ;  /* 0x0000000a0500780c */ /* 0x040fe20001741670 */
[----:B------:R-:W-:Y:S01]  /*5500*/  STL [R1+0x4c], R230 ;  /* 0x00004ce601007387 */ /* 0x000fe20000100800 */
[----:B------:R-:W-:-:S02]  /*5510*/  ISETP.LT.OR P1, PT, R5, 0x11, P1 ;  /* 0x000000110500780c */ /* 0x000fc40000f21670 */
[----:B-1----:R-:W-:Y:S01]  /*5520*/  FMNMX.FTZ R137, R137, R7, !PT ;  /* 0x0000000789897209 */ /* 0x002fe20007810000 */
[----:B------:R-:W-:Y:S01]  /*5530*/  STL [R1+0x48], R229 ;  /* 0x000048e501007387 */ /* 0x000fe20000100800 */
[----:B------:R-:W-:Y:S02]  /*5540*/  FSEL R49, R49, -INF , !P2 ;  /* 0xff80000031317808 */ /* 0x000fe40005000000 */
[----:B--2---:R-:W-:Y:S01]  /*5550*/  FMNMX.FTZ R6, R6, R8, !PT ;  /* 0x0000000806067209 */ /* 0x004fe20007810000 */
[----:B------:R-:W1:Y:S01]  /*5560*/  SHFL.BFLY PT, R7, R137, 0x1, 0x1f ;  /* 0x0c201f0089077f89 */ /* 0x000e6200000e0000 */
[----:B------:R-:W-:Y:S02]  /*5570*/  FMNMX.FTZ R8, R14, R15, !PT ;  /* 0x0000000f0e087209 */ /* 0x000fe40007810000 */
[----:B------:R-:W-:Y:S01]  /*5580*/  FSEL R52, R52, -INF , !P1 ;  /* 0xff80000034347808 */ /* 0x000fe20004800000 */
[----:B------:R-:W2:Y:S01]  /*5590*/  SHFL.BFLY PT, R136, R6, 0x1, 0x1f ;  /* 0x0c201f0006887f89 */ /* 0x000ea200000e0000 */
[----:B------:R-:W-:Y:S01]  /*55a0*/  PLOP3.LUT P2, PT, PT, PT, UP5, 0x40, 0x0 ;  /* 0x000000000000781c */ /* 0x000fe20003f4e858 */
[----:B------:R-:W-:Y:S01]  /*55b0*/  UISETP.NE.AND UP5, UPT, UR13, URZ, UPT ;  /* 0x0000003f0d00728c */ /* 0x000fe2000bfa5270 */
[----:B------:R-:W-:Y:S01]  /*55c0*/  PLOP3.LUT P1, PT, PT, PT, UP4, 0x40, 0x0 ;  /* 0x000000000000781c */ /* 0x000fe20003f2e848 */
[----:B------:R-:W-:Y:S01]  /*55d0*/  STL [R1+0x44], R224 ;  /* 0x000044e001007387 */ /* 0x000fe20000100800 */
[----:B------:R-:W-:-:S02]  /*55e0*/  ISETP.GT.AND P2, PT, R4, 0x18, P2 ;  /* 0x000000180400780c */ /* 0x000fc40001744270 */
[----:B------:R-:W-:Y:S02]  /*55f0*/  ISETP.GT.AND P1, PT, R4, 0x19, P1 ;  /* 0x000000190400780c */ /* 0x000fe40000f24270 */
[C---:B------:R-:W-:Y:S02]  /*5600*/  ISETP.LT.OR P2, PT, R5.reuse, 0x19, P2 ;  /* 0x000000190500780c */ /* 0x040fe40001741670 */
[----:B------:R-:W-:Y:S02]  /*5610*/  ISETP.LT.OR P1, PT, R5, 0x1a, P1 ;  /* 0x0000001a0500780c */ /* 0x000fe40000f21670 */
[----:B------:R-:W-:Y:S02]  /*5620*/  FSEL R50, R50, -INF , !P2 ;  /* 0xff80000032327808 */ /* 0x000fe40005000000 */
[----:B------:R-:W-:Y:S02]  /*5630*/  FSEL R53, R53, -INF , !P1 ;  /* 0xff80000035357808 */ /* 0x000fe40004800000 */
[----:B------:R-:W-:-:S02]  /*5640*/  PLOP3.LUT P1, PT, PT, PT, UP1, 0x40, 0x0 ;  /* 0x000000000000781c */ /* 0x000fc40003f2e818 */
[----:B------:R-:W-:Y:S02]  /*5650*/  LEA R228, R2, R225, 0x1 ;  /* 0x000000e102e47211 */ /* 0x000fe400078e08ff */
[----:B-1----:R-:W-:Y:S02]  /*5660*/  FMNMX.FTZ R137, R137, R7, !PT ;  /* 0x0000000789897209 */ /* 0x002fe40007810000 */
[----:B------:R-:W-:Y:S01]  /*5670*/  ISETP.GT.AND P1, PT, R4, 0x28, P1 ;  /* 0x000000280400780c */ /* 0x000fe20000f24270 */
[----:B------:R-:W-:Y:S01]  /*5680*/  LDSM.16.MT88.4 R24, [R228+0x100] ;  /* 0x00010000e418783b */ /* 0x000fe20000004200 */
[----:B--2---:R-:W-:Y:S01]  /*5690*/  FMNMX.FTZ R136, R6, R136, !PT ;  /* 0x0000008806887209 */ /* 0x004fe20007810000 */
[C---:B------:R-:W-:Y:S01]  /*56a0*/  FMUL.FTZ R13, R137.reuse, c[0x0][0x2d0] ;  /* 0x0000b400890d7a20 */ /* 0x040fe20000410000 */
[----:B------:R-:W-:Y:S02]  /*56b0*/  FSETP.NEU.FTZ.AND P0, PT, R137, -INF , PT ;  /* 0xff8000008900780b */ /* 0x000fe40003f1d000 */
[----:B------:R-:W-:Y:S01]  /*56c0*/  FMNMX.FTZ R6, R55, R54, !PT ;  /* 0x0000003637067209 */ /* 0x000fe20007810000 */
[----:B------:R-:W-:Y:S01]  /*56d0*/  FMUL.FTZ R12, R136, c[0x0][0x2d0] ;  /* 0x0000b400880c7a20 */ /* 0x000fe20000410000 */
[----:B------:R-:W-:-:S02]  /*56e0*/  FSEL R13, R13, RZ, P0 ;  /* 0x000000ff0d0d7208 */ /* 0x000fc40000000000 */
[----:B------:R-:W-:Y:S02]  /*56f0*/  FSETP.NEU.FTZ.AND P0, PT, R136, -INF , PT ;  /* 0xff8000008800780b */ /* 0x000fe40003f1d000 */
[----:B------:R-:W-:Y:S01]  /*5700*/  FMNMX.FTZ R6, R57, R6, !PT ;  /* 0x0000000639067209 */ /* 0x000fe20007810000 */
[----:B------:R-:W-:Y:S01]  /*5710*/  FFMA.FTZ R7, R38, c[0x0][0x2d0], -R13 ;  /* 0x0000b40026077a23 */ /* 0x000fe2000001080d */
[----:B------:R-:W-:Y:S02]  /*5720*/  FSEL R12, R12, RZ, P0 ;  /* 0x000000ff0c0c7208 */ /* 0x000fe40000000000 */
[----:B------:R-:W-:Y:S01]  /*5730*/  PLOP3.LUT P0, PT, PT, PT, UP2, 0x40, 0x0 ;  /* 0x000000000000781c */ /* 0x000fe20003f0e828 */
[----:B------:R-:W-:Y:S01]  /*5740*/  UISETP.NE.AND UP2, UPT, UR30, URZ, UPT ;  /* 0x0000003f1e00728c */ /* 0x000fe2000bf45270 */
[----:B------:R-:W-:Y:S01]  /*5750*/  FMNMX.FTZ R6, R56, R6, !PT ;  /* 0x0000000638067209 */ /* 0x000fe20007810000 */
[----:B------:R1:W-:Y:S01]  /*5760*/  MUFU.EX2 R211, R7 ;  /* 0x0000000700d37308 */ /* 0x0003e20000000800 */
[----:B------:R-:W-:Y:S01]  /*5770*/  ISETP.GT.AND P0, PT, R4, 0x8, P0 ;  /* 0x000000080400780c */ /* 0x000fe20000704270 */
[----:B------:R-:W-:Y:S01]  /*5780*/  FFMA.FTZ R2, R21, c[0x0][0x2d0], -R12 ;  /* 0x0000b40015027a23 */ /* 0x000fe2000001080c */
[----:B------:R-:W-:-:S02]  /*5790*/  FMNMX.FTZ R6, R58, R6, !PT ;  /* 0x000000063a067209 */ /* 0x000fc40007810000 */
[----:B------:R-:W-:Y:S02]  /*57a0*/  ISETP.LT.OR P0, PT, R5, 0x9, P0 ;  /* 0x000000090500780c */ /* 0x000fe40000701670 */
[----:B------:R-:W-:Y:S01]  /*57b0*/  FMNMX.FTZ R6, R60, R6, !PT ;  /* 0x000000063c067209 */ /* 0x000fe20007810000 */
[----:B------:R-:W-:Y:S01]  /*57c0*/  MUFU.EX2 R196, R2 ;  /* 0x0000000200c47308 */ /* 0x000fe20000000800 */
[----:B------:R-:W-:Y:S02]  /*57d0*/  FSEL R48, R48, -INF , !P0 ;  /* 0xff80000030307808 */ /* 0x000fe40004000000 */
[----:B------:R-:W-:Y:S01]  /*57e0*/  PLOP3.LUT P0, PT, PT, PT, UP6, 0x40, 0x0 ;  /* 0x000000000000781c */ /* 0x000fe20003f0e868 */
[----:B------:R-:W-:Y:S01]  /*57f0*/  UISETP.NE.AND UP6, UPT, UR12, URZ, UPT ;  /* 0x0000003f0c00728c */ /* 0x000fe2000bfc5270 */
[----:B------:R-:W-:Y:S02]  /*5800*/  FMNMX.FTZ R6, R59, R6, !PT ;  /* 0x000000063b067209 */ /* 0x000fe40007810000 */
[----:B------:R-:W-:Y:S01]  /*5810*/  ISETP.GT.AND P0, PT, R4, 0x11, P0 ;  /* 0x000000110400780c */ /* 0x000fe20000704270 */
[----:B-1----:R-:W-:Y:S01]  /*5820*/  FFMA.FTZ R7, R40, c[0x0][0x2d0], -R13 ;  /* 0x0000b40028077a23 */ /* 0x002fe2000001080d */
[----:B------:R-:W-:-:S02]  /*5830*/  FMNMX.FTZ R6, R72, R6, !PT ;  /* 0x0000000648067209 */ /* 0x000fc40007810000 */
[----:B------:R-:W-:Y:S01]  /*5840*/  ISETP.LT.OR P0, PT, R5, 0x12, P0 ;  /* 0x000000120500780c */ /* 0x000fe20000701670 */
[----:B------:R1:W2:Y:S01]  /*5850*/  MUFU.EX2 R210, R7 ;  /* 0x0000000700d27308 */ /* 0x0002a20000000800 */
[----:B------:R-:W-:Y:S02]  /*5860*/  FMNMX.FTZ R8, R48, R8, !PT ;  /* 0x0000000830087209 */ /* 0x000fe40007810000 */
[----:B------:R-:W-:Y:S02]  /*5870*/  FSEL R51, R11, -INF , !P0 ;  /* 0xff8000000b337808 */ /* 0x000fe40004000000 */
[----:B------:R-:W-:Y:S02]  /*5880*/  PLOP3.LUT P0, PT, PT, PT, UP3, 0x40, 0x0 ;  /* 0x000000000000781c */ /* 0x000fe40003f0e838 */
[----:B------:R-:W-:Y:S02]  /*5890*/  FMNMX.FTZ R6, R134, R6, !PT ;  /* 0x0000000686067209 */ /* 0x000fe40007810000 */
[----:B------:R-:W-:-:S02]  /*58a0*/  ISETP.GT.AND P0, PT, R4, 0x20, P0 ;  /* 0x000000200400780c */ /* 0x000fc40000704270 */
[----:B------:R-:W-:Y:S02]  /*58b0*/  FMNMX.FTZ R8, R49, R8, !PT ;  /* 0x0000000831087209 */ /* 0x000fe40007810000 */
[----:B------:R-:W-:Y:S02]  /*58c0*/  FMNMX.FTZ R6, R132, R6, !PT ;  /* 0x0000000684067209 */ /* 0x000fe40007810000 */
[----:B------:R-:W-:Y:S01]  /*58d0*/  ISETP.LT.OR P0, PT, R5, 0x21, P0 ;  /* 0x000000210500780c */ /* 0x000fe20000701670 */
[----:B-1----:R-:W-:Y:S01]  /*58e0*/  FFMA.FTZ R7, R41, c[0x0][0x2d0], -R13 ;  /* 0x0000b40029077a23 */ /* 0x002fe2000001080d */
[----:B------:R-:W-:Y:S02]  /*58f0*/  FMNMX.FTZ R8, R52, R8, !PT ;  /* 0x0000000834087209 */ /* 0x000fe40007810000 */
[----:B------:R-:W-:Y:S01]  /*5900*/  FMNMX.FTZ R6, R133, R6, !PT ;  /* 0x0000000685067209 */ /* 0x000fe20007810000 */
[----:B------:R1:W-:Y:S01]  /*5910*/  MUFU.EX2 R195, R7 ;  /* 0x0000000700c37308 */ /* 0x0003e20000000800 */
[----:B------:R-:W-:-:S02]  /*5920*/  FSEL R87, R20, -INF , !P0 ;  /* 0xff80000014577808 */ /* 0x000fc40004000000 */
[----:B------:R-:W-:Y:S02]  /*5930*/  PLOP3.LUT P2, PT, PT, PT, UP2, 0x40, 0x0 ;  /* 0x000000000000781c */ /* 0x000fe40003f4e828 */
[----:B------:R-:W-:Y:S02]  /*5940*/  PLOP3.LUT P0, PT, PT, PT, UP0, 0x40, 0x0 ;  /* 0x000000000000781c */ /* 0x000fe40003f0e808 */
[----:B------:R-:W-:Y:S02]  /*5950*/  FMNMX.FTZ R8, R51, R8, !PT ;  /* 0x0000000833087209 */ /* 0x000fe40007810000 */
[----:B------:R-:W-:Y:S02]  /*5960*/  FMNMX.FTZ R6, R138, R6, !PT ;  /* 0x000000068a067209 */ /* 0x000fe40007810000 */
[C---:B------:R-:W-:Y:S02]  /*5970*/  ISETP.GT.AND P2, PT, R4.reuse, 0x21, P2 ;  /* 0x000000210400780c */ /* 0x040fe40001744270 */
[----:B------:R-:W-:-:S02]  /*5980*/  ISETP.GT.AND P0, PT, R4, 0x29, P0 ;  /* 0x000000290400780c */ /* 0x000fc40000704270 */
[----:B------:R-:W-:Y:S01]  /*5990*/  FMNMX.FTZ R4, R50, R8, !PT ;  /* 0x0000000832047209 */ /* 0x000fe20007810000 */
[----:B-1----:R-:W-:Y:S01]  /*59a0*/  FFMA.FTZ R7, R42, c[0x0][0x2d0], -R13 ;  /* 0x0000b4002a077a23 */ /* 0x002fe2000001080d */
[----:B------:R-:W1:Y:S01]  /*59b0*/  SHFL.BFLY PT, R8, R6, 0x2, 0x1f ;  /* 0x0c401f0006087f89 */ /* 0x000e6200000e0000 */
[----:B------:R-:W-:Y:S02]  /*59c0*/  ISETP.LT.OR P2, PT, R5, 0x22, P2 ;  /* 0x000000220500780c */ /* 0x000fe40001741670 */
[----:B------:R-:W-:Y:S01]  /*59d0*/  FMNMX.FTZ R4, R53, R4, !PT ;  /* 0x0000000435047209 */ /* 0x000fe20007810000 */
[----:B------:R-:W-:Y:S01]  /*59e0*/  LDSM.16.MT88.4 R40, [R228+0x1900] ;  /* 0x00190000e428783b */ /* 0x000fe20000004200 */
[----:B------:R-:W-:Y:S01]  /*59f0*/  ISETP.LT.OR P1, PT, R5, 0x29, P1 ;  /* 0x000000290500780c */ /* 0x000fe20000f21670 */
[----:B------:R-:W3:Y:S01]  /*5a00*/  MUFU.EX2 R192, R7 ;  /* 0x0000000700c07308 */ /* 0x000ee20000000800 */
[----:B------:R-:W-:Y:S02]  /*5a10*/  FSEL R86, R19, -INF , !P2 ;  /* 0xff80000013567808 */ /* 0x000fe40005000000 */
[----:B------:R-:W-:Y:S01]  /*5a20*/  FMNMX.FTZ R4, R87, R4, !PT ;  /* 0x0000000457047209 */ /* 0x000fe20007810000 */
[----:B------:R-:W-:Y:S01]  /*5a30*/  LDSM.16.MT88.4 R16, [R225+0x1900] ;  /* 0x00190000e110783b */ /* 0x000fe20000004200 */
[----:B------:R-:W-:Y:S01]  /*5a40*/  ISETP.LT.OR P0, PT, R5, 0x2a, P0 ;  /* 0x0000002a0500780c */ /* 0x000fe20000701670 */
[----:B------:R-:W-:Y:S01]  /*5a50*/  FFMA.FTZ R5, R36, c[0x0][0x2d0], -R12 ;  /* 0x0000b40024057a23 */ /* 0x000fe2000001080c */
[----:B------:R-:W-:-:S02]  /*5a60*/  FSEL R85, R23, -INF , !P1 ;  /* 0xff80000017557808 */ /* 0x000fc40004800000 */
[----:B------:R-:W-:Y:S01]  /*5a70*/  FMNMX.FTZ R4, R86, R4, !PT ;  /* 0x0000000456047209 */ /* 0x000fe20007810000 */
[----:B------:R4:W-:Y:S01]  /*5a80*/  MUFU.EX2 R222, R5 ;  /* 0x0000000500de7308 */ /* 0x0009e20000000800 */
[----:B------:R-:W-:Y:S01]  /*5a90*/  FSEL R84, R31, -INF , !P0 ;  /* 0xff8000001f547808 */ /* 0x000fe20004000000 */
[----:B------:R-:W-:Y:S01]  /*5aa0*/  LDSM.16.MT88.4 R20, [R227+0x100] ;  /* 0x00010000e314783b */ /* 0x000fe20000004200 */
[----:B------:R-:W-:Y:S01]  /*5ab0*/  FMNMX.FTZ R0, R85, R4, !PT ;  /* 0x0000000455007209 */ /* 0x000fe20007810000 */
[----:B------:R-:W-:Y:S02]  /*5ac0*/  FFMA.FTZ R4, R37, c[0x0][0x2d0], -R12 ;  /* 0x0000b40025047a23 */ /* 0x000fe4000001080c */
[----:B------:R-:W-:Y:S01]  /*5ad0*/  LDSM.16.MT88.4 R28, [R226+0x100] ;  /* 0x00010000e21c783b */ /* 0x000fe20000004200 */
[----:B------:R-:W-:Y:S01]  /*5ae0*/  FMNMX.FTZ R0, R84, R0, !PT ;  /* 0x0000000054007209 */ /* 0x000fe20007810000 */
[----:B------:R4:W4:Y:S01]  /*5af0*/  MUFU.EX2 R209, R4 ;  /* 0x0000000400d17308 */ /* 0x0009220000000800 */
[----:B-1----:R-:W-:-:S02]  /*5b00*/  FMNMX.FTZ R3, R6, R8, !PT ;  /* 0x0000000806037209 */ /* 0x002fc40007810000 */
[----:B--2---:R-:W-:Y:S02]  /*5b10*/  F2FP.BF16.PACK_AB R8, R210, R211 ;  /* 0x000000d3d208723e */ /* 0x004fe400000010ff */
[----:B---3--:R-:W-:Y:S01]  /*5b20*/  F2FP.BF16.PACK_AB R10, R192, R195 ;  /* 0x000000c3c00a723e */ /* 0x008fe200000010ff */
[----:B------:R-:W1:Y:S04]  /*5b30*/  SHFL.BFLY PT, R135, R3, 0x1, 0x1f ;  /* 0x0c201f0003877f89 */ /* 0x000e6800000e0000 */
[----:B----4-:R-:W2:Y:S01]  /*5b40*/  SHFL.BFLY PT, R5, R0, 0x2, 0x1f ;  /* 0x0c401f0000057f89 */ /* 0x010ea200000e0000 */
[----:B------:R-:W-:Y:S01]  /*5b50*/  FFMA.FTZ R4, R39, c[0x0][0x2d0], -R12 ;  /* 0x0000b40027047a23 */ /* 0x000fe2000001080c */
[----:B------:R-:W-:Y:S02]  /*5b60*/  F2FP.BF16.PACK_AB R9, R209, R222 ;  /* 0x000000ded109723e */ /* 0x000fe400000010ff */
[----:B------:R-:W-:Y:S01]  /*5b70*/  LDSM.16.MT88.4 R36, [R226+0x1900] ;  /* 0x00190000e224783b */ /* 0x000fe20000004200 */
[----:B------:R-:W3:Y:S01]  /*5b80*/  MUFU.EX2 R65, R4 ;  /* 0x0000000400417308 */ /* 0x000ee20000000800 */
[----:B-1----:R-:W-:-:S02]  /*5b90*/  FMNMX.FTZ R135, R3, R135, !PT ;  /* 0x0000008703877209 */ /* 0x002fc40007810000 */
[----:B--2---:R-:W-:-:S03]  /*5ba0*/  FMNMX.FTZ R0, R0, R5, !PT ;  /* 0x0000000500007209 */ /* 0x004fc60007810000 */
[C---:B------:R-:W-:Y:S01]  /*5bb0*/  FMUL.FTZ R2, R135.reuse, c[0x0][0x2d0] ;  /* 0x0000b40087027a20 */ /* 0x040fe20000410000 */
[----:B------:R-:W-:Y:S02]  /*5bc0*/  FSETP.NEU.FTZ.AND P0, PT, R135, -INF , PT ;  /* 0xff8000008700780b */ /* 0x000fe40003f1d000 */
[----:B---3--:R-:W-:Y:S01]  /*5bd0*/  F2FP.BF16.PACK_AB R11, R196, R65 ;  /* 0x00000041c40b723e */ /* 0x008fe200000010ff */
[----:B------:R-:W1:Y:S01]  /*5be0*/  SHFL.BFLY PT, R4, R0, 0x1, 0x1f ;  /* 0x0c201f0000047f89 */ /* 0x000e6200000e0000 */
[----:B------:R-:W-:-:S05]  /*5bf0*/  FSEL R2, R2, RZ, P0 ;  /* 0x000000ff02027208 */ /* 0x000fca0000000000 */
[--C-:B------:R-:W-:Y:S01]  /*5c00*/  FFMA.FTZ R3, R55, c[0x0][0x2d0], -R2.reuse ;  /* 0x0000b40037037a23 */ /* 0x100fe20000010802 */
[C---:B------:R-:W-:Y:S03]  /*5c10*/  HMMA.16816.F32.BF16 R144, R8.reuse, R32, RZ ;  /* 0x000000200890723c */ /* 0x040fe600000418ff */
[----:B------:R2:W-:Y:S05]  /*5c20*/  MUFU.EX2 R221, R3 ;  /* 0x0000000300dd7308 */ /* 0x0005ea0000000800 */
[C---:B------:R-:W-:Y:S08]  /*5c30*/  HMMA.16816.F32.BF16 R184, R8.reuse, R28, RZ ;  /* 0x0000001c08b8723c */ /* 0x040ff000000418ff */
[----:B------:R-:W-:Y:S01]  /*5c40*/  HMMA.16816.F32.BF16 R180, R8, R24, RZ ;  /* 0x0000001808b4723c */ /* 0x000fe200000418ff */
[----:B--2---:R-:W-:-:S04]  /*5c50*/  FFMA.FTZ R3, R54, c[0x0][0x2d0], -R2 ;  /* 0x0000b40036037a23 */ /* 0x004fc80000010802 */
[----:B------:R1:W-:Y:S03]  /*5c60*/  MUFU.EX2 R208, R3 ;  /* 0x0000000300d07308 */ /* 0x0003e60000000800 */
[C---:B------:R-:W-:Y:S08]  /*5c70*/  HMMA.16816.F32.BF16 R176, R8.reuse, R20, RZ ;  /* 0x0000001408b0723c */ /* 0x040ff000000418ff */
[----:B------:R-:W-:Y:S01]  /*5c80*/  HMMA.16816.F32.BF16 R172, R8, R16, RZ ;  /* 0x0000001008ac723c */ /* 0x000fe200000418ff */
[----:B-1----:R-:W-:Y:S01]  /*5c90*/  FMNMX.FTZ R3, R4, R0, !PT ;  /* 0x0000000004037209 */ /* 0x002fe20007810000 */
[----:B------:R-:W-:-:S06]  /*5ca0*/  FFMA.FTZ R0, R57, c[0x0][0x2d0], -R2 ;  /* 0x0000b40039007a23 */ /* 0x000fcc0000010802 */
[C---:B------:R-:W-:Y:S01]  /*5cb0*/  HMMA.16816.F32.BF16 R168, R8.reuse, R36, RZ ;  /* 0x0000002408a8723c */ /* 0x040fe200000418ff */
[----:B------:R-:W-:Y:S01]  /*5cc0*/  FFMA.FTZ R4, R56, c[0x0][0x2d0], -R2 ;  /* 0x0000b40038047a23 */ /* 0x000fe20000010802 */
[C---:B------:R-:W-:Y:S01]  /*5cd0*/  FSETP.NEU.FTZ.AND P0, PT, R3.reuse, -INF , PT ;  /* 0xff8000000300780b */ /* 0x040fe20003f1d000 */
[----:B------:R1:W-:Y:S05]  /*5ce0*/  MUFU.EX2 R194, R0 ;  /* 0x0000000000c27308 */ /* 0x0003ea0000000800 */
[C---:B------:R-:W-:Y:S03]  /*5cf0*/  HMMA.16816.F32.BF16 R164, R8.reuse, R40, RZ ;  /* 0x0000002808a4723c */ /* 0x040fe600000418ff */
[----:B------:R-:W2:Y:S05]  /*5d00*/  MUFU.EX2 R197, R4 ;  /* 0x0000000400c57308 */ /* 0x000eaa0000000800 */
[----:B------:R-:W-:Y:S01]  /*5d10*/  HMMA.16816.F32.BF16 R160, R8, R44, RZ ;  /* 0x0000002c08a0723c */ /* 0x000fe200000418ff */
[----:B-1----:R-:W-:-:S07]  /*5d20*/  FMUL.FTZ R0, R3, c[0x0][0x2d0] ;  /* 0x0000b40003007a20 */ /* 0x002fce0000410000 */
[----:B------:R-:W-:Y:S01]  /*5d30*/  HMMA.16816.F32.BF16 R156, R8, R34, RZ ;  /* 0x00000022089c723c */ /* 0x000fe200000418ff */
[----:B------:R-:W-:Y:S02]  /*5d40*/  FSEL R0, R0, RZ, P0 ;  /* 0x000000ff00007208 */ /* 0x000fe40000000000 */
[----:B--2---:R-:W-:-:S03]  /*5d50*/  F2FP.BF16.PACK_AB R6, R197, R194 ;  /* 0x000000c2c506723e */ /* 0x004fc600000010ff */
[--C-:B------:R-:W-:Y:S02]  /*5d60*/  FFMA.FTZ R4, R14, c[0x0][0x2d0], -R0.reuse ;  /* 0x0000b4000e047a23 */ /* 0x100fe40000010800 */
[C---:B------:R-:W-:Y:S01]  /*5d70*/  HMMA.16816.F32.BF16 R152, R8.reuse, R30, RZ ;  /* 0x0000001e0898723c */ /* 0x040fe200000418ff */
[----:B------:R-:W-:Y:S01]  /*5d80*/  IMAD.MOV.U32 R14, RZ, RZ, R65 ;  /* 0x000000ffff0e7224 */ /* 0x000fe200078e0041 */
[----:B------:R1:W-:Y:S06]  /*5d90*/  MUFU.EX2 R220, R4 ;  /* 0x0000000400dc7308 */ /* 0x0003ec0000000800 */
[C---:B------:R-:W-:Y:S08]  /*5da0*/  HMMA.16816.F32.BF16 R148, R8.reuse, R26, RZ ;  /* 0x0000001a0894723c */ /* 0x040ff000000418ff */
[----:B------:R-:W-:Y:S01]  /*5db0*/  HMMA.16816.F32.BF16 R140, R8, R22, RZ ;  /* 0x00000016088c723c */ /* 0x000fe200000418ff */
[----:B-1----:R-:W-:-:S04]  /*5dc0*/  FFMA.FTZ R4, R15, c[0x0][0x2d0], -R0 ;  /* 0x0000b4000f047a23 */ /* 0x002fc80000010800 */
[----:B------:R1:W2:Y:S03]  /*5dd0*/  MUFU.EX2 R237, R4 ;  /* 0x0000000400ed7308 */ /* 0x0002a60000000800 */
[C---:B------:R-:W-:Y:S08]  /*5de0*/  HMMA.16816.F32.BF16 R128, R8.reuse, R18, RZ ;  /* 0x000000120880723c */ /* 0x040ff000000418ff */
[----:B------:R-:W-:Y:S01]  /*5df0*/  HMMA.16816.F32.BF16 R124, R8, R38, RZ ;  /* 0x00000026087c723c */ /* 0x000fe200000418ff */
[----:B-1----:R-:W-:Y:S01]  /*5e00*/  FFMA.FTZ R4, R48, c[0x0][0x2d0], -R0 ;  /* 0x0000b40030047a23 */ /* 0x002fe20000010800 */
[----:B--2---:R-:W-:-:S06]  /*5e10*/  F2FP.BF16.PACK_AB R5, R237, R220 ;  /* 0x000000dced05723e */ /* 0x004fcc00000010ff */
[C---:B------:R-:W-:Y:S01]  /*5e20*/  HMMA.16816.F32.BF16 R120, R8.reuse, R42, RZ ;  /* 0x0000002a0878723c */ /* 0x040fe200000418ff */
[----:B------:R1:W-:Y:S07]  /*5e30*/  MUFU.EX2 R234, R4 ;  /* 0x0000000400ea7308 */ /* 0x0003ee0000000800 */
[----:B------:R-:W-:Y:S07]  /*5e40*/  HMMA.16816.F32.BF16 R112, R8, R46, RZ ;  /* 0x0000002e0870723c */ /* 0x000fee00000418ff */
[----:B------:R-:W-:-:S02]  /*5e50*/  FFMA.FTZ R8, R64, c[0x0][0x2d0], -R13 ;  /* 0x0000b40040087a23 */ /* 0x000fc4000001080d */
[----:B-1----:R-:W-:Y:S02]  /*5e60*/  FFMA.FTZ R4, R49, c[0x0][0x2d0], -R0 ;  /* 0x0000b40031047a23 */ /* 0x002fe40000010800 */
[----:B------:R1:W-:Y:S08]  /*5e70*/  MUFU.EX2 R198, R8 ;  /* 0x0000000800c67308 */ /* 0x0003f00000000800 */
[----:B------:R2:W3:Y:S01]  /*5e80*/  MUFU.EX2 R230, R4 ;  /* 0x0000000400e67308 */ /* 0x0004e20000000800 */
[----:B-1----:R-:W-:-:S07]  /*5e90*/  FFMA.FTZ R8, R70, c[0x0][0x2d0], -R13 ;  /* 0x0000b40046087a23 */ /* 0x002fce000001080d */
[----:B------:R1:W-:Y:S01]  /*5ea0*/  MUFU.EX2 R238, R8 ;  /* 0x0000000800ee7308 */ /* 0x0003e20000000800 */
[----:B--2---:R-:W-:Y:S02]  /*5eb0*/  F2FP.BF16.PACK_AB R4, R208, R221 ;  /* 0x000000ddd004723e */ /* 0x004fe400000010ff */
[----:B---3--:R-:W-:-:S07]  /*5ec0*/  F2FP.BF16.PACK_AB R7, R230, R234 ;  /* 0x000000eae607723e */ /* 0x008fce00000010ff */
[----:B------:R-:W-:Y:S01]  /*5ed0*/  HMMA.16816.F32.BF16 R92, R4, R24, RZ ;  /* 0x00000018045c723c */ /* 0x000fe200000418ff */
[----:B-1----:R-:W-:-:S04]  /*5ee0*/  FFMA.FTZ R8, R69, c[0x0][0x2d0], -R13 ;  /* 0x0000b40045087a23 */ /* 0x002fc8000001080d */
[----:B------:R1:W-:Y:S03]  /*5ef0*/  MUFU.EX2 R235, R8 ;  /* 0x0000000800eb7308 */ /* 0x0003e60000000800 */
[C---:B------:R-:W-:Y:S01]  /*5f00*/  HMMA.16816.F32.BF16 R100, R4.reuse, R26, RZ ;  /* 0x0000001a0464723c */ /* 0x040fe200000418ff */
[----:B------:R-:W2:Y:S07]  /*5f10*/  LDSM.16.MT88.4 R24, [R226+0x900] ;  /* 0x00090000e218783b */ /* 0x000eae0000004200 */
[----:B------:R-:W-:Y:S01]  /*5f20*/  HMMA.16816.F32.BF16 R88, R4, R18, RZ ;  /* 0x000000120458723c */ /* 0x000fe200000418ff */
[----:B-1----:R-:W-:-:S07]  /*5f30*/  FFMA.FTZ R8, R71, c[0x0][0x2d0], -R13 ;  /* 0x0000b40047087a23 */ /* 0x002fce000001080d */
[C---:B------:R-:W-:Y:S01]  /*5f40*/  HMMA.16816.F32.BF16 R76, R4.reuse, R38, RZ ;  /* 0x00000026044c723c */ /* 0x040fe200000418ff */
[----:B------:R1:W3:Y:S07]  /*5f50*/  MUFU.EX2 R229, R8 ;  /* 0x0000000800e57308 */ /* 0x0002ee0000000800 */
[C---:B------:R-:W-:Y:S08]  /*5f60*/  HMMA.16816.F32.BF16 R80, R4.reuse, R20, RZ ;  /* 0x000000140450723c */ /* 0x040ff000000418ff */
[----:B------:R-:W-:Y:S01]  /*5f70*/  HMMA.16816.F32.BF16 R96, R4, R22, RZ ;  /* 0x000000160460723c */ /* 0x000fe200000418ff */
[----:B------:R-:W-:Y:S01]  /*5f80*/  LDSM.16.MT88.4 R20, [R228+0x900] ;  /* 0x00090000e414783b */ /* 0x000fe20000004200 */
[----:B-1----:R-:W-:Y:S01]  /*5f90*/  FFMA.FTZ R8, R61, c[0x0][0x2d0], -R12 ;  /* 0x0000b4003d087a23 */ /* 0x002fe2000001080c */
[----:B---3--:R-:W-:-:S03]  /*5fa0*/  F2FP.BF16.PACK_AB R10, R229, R235 ;  /* 0x000000ebe50a723e */ /* 0x008fc600000010ff */
[----:B------:R1:W-:Y:S02]  /*5fb0*/  MUFU.EX2 R199, R8 ;  /* 0x0000000800c77308 */ /* 0x0003e40000000800 */
[C---:B------:R-:W-:Y:S08]  /*5fc0*/  HMMA.16816.F32.BF16 R64, R4.reuse, R32, RZ ;  /* 0x000000200440723c */ /* 0x040ff000000418ff */
[----:B------:R-:W-:Y:S01]  /*5fd0*/  HMMA.16816.F32.BF16 R116, R4, R34, RZ ;  /* 0x000000220474723c */ /* 0x000fe200000418ff */
[----:B------:R-:W-:Y:S01]  /*5fe0*/  LDSM.16.MT88.4 R32, [R225+0x900] ;  /* 0x00090000e120783b */ /* 0x000fe20000004200 */
[----:B-1----:R-:W-:-:S06]  /*5ff0*/  FFMA.FTZ R8, R63, c[0x0][0x2d0], -R12 ;  /* 0x0000b4003f087a23 */ /* 0x002fcc000001080c */
[C---:B------:R-:W-:Y:S01]  /*6000*/  HMMA.16816.F32.BF16 R104, R4.reuse, R28, RZ ;  /* 0x0000001c0468723c */ /* 0x040fe200000418ff */
[----:B------:R1:W3:Y:S07]  /*6010*/  MUFU.EX2 R236, R8 ;  /* 0x0000000800ec7308 */ /* 0x0002ee0000000800 */
[----:B------:R-:W-:Y:S01]  /*6020*/  HMMA.16816.F32.BF16 R108, R4, R30, RZ ;  /* 0x0000001e046c723c */ /* 0x000fe200000418ff */
[----:B------:R-:W-:Y:S01]  /*6030*/  LDSM.16.MT88.4 R28, [R225+0x2100] ;  /* 0x00210000e11c783b */ /* 0x000fe20000004200 */
[----:B-1----:R-:W-:Y:S01]  /*6040*/  FFMA.FTZ R8, R62, c[0x0][0x2d0], -R12 ;  /* 0x0000b4003e087a23 */ /* 0x002fe2000001080c */
[----:B---3--:R-:W-:-:S03]  /*6050*/  F2FP.BF16.PACK_AB R9, R236, R199 ;  /* 0x000000c7ec09723e */ /* 0x008fc600000010ff */
[----:B------:R1:W-:Y:S02]  /*6060*/  MUFU.EX2 R232, R8 ;  /* 0x0000000800e87308 */ /* 0x0003e40000000800 */
[----:B-1----:R-:W-:Y:S02]  /*6070*/  FFMA.FTZ R8, R68, c[0x0][0x2d0], -R12 ;  /* 0x0000b40044087a23 */ /* 0x002fe4000001080c */
[----:B------:R-:W-:Y:S01]  /*6080*/  HMMA.16816.F32.BF16 R68, R4, R16, RZ ;  /* 0x000000100444723c */ /* 0x000fe200000418ff */
[----:B------:R-:W1:Y:S03]  /*6090*/  LDSM.16.MT88.4 R16, [R227+0x900] ;  /* 0x00090000e310783b */ /* 0x000e660000004200 */
[----:B------:R3:W4:Y:S02]  /*60a0*/  MUFU.EX2 R224, R8 ;  /* 0x0000000800e07308 */ /* 0x0007240000000800 */
[----:B---3--:R-:W-:Y:S01]  /*60b0*/  FFMA.FTZ R8, R58, c[0x0][0x2d0], -R2 ;  /* 0x0000b4003a087a23 */ /* 0x008fe20000010802 */
[----:B----4-:R-:W-:-:S05]  /*60c0*/  F2FP.BF16.PACK_AB R11, R224, R232 ;  /* 0x000000e8e00b723e */ /* 0x010fca00000010ff */
[----:B------:R3:W-:Y:S02]  /*60d0*/  MUFU.EX2 R239, R8 ;  /* 0x0000000800ef7308 */ /* 0x0007e40000000800 */
[--C-:B---3--:R-:W-:Y:S02]  /*60e0*/  FFMA.FTZ R8, R60, c[0x0][0x2d0], -R2.reuse ;  /* 0x0000b4003c087a23 */ /* 0x108fe40000010802 */
[----:B------:R-:W-:Y:S01]  /*60f0*/  HMMA.16816.F32.BF16 R60, R4, R36, RZ ;  /* 0x00000024043c723c */ /* 0x000fe200000418ff */
[----:B------:R-:W3:Y:S03]  /*6100*/  LDSM.16.MT88.4 R36, [R226+0x2100] ;  /* 0x00210000e224783b */ /* 0x000ee60000004200 */
[----:B------:R4:W1:Y:S02]  /*6110*/  MUFU.EX2 R223, R8 ;  /* 0x0000000800df7308 */ /* 0x0008640000000800 */
[----:B----4-:R-:W-:-:S02]  /*6120*/  FFMA.FTZ R8, R59, c[0x0][0x2d0], -R2 ;  /* 0x0000b4003b087a23 */ /* 0x010fc40000010802 */
[C---:B------:R-:W-:Y:S04]  /*6130*/  HMMA.16816.F32.BF16 R56, R4.reuse, R40, RZ ;  /* 0x000000280438723c */ /* 0x040fe800000418ff */
[----:B------:R4:W-:Y:S02]  /*6140*/  MUFU.EX2 R231, R8 ;  /* 0x0000000800e77308 */ /* 0x0009e40000000800 */
[----:B----4-:R-:W-:Y:S02]  /*6150*/  FFMA.FTZ R8, R72, c[0x0][0x2d0], -R2 ;  /* 0x0000b40048087a23 */ /* 0x010fe40000010802 */
[----:B------:R-:W-:Y:S01]  /*6160*/  HMMA.16816.F32.BF16 R72, R4, R42, RZ ;  /* 0x0000002a0448723c */ /* 0x000fe200000418ff */
[----:B------:R-:W4:Y:S03]  /*6170*/  LDSM.16.MT88.4 R40, [R228+0x2100] ;  /* 0x00210000e428783b */ /* 0x000f260000004200 */
[----:B------:R1:W1:Y:S02]  /*6180*/  MUFU.EX2 R233, R8 ;  /* 0x0000000800e97308 */ /* 0x0002640000000800 */
[----:B-1----:R-:W-:-:S06]  /*6190*/  FFMA.FTZ R8, R52, c[0x0][0x2d0], -R0 ;  /* 0x0000b40034087a23 */ /* 0x002fcc0000010800 */
[----:B------:R1:W-:Y:S02]  /*61a0*/  MUFU.EX2 R15, R8 ;  /* 0x00000008000f7308 */ /* 0x0003e40000000800 */
[----:B-1----:R-:W-:-:S06]  /*61b0*/  FFMA.FTZ R8, R51, c[0x0][0x2d0], -R0 ;  /* 0x0000b40033087a23 */ /* 0x002fcc0000010800 */
[----:B------:R1:W1:Y:S02]  /*61c0*/  MUFU.EX2 R206, R8 ;  /* 0x0000000800ce7308 */ /* 0x0002640000000800 */
[--C-:B-1----:R-:W-:Y:S02]  /*61d0*/  FFMA.FTZ R8, R50, c[0x0][0x2d0], -R0.reuse ;  /* 0x0000b40032087a23 */ /* 0x102fe40000010800 */
[----:B------:R-:W-:Y:S04]  /*61e0*/  HMMA.16816.F32.BF16 R48, R4, R44, RZ ;  /* 0x0000002c0430723c */ /* 0x000fe800000418ff */
[----:B------:R1:W-:Y:S02]  /*61f0*/  MUFU.EX2 R205, R8 ;  /* 0x0000000800cd7308 */ /* 0x0003e40000000800 */
[----:B-1----:R-:W-:-:S02]  /*6200*/  FFMA.FTZ R8, R53, c[0x0][0x2d0], -R0 ;  /* 0x0000b40035087a23 */ /* 0x002fc40000010800 */
[----:B------:R-:W-:Y:S01]  /*6210*/  HMMA.16816.F32.BF16 R52, R4, R46, RZ ;  /* 0x0000002e0434723c */ /* 0x000fe200000418ff */
[----:B------:R-:W1:Y:S03]  /*6220*/  LDSM.16.MT88.4 R44, [R227+0x2100] ;  /* 0x00210000e32c783b */ /* 0x000e660000004200 */
[----:B------:R2:W2:Y:S03]  /*6230*/  MUFU.EX2 R204, R8 ;  /* 0x0000000800cc7308 */ /* 0x0004a60000000800 */
[----:B------:R-:W-:Y:S02]  /*6240*/  F2FP.BF16.PACK_AB R4, R223, R239 ;  /* 0x000000efdf04723e */ /* 0x000fe400000010ff */
[----:B------:R-:W-:Y:S02]  /*6250*/  F2FP.BF16.PACK_AB R6, R233, R231 ;  /* 0x000000e7e906723e */ /* 0x000fe400000010ff */
[----:B------:R-:W-:-:S02]  /*6260*/  F2FP.BF16.PACK_AB R5, R206, R15 ;  /* 0x0000000fce05723e */ /* 0x000fc400000010ff */
[----:B--2---:R-:W-:Y:S02]  /*6270*/  F2FP.BF16.PACK_AB R8, R238, R198 ;  /* 0x000000c6ee08723e */ /* 0x004fe400000010ff */
[----:B------:R-:W-:-:S05]  /*6280*/  F2FP.BF16.PACK_AB R7, R204, R205 ;  /* 0x000000cdcc07723e */ /* 0x000fca00000010ff */
[----:B------:R-:W-:Y:S08]  /*6290*/  HMMA.16816.F32.BF16 R200, R8, R24, R184 ;  /* 0x0000001808c8723c */ /* 0x000ff000000418b8 */
[C---:B------:R-:W-:Y:S08]  /*62a0*/  HMMA.16816.F32.BF16 R80, R4.reuse, R16, R80 ;  /* 0x000000100450723c */ /* 0x040ff00000041850 */
[----:B---3--:R-:W-:Y:S08]  /*62b0*/  HMMA.16816.F32.BF16 R60, R4, R36, R60 ;  /* 0x00000024043c723c */ /* 0x008ff0000004183c */
[----:B------:R-:W-:Y:S01]  /*62c0*/  HMMA.16816.F32.BF16 R244, R8, R20, R180 ;  /* 0x0000001408f4723c */ /* 0x000fe200000418b4 */
[----:B------:R-:W-:Y:S01]  /*62d0*/  IMAD.MOV.U32 R187, RZ, RZ, R200 ;  /* 0x000000ffffbb7224 */ /* 0x000fe200078e00c8 */
[----:B------:R-:W-:Y:S01]  /*62e0*/  MOV R186, R201 ;  /* 0x000000c900ba7202 */ /* 0x000fe20000000f00 */
[----:B------:R-:W-:-:S02]  /*62f0*/  IMAD.MOV.U32 R185, RZ, RZ, R202 ;  /* 0x000000ffffb97224 */ /* 0x000fc400078e00ca */
[----:B------:R-:W-:Y:S02]  /*6300*/  IMAD.MOV.U32 R184, RZ, RZ, R203 ;  /* 0x000000ffffb87224 */ /* 0x000fe400078e00cb */
[----:B------:R-:W-:Y:S01]  /*6310*/  MOV R182, R193 ;  /* 0x000000c100b67202 */ /* 0x000fe20000000f00 */
[----:B------:R-:W-:Y:S01]  /*6320*/  HMMA.16816.F32.BF16 R248, R8, R26, R152 ;  /* 0x0000001a08f8723c */ /* 0x000fe20000041898 */
[----:B------:R-:W-:-:S06]  /*6330*/  IMAD.MOV.U32 R183, RZ, RZ, R192 ;  /* 0x000000ffffb77224 */ /* 0x000fcc00078e00c0 */
[----:B------:R-:W-:Y:S01]  /*6340*/  IMAD.MOV.U32 R152, RZ, RZ, R216 ;  /* 0x000000ffff987224 */ /* 0x000fe200078e00d8 */
[----:B------:R-:W-:Y:S01]  /*6350*/  HMMA.16816.F32.BF16 R144, R8, R32, R144 ;  /* 0x000000200890723c */ /* 0x000fe20000041890 */
[----:B------:R-:W-:Y:S01]  /*6360*/  IMAD.MOV.U32 R155, RZ, RZ, R183 ;  /* 0x000000ffff9b7224 */ /* 0x000fe200078e00b7 */
[----:B------:R-:W-:Y:S01]  /*6370*/  MOV R153, R197 ;  /* 0x000000c500997202 */ /* 0x000fe20000000f00 */
[----:B------:R-:W-:-:S05]  /*6380*/  IMAD.MOV.U32 R154, RZ, RZ, R196 ;  /* 0x000000ffff9a7224 */ /* 0x000fca00078e00c4 */
[----:B------:R-:W-:Y:S07]  /*6390*/  HMMA.16816.F32.BF16 R64, R4, R32, R64 ;  /* 0x000000200440723c */ /* 0x000fee0000041840 */
[----:B------:R-:W-:Y:S01]  /*63a0*/  MOV R32, R195 ;  /* 0x000000c300207202 */ /* 0x000fe20000000f00 */
[----:B------:R-:W-:Y:S01]  /*63b0*/  HMMA.16816.F32.BF16 R200, R8, R28, R172 ;  /* 0x0000001c08c8723c */ /* 0x000fe200000418ac */
[----:B------:R-:W-:-:S07]  /*63c0*/  IMAD.MOV.U32 R33, RZ, RZ, R194 ;  /* 0x000000ffff217224 */ /* 0x000fce00078e00c2 */
[C---:B----4-:R-:W-:Y:S08]  /*63d0*/  HMMA.16816.F32.BF16 R172, R8.reuse, R40, R164 ;  /* 0x0000002808ac723c */ /* 0x050ff000000418a4 */
[C---:B------:R-:W-:Y:S07]  /*63e0*/  HMMA.16816.F32.BF16 R216, R8.reuse, R22, R148 ;  /* 0x0000001608d8723c */ /* 0x040fee0000041894 */
[----:B------:R-:W-:Y:S01]  /*63f0*/  MOV R151, R182 ;  /* 0x000000b600977202 */ /* 0x000fe20000000f00 */
[----:B------:R-:W-:Y:S01]  /*6400*/  HMMA.16816.F32.BF16 R192, R8, R36, R168 ;  /* 0x0000002408c0723c */ /* 0x000fe200000418a8 */
[----:B------:R-:W-:Y:S01]  /*6410*/  MOV R148, R32 ;  /* 0x0000002000947202 */ /* 0x000fe20000000f00 */
[----:B------:R-:W-:-:S02]  /*6420*/  IMAD.MOV.U32 R150, RZ, RZ, R154 ;  /* 0x000000ffff967224 */ /* 0x000fc400078e009a */
[----:B------:R-:W-:-:S03]  /*6430*/  IMAD.MOV.U32 R149, RZ, RZ, R155 ;  /* 0x000000ffff957224 */ /* 0x000fc600078e009b */
[----:B------:R-:W-:Y:S01]  /*6440*/  IMAD.MOV.U32 R168, RZ, RZ, R210 ;  /* 0x000000ffffa87224 */ /* 0x000fe200078e00d2 */
[----:B-1----:R-:W-:Y:S01]  /*6450*/  HMMA.16816.F32.BF16 R164, R8, R44, R160 ;  /* 0x0000002c08a4723c */ /* 0x002fe200000418a0 */
[----:B------:R-:W-:Y:S01]  /*6460*/  IMAD.MOV.U32 R169, RZ, RZ, R209 ;  /* 0x000000ffffa97224 */ /* 0x000fe200078e00d1 */
[----:B------:R-:W-:Y:S01]  /*6470*/  MOV R170, R208 ;  /* 0x000000d000aa7202 */ /* 0x000fe20000000f00 */
[----:B------:R-:W-:-:S04]  /*6480*/  IMAD.MOV.U32 R171, RZ, RZ, R220 ;  /* 0x000000ffffab7224 */ /* 0x000fc800078e00dc */
[----:B------:R-:W-:Y:S01]  /*6490*/  MOV R163, R211 ;  /* 0x000000d300a37202 */ /* 0x000fe20000000f00 */
[----:B------:R-:W-:Y:S01]  /*64a0*/  IMAD.MOV.U32 R161, RZ, RZ, R199 ;  /* 0x000000ffffa17224 */ /* 0x000fe200078e00c7 */
[----:B------:R-:W-:Y:S01]  /*64b0*/  HMMA.16816.F32.BF16 R208, R8, R18, R140 ;  /* 0x0000001208d0723c */ /* 0x000fe2000004188c */
[----:B------:R-:W-:Y:S02]  /*64c0*/  IMAD.MOV.U32 R160, RZ, RZ, R198 ;  /* 0x000000ffffa07224 */ /* 0x000fe400078e00c6 */
[----:B------:R-:W-:-:S05]  /*64d0*/  IMAD.MOV.U32 R162, RZ, RZ, R223 ;  /* 0x000000ffffa27224 */ /* 0x000fca00078e00df */
[C---:B------:R-:W-:Y:S08]  /*64e0*/  HMMA.16816.F32.BF16 R140, R8.reuse, R42, R120 ;  /* 0x0000002a088c723c */ /* 0x040ff00000041878 */
[C---:B------:R-:W-:Y:S07]  /*64f0*/  HMMA.16816.F32.BF16 R212, R8.reuse, R16, R176 ;  /* 0x0000001008d4723c */ /* 0x040fee00000418b0 */
[----:B------:R-:W-:Y:S01]  /*6500*/  MOV R178, R222 ;  /* 0x000000de00b27202 */ /* 0x000fe20000000f00 */
[----:B------:R-:W-:Y:S01]  /*6510*/  HMMA.16816.F32.BF16 R156, R8, R34, R156 ;  /* 0x00000022089c723c */ /* 0x000fe2000004189c */
[----:B------:R-:W-:-:S07]  /*6520*/  IMAD.MOV.U32 R179, RZ, RZ, R221 ;  /* 0x000000ffffb37224 */ /* 0x000fce00078e00dd */
[C---:B------:R-:W-:Y:S07]  /*6530*/  HMMA.16816.F32.BF16 R196, R8.reuse, R30, R128 ;  /* 0x0000001e08c4723c */ /* 0x040fee0000041880 */
[----:B------:R-:W-:Y:S01]  /*6540*/  IMAD.MOV.U32 R130, RZ, RZ, R14 ;  /* 0x000000ffff827224 */ /* 0x000fe200078e000e */
[----:B------:R-:W-:Y:S01]  /*6550*/  HMMA.16816.F32.BF16 R180, R8, R38, R124 ;  /* 0x0000002608b4723c */ /* 0x000fe2000004187c */
[----:B------:R-:W-:-:S07]  /*6560*/  IMAD.MOV.U32 R131, RZ, RZ, R33 ;  /* 0x000000ffff837224 */ /* 0x000fce00078e0021 */
[----:B------:R-:W-:Y:S07]  /*6570*/  HMMA.16816.F32.BF16 R120, R8, R46, R112 ;  /* 0x0000002e0878723c */ /* 0x000fee0000041870 */
[----:B------:R-:W-:Y:S01]  /*6580*/  FFMA.FTZ R8, R151, c[0x0][0x2d0], -R13 ;  /* 0x0000b40097087a23 */ /* 0x000fe2000001080d */
[----:B------:R-:W-:Y:S01]  /*6590*/  HMMA.16816.F32.BF16 R220, R4, R20, R92 ;  /* 0x0000001404dc723c */ /* 0x000fe2000004185c */
[----:B------:R-:W-:Y:S01]  /*65a0*/  IMAD.MOV.U32 R9, RZ, RZ, R80 ;  /* 0x000000ffff097224 */ /* 0x000fe200078e0050 */
[----:B------:R-:W-:Y:S01]  /*65b0*/  MOV R151, R153 ;  /* 0x0000009900977202 */ /* 0x000fe20000000f00 */
[----:B------:R-:W-:Y:S01]  /*65c0*/  IMAD.MOV.U32 R112, RZ, RZ, R63 ;  /* 0x000000ffff707224 */ /* 0x000fe200078e003f */
[----:B------:R-:W-:Y:S01]  /*65d0*/  MOV R114, R148 ;  /* 0x0000009400727202 */ /* 0x000fe20000000f00 */
[----:B------:R-:W-:-:S02]  /*65e0*/  IMAD.MOV.U32 R80, RZ, RZ, R62 ;  /* 0x000000ffff507224 */ /* 0x000fc400078e003e */
[----:B------:R-:W-:Y:S01]  /*65f0*/  IMAD.MOV.U32 R92, RZ, RZ, R83 ;  /* 0x000000ffff5c7224 */ /* 0x000fe200078e0053 */
[----:B------:R-:W-:Y:S01]  /*6600*/  MOV R93, R82 ;  /* 0x00000052005d7202 */ /* 0x000fe20000000f00 */
[----:B------:R1:W-:Y:S01]  /*6610*/  MUFU.EX2 R83, R8 ;  /* 0x0000000800537308 */ /* 0x0003e20000000800 */
[----:B------:R-:W-:Y:S01]  /*6620*/  IMAD.MOV.U32 R82, RZ, RZ, R60 ;  /* 0x000000ffff527224 */ /* 0x000fe200078e003c */
[----:B------:R-:W-:Y:S01]  /*6630*/  HMMA.16816.F32.BF16 R56, R4, R40, R56 ;  /* 0x000000280438723c */ /* 0x000fe20000041838 */
[----:B------:R-:W-:Y:S01]  /*6640*/  IMAD.MOV.U32 R94, RZ, RZ, R81 ;  /* 0x000000ffff5e7224 */ /* 0x000fe200078e0051 */
[----:B------:R-:W-:Y:S01]  /*6650*/  MOV R81, R61 ;  /* 0x0000003d00517202 */ /* 0x000fe20000000f00 */
[----:B------:R-:W-:-:S05]  /*6660*/  IMAD.MOV.U32 R115, RZ, RZ, R130 ;  /* 0x000000ffff737224 */ /* 0x000fca00078e0082 */
[----:B------:R-:W-:Y:S01]  /*6670*/  HMMA.16816.F32.BF16 R88, R4, R30, R88 ;  /* 0x0000001e0458723c */ /* 0x000fe20000041858 */
[----:B-1----:R-:W-:-:S07]  /*6680*/  FFMA.FTZ R8, R152, c[0x0][0x2d0], -R13 ;  /* 0x0000b40098087a23 */ /* 0x002fce000001080d */
[C---:B------:R-:W-:Y:S01]  /*6690*/  HMMA.16816.F32.BF16 R32, R4.reuse, R34, R116 ;  /* 0x000000220420723c */ /* 0x040fe20000041874 */
[----:B------:R-:W-:Y:S01]  /*66a0*/  LDSM.16.MT88.4 R152, [R225+0x1100] ;  /* 0x00110000e198783b */ /* 0x000fe20000004200 */
[----:B------:R1:W2:Y:S06]  /*66b0*/  MUFU.EX2 R10, R8 ;  /* 0x00000008000a7308 */ /* 0x0002ac0000000800 */
[----:B------:R-:W-:Y:S01]  /*66c0*/  MOV R37, R58 ;  /* 0x0000003a00257202 */ /* 0x000fe20000000f00 */
[----:B------:R-:W-:Y:S01]  /*66d0*/  IMAD.MOV.U32 R36, RZ, RZ, R59 ;  /* 0x000000ffff247224 */ /* 0x000fe200078e003b */
[----:B------:R-:W-:Y:S01]  /*66e0*/  HMMA.16816.F32.BF16 R20, R4, R22, R100 ;  /* 0x000000160414723c */ /* 0x000fe20000041864 */
[----:B------:R-:W-:Y:S01]  /*66f0*/  IMAD.MOV.U32 R40, RZ, RZ, R57 ;  /* 0x000000ffff287224 */ /* 0x000fe200078e0039 */
[----:B------:R-:W-:Y:S01]  /*6700*/  MOV R117, R37 ;  /* 0x0000002500757202 */ /* 0x000fe20000000f00 */
[----:B------:R-:W-:Y:S01]  /*6710*/  IMAD.MOV.U32 R118, RZ, RZ, R36 ;  /* 0x000000ffff767224 */ /* 0x000fe200078e0024 */
[----:B------:R-:W-:Y:S01]  /*6720*/  MOV R59, R92 ;  /* 0x0000005c003b7202 */ /* 0x000fe20000000f00 */
[----:B------:R-:W-:-:S02]  /*6730*/  IMAD.MOV.U32 R57, RZ, RZ, R94 ;  /* 0x000000ffff397224 */ /* 0x000fc400078e005e */
[----:B------:R-:W-:Y:S01]  /*6740*/  IMAD.MOV.U32 R100, RZ, RZ, R160 ;  /* 0x000000ffff647224 */ /* 0x000fe200078e00a0 */
[C---:B------:R-:W-:Y:S01]  /*6750*/  HMMA.16816.F32.BF16 R36, R4.reuse, R38, R76 ;  /* 0x000000260424723c */ /* 0x040fe2000004184c */
[----:B-1----:R-:W-:Y:S01]  /*6760*/  FFMA.FTZ R8, R207, c[0x0][0x2d0], -R13 ;  /* 0x0000b400cf087a23 */ /* 0x002fe2000001080d */
[----:B------:R-:W-:Y:S01]  /*6770*/  LDSM.16.MT88.4 R76, [R225+0x2900] ;  /* 0x00290000e14c783b */ /* 0x000fe20000004200 */
[----:B------:R-:W-:Y:S01]  /*6780*/  IMAD.MOV.U32 R160, RZ, RZ, R187 ;  /* 0x000000ffffa07224 */ /* 0x000fe200078e00bb */
[----:B--2---:R-:W-:Y:S01]  /*6790*/  F2FP.BF16.PACK_AB R128, R10, R83 ;  /* 0x000000530a80723e */ /* 0x004fe200000010ff */
[----:B------:R1:W2:Y:S01]  /*67a0*/  MUFU.EX2 R60, R8 ;  /* 0x00000008003c7308 */ /* 0x0002a20000000800 */
[----:B------:R-:W-:Y:S02]  /*67b0*/  IMAD.MOV.U32 R58, RZ, RZ, R93 ;  /* 0x000000ffff3a7224 */ /* 0x000fe400078e005d */
[----:B------:R-:W-:Y:S01]  /*67c0*/  HMMA.16816.F32.BF16 R104, R4, R24, R104 ;  /* 0x000000180468723c */ /* 0x000fe20000041868 */
[----:B------:R-:W-:Y:S01]  /*67d0*/  LDSM.16.MT88.4 R92, [R226+0x2900] ;  /* 0x00290000e25c783b */ /* 0x000fe20000004200 */
[----:B------:R-:W-:-:S02]  /*67e0*/  IMAD.MOV.U32 R116, RZ, RZ, R40 ;  /* 0x000000ffff747224 */ /* 0x000fc400078e0028 */
[----:B------:R-:W-:Y:S02]  /*67f0*/  IMAD.MOV.U32 R103, RZ, RZ, R118 ;  /* 0x000000ffff677224 */ /* 0x000fe400078e0076 */
[----:B------:R-:W-:Y:S01]  /*6800*/  IMAD.MOV.U32 R102, RZ, RZ, R117 ;  /* 0x000000ffff667224 */ /* 0x000fe200078e0075 */
[----:B------:R-:W-:Y:S01]  /*6810*/  MOV R101, R116 ;  /* 0x0000007400657202 */ /* 0x000fe20000000f00 */
[C---:B------:R-:W-:Y:S01]  /*6820*/  HMMA.16816.F32.BF16 R24, R4.reuse, R26, R108 ;  /* 0x0000001a0418723c */ /* 0x040fe2000004186c */
[----:B------:R-:W-:Y:S01]  /*6830*/  LDSM.16.MT88.4 R108, [R228+0x2900] ;  /* 0x00290000e46c783b */ /* 0x000fe20000004200 */
[----:B-1----:R-:W-:Y:S01]  /*6840*/  FFMA.FTZ R8, R191, c[0x0][0x2d0], -R13 ;  /* 0x0000b400bf087a23 */ /* 0x002fe2000001080d */
[----:B--2---:R-:W-:Y:S01]  /*6850*/  MOV R31, R60 ;  /* 0x0000003c001f7202 */ /* 0x004fe20000000f00 */
[----:B------:R-:W-:Y:S01]  /*6860*/  IMAD.MOV.U32 R13, RZ, RZ, R56 ;  /* 0x000000ffff0d7224 */ /* 0x000fe200078e0038 */
[----:B------:R-:W-:Y:S01]  /*6870*/  MOV R191, R162 ;  /* 0x000000a200bf7202 */ /* 0x000fe20000000f00 */
[----:B------:R1:W-:Y:S01]  /*6880*/  MUFU.EX2 R16, R8 ;  /* 0x0000000800107308 */ /* 0x0003e20000000800 */
[----:B------:R-:W2:Y:S01]  /*6890*/  LDSM.16.MT88.4 R60, [R227+0x1100] ;  /* 0x00110000e33c783b */ /* 0x000ea20000004200 */
[----:B------:R-:W-:Y:S01]  /*68a0*/  MOV R162, R185 ;  /* 0x000000b900a27202 */ /* 0x000fe20000000f00 */
[----:B------:R-:W-:Y:S01]  /*68b0*/  IMAD.MOV.U32 R56, RZ, RZ, R9 ;  /* 0x000000ffff387224 */ /* 0x000fe200078e0009 */
[----:B------:R-:W-:Y:S01]  /*68c0*/  MOV R9, R171 ;  /* 0x000000ab00097202 */ /* 0x000fe20000000f00 */
[----:B------:R-:W-:Y:S01]  /*68d0*/  HMMA.16816.F32.BF16 R68, R4, R28, R68 ;  /* 0x0000001c0444723c */ /* 0x000fe20000041844 */
[----:B------:R-:W-:-:S07]  /*68e0*/  IMAD.MOV.U32 R119, RZ, RZ, R13 ;  /* 0x000000ffff777224 */ /* 0x000fce00078e000d */
[C---:B------:R-:W-:Y:S01]  /*68f0*/  HMMA.16816.F32.BF16 R48, R4.reuse, R44, R48 ;  /* 0x0000002c0430723c */ /* 0x040fe20000041830 */
[----:B-1----:R-:W-:Y:S02]  /*6900*/  FFMA.FTZ R8, R190, c[0x0][0x2d0], -R12 ;  /* 0x0000b400be087a23 */ /* 0x002fe4000001080c */
[----:B------:R-:W-:Y:S02]  /*6910*/  IMAD.MOV.U32 R190, RZ, RZ, R163 ;  /* 0x000000ffffbe7224 */ /* 0x000fe400078e00a3 */
[----:B------:R1:W-:Y:S01]  /*6920*/  MUFU.EX2 R207, R8 ;  /* 0x0000000800cf7308 */ /* 0x0003e20000000800 */
[----:B------:R-:W-:Y:S02]  /*6930*/  IMAD.MOV.U32 R163, RZ, RZ, R184 ;  /* 0x000000ffffa37224 */ /* 0x000fe400078e00b8 */
[----:B------:R-:W-:Y:S08]  /*6940*/  HMMA.16816.F32.BF16 R44, R4, R46, R52 ;  /* 0x0000002e042c723c */ /* 0x000ff00000041834 */
[----:B------:R-:W-:Y:S01]  /*6950*/  MOV R11, R71 ;  /* 0x00000047000b7202 */ /* 0x000fe20000000f00 */
[----:B------:R-:W-:Y:S01]  /*6960*/  IMAD.MOV.U32 R71, RZ, RZ, R131 ;  /* 0x000000ffff477224 */ /* 0x000fe200078e0083 */
[----:B------:R-:W-:Y:S01]  /*6970*/  MOV R177, R68 ;  /* 0x0000004400b17202 */ /* 0x000fe20000000f00 */
[----:B------:R-:W-:Y:S01]  /*6980*/  IMAD.MOV.U32 R176, RZ, RZ, R69 ;  /* 0x000000ffffb07224 */ /* 0x000fe200078e0045 */
[----:B------:R-:W-:Y:S01]  /*6990*/  MOV R68, R151 ;  /* 0x0000009700447202 */ /* 0x000fe20000000f00 */
[----:B------:R-:W-:-:S02]  /*69a0*/  IMAD.MOV.U32 R113, RZ, RZ, R70 ;  /* 0x000000ffff717224 */ /* 0x000fc400078e0046 */
[----:B-1----:R-:W-:Y:S01]  /*69b0*/  FFMA.FTZ R8, R189, c[0x0][0x2d0], -R12 ;  /* 0x0000b400bd087a23 */ /* 0x002fe2000001080c */
[----:B------:R-:W-:Y:S01]  /*69c0*/  MOV R189, R168 ;  /* 0x000000a800bd7202 */ /* 0x000fe20000000f00 */
[----:B------:R-:W-:Y:S02]  /*69d0*/  IMAD.MOV.U32 R69, RZ, RZ, R150 ;  /* 0x000000ffff457224 */ /* 0x000fe400078e0096 */
[----:B------:R1:W3:Y:S01]  /*69e0*/  MUFU.EX2 R41, R8 ;  /* 0x0000000800297308 */ /* 0x0002e20000000800 */
[----:B------:R-:W-:Y:S01]  /*69f0*/  IMAD.MOV.U32 R70, RZ, RZ, R149 ;  /* 0x000000ffff467224 */ /* 0x000fe200078e0095 */
[----:B------:R-:W-:Y:S01]  /*6a00*/  MOV R118, R189 ;  /* 0x000000bd00767202 */ /* 0x000fe20000000f00 */
[----:B------:R-:W-:Y:S02]  /*6a10*/  IMAD.MOV.U32 R189, RZ, RZ, R176 ;  /* 0x000000ffffbd7224 */ /* 0x000fe400078e00b0 */
[----:B-1----:R-:W-:Y:S02]  /*6a20*/  FFMA.FTZ R8, R188, c[0x0][0x2d0], -R12 ;  /* 0x0000b400bc087a23 */ /* 0x002fe4000001080c */
[----:B------:R-:W-:-:S02]  /*6a30*/  IMAD.MOV.U32 R188, RZ, RZ, R169 ;  /* 0x000000ffffbc7224 */ /* 0x000fc400078e00a9 */
[----:B------:R1:W4:Y:S01]  /*6a40*/  MUFU.EX2 R14, R8 ;  /* 0x00000008000e7308 */ /* 0x0003220000000800 */
[----:B---3--:R-:W-:Y:S02]  /*6a50*/  IMAD.MOV.U32 R30, RZ, RZ, R41 ;  /* 0x000000ffff1e7224 */ /* 0x008fe400078e0029 */
[----:B------:R-:W-:Y:S01]  /*6a60*/  HMMA.16816.F32.BF16 R40, R4, R42, R72 ;  /* 0x0000002a0428723c */ /* 0x000fe20000041848 */
[----:B------:R-:W-:Y:S01]  /*6a70*/  IMAD.MOV.U32 R117, RZ, RZ, R188 ;  /* 0x000000ffff757224 */ /* 0x000fe200078e00bc */
[----:B------:R-:W-:Y:S02]  /*6a80*/  MOV R188, R177 ;  /* 0x000000b100bc7202 */ /* 0x000fe40000000f00 */
[----:B------:R-:W-:-:S03]  /*6a90*/  F2FP.BF16.PACK_AB R129, R30, R207 ;  /* 0x000000cf1e81723e */ /* 0x000fc600000010ff */
[----:B------:R-:W-:Y:S01]  /*6aa0*/  MOV R72, R188 ;  /* 0x000000bc00487202 */ /* 0x000fe20000000f00 */
[----:B------:R-:W-:Y:S02]  /*6ab0*/  IMAD.MOV.U32 R73, RZ, RZ, R189 ;  /* 0x000000ffff497224 */ /* 0x000fe400078e00bd */
[----:B-1----:R-:W-:Y:S02]  /*6ac0*/  FFMA.FTZ R8, R139, c[0x0][0x2d0], -R12 ;  /* 0x0000b4008b087a23 */ /* 0x002fe4000001080c */
[----:B------:R-:W-:Y:S02]  /*6ad0*/  IMAD.MOV.U32 R12, RZ, RZ, R170 ;  /* 0x000000ffff0c7224 */ /* 0x000fe400078e00aa */
[----:B------:R1:W-:Y:S01]  /*6ae0*/  MUFU.EX2 R139, R8 ;  /* 0x00000008008b7308 */ /* 0x0003e20000000800 */
[----:B------:R-:W3:Y:S01]  /*6af0*/  LDSM.16.MT88.4 R168, [R226+0x1100] ;  /* 0x00110000e2a8783b */ /* 0x000ee20000004200 */
[----:B------:R-:W-:Y:S02]  /*6b00*/  IMAD.MOV.U32 R116, RZ, RZ, R12 ;  /* 0x000000ffff747224 */ /* 0x000fe400078e000c */
[----:B------:R-:W-:Y:S01]  /*6b10*/  IMAD.MOV.U32 R12, RZ, RZ, R191 ;  /* 0x000000ffff0c7224 */ /* 0x000fe200078e00bf */
[----:B------:R-:W-:Y:S01]  /*6b20*/  MOV R191, R11 ;  /* 0x0000000b00bf7202 */ /* 0x000fe20000000f00 */
[----:B------:R-:W-:-:S04]  /*6b30*/  IMAD.MOV.U32 R11, RZ, RZ, R179 ;  /* 0x000000ffff0b7224 */ /* 0x000fc800078e00b3 */
[----:B------:R-:W-:Y:S02]  /*6b40*/  IMAD.MOV.U32 R75, RZ, RZ, R191 ;  /* 0x000000ffff4b7224 */ /* 0x000fe400078e00bf */
[----:B-1----:R-:W-:-:S04]  /*6b50*/  FFMA.FTZ R8, R134, c[0x0][0x2d0], -R2 ;  /* 0x0000b40086087a23 */ /* 0x002fc80000010802 */
[----:B------:R1:W-:Y:S02]  /*6b60*/  MUFU.EX2 R134, R8 ;  /* 0x0000000800867308 */ /* 0x0003e40000000800 */
[----:B-1----:R-:W-:-:S06]  /*6b70*/  FFMA.FTZ R8, R132, c[0x0][0x2d0], -R2 ;  /* 0x0000b40084087a23 */ /* 0x002fcc0000010802 */
[----:B------:R1:W1:Y:S02]  /*6b80*/  MUFU.EX2 R132, R8 ;  /* 0x0000000800847308 */ /* 0x0002640000000800 */
[--C-:B-1----:R-:W-:Y:S01]  /*6b90*/  FFMA.FTZ R8, R133, c[0x0][0x2d0], -R2.reuse ;  /* 0x0000b40085087a23 */ /* 0x102fe20000010802 */
[----:B------:R-:W-:Y:S01]  /*6ba0*/  MOV R133, R16 ;  /* 0x0000001000857202 */ /* 0x000fe20000000f00 */
[----:B------:R-:W-:Y:S01]  /*6bb0*/  FFMA.FTZ R2, R138, c[0x0][0x2d0], -R2 ;  /* 0x0000b4008a027a23 */ /* 0x000fe20000010802 */
[----:B------:R-:W-:Y:S01]  /*6bc0*/  HMMA.16816.F32.BF16 R16, R4, R18, R96 ;  /* 0x000000120410723c */ /* 0x000fe20000041860 */
[----:B----4-:R-:W-:Y:S02]  /*6bd0*/  IMAD.MOV.U32 R138, RZ, RZ, R14 ;  /* 0x000000ffff8a7224 */ /* 0x010fe400078e000e */
[----:B------:R1:W-:Y:S01]  /*6be0*/  MUFU.EX2 R29, R8 ;  /* 0x00000008001d7308 */ /* 0x0003e20000000800 */
[----:B------:R-:W-:Y:S01]  /*6bf0*/  F2FP.BF16.PACK_AB R130, R133, R31 ;  /* 0x0000001f8582723e */ /* 0x000fe200000010ff */
[----:B------:R-:W-:Y:S01]  /*6c00*/  LDSM.16.MT88.4 R4, [R227+0x2900] ;  /* 0x00290000e304783b */ /* 0x000fe20000004200 */
[----:B------:R-:W-:Y:S01]  /*6c10*/  F2FP.BF16.PACK_AB R124, R132, R134 ;  /* 0x00000086847c723e */ /* 0x000fe200000010ff */
[----:B------:R-:W-:Y:S01]  /*6c20*/  IMAD.MOV.U32 R99, RZ, RZ, R161 ;  /* 0x000000ffff637224 */ /* 0x000fe200078e00a1 */
[----:B------:R-:W-:Y:S01]  /*6c30*/  F2FP.BF16.PACK_AB R131, R139, R138 ;  /* 0x0000008a8b83723e */ /* 0x000fe200000010ff */
[----:B------:R-:W-:-:S02]  /*6c40*/  IMAD.MOV.U32 R161, RZ, RZ, R186 ;  /* 0x000000ffffa17224 */ /* 0x000fc400078e00ba */
[----:B------:R-:W4:Y:S01]  /*6c50*/  MUFU.EX2 R28, R2 ;  /* 0x00000002001c7308 */ /* 0x000f220000000800 */
[----:B------:R-:W3:Y:S03]  /*6c60*/  LDSM.16.MT88.4 R184, [R228+0x1100] ;  /* 0x00110000e4b8783b */ /* 0x000ee60000004200 */
[----:B--2---:R-:W-:Y:S01]  /*6c70*/  HMMA.16816.F32.BF16 R52, R128, R60, R212 ;  /* 0x0000003c8034723c */ /* 0x004fe200000418d4 */
[----:B-1----:R-:W-:Y:S01]  /*6c80*/  MOV R8, R119 ;  /* 0x0000007700087202 */ /* 0x002fe20000000f00 */
[----:B------:R-:W-:Y:S02]  /*6c90*/  IMAD.MOV.U32 R119, RZ, RZ, R190 ;  /* 0x000000ffff777224 */ /* 0x000fe400078e00be */
[----:B------:R-:W-:-:S03]  /*6ca0*/  IMAD.MOV.U32 R190, RZ, RZ, R113 ;  /* 0x000000ffffbe7224 */ /* 0x000fc600078e0071 */
[----:B------:R-:W-:Y:S01]  /*6cb0*/  MOV R214, R69 ;  /* 0x0000004500d67202 */ /* 0x000fe20000000f00 */
[----:B------:R-:W-:Y:S01]  /*6cc0*/  IMAD.MOV.U32 R113, RZ, RZ, R178 ;  /* 0x000000ffff717224 */ /* 0x000fe200078e00b2 */
[C---:B------:R-:W-:Y:S01]  /*6cd0*/  HMMA.16816.F32.BF16 R144, R128.reuse, R152, R144 ;  /* 0x000000988090723c */ /* 0x040fe20000041890 */
[----:B------:R-:W-:Y:S01]  /*6ce0*/  IMAD.MOV.U32 R215, RZ, RZ, R68 ;  /* 0x000000ffffd77224 */ /* 0x000fe200078e0044 */
[----:B----4-:R-:W-:Y:S01]  /*6cf0*/  F2FP.BF16.PACK_AB R126, R28, R29 ;  /* 0x0000001d1c7e723e */ /* 0x010fe200000010ff */
[----:B------:R-:W-:Y:S01]  /*6d00*/  FFMA.FTZ R2, R87, c[0x0][0x2d0], -R0 ;  /* 0x0000b40057027a23 */ /* 0x000fe20000010800 */
[----:B------:R-:W-:Y:S01]  /*6d10*/  MOV R74, R190 ;  /* 0x000000be004a7202 */ /* 0x000fe20000000f00 */
[----:B------:R-:W-:Y:S02]  /*6d20*/  IMAD.MOV.U32 R213, RZ, RZ, R70 ;  /* 0x000000ffffd57224 */ /* 0x000fe400078e0046 */
[----:B------:R1:W-:Y:S01]  /*6d30*/  MUFU.EX2 R14, R2 ;  /* 0x00000002000e7308 */ /* 0x0003e20000000800 */
[----:B------:R-:W-:Y:S01]  /*6d40*/  IMAD.MOV.U32 R212, RZ, RZ, R71 ;  /* 0x000000ffffd47224 */ /* 0x000fe200078e0047 */
[C---:B---3--:R-:W-:Y:S08]  /*6d50*/  HMMA.16816.F32.BF16 R160, R128.reuse, R168, R160 ;  /* 0x000000a880a0723c */ /* 0x048ff000000418a0 */
[----:B------:R-:W-:Y:S01]  /*6d60*/  HMMA.16816.F32.BF16 R68, R128, R76, R200 ;  /* 0x0000004c8044723c */ /* 0x000fe200000418c8 */
[----:B-1----:R-:W-:-:S06]  /*6d70*/  FFMA.FTZ R2, R86, c[0x0][0x2d0], -R0 ;  /* 0x0000b40056027a23 */ /* 0x002fcc0000010800 */
[----:B------:R-:W-:Y:S01]  /*6d80*/  MOV R201, R101 ;  /* 0x0000006500c97202 */ /* 0x000fe20000000f00 */
[----:B------:R-:W-:Y:S01]  /*6d90*/  IMAD.MOV.U32 R202, RZ, RZ, R102 ;  /* 0x000000ffffca7224 */ /* 0x000fe200078e0066 */
[----:B------:R-:W-:Y:S01]  /*6da0*/  MOV R203, R103 ;  /* 0x0000006700cb7202 */ /* 0x000fe20000000f00 */
[----:B------:R1:W2:Y:S01]  /*6db0*/  MUFU.EX2 R13, R2 ;  /* 0x00000002000d7308 */ /* 0x0002a20000000800 */
[----:B------:R-:W-:Y:S01]  /*6dc0*/  HMMA.16816.F32.BF16 R176, R128, R184, R244 ;  /* 0x000000b880b0723c */ /* 0x000fe200000418f4 */
[----:B------:R-:W-:Y:S02]  /*6dd0*/  IMAD.MOV.U32 R200, RZ, RZ, R8 ;  /* 0x000000ffffc87224 */ /* 0x000fe400078e0008 */
[----:B------:R-:W-:-:S04]  /*6de0*/  IMAD.MOV.U32 R8, RZ, RZ, R119 ;  /* 0x000000ffff087224 */ /* 0x000fc800078e0077 */
[----:B------:R-:W-:Y:S01]  /*6df0*/  IMAD.MOV.U32 R244, RZ, RZ, R100 ;  /* 0x000000fffff47224 */ /* 0x000fe200078e0064 */
[----:B------:R-:W-:Y:S01]  /*6e00*/  HMMA.16816.F32.BF16 R188, R128, R186, R216 ;  /* 0x000000ba80bc723c */ /* 0x000fe200000418d8 */
[----:B------:R-:W-:Y:S01]  /*6e10*/  IMAD.MOV.U32 R246, RZ, RZ, R83 ;  /* 0x000000fffff67224 */ /* 0x000fe200078e0053 */
[----:B------:R-:W-:Y:S01]  /*6e20*/  MOV R247, R10 ;  /* 0x0000000a00f77202 */ /* 0x000fe20000000f00 */
[----:B------:R-:W-:Y:S01]  /*6e30*/  IMAD.MOV.U32 R10, RZ, RZ, R113 ;  /* 0x000000ffff0a7224 */ /* 0x000fe200078e0071 */
[----:B------:R-:W-:Y:S01]  /*6e40*/  MOV R245, R99 ;  /* 0x0000006300f57202 */ /* 0x000fe20000000f00 */
[----:B-1----:R-:W-:-:S03]  /*6e50*/  FFMA.FTZ R2, R85, c[0x0][0x2d0], -R0 ;  /* 0x0000b40055027a23 */ /* 0x002fc60000010800 */
[C---:B------:R-:W-:Y:S01]  /*6e60*/  HMMA.16816.F32.BF16 R100, R128.reuse, R108, R172 ;  /* 0x0000006c8064723c */ /* 0x040fe200000418ac */
[----:B------:R-:W-:Y:S01]  /*6e70*/  FFMA.FTZ R0, R84, c[0x0][0x2d0], -R0 ;  /* 0x0000b40054007a23 */ /* 0x000fe20000010800 */
[----:B--2---:R-:W-:Y:S02]  /*6e80*/  F2FP.BF16.PACK_AB R125, R13, R14 ;  /* 0x0000000e0d7d723e */ /* 0x004fe400000010ff */
[----:B------:R-:W-:Y:S01]  /*6e90*/  MOV R219, R115 ;  /* 0x0000007300db7202 */ /* 0x000fe20000000f00 */
[----:B------:R-:W-:Y:S03]  /*6ea0*/  MUFU.EX2 R2, R2 ;  /* 0x0000000200027308 */ /* 0x000fe60000000800 */
[C---:B------:R-:W-:Y:S05]  /*6eb0*/  HMMA.16816.F32.BF16 R84, R128.reuse, R92, R192 ;  /* 0x0000005c8054723c */ /* 0x040fea00000418c0 */
[----:B------:R-:W1:Y:S02]  /*6ec0*/  MUFU.EX2 R0, R0 ;  /* 0x0000000000007308 */ /* 0x000e640000000800 */
[----:B------:R-:W-:Y:S01]  /*6ed0*/  MOV R193, R118 ;  /* 0x0000007600c17202 */ /* 0x000fe20000000f00 */
[----:B------:R-:W-:Y:S01]  /*6ee0*/  HMMA.16816.F32.BF16 R172, R128, R170, R248 ;  /* 0x000000aa80ac723c */ /* 0x000fe200000418f8 */
[----:B------:R-:W-:Y:S01]  /*6ef0*/  IMAD.MOV.U32 R194, RZ, RZ, R117 ;  /* 0x000000ffffc27224 */ /* 0x000fe200078e0075 */
[----:B------:R-:W-:-:S02]  /*6f00*/  MOV R195, R116 ;  /* 0x0000007400c37202 */ /* 0x000fc40000000f00 */
[----:B------:R-:W-:-:S03]  /*6f10*/  MOV R192, R112 ;  /* 0x0000007000c07202 */ /* 0x000fc60000000f00 */
[----:B------:R-:W-:Y:S01]  /*6f20*/  IMAD.MOV.U32 R249, RZ, RZ, R82 ;  /* 0x000000fffff97224 */ /* 0x000fe200078e0052 */
[----:B------:R-:W-:Y:S01]  /*6f30*/  MOV R250, R81 ;  /* 0x0000005100fa7202 */ /* 0x000fe20000000f00 */
[----:B------:R-:W-:Y:S01]  /*6f40*/  IMAD.MOV.U32 R251, RZ, RZ, R80 ;  /* 0x000000fffffb7224 */ /* 0x000fe200078e0050 */
[----:B------:R-:W-:Y:S01]  /*6f50*/  MOV R248, R114 ;  /* 0x0000007200f87202 */ /* 0x000fe20000000f00 */
[----:B------:R-:W-:Y:S01]  /*6f60*/  IMAD.MOV.U32 R217, RZ, RZ, R249 ;  /* 0x000000ffffd97224 */ /* 0x000fe200078e00f9 */
[----:B------:R-:W-:Y:S01]  /*6f70*/  MOV R218, R250 ;  /* 0x000000fa00da7202 */ /* 0x000fe20000000f00 */
[----:B------:R-:W-:Y:S01]  /*6f80*/  IMAD.MOV.U32 R249, RZ, RZ, R193 ;  /* 0x000000fffff97224 */ /* 0x000fe200078e00c1 */
[----:B-1----:R-:W-:Y:S01]  /*6f90*/  F2FP.BF16.PACK_AB R127, R0, R2 ;  /* 0x00000002007f723e */ /* 0x002fe200000010ff */
[----:B------:R-:W-:Y:S01]  /*6fa0*/  HMMA.16816.F32.BF16 R80, R128, R78, R196 ;  /* 0x0000004e8050723c */ /* 0x000fe200000418c4 */
[----:B------:R-:W-:Y:S01]  /*6fb0*/  MOV R216, R248 ;  /* 0x000000f800d87202 */ /* 0x000fe20000000f00 */
[----:B------:R-:W-:Y:S01]  /*6fc0*/  IMAD.MOV.U32 R193, RZ, RZ, R201 ;  /* 0x000000ffffc17224 */ /* 0x000fe200078e00c9 */
[----:B------:R-:W-:Y:S01]  /*6fd0*/  MOV R250, R194 ;  /* 0x000000c200fa7202 */ /* 0x000fe20000000f00 */
[----:B------:R-:W-:Y:S01]  /*6fe0*/  IMAD.MOV.U32 R201, RZ, RZ, R213 ;  /* 0x000000ffffc97224 */ /* 0x000fe200078e00d5 */
[----:B------:R-:W-:Y:S01]  /*6ff0*/  MOV R248, R192 ;  /* 0x000000c000f87202 */ /* 0x000fe20000000f00 */
[----:B------:R-:W-:Y:S01]  /*7000*/  IMAD.MOV.U32 R213, RZ, RZ, R245 ;  /* 0x000000ffffd57224 */ /* 0x000fe200078e00f5 */
[----:B------:R-:W-:Y:S01]  /*7010*/  MOV R192, R200 ;  /* 0x000000c800c07202 */ /* 0x000fe20000000f00 */
[----:B------:R-:W-:Y:S01]  /*7020*/  HMMA.16816.F32.BF16 R148, R124, R152, R64 ;  /* 0x000000987c94723c */ /* 0x000fe20000041840 */
[----:B------:R-:W-:Y:S01]  /*7030*/  IMAD.MOV.U32 R199, RZ, RZ, R249 ;  /* 0x000000ffffc77224 */ /* 0x000fe200078e00f9 */
[----:B------:R-:W-:-:S02]  /*7040*/  MOV R194, R202 ;  /* 0x000000ca00c27202 */ /* 0x000fc40000000f00 */
[----:B------:R-:W-:-:S04]  /*7050*/  MOV R200, R212 ;  /* 0x000000d400c87202 */ /* 0x000fc80000000f00 */
[----:B------:R-:W-:Y:S01]  /*7060*/  HMMA.16816.F32.BF16 R64, R128, R62, R208 ;  /* 0x0000003e8040723c */ /* 0x000fe200000418d0 */
[----:B------:R-:W-:Y:S01]  /*7070*/  FADD.FTZ R8, R8, R199 ;  /* 0x000000c708087221 */ /* 0x000fe20000010000 */
[----:B------:R-:W-:Y:S01]  /*7080*/  MOV R202, R214 ;  /* 0x000000d600ca7202 */ /* 0x000fe20000000f00 */
[----:B------:R-:W-:Y:S01]  /*7090*/  IMAD.MOV.U32 R249, RZ, RZ, R201 ;  /* 0x000000fffff97224 */ /* 0x000fe200078e00c9 */
[----:B------:R-:W-:-:S03]  /*70a0*/  MOV R212, R244 ;  /* 0x000000f400d47202 */ /* 0x000fc60000000f00 */
[----:B------:R-:W-:Y:S01]  /*70b0*/  IMAD.MOV.U32 R211, RZ, RZ, R219 ;  /* 0x000000ffffd37224 */ /* 0x000fe200078e00db */
[----:B------:R-:W-:Y:S01]  /*70c0*/  MOV R210, R216 ;  /* 0x000000d800d27202 */ /* 0x000fe20000000f00 */
[----:B------:R-:W-:Y:S01]  /*70d0*/  IMAD.MOV.U32 R219, RZ, RZ, R251 ;  /* 0x000000ffffdb7224 */ /* 0x000fe200078e00fb */
[----:B------:R-:W-:Y:S01]  /*70e0*/  MOV R208, R250 ;  /* 0x000000fa00d07202 */ /* 0x000fe20000000f00 */
[----:B------:R-:W-:Y:S01]  /*70f0*/  IMAD.MOV.U32 R251, RZ, RZ, R195 ;  /* 0x000000fffffb7224 */ /* 0x000fe200078e00c3 */
[----:B------:R-:W-:Y:S01]  /*7100*/  HMMA.16816.F32.BF16 R112, R128, R110, R140 ;  /* 0x0000006e8070723c */ /* 0x000fe2000004188c */
[----:B------:R-:W-:Y:S01]  /*7110*/  FADD.FTZ R8, R210, R8 ;  /* 0x00000008d2087221 */ /* 0x000fe20000010000 */
[----:B------:R-:W-:Y:S01]  /*7120*/  MOV R214, R239 ;  /* 0x000000ef00d67202 */ /* 0x000fe20000000f00 */
[----:B------:R-:W-:Y:S01]  /*7130*/  IMAD.MOV.U32 R209, RZ, RZ, R251 ;  /* 0x000000ffffd17224 */ /* 0x000fe200078e00fb */
[----:B------:R-:W-:Y:S01]  /*7140*/  MOV R216, R192 ;  /* 0x000000c000d87202 */ /* 0x000fe20000000f00 */
[----:B------:R-:W-:-:S02]  /*7150*/  FADD.FTZ R10, R10, R208 ;  /* 0x000000d00a0a7221 */ /* 0x000fc40000010000 */
[----:B------:R-:W-:Y:S01]  /*7160*/  MOV R143, R248 ;  /* 0x000000f8008f7202 */ /* 0x000fe20000000f00 */
[----:B------:R-:W-:Y:S01]  /*7170*/  IMAD.MOV.U32 R195, RZ, RZ, R203 ;  /* 0x000000ffffc37224 */ /* 0x000fe200078e00cb */
[----:B------:R-:W-:Y:S01]  /*7180*/  MOV R248, R200 ;  /* 0x000000c800f87202 */ /* 0x000fe20000000f00 */
[----:B------:R-:W-:Y:S01]  /*7190*/  IMAD.MOV.U32 R203, RZ, RZ, R215 ;  /* 0x000000ffffcb7224 */ /* 0x000fe200078e00d7 */
[----:B------:R-:W-:Y:S01]  /*71a0*/  MOV R250, R202 ;  /* 0x000000ca00fa7202 */ /* 0x000fe20000000f00 */
[----:B------:R-:W-:Y:S01]  /*71b0*/  FADD.FTZ R11, R11, R209 ;  /* 0x000000d10b0b7221 */ /* 0x000fe20000010000 */
[----:B------:R-:W-:Y:S01]  /*71c0*/  MOV R192, R212 ;  /* 0x000000d400c07202 */ /* 0x000fe20000000f00 */
[----:B------:R-:W-:Y:S01]  /*71d0*/  IMAD.MOV.U32 R215, RZ, RZ, R238 ;  /* 0x000000ffffd77224 */ /* 0x000fe200078e00ee */
[----:B------:R-:W-:Y:S01]  /*71e0*/  MOV R244, R237 ;  /* 0x000000ed00f47202 */ /* 0x000fe20000000f00 */
[----:B------:R-:W-:Y:S01]  /*71f0*/  FADD.FTZ R10, R211, R10 ;  /* 0x0000000ad30a7221 */ /* 0x000fe20000010000 */
[----:B------:R-:W-:Y:S01]  /*7200*/  HMMA.16816.F32.BF16 R116, R128, R4, R164 ;  /* 0x000000048074723c */ /* 0x000fe200000418a4 */
[----:B------:R-:W-:-:S02]  /*7210*/  FADD.FTZ R8, R249, R8 ;  /* 0x00000008f9087221 */ /* 0x000fc40000010000 */
[----:B------:R-:W-:Y:S02]  /*7220*/  IMAD.MOV.U32 R140, RZ, RZ, R217 ;  /* 0x000000ffff8c7224 */ /* 0x000fe400078e00d9 */
        /* <DEDUP_REMOVED lines=8> */
[----:B------:R-:W-:Y:S01]  /*72b0*/  FADD.FTZ R11, R248, R11 ;  /* 0x0000000bf80b7221 */ /* 0x000fe20000010000 */
[----:B------:R-:W-:Y:S01]  /*72c0*/  MOV R218, R194 ;  /* 0x000000c200da7202 */ /* 0x000fe20000000f00 */
[----:B------:R-:W-:-:S02]  /*72d0*/  IMAD.MOV.U32 R245, RZ, RZ, R236 ;  /* 0x000000fffff57224 */ /* 0x000fc400078e00ec */
[----:B------:R-:W-:Y:S01]  /*72e0*/  IMAD.MOV.U32 R193, RZ, RZ, R213 ;  /* 0x000000ffffc17224 */ /* 0x000fe200078e00d5 */
[----:B------:R-:W-:Y:S01]  /*72f0*/  MOV R202, R12 ;  /* 0x0000000c00ca7202 */ /* 0x000fe20000000f00 */
[----:B------:R-:W-:Y:S01]  /*7300*/  IMAD.MOV.U32 R195, RZ, RZ, R215 ;  /* 0x000000ffffc37224 */ /* 0x000fe200078e00d7 */
[----:B------:R-:W-:Y:S01]  /*7310*/  MOV R212, R232 ;  /* 0x000000e800d47202 */ /* 0x000fe20000000f00 */
[----:B------:R-:W-:Y:S01]  /*7320*/  FADD.FTZ R10, R250, R10 ;  /* 0x0000000afa0a7221 */ /* 0x000fe20000010000 */
[C---:B------:R-:W-:Y:S01]  /*7330*/  HMMA.16816.F32.BF16 R96, R128.reuse, R94, R180 ;  /* 0x0000005e8060723c */ /* 0x040fe200000418b4 */
[----:B------:R-:W-:Y:S01]  /*7340*/  FADD.FTZ R8, R192, R8 ;  /* 0x00000008c0087221 */ /* 0x000fe20000010000 */
[----:B------:R-:W-:Y:S01]  /*7350*/  MOV R194, R214 ;  /* 0x000000d600c27202 */ /* 0x000fe20000000f00 */
[----:B------:R-:W-:Y:S01]  /*7360*/  FADD.FTZ R11, R251, R11 ;  /* 0x0000000bfb0b7221 */ /* 0x000fe20000010000 */
[----:B------:R-:W-:Y:S01]  /*7370*/  MOV R203, R234 ;  /* 0x000000ea00cb7202 */ /* 0x000fe20000000f00 */
[----:B------:R-:W-:Y:S01]  /*7380*/  IMAD.MOV.U32 R201, RZ, RZ, R245 ;  /* 0x000000ffffc97224 */ /* 0x000fe200078e00f5 */
[----:B------:R-:W-:Y:S01]  /*7390*/  MOV R244, R224 ;  /* 0x000000e000f47202 */ /* 0x000fe20000000f00 */
[----:B------:R-:W-:Y:S01]  /*73a0*/  IMAD.MOV.U32 R12, RZ, RZ, R235 ;  /* 0x000000ffff0c7224 */ /* 0x000fe200078e00eb */
[----:B------:R-:W-:Y:S01]  /*73b0*/  HMMA.16816.F32.BF16 R128, R128, R6, R120 ;  /* 0x000000068080723c */ /* 0x000fe20000041878 */
[----:B------:R-:W-:Y:S01]  /*73c0*/  FADD.FTZ R10, R193, R10 ;  /* 0x0000000ac10a7221 */ /* 0x000fe20000010000 */
[----:B------:R1:W5:Y:S01]  /*73d0*/  LDL.LU R238, [R1+0x6c] ;  /* 0x00006c0001ee7983 */ /* 0x0003620000300800 */
[----:B------:R-:W-:-:S02]  /*73e0*/  FADD.FTZ R8, R195, R8 ;  /* 0x00000008c3087221 */ /* 0x000fc40000010000 */
[----:B------:R-:W-:Y:S01]  /*73f0*/  FADD.FTZ R9, R9, R200 ;  /* 0x000000c809097221 */ /* 0x000fe20000010000 */
[----:B------:R-:W-:Y:S01]  /*7400*/  MOV R214, R230 ;  /* 0x000000e600d67202 */ /* 0x000fe20000000f00 */
[----:B------:R-:W-:Y:S01]  /*7410*/  FADD.FTZ R11, R194, R11 ;  /* 0x0000000bc20b7221 */ /* 0x000fe20000010000 */
[C---:B------:R-:W-:Y:S01]  /*7420*/  HMMA.16816.F32.BF16 R120, R124.reuse, R4, R48 ;  /* 0x000000047c78723c */ /* 0x040fe20000041830 */
[----:B------:R-:W-:Y:S01]  /*7430*/  FADD.FTZ R10, R201, R10 ;  /* 0x0000000ac90a7221 */ /* 0x000fe20000010000 */
[----:B------:R1:W5:Y:S01]  /*7440*/  LDL.LU R237, [R1+0x68] ;  /* 0x0000680001ed7983 */ /* 0x0003620000300800 */
[----:B------:R-:W-:Y:S02]  /*7450*/  FADD.FTZ R12, R12, R8 ;  /* 0x000000080c0c7221 */ /* 0x000fe40000010000 */
[----:B------:R-:W-:Y:S01]  /*7460*/  FADD.FTZ R8, R203, R9 ;  /* 0x00000009cb087221 */ /* 0x000fe20000010000 */
[----:B------:R1:W5:Y:S01]  /*7470*/  LDL.LU R236, [R1+0x64] ;  /* 0x0000640001ec7983 */ /* 0x0003620000300800 */
[----:B------:R-:W-:Y:S01]  /*7480*/  IMAD.MOV.U32 R213, RZ, RZ, R231 ;  /* 0x000000ffffd57224 */ /* 0x000fe200078e00e7 */
[----:B------:R-:W-:Y:S01]  /*7490*/  HMMA.16816.F32.BF16 R72, R124, R76, R72 ;  /* 0x0000004c7c48723c */ /* 0x000fe20000041848 */
[----:B------:R-:W-:Y:S01]  /*74a0*/  FADD.FTZ R11, R202, R11 ;  /* 0x0000000bca0b7221 */ /* 0x000fe20000010000 */
[----:B------:R1:W5:Y:S01]  /*74b0*/  LDL.LU R235, [R1+0x60] ;  /* 0x0000600001eb7983 */ /* 0x0003620000300800 */
[----:B------:R-:W-:-:S02]  /*74c0*/  IMAD.MOV.U32 R215, RZ, RZ, R229 ;  /* 0x000000ffffd77224 */ /* 0x000fc400078e00e5 */
[----:B------:R-:W-:Y:S01]  /*74d0*/  FADD.FTZ R5, R212, R10 ;  /* 0x0000000ad4057221 */ /* 0x000fe20000010000 */
[----:B------:R1:W5:Y:S01]  /*74e0*/  LDL.LU R234, [R1+0x5c] ;  /* 0x00005c0001ea7983 */ /* 0x0003620000300800 */
[----:B------:R-:W-:Y:S01]  /*74f0*/  FADD.FTZ R8, R214, R8 ;  /* 0x00000008d6087221 */ /* 0x000fe20000010000 */
[C---:B------:R-:W-:Y:S01]  /*7500*/  HMMA.16816.F32.BF16 R164, R124.reuse, R168, R104 ;  /* 0x000000a87ca4723c */ /* 0x040fe20000041868 */
[----:B------:R-:W-:Y:S02]  /*7510*/  IMAD.MOV.U32 R245, RZ, RZ, R233 ;  /* 0x000000fffff57224 */ /* 0x000fe400078e00e9 */
[----:B------:R-:W-:Y:S01]  /*7520*/  FADD.FTZ R4, R213, R11 ;  /* 0x0000000bd5047221 */ /* 0x000fe20000010000 */
[----:B------:R1:W5:Y:S01]  /*7530*/  LDL.LU R233, [R1+0x58] ;  /* 0x0000580001e97983 */ /* 0x0003620000300800 */
[----:B------:R-:W-:Y:S02]  /*7540*/  FADD.FTZ R10, R215, R12 ;  /* 0x0000000cd70a7221 */ /* 0x000fe40000010000 */
[----:B------:R-:W-:Y:S01]  /*7550*/  FADD.FTZ R9, R244, R5 ;  /* 0x00000005f4097221 */ /* 0x000fe20000010000 */
[----:B------:R-:W-:Y:S01]  /*7560*/  HMMA.16816.F32.BF16 R76, R124, R78, R88 ;  /* 0x0000004e7c4c723c */ /* 0x000fe20000041858 */
[----:B------:R-:W-:Y:S01]  /*7570*/  FADD.FTZ R5, R15, R8 ;  /* 0x000000080f057221 */ /* 0x000fe20000010000 */
[----:B------:R1:W5:Y:S01]  /*7580*/  LDL.LU R232, [R1+0x54] ;  /* 0x0000540001e87983 */ /* 0x0003620000300800 */
[----:B------:R-:W-:-:S02]  /*7590*/  FADD.FTZ R11, R245, R4 ;  /* 0x00000004f50b7221 */ /* 0x000fc40000010000 */
[----:B------:R-:W-:Y:S01]  /*75a0*/  FADD.FTZ R4, R246, R10 ;  /* 0x0000000af6047221 */ /* 0x000fe20000010000 */
[----:B------:R1:W5:Y:S01]  /*75b0*/  LDL.LU R231, [R1+0x50] ;  /* 0x0000500001e77983 */ /* 0x0003620000300800 */
[----:B------:R-:W-:Y:S01]  /*75c0*/  FADD.FTZ R5, R206, R5 ;  /* 0x00000005ce057221 */ /* 0x000fe20000010000 */
[C---:B------:R-:W-:Y:S08]  /*75d0*/  HMMA.16816.F32.BF16 R180, R124.reuse, R184, R220 ;  /* 0x000000b87cb4723c */ /* 0x040ff000000418dc */
[C---:B------:R-:W-:Y:S08]  /*75e0*/  HMMA.16816.F32.BF16 R56, R124.reuse, R60, R56 ;  /* 0x0000003c7c38723c */ /* 0x040ff00000041838 */
[C---:B------:R-:W-:Y:S08]  /*75f0*/  HMMA.16816.F32.BF16 R88, R124.reuse, R92, R140 ;  /* 0x0000005c7c58723c */ /* 0x040ff0000004188c */
[C---:B------:R-:W-:Y:S08]  /*7600*/  HMMA.16816.F32.BF16 R104, R124.reuse, R108, R216 ;  /* 0x0000006c7c68723c */ /* 0x040ff000000418d8 */
[C---:B------:R-:W-:Y:S08]  /*7610*/  HMMA.16816.F32.BF16 R152, R124.reuse, R154, R32 ;  /* 0x0000009a7c98723c */ /* 0x040ff00000041820 */
[C---:B------:R-:W-:Y:S01]  /*7620*/  HMMA.16816.F32.BF16 R168, R124.reuse, R170, R24 ;  /* 0x000000aa7ca8723c */ /* 0x040fe20000041818 */
[----:B------:R-:W-:Y:S01]  /*7630*/  FADD.FTZ R8, R134, R11 ;  /* 0x0000000b86087221 */ /* 0x000fe20000010000 */
[----:B------:R1:W5:Y:S04]  /*7640*/  LDL.LU R230, [R1+0x4c] ;  /* 0x00004c0001e67983 */ /* 0x0003680000300800 */
[----:B------:R1:W5:Y:S02]  /*7650*/  LDL.LU R229, [R1+0x48] ;  /* 0x0000480001e57983 */ /* 0x0003640000300800 */
[C---:B------:R-:W-:Y:S02]  /*7660*/  HMMA.16816.F32.BF16 R184, R124.reuse, R186, R20 ;  /* 0x000000ba7cb8723c */ /* 0x040fe40000041814 */
[----:B------:R1:W5:Y:S06]  /*7670*/  LDL.LU R224, [R1+0x44] ;  /* 0x0000440001e07983 */ /* 0x00036c0000300800 */
[C---:B------:R-:W-:Y:S08]  /*7680*/  HMMA.16816.F32.BF16 R60, R124.reuse, R62, R16 ;  /* 0x0000003e7c3c723c */ /* 0x040ff00000041810 */
[C---:B------:R-:W-:Y:S08]  /*7690*/  HMMA.16816.F32.BF16 R92, R124.reuse, R94, R36 ;  /* 0x0000005e7c5c723c */ /* 0x040ff00000041824 */
[C---:B------:R-:W-:Y:S08]  /*76a0*/  HMMA.16816.F32.BF16 R108, R124.reuse, R110, R40 ;  /* 0x0000006e7c6c723c */ /* 0x040ff00000041828 */
[----:B------:R-:W-:Y:S07]  /*76b0*/  HMMA.16816.F32.BF16 R124, R124, R6, R44 ;  /* 0x000000067c7c723c */ /* 0x000fee000004182c */
[----:B------:R-:W-:-:S02]  /*76c0*/  FADD.FTZ R7, R247, R4 ;  /* 0x00000004f7077221 */ /* 0x000fc40000010000 */
[----:B------:R-:W-:-:S04]  /*76d0*/  FADD.FTZ R4, R205, R5 ;  /* 0x00000005cd047221 */ /* 0x000fc80000010000 */
        /* <DEDUP_REMOVED lines=13> */
[----:B------:R-:W-:Y:S01]  /*77b0*/  FADD.FTZ R2, R28, R6 ;  /* 0x000000061c027221 */ /* 0x000fe20000010000 */
[----:B------:R1:W-:Y:S01]  /*77c0*/  STL [R1+0x20], R7 ;  /* 0x0000200701007387 */ /* 0x0003e20000100800 */
[----:B------:R-:W-:-:S03]  /*77d0*/  UIMAD.WIDE.U32 UR28, UR26, UR4, URZ ;  /* 0x000000041a1c72a5 */ /* 0x000fc6000f8e003f */
[----:B------:R1:W-:Y:S04]  /*77e0*/  STL [R1+0x24], R5 ;  /* 0x0000240501007387 */ /* 0x0003e80000100800 */
[----:B------:R1:W-:Y:S04]  /*77f0*/  STL [R1+0x2c], R0 ;  /* 0x00002c0001007387 */ /* 0x0003e80000100800 */
[----:B------:R1:W-:Y:S01]  /*7800*/  STL [R1+0x28], R2 ;  /* 0x0000280201007387 */ /* 0x0003e20000100800 */
[----:B------:R-:W-:Y:S01]  /*7810*/  PLOP3.LUT P0, PT, PT, PT, UP6, 0x40, 0x0 ;  /* 0x000000000000781c */ /* 0x000fe20003f0e868 */
[----:B------:R-:W-:-:S02]  /*7820*/  @UP5 UMOV UR27, UR29 ;  /* 0x0000001d001b5c82 */ /* 0x000fc40008000000 */
[----:B------:R-:W-:-:S04]  /*7830*/  @UP5 USHF.R.U32.HI UR26, URZ, UR5, UR27 ;  /* 0x000000053f1a5299 */ /* 0x000fc8000801161b */
[----:B------:R-:W-:-:S03]  /*7840*/  UIADD3 UR4, UR25, UR26, URZ ;  /* 0x0000001a19047290 */ /* 0x000fc6000fffe03f */
[----:B------:R-:W-:Y:S02]  /*7850*/  ULDC UR25, c[0x0][0x328] ;  /* 0x0000ca0000197ab9 */ /* 0x000fe40000000800 */
[----:B------:R-:W-:Y:S02]  /*7860*/  UIADD3 UR24, UR24, -0x2, URZ ;  /* 0xfffffffe18187890 */ /* 0x000fe4000fffe03f */
[----:B------:R-:W-:Y:S01]  /*7870*/  UIADD3 UR25, UR4, UR25, URZ ;  /* 0x0000001904197290 */ /* 0x000fe2000fffe03f */
[----:B------:R-:W-:Y:S05]  /*7880*/  @P0 BRA `(.L_x_607) ;  /* 0x0000018000000947 */ /* 0x000fea0003800000 */
        /* <DEDUP_REMOVED lines=8> */
[----:B------:R-:W-:-:S07]  /*7910*/  UIMAD.WIDE.U32 UR28, UR26, UR4, URZ ;  /* 0x000000041a1c72a5 */ /* 0x000fce000f8e003f */
[----:B------:R-:W-:Y:S02]  /*7920*/  @UP0 UMOV UR27, UR29 ;  /* 0x0000001d001b0c82 */ /* 0x000fe40008000000 */
[----:B------:R-:W-:-:S04]  /*7930*/  @UP0 USHF.R.U32.HI UR26, URZ, UR5, UR27 ;  /* 0x000000053f1a0299 */ /* 0x000fc8000801161b */
[----:B------:R-:W-:Y:S01]  /*7940*/  ULOP3.LUT UR26, URZ, UR26, URZ, 0x33, !UPT ;  /* 0x0000001a3f1a7292 */ /* 0x000fe2000f8e333f */
[----:B------:R-:W-:Y:S05]  /*7950*/  BRA `(.L_x_609) ;  /* 0x0000007000007947 */ /* 0x000fea0003800000 */
.L_x_608:
[----:B------:R-:W-:Y:S02]  /*7960*/  UMOV UR5, 0x1 ;  /* 0x0000000100057882 */ /* 0x000fe40000000000 */
[----:B------:R-:W-:Y:S02]  /*7970*/  ULDC UR4, c[0x0][0x32c] ;  /* 0x0000cb0000047ab9 */ /* 0x000fe40000000800 */
[----:B------:R-:W-:-:S03]  /*7980*/  UISETP.NE.AND UP0, UPT, UR5, UR4, UPT ;  /* 0x000000040500728c */ /* 0x000fc6000bf05270 */
[----:B------:R-:W-:Y:S02]  /*7990*/  ULDC.64 UR4, c[0x0][0x330] ;  /* 0x0000cc0000047ab9 */ /* 0x000fe40000000a00 */
[----:B------:R-:W-:-:S07]  /*79a0*/  UIMAD.WIDE.U32 UR28, UR26, UR4, URZ ;  /* 0x000000041a1c72a5 */ /* 0x000fce000f8e003f */
[----:B------:R-:W-:Y:S02]  /*79b0*/  @UP0 UMOV UR27, UR29 ;  /* 0x0000001d001b0c82 */ /* 0x000fe40008000000 */
[----:B------:R-:W-:Y:S02]  /*79c0*/  @UP0 USHF.R.U32.HI UR26, URZ, UR5, UR27 ;  /* 0x000000053f1a0299 */ /* 0x000fe4000801161b */
.L_x_609:
[----:B------:R-:W-:Y:S02]  /*79d0*/  ULDC UR4, c[0x0][0x32c] ;  /* 0x0000cb0000047ab9 */ /* 0x000fe40000000800 */
[----:B------:R-:W-:-:S04]  /*79e0*/  UIMAD UR4, UR26, UR4, UR4 ;  /* 0x000000041a0472a4 */ /* 0x000fc8000f8e0204 */
[----:B------:R-:W-:-:S04]  /*79f0*/  UISETP.LT.AND UP0, UPT, UR25, UR4, UPT ;  /* 0x000000041900728c */ /* 0x000fc8000bf01270 */
[----:B------:R-:W-:-:S04]  /*7a00*/  USEL UR25, UR25, UR4, UP0 ;  /* 0x0000000419197287 */ /* 0x000fc80008000000 */
.L_x_607:
[----:B------:R-:W-:-:S04]  /*7a10*/  UIMAD.WIDE UR4, UR25, 0x2aaaaaab, URZ ;  /* 0x2aaaaaab190478a5 */ /* 0x000fc8000f8e023f */
[----:B------:R-:W-:-:S04]  /*7a20*/  USHF.R.U32.HI UR4, URZ, 0x1f, UR5 ;  /* 0x0000001f3f047899 */ /* 0x000fc80008011605 */
[----:B------:R-:W-:-:S04]  /*7a30*/  ULEA.HI.SX32 UR4, UR5, UR4, 0x1d ;  /* 0x0000000405047291 */ /* 0x000fc8000f8fea3f */
[----:B------:R-:W-:-:S04]  /*7a40*/  UISETP.LT.AND UP0, UPT, UR8, UR4, UPT ;  /* 0x000000040800728c */ /* 0x000fc8000bf01270 */
[----:B------:R-:W-:-:S04]  /*7a50*/  USEL UR5, UR8, UR4, !UP0 ;  /* 0x0000000408057287 */ /* 0x000fc8000c000000 */
[----:B------:R-:W-:-:S06]  /*7a60*/  UISETP.GE.AND UP0, UPT, UR24, UR5, UPT ;  /* 0x000000051800728c */ /* 0x000fcc000bf06270 */
[----:B------:R-:W-:-:S13]  /*7a70*/  PLOP3.LUT P0, PT, PT, PT, UP0, 0x80, 0x0 ;  /* 0x000000000000781c */ /* 0x000fda0003f0f008 */
[----:B------:R-:W-:Y:S05]  /*7a80*/  @!P0 BRA `(.L_x_610) ;  /* 0x0000538000008947 */ /* 0x000fea0003800000 */
[----:B------:R-:W2:Y:S04]  /*7a90*/  LDL R4, [R1+0xc] ;  /* 0x00000c0001047983 */ /* 0x000ea80000100800 */
[----:B-1----:R-:W3:Y:S04]  /*7aa0*/  LDL R2, [R1+0x3c] ;  /* 0x00003c0001027983 */ /* 0x002ee80000100800 */
[----:B------:R-:W3:Y:S04]  /*7ab0*/  LDL R0, [R1+0x34] ;  /* 0x0000340001007983 */ /* 0x000ee80000100800 */
[----:B------:R-:W4:Y:S01]  /*7ac0*/  LDL.LU R5, [R1+0x40] ;  /* 0x0000400001057983 */ /* 0x000f220000300800 */
[----:B------:R-:W-:Y:S01]  /*7ad0*/  MOV R139, R3 ;  /* 0x00000003008b7202 */ /* 0x000fe20000000f00 */
[----:B------:R-:W-:-:S02]  /*7ae0*/  IMAD.MOV.U32 R134, RZ, RZ, R136 ;  /* 0x000000ffff867224 */ /* 0x000fc400078e0088 */
[----:B------:R-:W-:Y:S02]  /*7af0*/  IMAD.MOV.U32 R132, RZ, RZ, R137 ;  /* 0x000000ffff847224 */ /* 0x000fe400078e0089 */
[----:B------:R-:W-:Y:S01]  /*7b00*/  IMAD.MOV.U32 R138, RZ, RZ, R135 ;  /* 0x000000ffff8a7224 */ /* 0x000fe200078e0087 */
[----:B--2---:R-:W-:Y:S02]  /*7b10*/  SHF.L.U32 R3, R4, 0x1, RZ ;  /* 0x0000000104037819 */ /* 0x004fe400000006ff */
[C---:B---3--:R-:W-:Y:S01]  /*7b20*/  SHF.L.U64.HI R2, R0.reuse, 0x1, R2 ;  /* 0x0000000100027819 */ /* 0x048fe20000010202 */
[----:B------:R-:W-:Y:S01]  /*7b30*/  IMAD.SHL.U32 R0, R0, 0x2, RZ ;  /* 0x0000000200007824 */ /* 0x000fe200078e00ff */
[----:B----4-:R-:W-:-:S05]  /*7b40*/  SHF.L.U64.HI R5, R4, 0x1, R5 ;  /* 0x0000000104057819 */ /* 0x010fca0000010205 */
[----:B------:R1:W-:Y:S04]  /*7b50*/  STL [R1+0x8], R5 ;  /* 0x0000080501007387 */ /* 0x0003e80000100800 */
[----:B------:R1:W-:Y:S04]  /*7b60*/  STL [R1+0x18], R3 ;  /* 0x0000180301007387 */ /* 0x0003e80000100800 */
[----:B------:R1:W-:Y:S04]  /*7b70*/  STL [R1+0x4], R2 ;  /* 0x0000040201007387 */ /* 0x0003e80000100800 */
[----:B------:R1:W-:Y:S02]  /*7b80*/  STL [R1], R0 ;  /* 0x0000000001007387 */ /* 0x0003e40000100800 */
.L_x_629:
[----:B-----5:R2:W5:Y:S01]  /*7b90*/  LDL R247, [R1+0x18] ;  /* 0x0000180001f77983 */ /* 0x0205620000100800 */
[----:B------:R-:W-:Y:S04]  /*7ba0*/  DEPBAR.LE SB0, 0x0 ;  /* 0x000080000000791a */ /* 0x000fe80000000000 */
[----:B------:R-:W-:Y:S01]  /*7bb0*/  BAR.SYNC.DEFER_BLOCKING 0x0 ;  /* 0x0000000000007b1d */ /* 0x000fe20000010000 */
[----:B------:R-:W-:Y:S01]  /*7bc0*/  UISETP.GT.AND UP0, UPT, UR8, UR24, UPT ;  /* 0x000000180800728c */ /* 0x000fe2000bf04270 */
[----:B------:R-:W-:Y:S04]  /*7bd0*/  SEL R244, RZ, 0x10, P5 ;  /* 0x00000010fff47807 */ /* 0x000fe80002800000 */
[----:B------:R2:W5:Y:S01]  /*7be0*/  LDL R246, [R1] ;  /* 0x0000000001f67983 */ /* 0x0005620000100800 */
[----:B------:R-:W-:Y:S03]  /*7bf0*/  PLOP3.LUT P0, PT, PT, PT, UP0, 0x80, 0x0 ;  /* 0x000000000000781c */ /* 0x000fe60003f0f008 */
[----:B------:R2:W5:Y:S04]  /*7c00*/  LDL R245, [R1+0x8] ;  /* 0x0000080001f57983 */ /* 0x0005680000100800 */
[----:B------:R2:W5:Y:S04]  /*7c10*/  LDL R223, [R1+0x4] ;  /* 0x0000040001df7983 */ /* 0x0005680000100800 */
[----:B------:R2:W3:Y:S04]  /*7c20*/  LDSM.16.M88.4 R48, [R231+0x6100] ;  /* 0x00610000e730783b */ /* 0x0004e80000000200 */
[----:B------:R2:W4:Y:S04]  /*7c30*/  LDSM.16.M88.4 R44, [R231+0x8100] ;  /* 0x00810000e72c783b */ /* 0x0005280000000200 */
[----:B-1----:R2:W1:Y:S04]  /*7c40*/  LDSM.16.M88.4 R16, [R224+0x3100] ;  /* 0x00310000e010783b */ /* 0x0024680000000200 */
[----:B------:R2:W1:Y:S04]  /*7c50*/  LDSM.16.M88.4 R32, [R224+0x3900] ;  /* 0x00390000e020783b */ /* 0x0004680000000200 */
[----:B------:R2:W1:Y:S04]  /*7c60*/  LDSM.16.M88.4 R140, [R224+0x4100] ;  /* 0x00410000e08c783b */ /* 0x0004680000000200 */
[----:B------:R2:W1:Y:S04]  /*7c70*/  LDSM.16.M88.4 R192, [R233+0x6100] ;  /* 0x00610000e9c0783b */ /* 0x0004680000000200 */
[----:B------:R2:W1:Y:S04]  /*7c80*/  LDSM.16.M88.4 R200, [R233+0x8100] ;  /* 0x00810000e9c8783b */ /* 0x0004680000000200 */
[----:B------:R2:W1:Y:S04]  /*7c90*/  LDSM.16.M88.4 R196, [R235] ;  /* 0x00000000ebc4783b */ /* 0x0004680000000200 */
[----:B------:R2:W1:Y:S04]  /*7ca0*/  LDSM.16.M88.4 R204, [R241] ;  /* 0x00000000f1cc783b */ /* 0x0004680000000200 */
[----:B------:R2:W1:Y:S01]  /*7cb0*/  LDSM.16.M88.4 R208, [R240] ;  /* 0x00000000f0d0783b */ /* 0x0004620000000200 */
[----:B------:R-:W-:-:S05]  /*7cc0*/  @P0 BRA `(.L_x_611) ;  /* 0x0000029000000947 */ /* 0x000fca0003800000 */
[----:B-1----:R-:W-:Y:S01]  /*7cd0*/  SHF.R.S32.HI R0, RZ, 0x1f, R243 ;  /* 0x0000001fff007819 */ /* 0x002fe200000114f3 */
[C---:B------:R-:W-:Y:S01]  /*7ce0*/  IMAD.WIDE.U32 R2, R243.reuse, c[0x0][0x208], RZ ;  /* 0x00008200f3027a25 */ /* 0x040fe200078e00ff */
[----:B------:R-:W-:Y:S02]  /*7cf0*/  SHF.R.S32.HI R4, RZ, 0x1f, R242 ;  /* 0x0000001fff047819 */ /* 0x000fe400000114f2 */
[----:B------:R-:W-:Y:S01]  /*7d00*/  IADD3 R15, R252, 0x100, RZ ;  /* 0x00000100fc0f7810 */ /* 0x000fe20007ffe0ff */
[----:B------:R-:W-:Y:S01]  /*7d10*/  IMAD R0, R0, c[0x0][0x208], RZ ;  /* 0x0000820000007a24 */ /* 0x000fe200078e02ff */
[----:B------:R-:W-:Y:S01]  /*7d20*/  IADD3 R14, -R244, 0x10, RZ ;  /* 0x00000010f40e7810 */ /* 0x000fe20007ffe1ff */
[----:B------:R-:W-:Y:S02]  /*7d30*/  IMAD R4, R4, c[0x0][0x218], RZ ;  /* 0x0000860004047a24 */ /* 0x000fe400078e02ff */
[----:B------:R-:W-:Y:S01]  /*7d40*/  IMAD R0, R243, c[0x0][0x20c], R0 ;  /* 0x00008300f3007a24 */ /* 0x000fe200078e0200 */
[----:B------:R-:W-:Y:S01]  /*7d50*/  LOP3.LUT R14, R14, 0xf, RZ, 0xc0, !PT ;  /* 0x0000000f0e0e7812 */ /* 0x000fe200078ec0ff */
[C---:B------:R-:W-:Y:S02]  /*7d60*/  IMAD R4, R242.reuse, c[0x0][0x21c], R4 ;  /* 0x00008700f2047a24 */ /* 0x040fe400078e0204 */
[----:B------:R-:W-:Y:S04]  /*7d70*/  IMAD.IADD R3, R3, 0x1, R0 ;  /* 0x0000000103037824 */ /* 0x000fe800078e0200 */
[----:B------:R-:W-:Y:S05]  /*7d80*/  IMAD.WIDE.U32 R2, R242, c[0x0][0x218], R2 ;  /* 0x00008600f2027a25 */ /* 0x000fea00078e0002 */
[----:B------:R-:W-:Y:S04]  /*7d90*/  IADD3 R0, P0, R2, UR22, RZ ;  /* 0x0000001602007c10 */ /* 0x000fe8000ff1e0ff */
[----:B------:R-:W-:Y:S02]  /*7da0*/  IADD3.X R3, R3, UR16, R4, P0, !PT ;  /* 0x0000001003037c10 */ /* 0x000fe400087fe404 */
[C---:B------:R-:W-:Y:S04]  /*7db0*/  LEA R2, P0, R0.reuse, c[0x0][0x1f8], 0x1 ;  /* 0x00007e0000027a11 */ /* 0x040fe800078008ff */
[----:B------:R-:W-:Y:S01]  /*7dc0*/  LEA.HI.X R0, R0, c[0x0][0x1fc], R3, 0x1, P0 ;  /* 0x00007f0000007a11 */ /* 0x000fe200000f0c03 */
[----:B------:R-:W1:Y:S04]  /*7dd0*/  SHFL.IDX PT, R6, R2, 0x1, 0x181f ;  /* 0x00381f0002067f89 */ /* 0x000e6800000e0000 */
[----:B------:R-:W2:Y:S04]  /*7de0*/  SHFL.IDX PT, R3, R2, RZ, 0x181f ;  /* 0x00181fff02037589 */ /* 0x000ea800000e0000 */
[----:B------:R-:W4:Y:S04]  /*7df0*/  SHFL.IDX PT, R4, R0, RZ, 0x181f ;  /* 0x00181fff00047589 */ /* 0x000f2800000e0000 */
[----:B------:R-:W3:Y:S04]  /*7e00*/  SHFL.IDX PT, R2, R2, 0x2, 0x181f ;  /* 0x00581f0002027f89 */ /* 0x000ee800000e0000 */
[----:B------:R-:W3:Y:S04]  /*7e10*/  SHFL.IDX PT, R5, R0, 0x1, 0x181f ;  /* 0x00381f0000057f89 */ /* 0x000ee800000e0000 */
[----:B------:R-:W3:Y:S01]  /*7e20*/  SHFL.IDX PT, R0, R0, 0x2, 0x181f ;  /* 0x00581f0000007f89 */ /* 0x000ee200000e0000 */
[-C--:B-1---5:R-:W-:Y:S02]  /*7e30*/  IADD3 R8, P1, R6, R247.reuse, RZ ;  /* 0x000000f706087210 */ /* 0x0a2fe40007f3e0ff */
[CC--:B--2---:R-:W-:Y:S02]  /*7e40*/  IADD3 R12, P0, R3.reuse, R247.reuse, RZ ;  /* 0x000000f7030c7210 */ /* 0x0c4fe40007f1e0ff */
[-C--:B------:R-:W-:Y:S03]  /*7e50*/  IADD3 R10, P2, R3, R246.reuse, RZ ;  /* 0x000000f6030a7210 */ /* 0x080fe60007f5e0ff */
[----:B----4-:R-:W-:Y:S01]  /*7e60*/  IMAD.X R13, R4, 0x1, R245, P0 ;  /* 0x00000001040d7824 */ /* 0x010fe200000e06f5 */
[----:B------:R-:W-:Y:S01]  /*7e70*/  IADD3 R6, P0, R6, R246, RZ ;  /* 0x000000f606067210 */ /* 0x000fe20007f1e0ff */
[----:B------:R-:W-:Y:S01]  /*7e80*/  IMAD.X R11, R4, 0x1, R223, P2 ;  /* 0x00000001040b7824 */ /* 0x000fe200010e06df */
[----:B---3--:R-:W-:Y:S02]  /*7e90*/  IADD3 R4, P2, R2, R247, RZ ;  /* 0x000000f702047210 */ /* 0x008fe40007f5e0ff */
[----:B------:R1:W-:Y:S01]  /*7ea0*/  LDGSTS.E.BYPASS.LTC128B.128 [R15], [R12.64], !P6 ;  /* 0x000000000c0f7fae */ /* 0x0003e2000f101d54 */
[C---:B------:R-:W-:Y:S03]  /*7eb0*/  IMAD.X R9, R5.reuse, 0x1, R245, P1 ;  /* 0x0000000105097824 */ /* 0x040fe600008e06f5 */
[----:B------:R1:W-:Y:S01]  /*7ec0*/  LDGSTS.E.BYPASS.LTC128B.128 [R15+0x1800], [R10.64], !P5 ;  /* 0x018000000a0f7fae */ /* 0x0003e2000e901d54 */
[----:B------:R-:W-:Y:S01]  /*7ed0*/  IMAD.X R7, R5, 0x1, R223, P0 ;  /* 0x0000000105077824 */ /* 0x000fe200000e06df */
[----:B------:R-:W-:Y:S01]  /*7ee0*/  IADD3 R2, P1, P0, R14, R2, R246 ;  /* 0x000000020e027210 */ /* 0x000fe2000783e0f6 */
[----:B------:R-:W-:Y:S01]  /*7ef0*/  IMAD.X R5, R0, 0x1, R245, P2 ;  /* 0x0000000100057824 */ /* 0x000fe200010e06f5 */
[----:B------:R1:W-:Y:S01]  /*7f00*/  LDGSTS.E.BYPASS.LTC128B.128 [R15+0x800], [R8.64], !P6 ;  /* 0x00800000080f7fae */ /* 0x0003e2000f101d54 */
[----:B------:R-:W-:Y:S02]  /*7f10*/  ISETP.NE.U32.AND P2, PT, R244, RZ, PT ;  /* 0x000000fff400720c */ /* 0x000fe40003f45070 */
[----:B------:R-:W-:Y:S01]  /*7f20*/  IADD3.X R3, RZ, R0, R223, P1, P0 ;  /* 0x00000000ff037210 */ /* 0x000fe20000fe04df */
[----:B------:R1:W-:Y:S04]  /*7f30*/  LDGSTS.E.BYPASS.LTC128B.128 [R15+0x2000], [R6.64], !P5 ;  /* 0x02000000060f7fae */ /* 0x0003e8000e901d54 */
[----:B------:R1:W-:Y:S06]  /*7f40*/  LDGSTS.E.BYPASS.LTC128B.128 [R15+0x1000], [R4.64], !P6 ;  /* 0x01000000040f7fae */ /* 0x0003ec000f101d54 */
[----:B------:R1:W-:Y:S02]  /*7f50*/  LDGSTS.E.BYPASS.LTC128B.128.ZFILL [R15+0x2800], [R2.64], P2 ;  /* 0x02800000020f7fae */ /* 0x0003e40009141d54 */
.L_x_611:
[-C--:B-1-3--:R-:W-:Y:S01]  /*7f60*/  HMMA.16816.F32.BF16 R4, R48, R16.reuse, RZ ;  /* 0x000000103004723c */ /* 0x08afe200000418ff */
[----:B------:R-:W-:Y:S01]  /*7f70*/  LDSM.16.M88.4 R212, [R230+0x3100] ;  /* 0x00310000e6d4783b */ /* 0x000fe20000000200 */
[----:B------:R-:W-:Y:S06]  /*7f80*/  UISETP.GT.AND UP0, UPT, UR24, UR8, UPT ;  /* 0x000000081800728c */ /* 0x000fec000bf04270 */
[C---:B----4-:R-:W-:Y:S01]  /*7f90*/  HMMA.16816.F32.BF16 R8, R44.reuse, R16, RZ ;  /* 0x000000102c08723c */ /* 0x050fe200000418ff */
[----:B------:R-:W0:Y:S01]  /*7fa0*/  LDGDEPBAR ;  /* 0x00000000000079af */ /* 0x000e220000000000 */
[----:B------:R-:W-:Y:S06]  /*7fb0*/  PLOP3.LUT P0, PT, PT, PT, UP0, 0x80, 0x0 ;  /* 0x000000000000781c */ /* 0x000fec0003f0f008 */
[-C--:B------:R-:W-:Y:S01]  /*7fc0*/  HMMA.16816.F32.BF16 R12, R44, R18.reuse, RZ ;  /* 0x000000122c0c723c */ /* 0x080fe200000418ff */
[----:B------:R-:W-:Y:S07]  /*7fd0*/  LDSM.16.M88.4 R216, [R232+0x8100] ;  /* 0x00810000e8d8783b */ /* 0x000fee0000000200 */
[C---:B------:R-:W-:Y:S08]  /*7fe0*/  HMMA.16816.F32.BF16 R16, R48.reuse, R18, RZ ;  /* 0x000000123010723c */ /* 0x040ff000000418ff */
[-C--:B------:R-:W-:Y:S08]  /*7ff0*/  HMMA.16816.F32.BF16 R20, R48, R32.reuse, RZ ;  /* 0x000000203014723c */ /* 0x080ff000000418ff */
[C---:B------:R-:W-:Y:S08]  /*8000*/  HMMA.16816.F32.BF16 R24, R44.reuse, R32, RZ ;  /* 0x000000202c18723c */ /* 0x040ff000000418ff */
[-C--:B------:R-:W-:Y:S08]  /*8010*/  HMMA.16816.F32.BF16 R28, R44, R34.reuse, RZ ;  /* 0x000000222c1c723c */ /* 0x080ff000000418ff */
[C---:B------:R-:W-:Y:S08]  /*8020*/  HMMA.16816.F32.BF16 R32, R48.reuse, R34, RZ ;  /* 0x000000223020723c */ /* 0x040ff000000418ff */
[-C--:B------:R-:W-:Y:S08]  /*8030*/  HMMA.16816.F32.BF16 R36, R48, R140.reuse, RZ ;  /* 0x0000008c3024723c */ /* 0x080ff000000418ff */
[C---:B------:R-:W-:Y:S08]  /*8040*/  HMMA.16816.F32.BF16 R40, R44.reuse, R140, RZ ;  /* 0x0000008c2c28723c */ /* 0x040ff000000418ff */
[-C--:B------:R-:W-:Y:S08]  /*8050*/  HMMA.16816.F32.BF16 R44, R44, R142.reuse, RZ ;  /* 0x0000008e2c2c723c */ /* 0x080ff000000418ff */
[----:B------:R-:W-:Y:S01]  /*8060*/  HMMA.16816.F32.BF16 R48, R48, R142, RZ ;  /* 0x0000008e3030723c */ /* 0x000fe200000418ff */
[----:B------:R-:W1:Y:S07]  /*8070*/  LDSM.16.M88.4 R140, [R232+0x6100] ;  /* 0x00610000e88c783b */ /* 0x000e6e0000000200 */
[-C--:B------:R-:W-:Y:S08]  /*8080*/  HMMA.16816.F32.BF16 R4, R192, R196.reuse, R4 ;  /* 0x000000c4c004723c */ /* 0x080ff00000041804 */
[C---:B------:R-:W-:Y:S08]  /*8090*/  HMMA.16816.F32.BF16 R8, R200.reuse, R196, R8 ;  /* 0x000000c4c808723c */ /* 0x040ff00000041808 */
[-C--:B------:R-:W-:Y:S08]  /*80a0*/  HMMA.16816.F32.BF16 R12, R200, R198.reuse, R12 ;  /* 0x000000c6c80c723c */ /* 0x080ff0000004180c */
[C---:B------:R-:W-:Y:S01]  /*80b0*/  HMMA.16816.F32.BF16 R16, R192.reuse, R198, R16 ;  /* 0x000000c6c010723c */ /* 0x040fe20000041810 */
[----:B------:R-:W3:Y:S07]  /*80c0*/  LDSM.16.M88.4 R196, [R230+0x3900] ;  /* 0x00390000e6c4783b */ /* 0x000eee0000000200 */
[-C--:B------:R-:W-:Y:S08]  /*80d0*/  HMMA.16816.F32.BF16 R20, R192, R204.reuse, R20 ;  /* 0x000000ccc014723c */ /* 0x080ff00000041814 */
[C---:B------:R-:W-:Y:S08]  /*80e0*/  HMMA.16816.F32.BF16 R24, R200.reuse, R204, R24 ;  /* 0x000000ccc818723c */ /* 0x040ff00000041818 */
[-C--:B------:R-:W-:Y:S08]  /*80f0*/  HMMA.16816.F32.BF16 R28, R200, R206.reuse, R28 ;  /* 0x000000cec81c723c */ /* 0x080ff0000004181c */
[C---:B------:R-:W-:Y:S01]  /*8100*/  HMMA.16816.F32.BF16 R32, R192.reuse, R206, R32 ;  /* 0x000000cec020723c */ /* 0x040fe20000041820 */
[----:B------:R-:W4:Y:S07]  /*8110*/  LDSM.16.M88.4 R204, [R230+0x4100] ;  /* 0x00410000e6cc783b */ /* 0x000f2e0000000200 */
[-C--:B------:R-:W-:Y:S08]  /*8120*/  HMMA.16816.F32.BF16 R36, R192, R208.reuse, R36 ;  /* 0x000000d0c024723c */ /* 0x080ff00000041824 */
[C---:B------:R-:W-:Y:S08]  /*8130*/  HMMA.16816.F32.BF16 R40, R200.reuse, R208, R40 ;  /* 0x000000d0c828723c */ /* 0x040ff00000041828 */
[-C--:B------:R-:W-:Y:S01]  /*8140*/  HMMA.16816.F32.BF16 R44, R200, R210.reuse, R44 ;  /* 0x000000d2c82c723c */ /* 0x080fe2000004182c */
[----:B------:R-:W-:Y:S07]  /*8150*/  LDSM.16.M88.4 R200, [R229] ;  /* 0x00000000e5c8783b */ /* 0x000fee0000000200 */
[----:B------:R-:W-:Y:S01]  /*8160*/  HMMA.16816.F32.BF16 R48, R192, R210, R48 ;  /* 0x000000d2c030723c */ /* 0x000fe20000041830 */
[----:B------:R-:W2:Y:S07]  /*8170*/  LDSM.16.M88.4 R192, [R234+0x6100] ;  /* 0x00610000eac0783b */ /* 0x000eae0000000200 */
[-C--:B-1----:R-:W-:Y:S01]  /*8180*/  HMMA.16816.F32.BF16 R4, R140, R212.reuse, R4 ;  /* 0x000000d48c04723c */ /* 0x082fe20000041804 */
[----:B------:R-:W1:Y:S07]  /*8190*/  LDSM.16.M88.4 R208, [R234+0x8100] ;  /* 0x00810000ead0783b */ /* 0x000e6e0000000200 */
[C---:B------:R-:W-:Y:S08]  /*81a0*/  HMMA.16816.F32.BF16 R8, R216.reuse, R212, R8 ;  /* 0x000000d4d808723c */ /* 0x040ff00000041808 */
[-C--:B------:R-:W-:Y:S08]  /*81b0*/  HMMA.16816.F32.BF16 R12, R216, R214.reuse, R12 ;  /* 0x000000d6d80c723c */ /* 0x080ff0000004180c */
[C---:B------:R-:W-:Y:S01]  /*81c0*/  HMMA.16816.F32.BF16 R16, R140.reuse, R214, R16 ;  /* 0x000000d68c10723c */ /* 0x040fe20000041810 */
[----:B------:R-:W-:Y:S07]  /*81d0*/  LDSM.16.M88.4 R212, [R229+0x1000] ;  /* 0x00100000e5d4783b */ /* 0x000fee0000000200 */
[-C--:B---3--:R-:W-:Y:S08]  /*81e0*/  HMMA.16816.F32.BF16 R20, R140, R196.reuse, R20 ;  /* 0x000000c48c14723c */ /* 0x088ff00000041814 */
[C---:B------:R-:W-:Y:S08]  /*81f0*/  HMMA.16816.F32.BF16 R24, R216.reuse, R196, R24 ;  /* 0x000000c4d818723c */ /* 0x040ff00000041818 */
[-C--:B------:R-:W-:Y:S08]  /*8200*/  HMMA.16816.F32.BF16 R28, R216, R198.reuse, R28 ;  /* 0x000000c6d81c723c */ /* 0x080ff0000004181c */
[C---:B------:R-:W-:Y:S01]  /*8210*/  HMMA.16816.F32.BF16 R32, R140.reuse, R198, R32 ;  /* 0x000000c68c20723c */ /* 0x040fe20000041820 */
[----:B------:R-:W3:Y:S07]  /*8220*/  LDSM.16.M88.4 R196, [R229+0x800] ;  /* 0x00080000e5c4783b */ /* 0x000eee0000000200 */
[-C--:B----4-:R-:W-:Y:S08]  /*8230*/  HMMA.16816.F32.BF16 R36, R140, R204.reuse, R36 ;  /* 0x000000cc8c24723c */ /* 0x090ff00000041824 */
[C---:B------:R-:W-:Y:S08]  /*8240*/  HMMA.16816.F32.BF16 R40, R216.reuse, R204, R40 ;  /* 0x000000ccd828723c */ /* 0x040ff00000041828 */
[-C--:B------:R-:W-:Y:S01]  /*8250*/  HMMA.16816.F32.BF16 R44, R216, R206.reuse, R44 ;  /* 0x000000ced82c723c */ /* 0x080fe2000004182c */
[----:B------:R-:W-:Y:S07]  /*8260*/  LDSM.16.M88.4 R216, [R231+0xc100] ;  /* 0x00c10000e7d8783b */ /* 0x000fee0000000200 */
[----:B------:R-:W-:Y:S01]  /*8270*/  HMMA.16816.F32.BF16 R48, R140, R206, R48 ;  /* 0x000000ce8c30723c */ /* 0x000fe20000041830 */
[----:B------:R-:W-:Y:S07]  /*8280*/  LDSM.16.M88.4 R140, [R231+0xa100] ;  /* 0x00a10000e78c783b */ /* 0x000fee0000000200 */
[-C--:B--2---:R-:W-:Y:S01]  /*8290*/  HMMA.16816.F32.BF16 R4, R192, R200.reuse, R4 ;  /* 0x000000c8c004723c */ /* 0x084fe20000041804 */
[----:B------:R-:W2:Y:S07]  /*82a0*/  LDSM.16.M88.4 R204, [R224+0x4900] ;  /* 0x00490000e0cc783b */ /* 0x000eae0000000200 */
[C---:B-1----:R-:W-:Y:S08]  /*82b0*/  HMMA.16816.F32.BF16 R8, R208.reuse, R200, R8 ;  /* 0x000000c8d008723c */ /* 0x042ff00000041808 */
[-C--:B------:R-:W-:Y:S08]  /*82c0*/  HMMA.16816.F32.BF16 R12, R208, R202.reuse, R12 ;  /* 0x000000cad00c723c */ /* 0x080ff0000004180c */
[C---:B------:R-:W-:Y:S01]  /*82d0*/  HMMA.16816.F32.BF16 R16, R192.reuse, R202, R16 ;  /* 0x000000cac010723c */ /* 0x040fe20000041810 */
[----:B------:R-:W1:Y:S07]  /*82e0*/  LDSM.16.M88.4 R200, [R224+0x5100] ;  /* 0x00510000e0c8783b */ /* 0x000e6e0000000200 */
[-C--:B---3--:R-:W-:Y:S08]  /*82f0*/  HMMA.16816.F32.BF16 R20, R192, R196.reuse, R20 ;  /* 0x000000c4c014723c */ /* 0x088ff00000041814 */
        /* <DEDUP_REMOVED lines=10> */
[-C--:B--2---:R-:W-:Y:S01]  /*83a0*/  HMMA.16816.F32.BF16 R4, R140, R204.reuse, R4 ;  /* 0x000000cc8c04723c */ /* 0x084fe20000041804 */
[----:B------:R-:W-:Y:S07]  /*83b0*/  LDSM.16.M88.4 R212, [R238] ;  /* 0x00000000eed4783b */ /* 0x000fee0000000200 */
[C---:B------:R-:W-:Y:S08]  /*83c0*/  HMMA.16816.F32.BF16 R8, R216.reuse, R204, R8 ;  /* 0x000000ccd808723c */ /* 0x040ff00000041808 */
[-C--:B------:R-:W-:Y:S08]  /*83d0*/  HMMA.16816.F32.BF16 R12, R216, R206.reuse, R12 ;  /* 0x000000ced80c723c */ /* 0x080ff0000004180c */
[C---:B------:R-:W-:Y:S01]  /*83e0*/  HMMA.16816.F32.BF16 R16, R140.reuse, R206, R16 ;  /* 0x000000ce8c10723c */ /* 0x040fe20000041810 */
[----:B------:R-:W2:Y:S07]  /*83f0*/  LDSM.16.M88.4 R204, [R239] ;  /* 0x00000000efcc783b */ /* 0x000eae0000000200 */
[-C--:B-1----:R-:W-:Y:S08]  /*8400*/  HMMA.16816.F32.BF16 R20, R140, R200.reuse, R20 ;  /* 0x000000c88c14723c */ /* 0x082ff00000041814 */
[C---:B------:R-:W-:Y:S08]  /*8410*/  HMMA.16816.F32.BF16 R24, R216.reuse, R200, R24 ;  /* 0x000000c8d818723c */ /* 0x040ff00000041818 */
[-C--:B------:R-:W-:Y:S08]  /*8420*/  HMMA.16816.F32.BF16 R28, R216, R202.reuse, R28 ;  /* 0x000000cad81c723c */ /* 0x080ff0000004181c */
[C---:B------:R-:W-:Y:S01]  /*8430*/  HMMA.16816.F32.BF16 R32, R140.reuse, R202, R32 ;  /* 0x000000ca8c20723c */ /* 0x040fe20000041820 */
[----:B------:R-:W1:Y:S07]  /*8440*/  LDSM.16.M88.4 R200, [R237] ;  /* 0x00000000edc8783b */ /* 0x000e6e0000000200 */
[-C--:B---3--:R-:W-:Y:S08]  /*8450*/  HMMA.16816.F32.BF16 R36, R140, R192.reuse, R36 ;  /* 0x000000c08c24723c */ /* 0x088ff00000041824 */
[C---:B------:R-:W-:Y:S08]  /*8460*/  HMMA.16816.F32.BF16 R40, R216.reuse, R192, R40 ;  /* 0x000000c0d828723c */ /* 0x040ff00000041828 */
[-C--:B------:R-:W-:Y:S01]  /*8470*/  HMMA.16816.F32.BF16 R44, R216, R194.reuse, R44 ;  /* 0x000000c2d82c723c */ /* 0x080fe2000004182c */
[----:B------:R-:W-:Y:S07]  /*8480*/  LDSM.16.M88.4 R216, [R236+0xc100] ;  /* 0x00c10000ecd8783b */ /* 0x000fee0000000200 */
[----:B------:R-:W-:Y:S01]  /*8490*/  HMMA.16816.F32.BF16 R48, R140, R194, R48 ;  /* 0x000000c28c30723c */ /* 0x000fe20000041830 */
[----:B------:R-:W-:Y:S07]  /*84a0*/  LDSM.16.M88.4 R140, [R232+0xa100] ;  /* 0x00a10000e88c783b */ /* 0x000fee0000000200 */
[-C--:B--2---:R-:W-:Y:S01]  /*84b0*/  HMMA.16816.F32.BF16 R4, R196, R204.reuse, R4 ;  /* 0x000000ccc404723c */ /* 0x084fe20000041804 */
[----:B------:R-:W2:Y:S07]  /*84c0*/  LDSM.16.M88.4 R192, [R230+0x4900] ;  /* 0x00490000e6c0783b */ /* 0x000eae0000000200 */
        /* <DEDUP_REMOVED lines=8> */
[----:B------:R-:W-:Y:S07]  /*8550*/  LDSM.16.M88.4 R212, [R230+0x5900] ;  /* 0x00590000e6d4783b */ /* 0x000fee0000000200 */
[-C--:B-1----:R-:W-:Y:S08]  /*8560*/  HMMA.16816.F32.BF16 R36, R196, R200.reuse, R36 ;  /* 0x000000c8c424723c */ /* 0x082ff00000041824 */
[C---:B------:R-:W-:Y:S08]  /*8570*/  HMMA.16816.F32.BF16 R40, R208.reuse, R200, R40 ;  /* 0x000000c8d028723c */ /* 0x040ff00000041828 */
[-C--:B------:R-:W-:Y:S01]  /*8580*/  HMMA.16816.F32.BF16 R44, R208, R202.reuse, R44 ;  /* 0x000000cad02c723c */ /* 0x080fe2000004182c */
[----:B------:R-:W1:Y:S07]  /*8590*/  LDSM.16.M88.4 R208, [R230+0x5100] ;  /* 0x00510000e6d0783b */ /* 0x000e6e0000000200 */
[----:B------:R-:W-:Y:S01]  /*85a0*/  HMMA.16816.F32.BF16 R48, R196, R202, R48 ;  /* 0x000000cac430723c */ /* 0x000fe20000041830 */
[----:B------:R-:W-:Y:S07]  /*85b0*/  LDSM.16.M88.4 R196, [R234+0xa100] ;  /* 0x00a10000eac4783b */ /* 0x000fee0000000200 */
[-C--:B--2---:R-:W-:Y:S01]  /*85c0*/  HMMA.16816.F32.BF16 R4, R140, R192.reuse, R4 ;  /* 0x000000c08c04723c */ /* 0x084fe20000041804 */
[----:B------:R-:W2:Y:S07]  /*85d0*/  LDSM.16.M88.4 R200, [R229+0x1800] ;  /* 0x00180000e5c8783b */ /* 0x000eae0000000200 */
[C---:B---3--:R-:W-:Y:S08]  /*85e0*/  HMMA.16816.F32.BF16 R8, R204.reuse, R192, R8 ;  /* 0x000000c0cc08723c */ /* 0x048ff00000041808 */
[-C--:B------:R-:W-:Y:S08]  /*85f0*/  HMMA.16816.F32.BF16 R12, R204, R194.reuse, R12 ;  /* 0x000000c2cc0c723c */ /* 0x080ff0000004180c */
[C---:B------:R-:W-:Y:S08]  /*8600*/  HMMA.16816.F32.BF16 R16, R140.reuse, R194, R16 ;  /* 0x000000c28c10723c */ /* 0x040ff00000041810 */
[-C--:B-1----:R-:W-:Y:S08]  /*8610*/  HMMA.16816.F32.BF16 R20, R140, R208.reuse, R20 ;  /* 0x000000d08c14723c */ /* 0x082ff00000041814 */
[C---:B------:R-:W-:Y:S08]  /*8620*/  HMMA.16816.F32.BF16 R24, R204.reuse, R208, R24 ;  /* 0x000000d0cc18723c */ /* 0x040ff00000041818 */
[-C--:B------:R-:W-:Y:S08]  /*8630*/  HMMA.16816.F32.BF16 R28, R204, R210.reuse, R28 ;  /* 0x000000d2cc1c723c */ /* 0x080ff0000004181c */
[C---:B------:R-:W-:Y:S08]  /*8640*/  HMMA.16816.F32.BF16 R32, R140.reuse, R210, R32 ;  /* 0x000000d28c20723c */ /* 0x040ff00000041820 */
[-C--:B------:R-:W-:Y:S08]  /*8650*/  HMMA.16816.F32.BF16 R36, R140, R212.reuse, R36 ;  /* 0x000000d48c24723c */ /* 0x080ff00000041824 */
[C---:B------:R-:W-:Y:S08]  /*8660*/  HMMA.16816.F32.BF16 R40, R204.reuse, R212, R40 ;  /* 0x000000d4cc28723c */ /* 0x040ff00000041828 */
[-C--:B------:R-:W-:Y:S08]  /*8670*/  HMMA.16816.F32.BF16 R44, R204, R214.reuse, R44 ;  /* 0x000000d6cc2c723c */ /* 0x080ff0000004182c */
[----:B------:R-:W-:Y:S08]  /*8680*/  HMMA.16816.F32.BF16 R48, R140, R214, R48 ;  /* 0x000000d68c30723c */ /* 0x000ff00000041830 */
[-C--:B--2---:R-:W-:Y:S08]  /*8690*/  HMMA.16816.F32.BF16 R4, R196, R200.reuse, R4 ;  /* 0x000000c8c404723c */ /* 0x084ff00000041804 */
[C---:B------:R-:W-:Y:S08]  /*86a0*/  HMMA.16816.F32.BF16 R8, R216.reuse, R200, R8 ;  /* 0x000000c8d808723c */ /* 0x040ff00000041808 */
[-C--:B------:R-:W-:Y:S08]  /*86b0*/  HMMA.16816.F32.BF16 R12, R216, R202.reuse, R12 ;  /* 0x000000cad80c723c */ /* 0x080ff0000004180c */
        /* <DEDUP_REMOVED lines=26> */
[----:B------:R-:W2:Y:S10]  /*8860*/  MUFU.TANH R143, R18 ;  /* 0x00000012008f7308 */ /* 0x000eb40000002400 */
[----:B------:R2:W2:Y:S01]  /*8870*/  MUFU.TANH R142, R19 ;  /* 0x00000013008e7308 */ /* 0x0004a20000002400 */
[----:B-1----:R-:W1:Y:S01]  /*8880*/  LDSM.16.M88.4 R8, [R229+0x2800] ;  /* 0x00280000e508783b */ /* 0x002e620000000200 */
[----:B------:R-:W-:Y:S04]  /*8890*/  DEPBAR.LE SB0, 0x0 ;  /* 0x000080000000791a */ /* 0x000fe80000000000 */
[-C--:B----4-:R-:W-:Y:S04]  /*88a0*/  HMMA.16816.F32.BF16 R20, R196, R4.reuse, R20 ;  /* 0x00000004c414723c */ /* 0x090fe80000041814 */
[----:B------:R-:W4:Y:S01]  /*88b0*/  MUFU.TANH R195, R12 ;  /* 0x0000000c00c37308 */ /* 0x000f220000002400 */
[----:B------:R-:W-:Y:S03]  /*88c0*/  BAR.SYNC.DEFER_BLOCKING 0x0 ;  /* 0x0000000000007b1d */ /* 0x000fe60000010000 */
[C---:B------:R-:W-:Y:S06]  /*88d0*/  HMMA.16816.F32.BF16 R24, R216.reuse, R4, R24 ;  /* 0x00000004d818723c */ /* 0x040fec0000041818 */
[----:B------:R-:W1:Y:S02]  /*88e0*/  MUFU.TANH R194, R13 ;  /* 0x0000000d00c27308 */ /* 0x000e640000002400 */
[-C--:B------:R-:W-:Y:S08]  /*88f0*/  HMMA.16816.F32.BF16 R28, R216, R6.reuse, R28 ;  /* 0x00000006d81c723c */ /* 0x080ff0000004181c */
[----:B------:R-:W2:Y:S01]  /*8900*/  MUFU.TANH R214, R14 ;  /* 0x0000000e00d67308 */ /* 0x000ea20000002400 */
[C---:B------:R-:W-:Y:S04]  /*8910*/  HMMA.16816.F32.BF16 R32, R196.reuse, R6, R32 ;  /* 0x00000006c420723c */ /* 0x040fe80000041820 */
[----:B------:R-:W-:Y:S02]  /*8920*/  FMUL.FTZ R20, R20, c[0x0][0x320] ;  /* 0x0000c80014147a20 */ /* 0x000fe40000410000 */
[----:B------:R-:W-:Y:S03]  /*8930*/  FMUL.FTZ R21, R21, c[0x0][0x320] ;  /* 0x0000c80015157a20 */ /* 0x000fe60000410000 */
[----:B------:R-:W2:Y:S03]  /*8940*/  MUFU.TANH R213, R15 ;  /* 0x0000000f00d57308 */ /* 0x000ea60000002400 */
[----:B------:R-:W-:Y:S01]  /*8950*/  FMUL.FTZ R22, R22, c[0x0][0x320] ;  /* 0x0000c80016167a20 */ /* 0x000fe20000410000 */
[-C--:B-1----:R-:W-:Y:S03]  /*8960*/  HMMA.16816.F32.BF16 R36, R196, R8.reuse, R36 ;  /* 0x00000008c424723c */ /* 0x082fe60000041824 */
[----:B------:R-:W-:Y:S02]  /*8970*/  FMUL.FTZ R23, R23, c[0x0][0x320] ;  /* 0x0000c80017177a20 */ /* 0x000fe40000410000 */
[----:B------:R-:W-:Y:S01]  /*8980*/  FMUL.FTZ R24, R24, c[0x0][0x320] ;  /* 0x0000c80018187a20 */ /* 0x000fe20000410000 */
[----:B------:R-:W1:Y:S01]  /*8990*/  MUFU.TANH R135, R20 ;  /* 0x0000001400877308 */ /* 0x000e620000002400 */
[----:B------:R-:W-:Y:S01]  /*89a0*/  FMUL.FTZ R25, R25, c[0x0][0x320] ;  /* 0x0000c80019197a20 */ /* 0x000fe20000410000 */
[C---:B------:R-:W-:Y:S04]  /*89b0*/  HMMA.16816.F32.BF16 R40, R216.reuse, R8, R40 ;  /* 0x00000008d828723c */ /* 0x040fe80000041828 */
[----:B------:R-:W-:Y:S02]  /*89c0*/  FMUL.FTZ R26, R26, c[0x0][0x320] ;  /* 0x0000c8001a1a7a20 */ /* 0x000fe40000410000 */
[----:B------:R-:W-:Y:S02]  /*89d0*/  FMUL.FTZ R27, R27, c[0x0][0x320] ;  /* 0x0000c8001b1b7a20 */ /* 0x000fe40000410000 */
[----:B------:R-:W1:Y:S01]  /*89e0*/  MUFU.TANH R133, R21 ;  /* 0x0000001500857308 */ /* 0x000e620000002400 */
[-C--:B------:R-:W-:Y:S03]  /*89f0*/  HMMA.16816.F32.BF16 R44, R216, R10.reuse, R44 ;  /* 0x0000000ad82c723c */ /* 0x080fe6000004182c */
[----:B------:R-:W-:Y:S02]  /*8a00*/  FMUL.FTZ R28, R28, c[0x0][0x320] ;  /* 0x0000c8001c1c7a20 */ /* 0x000fe40000410000 */
[----:B------:R-:W-:Y:S02]  /*8a10*/  FMUL.FTZ R29, R29, c[0x0][0x320] ;  /* 0x0000c8001d1d7a20 */ /* 0x000fe40000410000 */
[----:B------:R-:W-:Y:S01]  /*8a20*/  FMUL.FTZ R30, R30, c[0x0][0x320] ;  /* 0x0000c8001e1e7a20 */ /* 0x000fe20000410000 */
[----:B------:R-:W-:Y:S01]  /*8a30*/  HMMA.16816.F32.BF16 R48, R196, R10, R48 ;  /* 0x0000000ac430723c */ /* 0x000fe20000041830 */
[----:B------:R1:W1:Y:S03]  /*8a40*/  MUFU.TANH R140, R22 ;  /* 0x00000016008c7308 */ /* 0x0002660000002400 */
[----:B------:R-:W-:Y:S03]  /*8a50*/  FMUL.FTZ R31, R31, c[0x0][0x320] ;  /* 0x0000c8001f1f7a20 */ /* 0x000fe60000410000 */
[----:B------:R-:W-:Y:S02]  /*8a60*/  FMUL.FTZ R42, R42, c[0x0][0x320] ;  /* 0x0000c8002a2a7a20 */ /* 0x000fe40000410000 */
[----:B------:R-:W-:Y:S02]  /*8a70*/  FMUL.FTZ R43, R43, c[0x0][0x320] ;  /* 0x0000c8002b2b7a20 */ /* 0x000fe40000410000 */
[----:B------:R3:W3:Y:S05]  /*8a80*/  MUFU.TANH R137, R23 ;  /* 0x0000001700897308 */ /* 0x0006ea0000002400 */
[----:B------:R-:W-:Y:S02]  /*8a90*/  FMUL.FTZ R46, R46, c[0x0][0x320] ;  /* 0x0000c8002e2e7a20 */ /* 0x000fe40000410000 */
[----:B------:R-:W-:Y:S03]  /*8aa0*/  FMUL.FTZ R47, R47, c[0x0][0x320] ;  /* 0x0000c8002f2f7a20 */ /* 0x000fe60000410000 */
[----:B------:R4:W4:Y:S03]  /*8ab0*/  MUFU.TANH R205, R24 ;  /* 0x0000001800cd7308 */ /* 0x0009260000002400 */
[----:B--2---:R-:W-:Y:S02]  /*8ac0*/  FMUL.FTZ R19, R48, c[0x0][0x320] ;  /* 0x0000c80030137a20 */ /* 0x004fe40000410000 */
[----:B-1----:R-:W-:Y:S02]  /*8ad0*/  FMUL.FTZ R22, R37, c[0x0][0x320] ;  /* 0x0000c80025167a20 */ /* 0x002fe40000410000 */
[----:B------:R-:W-:Y:S02]  /*8ae0*/  FMUL.FTZ R18, R49, c[0x0][0x320] ;  /* 0x0000c80031127a20 */ /* 0x000fe40000410000 */
[----:B------:R-:W-:Y:S01]  /*8af0*/  FMUL.FTZ R21, R50, c[0x0][0x320] ;  /* 0x0000c80032157a20 */ /* 0x000fe20000410000 */
[----:B------:R1:W2:Y:S01]  /*8b00*/  MUFU.TANH R208, R25 ;  /* 0x0000001900d07308 */ /* 0x0002a20000002400 */
[----:B------:R-:W-:Y:S02]  /*8b10*/  FMUL.FTZ R20, R51, c[0x0][0x320] ;  /* 0x0000c80033147a20 */ /* 0x000fe40000410000 */
[----:B---3--:R-:W-:Y:S07]  /*8b20*/  FMUL.FTZ R23, R45, c[0x0][0x320] ;  /* 0x0000c8002d177a20 */ /* 0x008fee0000410000 */
[----:B------:R3:W2:Y:S01]  /*8b30*/  MUFU.TANH R220, R26 ;  /* 0x0000001a00dc7308 */ /* 0x0006a20000002400 */
[----:B----4-:R-:W-:Y:S09]  /*8b40*/  FMUL.FTZ R24, R36, c[0x0][0x320] ;  /* 0x0000c80024187a20 */ /* 0x010ff20000410000 */
[----:B------:R4:W2:Y:S01]  /*8b50*/  MUFU.TANH R215, R27 ;  /* 0x0000001b00d77308 */ /* 0x0008a20000002400 */
[----:B-1----:R-:W-:Y:S02]  /*8b60*/  FMUL.FTZ R25, R33, c[0x0][0x320] ;  /* 0x0000c80021197a20 */ /* 0x002fe40000410000 */
[----:B------:R-:W-:Y:S07]  /*8b70*/  FMUL.FTZ R33, R34, c[0x0][0x320] ;  /* 0x0000c80022217a20 */ /* 0x000fee0000410000 */
[----:B------:R1:W1:Y:S01]  /*8b80*/  MUFU.TANH R141, R28 ;  /* 0x0000001c008d7308 */ /* 0x0002620000002400 */
[----:B---3--:R-:W-:Y:S02]  /*8b90*/  FMUL.FTZ R26, R32, c[0x0][0x320] ;  /* 0x0000c800201a7a20 */ /* 0x008fe40000410000 */
[----:B------:R-:W-:Y:S07]  /*8ba0*/  FMUL.FTZ R32, R35, c[0x0][0x320] ;  /* 0x0000c80023207a20 */ /* 0x000fee0000410000 */
[----:B------:R3:W2:Y:S01]  /*8bb0*/  MUFU.TANH R136, R29 ;  /* 0x0000001d00887308 */ /* 0x0006a20000002400 */
[----:B----4-:R-:W-:Y:S09]  /*8bc0*/  FMUL.FTZ R27, R39, c[0x0][0x320] ;  /* 0x0000c800271b7a20 */ /* 0x010ff20000410000 */
[----:B------:R4:W2:Y:S01]  /*8bd0*/  MUFU.TANH R212, R30 ;  /* 0x0000001e00d47308 */ /* 0x0008a20000002400 */
[----:B-1----:R-:W-:Y:S09]  /*8be0*/  FMUL.FTZ R28, R38, c[0x0][0x320] ;  /* 0x0000c800261c7a20 */ /* 0x002ff20000410000 */
[----:B------:R1:W1:Y:S01]  /*8bf0*/  MUFU.TANH R209, R31 ;  /* 0x0000001f00d17308 */ /* 0x0002620000002400 */
[----:B---3--:R-:W-:Y:S09]  /*8c00*/  FMUL.FTZ R29, R44, c[0x0][0x320] ;  /* 0x0000c8002c1d7a20 */ /* 0x008ff20000410000 */
[----:B------:R-:W3:Y:S01]  /*8c10*/  MUFU.TANH R16, R16 ;  /* 0x0000001000107308 */ /* 0x000ee20000002400 */
[----:B----4-:R-:W-:Y:S09]  /*8c20*/  FMUL.FTZ R30, R41, c[0x0][0x320] ;  /* 0x0000c800291e7a20 */ /* 0x010ff20000410000 */
[----:B------:R-:W4:Y:S01]  /*8c30*/  MUFU.TANH R17, R17 ;  /* 0x0000001100117308 */ /* 0x000f220000002400 */
[----:B-1----:R-:W-:Y:S09]  /*8c40*/  FMUL.FTZ R31, R40, c[0x0][0x320] ;  /* 0x0000c800281f7a20 */ /* 0x002ff20000410000 */
        /* <DEDUP_REMOVED lines=21> */
[----:B--234-:R-:W2:Y:S01]  /*8da0*/  LDL R0, [R1+0x14] ;  /* 0x0000140001007983 */ /* 0x01cea20000100800 */
[----:B------:R-:W-:Y:S01]  /*8db0*/  UIMAD UR4, UR24, 0x30, UR10 ;  /* 0x00000030180478a4 */ /* 0x000fe2000f8e020a */
[----:B------:R-:W-:Y:S01]  /*8dc0*/  IMAD.MOV.U32 R242, RZ, RZ, RZ ;  /* 0x000000fffff27224 */ /* 0x000fe200078e00ff */
[----:B------:R-:W-:Y:S04]  /*8dd0*/  IADD3 R14, -R244, 0x10, RZ ;  /* 0x00000010f40e7810 */ /* 0x000fe80007ffe1ff */
[----:B------:R-:W-:Y:S01]  /*8de0*/  IMAD.U32 R2, RZ, RZ, UR4 ;  /* 0x00000004ff027e24 */ /* 0x000fe2000f8e00ff */
[----:B------:R-:W-:Y:S04]  /*8df0*/  LOP3.LUT R14, R14, 0xf, RZ, 0xc0, !PT ;  /* 0x0000000f0e0e7812 */ /* 0x000fe800078ec0ff */
        /* <DEDUP_REMOVED lines=24> */
[----:B------:R-:W2:Y:S04]  /*8f80*/  SHFL.IDX PT, R6, R2, 0x1, 0x181f ;  /* 0x00381f0002067f89 */ /* 0x000ea800000e0000 */
[----:B------:R-:W3:Y:S04]  /*8f90*/  SHFL.IDX PT, R3, R2, RZ, 0x181f ;  /* 0x00181fff02037589 */ /* 0x000ee800000e0000 */
[----:B------:R-:W4:Y:S04]  /*8fa0*/  SHFL.IDX PT, R4, R0, RZ, 0x181f ;  /* 0x00181fff00047589 */ /* 0x000f2800000e0000 */
[----:B------:R-:W1:Y:S04]  /*8fb0*/  SHFL.IDX PT, R2, R2, 0x2, 0x181f ;  /* 0x00581f0002027f89 */ /* 0x000e6800000e0000 */
[----:B------:R-:W1:Y:S04]  /*8fc0*/  SHFL.IDX PT, R5, R0, 0x1, 0x181f ;  /* 0x00381f0000057f89 */ /* 0x000e6800000e0000 */
[----:B------:R-:W1:Y:S01]  /*8fd0*/  SHFL.IDX PT, R0, R0, 0x2, 0x181f ;  /* 0x00581f0000007f89 */ /* 0x000e6200000e0000 */
[-C--:B--2--5:R-:W-:Y:S02]  /*8fe0*/  IADD3 R8, P1, R6, R247.reuse, RZ ;  /* 0x000000f706087210 */ /* 0x0a4fe40007f3e0ff */
[CC--:B---3--:R-:W-:Y:S02]  /*8ff0*/  IADD3 R12, P0, R3.reuse, R247.reuse, RZ ;  /* 0x000000f7030c7210 */ /* 0x0c8fe40007f1e0ff */
[-C--:B------:R-:W-:Y:S03]  /*9000*/  IADD3 R10, P2, R3, R246.reuse, RZ ;  /* 0x000000f6030a7210 */ /* 0x080fe60007f5e0ff */
[----:B----4-:R-:W-:Y:S01]  /*9010*/  IMAD.X R13, R4, 0x1, R245, P0 ;  /* 0x00000001040d7824 */ /* 0x010fe200000e06f5 */
[----:B------:R-:W-:Y:S01]  /*9020*/  IADD3 R6, P0, R6, R246, RZ ;  /* 0x000000f606067210 */ /* 0x000fe20007f1e0ff */
[----:B------:R-:W-:Y:S01]  /*9030*/  IMAD.X R11, R4, 0x1, R223, P2 ;  /* 0x00000001040b7824 */ /* 0x000fe200010e06df */
[----:B-1----:R-:W-:Y:S02]  /*9040*/  IADD3 R4, P2, R2, R247, RZ ;  /* 0x000000f702047210 */ /* 0x002fe40007f5e0ff */
[----:B------:R1:W-:Y:S01]  /*9050*/  LDGSTS.E.BYPASS.LTC128B.128 [R252+0x3100], [R12.64], !P6 ;  /* 0x031000000cfc7fae */ /* 0x0003e2000f101d54 */
        /* <DEDUP_REMOVED lines=11> */
.L_x_612:
[----:B-1234-:R-:W2:Y:S01]  /*9110*/  LDL R2, [R1+0x30] ;  /* 0x0000300001027983 */ /* 0x01eea20000100800 */
[----:B------:R-:W-:Y:S02]  /*9120*/  UISETP.NE.AND UP1, UPT, UR13, URZ, UPT ;  /* 0x0000003f0d00728c */ /* 0x000fe4000bf25270 */
[----:B------:R-:W-:Y:S01]  /*9130*/  UIMAD UR4, UR24, -0x30, URZ ;  /* 0xffffffd0180478a4 */ /* 0x000fe2000f8e023f */
[----:B------:R-:W3:Y:S01]  /*9140*/  LDL R35, [R1+0x1c] ;  /* 0x00001c0001237983 */ /* 0x000ee20000100800 */
[----:B------:R-:W-:Y:S02]  /*9150*/  UISETP.NE.AND UP0, UPT, UR12, URZ, UPT ;  /* 0x0000003f0c00728c */ /* 0x000fe4000bf05270 */
[----:B------:R-:W-:Y:S01]  /*9160*/  PLOP3.LUT P1, PT, PT, PT, UP1, 0x80, 0x0 ;  /* 0x000000000000781c */ /* 0x000fe20003f2f018 */
[----:B------:R-:W0:Y:S01]  /*9170*/  LDGDEPBAR ;  /* 0x00000000000079af */ /* 0x000e220000000000 */
[----:B------:R-:W-:Y:S11]  /*9180*/  PLOP3.LUT P0, PT, PT, PT, UP1, 0x80, 0x0 ;  /* 0x000000000000781c */ /* 0x000ff60003f0f018 */
[----:B--2---:R-:W-:Y:S04]  /*9190*/  @P1 IMAD.HI.U32 R0, R2, c[0x0][0x2c8], RZ ;  /* 0x0000b20002001a27 */ /* 0x004fe800078e00ff */
[----:B------:R-:W-:Y:S01]  /*91a0*/  IMAD.MOV.U32 R4, RZ, RZ, R2 ;  /* 0x000000ffff047224 */ /* 0x000fe200078e0002 */
[----:B------:R-:W-:Y:S01]  /*91b0*/  @P0 SHF.R.U32.HI R4, RZ, c[0x0][0x2cc], R0 ;  /* 0x0000b300ff040a19 */ /* 0x000fe20000011600 */
[----:B------:R-:W-:Y:S01]  /*91c0*/  IMAD.U32 R0, RZ, RZ, UR4 ;  /* 0x00000004ff007e24 */ /* 0x000fe2000f8e00ff */
[----:B------:R-:W-:Y:S01]  /*91d0*/  PLOP3.LUT P0, PT, PT, PT, UP0, 0x40, 0x0 ;  /* 0x000000000000781c */ /* 0x000fe20003f0e808 */
[----:B------:R-:W-:Y:S02]  /*91e0*/  IMAD.MOV.U32 R2, RZ, RZ, c[0x0][0x2ac] ;  /* 0x0000ab00ff027624 */ /* 0x000fe400078e00ff */
[----:B------:R-:W1:Y:S01]  /*91f0*/  SHFL.IDX PT, R3, R4, RZ, 0x1c1f ;  /* 0x001c1fff04037589 */ /* 0x000e6200000e0000 */
[----:B---3--:R-:W-:Y:S05]  /*9200*/  IADD3 R6, -R35, 0x1, R0 ;  /* 0x0000000123067810 */ /* 0x008fea0007ffe100 */
[----:B------:R-:W-:Y:S05]  /*9210*/  IMAD R6, R2, c[0x0][0x1d0], R6 ;  /* 0x0000740002067a24 */ /* 0x000fea00078e0206 */
[----:B------:R-:W-:Y:S04]  /*9220*/  IADD3 R6, R6, -c[0x0][0x168], RZ ;  /* 0x80005a0006067a10 */ /* 0x000fe80007ffe0ff */
[C---:B------:R-:W-:Y:S02]  /*9230*/  IADD3 R5, R6.reuse, c[0x0][0x328], RZ ;  /* 0x0000ca0006057a10 */ /* 0x040fe40007ffe0ff */
[----:B------:R-:W-:Y:S03]  /*9240*/  IADD3 R6, R6, UR17, RZ ;  /* 0x0000001106067c10 */ /* 0x000fe6000fffe0ff */
[--C-:B-1----:R-:W-:Y:S02]  /*9250*/  IMAD.IADD R2, R5, 0x1, R3.reuse ;  /* 0x0000000105027824 */ /* 0x102fe400078e0203 */
        /* <DEDUP_REMOVED lines=17> */
.L_x_615:
[----:B------:R-:W-:Y:S04]  /*9370*/  MOV R7, c[0x0][0x32c] ;  /* 0x0000cb0000077a02 */ /* 0x000fe80000000f00 */
[----:B------:R-:W-:Y:S11]  /*9380*/  ISETP.NE.AND P0, PT, R7, 0x1, PT ;  /* 0x000000010700780c */ /* 0x000ff60003f05270 */
[----:B------:R-:W-:Y:S02]  /*9390*/  @!UPT UIADD3 URZ, URZ, URZ, URZ ;  /* 0x0000003f3f3ff290 */ /* 0x000fe4000fffe03f */
[----:B------:R-:W-:Y:S05]  /*93a0*/  @P0 IMAD.HI.U32 R7, R3, c[0x0][0x330], RZ ;  /* 0x0000cc0003070a27 */ /* 0x000fea00078e00ff */
[----:B------:R-:W-:Y:S02]  /*93b0*/  @P0 SHF.R.U32.HI R3, RZ, c[0x0][0x334], R7 ;  /* 0x0000cd00ff030a19 */ /* 0x000fe40000011607 */
.L_x_616:
[----:B------:R-:W-:Y:S05]  /*93c0*/  BSYNC B0 ;  /* 0x0000000000007941 */ /* 0x000fea0003800000 */
.L_x_614:
[----:B------:R-:W-:Y:S05]  /*93d0*/  IADD3 R7, -R35, UR4, RZ ;  /* 0x0000000423077c10 */ /* 0x000fea000fffe1ff */
[----:B------:R-:W-:Y:S05]  /*93e0*/  IMAD R3, R3, c[0x0][0x32c], R7 ;  /* 0x0000cb0003037a24 */ /* 0x000fea00078e0207 */
[----:B------:R-:W-:Y:S02]  /*93f0*/  IADD3 R7, R3, c[0x0][0x32c], RZ ;  /* 0x0000cb0003077a10 */ /* 0x000fe40007ffe0ff */
[----:B------:R-:W-:Y:S02]  /*9400*/  IMNMX R0, R0, R3, !PT ;  /* 0x0000000300007217 */ /* 0x000fe40007800200 */
[----:B------:R-:W-:Y:S02]  /*9410*/  IMNMX R2, R2, R7, PT ;  /* 0x0000000702027217 */ /* 0x000fe40003800200 */
.L_x_613:
[----:B------:R-:W-:Y:S01]  /*9420*/  UISETP.GE.AND UP2, UPT, UR4, 0x1, UPT ;  /* 0x000000010400788c */ /* 0x000fe2000bf46270 */
[----:B------:R-:W1:Y:S01]  /*9430*/  SHFL.IDX PT, R3, R4, 0x1, 0x1c1f ;  /* 0x003c1f0004037f89 */ /* 0x000e6200000e0000 */
[----:B------:R-:W-:Y:S02]  /*9440*/  UISETP.GE.AND UP1, UPT, UR4, 0x2, UPT ;  /* 0x000000020400788c */ /* 0x000fe4000bf26270 */
[----:B------:R-:W-:Y:S02]  /*9450*/  UISETP.GE.AND UP0, UPT, UR4, 0x9, UPT ;  /* 0x000000090400788c */ /* 0x000fe4000bf06270 */
[----:B------:R-:W-:Y:S01]  /*9460*/  PLOP3.LUT P0, PT, PT, PT, UP2, 0x40, 0x0 ;  /* 0x000000000000781c */ /* 0x000fe20003f0e828 */
[----:B------:R-:W-:Y:S01]  /*9470*/  UP2UR UR28, UPR, URZ, 0x2 ;  /* 0x000000023f1c7883 */ /* 0x000fe20008000000 */
[----:B------:R-:W-:Y:S01]  /*9480*/  PLOP3.LUT P2, PT, PT, PT, UP1, 0x40, 0x0 ;  /* 0x000000000000781c */ /* 0x000fe20003f4e818 */
[----:B------:R-:W-:Y:S01]  /*9490*/  UISETP.GE.AND UP1, UPT, UR4, 0xa, UPT ;  /* 0x0000000a0400788c */ /* 0x000fe2000bf26270 */
[----:B------:R-:W-:Y:S01]  /*94a0*/  ISETP.GT.AND P0, PT, R0, RZ, P0 ;  /* 0x000000ff0000720c */ /* 0x000fe20000704270 */
[----:B------:R-:W-:Y:S01]  /*94b0*/  UISETP.GE.AND UP5, UPT, UR4, 0x19, UPT ;  /* 0x000000190400788c */ /* 0x000fe2000bfa6270 */
[----:B------:R-:W-:Y:S01]  /*94c0*/  PLOP3.LUT P1, PT, PT, PT, UP0, 0x40, 0x0 ;  /* 0x000000000000781c */ /* 0x000fe20003f2e808 */
[----:B------:R-:W-:Y:S01]  /*94d0*/  UP2UR UR27, UPR, URZ, 0x1 ;  /* 0x000000013f1b7883 */ /* 0x000fe20008000000 */
[----:B------:R-:W-:Y:S01]  /*94e0*/  ISETP.LT.OR P0, PT, R2, 0x1, P0 ;  /* 0x000000010200780c */ /* 0x000fe20000701670 */
[----:B------:R-:W-:Y:S01]  /*94f0*/  UISETP.GE.AND UP0, UPT, UR4, 0x11, UPT ;  /* 0x000000110400788c */ /* 0x000fe2000bf06270 */
[C---:B------:R-:W-:Y:S01]  /*9500*/  ISETP.GT.AND P2, PT, R0.reuse, 0x1, P2 ;  /* 0x000000010000780c */ /* 0x040fe20001744270 */
[----:B------:R-:W-:Y:S01]  /*9510*/  UISETP.GE.AND UP6, UPT, UR4, 0x12, UPT ;  /* 0x000000120400788c */ /* 0x000fe2000bfc6270 */
[----:B------:R-:W-:Y:S01]  /*9520*/  FSEL R9, R193, -INF , !P0 ;  /* 0xff800000c1097808 */ /* 0x000fe20004000000 */
[----:B------:R-:W-:Y:S01]  /*9530*/  UP2UR UR29, UPR, URZ, 0x4 ;  /* 0x000000043f1d7883 */ /* 0x000fe20008000000 */
[----:B------:R-:W-:Y:S01]  /*9540*/  PLOP3.LUT P0, PT, PT, PT, UP1, 0x40, 0x0 ;  /* 0x000000000000781c */ /* 0x000fe20003f0e818 */
[----:B------:R-:W-:Y:S01]  /*9550*/  UISETP.GE.AND UP2, UPT, UR4, 0x22, UPT ;  /* 0x000000220400788c */ /* 0x000fe2000bf46270 */
[C---:B------:R-:W-:Y:S01]  /*9560*/  ISETP.GT.AND P1, PT, R0.reuse, 0x8, P1 ;  /* 0x000000080000780c */ /* 0x040fe20000f24270 */
[----:B------:R-:W-:Y:S01]  /*9570*/  UISETP.GE.AND UP4, UPT, UR4, 0x1a, UPT ;  /* 0x0000001a0400788c */ /* 0x000fe2000bf86270 */
[----:B------:R-:W-:Y:S01]  /*9580*/  ISETP.GT.AND P0, PT, R0, 0x9, P0 ;  /* 0x000000090000780c */ /* 0x000fe20000704270 */
[----:B------:R-:W-:Y:S01]  /*9590*/  UISETP.GE.AND UP3, UPT, UR4, 0x21, UPT ;  /* 0x000000210400788c */ /* 0x000fe2000bf66270 */
[C---:B------:R-:W-:Y:S01]  /*95a0*/  ISETP.LT.OR P2, PT, R2.reuse, 0x2, P2 ;  /* 0x000000020200780c */ /* 0x040fe20001741670 */
[----:B------:R-:W-:Y:S01]  /*95b0*/  UP2UR UR30, UPR, URZ, 0x40 ;  /* 0x000000403f1e7883 */ /* 0x000fe20008000000 */
[C---:B------:R-:W-:Y:S01]  /*95c0*/  ISETP.LT.OR P0, PT, R2.reuse, 0xa, P0 ;  /* 0x0000000a0200780c */ /* 0x040fe20000701670 */
[----:B------:R-:W-:Y:S01]  /*95d0*/  UP2UR UR26, UPR, URZ, 0x2 ;  /* 0x000000023f1a7883 */ /* 0x000fe20008000000 */
[----:B------:R-:W-:Y:S01]  /*95e0*/  ISETP.LT.OR P1, PT, R2, 0x9, P1 ;  /* 0x000000090200780c */ /* 0x000fe20000f21670 */
[----:B------:R-:W-:Y:S01]  /*95f0*/  UP2UR UR25, UPR, URZ, 0x1 ;  /* 0x000000013f197883 */ /* 0x000fe20008000000 */
[----:B------:R-:W-:Y:S01]  /*9600*/  FSEL R17, R17, -INF , !P0 ;  /* 0xff80000011117808 */ /* 0x000fe20004000000 */
[----:B------:R-:W-:Y:S01]  /*9610*/  UISETP.GE.AND UP1, UPT, UR4, 0x29, UPT ;  /* 0x000000290400788c */ /* 0x000fe2000bf26270 */
[----:B------:R-:W-:Y:S02]  /*9620*/  PLOP3.LUT P0, PT, PT, PT, UP5, 0x40, 0x0 ;  /* 0x000000000000781c */ /* 0x000fe40003f0e858 */
[----:B------:R-:W-:Y:S02]  /*9630*/  FSEL R15, R192, -INF , !P2 ;  /* 0xff800000c00f7808 */ /* 0x000fe40005000000 */
[----:B------:R-:W-:Y:S01]  /*9640*/  PLOP3.LUT P2, PT, PT, PT, UP0, 0x40, 0x0 ;  /* 0x000000000000781c */ /* 0x000fe20003f4e808 */
[----:B------:R-:W-:Y:S01]  /*9650*/  UISETP.GE.AND UP0, UPT, UR4, 0x2a, UPT ;  /* 0x0000002a0400788c */ /* 0x000fe2000bf06270 */
[----:B------:R-:W-:Y:S02]  /*9660*/  FSEL R16, R16, -INF , !P1 ;  /* 0xff80000010107808 */ /* 0x000fe40004800000 */
[----:B------:R-:W-:Y:S01]  /*9670*/  PLOP3.LUT P1, PT, PT, PT, UP6, 0x40, 0x0 ;  /* 0x000000000000781c */ /* 0x000fe20003f2e868 */
[----:B------:R-:W-:Y:S01]  /*9680*/  UISETP.NE.AND UP6, UPT, UR12, URZ, UPT ;  /* 0x0000003f0c00728c */ /* 0x000fe2000bfc5270 */
[C---:B------:R-:W-:Y:S02]  /*9690*/  ISETP.GT.AND P0, PT, R0.reuse, 0x18, P0 ;  /* 0x000000180000780c */ /* 0x040fe40000704270 */
[C---:B------:R-:W-:Y:S02]  /*96a0*/  ISETP.GT.AND P2, PT, R0.reuse, 0x10, P2 ;  /* 0x000000100000780c */ /* 0x040fe40001744270 */
[----:B------:R-:W-:Y:S02]  /*96b0*/  ISETP.GT.AND P1, PT, R0, 0x11, P1 ;  /* 0x000000110000780c */ /* 0x000fe40000f24270 */
[C---:B------:R-:W-:Y:S02]  /*96c0*/  ISETP.LT.OR P0, PT, R2.reuse, 0x19, P0 ;  /* 0x000000190200780c */ /* 0x040fe40000701670 */
[C---:B------:R-:W-:Y:S02]  /*96d0*/  ISETP.LT.OR P2, PT, R2.reuse, 0x11, P2 ;  /* 0x000000110200780c */ /* 0x040fe40001741670 */
[----:B------:R-:W-:Y:S02]  /*96e0*/  ISETP.LT.OR P1, PT, R2, 0x12, P1 ;  /* 0x000000120200780c */ /* 0x000fe40000f21670 */
[----:B------:R-:W-:Y:S02]  /*96f0*/  FSEL R202, R26, -INF , !P0 ;  /* 0xff8000001aca7808 */ /* 0x000fe40004000000 */
[----:B------:R-:W-:Y:S02]  /*9700*/  PLOP3.LUT P0, PT, PT, PT, UP2, 0x40, 0x0 ;  /* 0x000000000000781c */ /* 0x000fe40003f0e828 */
[----:B------:R-:W-:Y:S02]  /*9710*/  FSEL R196, R135, -INF , !P2 ;  /* 0xff80000087c47808 */ /* 0x000fe40005000000 */
[----:B------:R-:W-:Y:S02]  /*9720*/  PLOP3.LUT P2, PT, PT, PT, UP4, 0x40, 0x0 ;  /* 0x000000000000781c */ /* 0x000fe40003f4e848 */
[----:B------:R-:W-:Y:S02]  /*9730*/  FSEL R198, R133, -INF , !P1 ;  /* 0xff80000085c67808 */ /* 0x000fe40004800000 */
[----:B------:R-:W-:Y:S02]  /*9740*/  PLOP3.LUT P1, PT, PT, PT, UP3, 0x40, 0x0 ;  /* 0x000000000000781c */ /* 0x000fe40003f2e838 */
[C---:B------:R-:W-:Y:S02]  /*9750*/  ISETP.GT.AND P0, PT, R0.reuse, 0x21, P0 ;  /* 0x000000210000780c */ /* 0x040fe40000704270 */
[C---:B------:R-:W-:Y:S02]  /*9760*/  ISETP.GT.AND P2, PT, R0.reuse, 0x19, P2 ;  /* 0x000000190000780c */ /* 0x040fe40001744270 */
[----:B------:R-:W-:Y:S02]  /*9770*/  ISETP.GT.AND P1, PT, R0, 0x20, P1 ;  /* 0x000000200000780c */ /* 0x000fe40000f24270 */
[C---:B------:R-:W-:Y:S02]  /*9780*/  ISETP.LT.OR P0, PT, R2.reuse, 0x22, P0 ;  /* 0x000000220200780c */ /* 0x040fe40000701670 */
[C---:B------:R-:W-:Y:S02]  /*9790*/  ISETP.LT.OR P2, PT, R2.reuse, 0x1a, P2 ;  /* 0x0000001a0200780c */ /* 0x040fe40001741670 */
[----:B------:R-:W-:Y:S02]  /*97a0*/  ISETP.LT.OR P1, PT, R2, 0x21, P1 ;  /* 0x000000210200780c */ /* 0x000fe40000f21670 */
[----:B-----5:R-:W-:Y:S02]  /*97b0*/  FSEL R246, R22, -INF , !P0 ;  /* 0xff80000016f67808 */ /* 0x020fe40004000000 */
[----:B------:R-:W-:Y:S01]  /*97c0*/  PLOP3.LUT P0, PT, PT, PT, UP6, 0x40, 0x0 ;  /* 0x000000000000781c */ /* 0x000fe20003f0e868 */
[----:B------:R-:W-:Y:S01]  /*97d0*/  UISETP.NE.AND UP6, UPT, UR30, URZ, UPT ;  /* 0x0000003f1e00728c */ /* 0x000fe2000bfc5270 */
[----:B------:R-:W-:Y:S02]  /*97e0*/  FSEL R204, R25, -INF , !P2 ;  /* 0xff80000019cc7808 */ /* 0x000fe40005000000 */
[----:B------:R-:W-:Y:S02]  /*97f0*/  PLOP3.LUT P2, PT, PT, PT, UP1, 0x40, 0x0 ;  /* 0x000000000000781c */ /* 0x000fe40003f4e818 */
[----:B------:R-:W-:Y:S02]  /*9800*/  FSEL R244, R24, -INF , !P1 ;  /* 0xff80000018f47808 */ /* 0x000fe40004800000 */
[----:B------:R-:W-:Y:S02]  /*9810*/  PLOP3.LUT P1, PT, PT, PT, UP0, 0x40, 0x0 ;  /* 0x000000000000781c */ /* 0x000fe40003f2e808 */
[C---:B------:R-:W-:Y:S02]  /*9820*/  ISETP.GT.AND P2, PT, R0.reuse, 0x28, P2 ;  /* 0x000000280000780c */ /* 0x040fe40001744270 */
[----:B------:R-:W-:Y:S01]  /*9830*/  ISETP.GT.AND P1, PT, R0, 0x29, P1 ;  /* 0x000000290000780c */ /* 0x000fe20000f24270 */
[--C-:B-1----:R-:W-:Y:S01]  /*9840*/  IMAD.IADD R0, R6, 0x1, R3.reuse ;  /* 0x0000000106007824 */ /* 0x102fe200078e0203 */
[C---:B------:R-:W-:Y:S02]  /*9850*/  ISETP.LT.OR P2, PT, R2.reuse, 0x29, P2 ;  /* 0x000000290200780c */ /* 0x040fe40001741670 */
[----:B------:R-:W-:Y:S01]  /*9860*/  ISETP.LT.OR P1, PT, R2, 0x2a, P1 ;  /* 0x0000002a0200780c */ /* 0x000fe20000f21670 */
[----:B------:R-:W-:Y:S01]  /*9870*/  IMAD.IADD R2, R5, 0x1, R3 ;  /* 0x0000000105027824 */ /* 0x000fe200078e0203 */
[----:B------:R-:W-:Y:S02]  /*9880*/  FSEL R51, R19, -INF , !P2 ;  /* 0xff80000013337808 */ /* 0x000fe40005000000 */
[----:B------:R-:W-:Y:S01]  /*9890*/  FSEL R34, R18, -INF , !P1 ;  /* 0xff80000012227808 */ /* 0x000fe20004800000 */
        /* <DEDUP_REMOVED lines=16> */
.L_x_619:
[----:B------:R-:W-:Y:S04]  /*99a0*/  MOV R7, 0x1 ;  /* 0x0000000100077802 */ /* 0x000fe80000000f00 */
[----:B------:R-:W-:Y:S11]  /*99b0*/  ISETP.NE.AND P0, PT, R7, c[0x0][0x32c], PT ;  /* 0x0000cb0007007a0c */ /* 0x000ff60003f05270 */
[----:B------:R-:W-:Y:S02]  /*99c0*/  @!UPT UIADD3 URZ, URZ, URZ, URZ ;  /* 0x0000003f3f3ff290 */ /* 0x000fe4000fffe03f */
[----:B------:R-:W-:Y:S05]  /*99d0*/  @P0 IMAD.HI.U32 R7, R3, c[0x0][0x330], RZ ;  /* 0x0000cc0003070a27 */ /* 0x000fea00078e00ff */
[----:B------:R-:W-:Y:S02]  /*99e0*/  @P0 SHF.R.U32.HI R3, RZ, c[0x0][0x334], R7 ;  /* 0x0000cd00ff030a19 */ /* 0x000fe40000011607 */
.L_x_620:
[----:B------:R-:W-:Y:S05]  /*99f0*/  BSYNC B0 ;  /* 0x0000000000007941 */ /* 0x000fea0003800000 */
.L_x_618:
[----:B------:R-:W-:Y:S05]  /*9a00*/  IADD3 R7, -R35, UR4, RZ ;  /* 0x0000000423077c10 */ /* 0x000fea000fffe1ff */
[----:B------:R-:W-:Y:S05]  /*9a10*/  IMAD R3, R3, c[0x0][0x32c], R7 ;  /* 0x0000cb0003037a24 */ /* 0x000fea00078e0207 */
[----:B------:R-:W-:Y:S02]  /*9a20*/  IADD3 R7, R3, c[0x0][0x32c], RZ ;  /* 0x0000cb0003077a10 */ /* 0x000fe40007ffe0ff */
[----:B------:R-:W-:Y:S02]  /*9a30*/  IMNMX R0, R0, R3, !PT ;  /* 0x0000000300007217 */ /* 0x000fe40007800200 */
[----:B------:R-:W-:Y:S02]  /*9a40*/  IMNMX R2, R2, R7, PT ;  /* 0x0000000702027217 */ /* 0x000fe40003800200 */
.L_x_617:
[----:B------:R-:W-:Y:S01]  /*9a50*/  UP2UR UR34, UPR, URZ, 0x10 ;  /* 0x000000103f227883 */ /* 0x000fe20008000000 */
[----:B------:R-:W1:Y:S01]  /*9a60*/  SHFL.IDX PT, R3, R4, 0x2, 0x1c1f ;  /* 0x005c1f0004037f89 */ /* 0x000e6200000e0000 */
[----:B------:R-:W-:Y:S02]  /*9a70*/  UISETP.NE.AND UP4, UPT, UR29, URZ, UPT ;  /* 0x0000003f1d00728c */ /* 0x000fe4000bf85270 */
[----:B------:R-:W-:Y:S02]  /*9a80*/  UP2UR UR31, UPR, URZ, 0x2 ;  /* 0x000000023f1f7883 */ /* 0x000fe40008000000 */
[----:B------:R-:W-:Y:S02]  /*9a90*/  UISETP.NE.AND UP1, UPT, UR26, URZ, UPT ;  /* 0x0000003f1a00728c */ /* 0x000fe4000bf25270 */
[----:B------:R-:W-:Y:S01]  /*9aa0*/  PLOP3.LUT P0, PT, PT, PT, UP4, 0x40, 0x0 ;  /* 0x000000000000781c */ /* 0x000fe20003f0e848 */
[----:B------:R-:W-:Y:S02]  /*9ab0*/  UP2UR UR33, UPR, URZ, 0x8 ;  /* 0x000000083f217883 */ /* 0x000fe40008000000 */
[----:B------:R-:W-:Y:S01]  /*9ac0*/  UISETP.NE.AND UP3, UPT, UR28, URZ, UPT ;  /* 0x0000003f1c00728c */ /* 0x000fe2000bf65270 */
[----:B------:R-:W-:Y:S01]  /*9ad0*/  ISETP.GT.AND P0, PT, R0, RZ, P0 ;  /* 0x000000ff0000720c */ /* 0x000fe20000704270 */
[----:B------:R-:W-:Y:S02]  /*9ae0*/  UP2UR UR32, UPR, URZ, 0x4 ;  /* 0x000000043f207883 */ /* 0x000fe40008000000 */
[----:B------:R-:W-:Y:S01]  /*9af0*/  UISETP.NE.AND UP2, UPT, UR27, URZ, UPT ;  /* 0x0000003f1b00728c */ /* 0x000fe2000bf45270 */
[----:B------:R-:W-:Y:S01]  /*9b00*/  ISETP.LT.OR P0, PT, R2, 0x1, P0 ;  /* 0x000000010200780c */ /* 0x000fe20000701670 */
[----:B------:R-:W-:Y:S01]  /*9b10*/  UP2UR UR30, UPR, URZ, 0x1 ;  /* 0x000000013f1e7883 */ /* 0x000fe20008000000 */
[----:B------:R-:W-:Y:S01]  /*9b20*/  PLOP3.LUT P2, PT, PT, PT, UP3, 0x40, 0x0 ;  /* 0x000000000000781c */ /* 0x000fe20003f4e838 */
[----:B------:R-:W-:Y:S01]  /*9b30*/  UISETP.NE.AND UP0, UPT, UR25, URZ, UPT ;  /* 0x0000003f1900728c */ /* 0x000fe2000bf05270 */
[----:B------:R-:W-:Y:S01]  /*9b40*/  FSEL R8, R201, -INF , !P0 ;  /* 0xff800000c9087808 */ /* 0x000fe20004000000 */
[----:B------:R-:W-:Y:S01]  /*9b50*/  UISETP.NE.AND UP4, UPT, UR34, URZ, UPT ;  /* 0x0000003f2200728c */ /* 0x000fe2000bf85270 */
[----:B------:R-:W-:Y:S01]  /*9b60*/  PLOP3.LUT P0, PT, PT, PT, UP1, 0x40, 0x0 ;  /* 0x000000000000781c */ /* 0x000fe20003f0e818 */
[----:B------:R-:W-:Y:S01]  /*9b70*/  UISETP.NE.AND UP3, UPT, UR33, URZ, UPT ;  /* 0x0000003f2100728c */ /* 0x000fe2000bf65270 */
[----:B------:R-:W-:Y:S01]  /*9b80*/  PLOP3.LUT P1, PT, PT, PT, UP2, 0x40, 0x0 ;  /* 0x000000000000781c */ /* 0x000fe20003f2e828 */
[----:B------:R-:W-:Y:S01]  /*9b90*/  UISETP.NE.AND UP2, UPT, UR32, URZ, UPT ;  /* 0x0000003f2000728c */ /* 0x000fe2000bf45270 */
[C---:B------:R-:W-:Y:S01]  /*9ba0*/  ISETP.GT.AND P0, PT, R0.reuse, 0x9, P0 ;  /* 0x000000090000780c */ /* 0x040fe20000704270 */
[----:B------:R-:W-:Y:S01]  /*9bb0*/  UISETP.NE.AND UP1, UPT, UR31, URZ, UPT ;  /* 0x0000003f1f00728c */ /* 0x000fe2000bf25270 */
        /* <DEDUP_REMOVED lines=8> */
[----:B------:R-:W-:Y:S01]  /*9c40*/  PLOP3.LUT P2, PT, PT, PT, UP0, 0x40, 0x0 ;  /* 0x000000000000781c */ /* 0x000fe20003f4e808 */
[----:B------:R-:W-:Y:S01]  /*9c50*/  UISETP.NE.AND UP0, UPT, UR30, URZ, UPT ;  /* 0x0000003f1e00728c */ /* 0x000fe2000bf05270 */
[----:B------:R-:W-:Y:S01]  /*9c60*/  FSEL R14, R143, -INF , !P1 ;  /* 0xff8000008f0e7808 */ /* 0x000fe20004800000 */
[----:B------:R-:W-:Y:S01]  /*9c70*/  UP2UR UR30, UPR, URZ, 0x40 ;  /* 0x000000403f1e7883 */ /* 0x000fe20008000000 */
        /* <DEDUP_REMOVED lines=20> */
[----:B------:R-:W-:Y:S02]  /*9dc0*/  FSEL R223, R27, -INF , !P0 ;  /* 0xff8000001bdf7808 */ /* 0x000fe40004000000 */
        /* <DEDUP_REMOVED lines=30> */
.L_x_623:
[----:B------:R-:W-:Y:S04]  /*9fb0*/  MOV R7, c[0x0][0x32c] ;  /* 0x0000cb0000077a02 */ /* 0x000fe80000000f00 */
[----:B------:R-:W-:Y:S11]  /*9fc0*/  ISETP.NE.AND P0, PT, R7, 0x1, PT ;  /* 0x000000010700780c */ /* 0x000ff60003f05270 */
[----:B------:R-:W-:Y:S02]  /*9fd0*/  @!UPT UIADD3 URZ, URZ, URZ, URZ ;  /* 0x0000003f3f3ff290 */ /* 0x000fe4000fffe03f */
[----:B------:R-:W-:Y:S05]  /*9fe0*/  @P0 IMAD.HI.U32 R7, R3, c[0x0][0x330], RZ ;  /* 0x0000cc0003070a27 */ /* 0x000fea00078e00ff */
[----:B------:R-:W-:Y:S02]  /*9ff0*/  @P0 SHF.R.U32.HI R3, RZ, c[0x0][0x334], R7 ;  /* 0x0000cd00ff030a19 */ /* 0x000fe40000011607 */
.L_x_624:
[----:B------:R-:W-:Y:S05]  /*a000*/  BSYNC B0 ;  /* 0x0000000000007941 */ /* 0x000fea0003800000 */
.L_x_622:
[----:B------:R-:W-:Y:S05]  /*a010*/  IADD3 R7, -R35, UR4, RZ ;  /* 0x0000000423077c10 */ /* 0x000fea000fffe1ff */
[----:B------:R-:W-:Y:S05]  /*a020*/  IMAD R3, R3, c[0x0][0x32c], R7 ;  /* 0x0000cb0003037a24 */ /* 0x000fea00078e0207 */
[----:B------:R-:W-:Y:S02]  /*a030*/  IADD3 R7, R3, c[0x0][0x32c], RZ ;  /* 0x0000cb0003077a10 */ /* 0x000fe40007ffe0ff */
[----:B------:R-:W-:Y:S02]  /*a040*/  IMNMX R0, R0, R3, !PT ;  /* 0x0000000300007217 */ /* 0x000fe40007800200 */
[----:B------:R-:W-:Y:S02]  /*a050*/  IMNMX R2, R2, R7, PT ;  /* 0x0000000702027217 */ /* 0x000fe40003800200 */
.L_x_621:
        /* <DEDUP_REMOVED lines=86> */
.L_x_627:
[----:B------:R-:W-:Y:S04]  /*a5c0*/  MOV R4, c[0x0][0x32c] ;  /* 0x0000cb0000047a02 */ /* 0x000fe80000000f00 */
[----:B------:R-:W-:Y:S11]  /*a5d0*/  ISETP.NE.AND P0, PT, R4, 0x1, PT ;  /* 0x000000010400780c */ /* 0x000ff60003f05270 */
[----:B------:R-:W-:Y:S02]  /*a5e0*/  @!UPT UIADD3 URZ, URZ, URZ, URZ ;  /* 0x0000003f3f3ff290 */ /* 0x000fe4000fffe03f */
[----:B------:R-:W-:Y:S05]  /*a5f0*/  @P0 IMAD.HI.U32 R4, R3, c[0x0][0x330], RZ ;  /* 0x0000cc0003040a27 */ /* 0x000fea00078e00ff */
[----:B------:R-:W-:Y:S02]  /*a600*/  @P0 SHF.R.U32.HI R3, RZ, c[0x0][0x334], R4 ;  /* 0x0000cd00ff030a19 */ /* 0x000fe40000011604 */
.L_x_628:
[----:B------:R-:W-:Y:S05]  /*a610*/  BSYNC B0 ;  /* 0x0000000000007941 */ /* 0x000fea0003800000 */
.L_x_626:
[----:B------:R-:W-:Y:S05]  /*a620*/  IADD3 R4, -R35, UR4, RZ ;  /* 0x0000000423047c10 */ /* 0x000fea000fffe1ff */
[----:B------:R-:W-:Y:S05]  /*a630*/  IMAD R3, R3, c[0x0][0x32c], R4 ;  /* 0x0000cb0003037a24 */ /* 0x000fea00078e0204 */
[----:B------:R-:W-:Y:S02]  /*a640*/  IADD3 R4, R3, c[0x0][0x32c], RZ ;  /* 0x0000cb0003047a10 */ /* 0x000fe40007ffe0ff */
[----:B------:R-:W-:Y:S02]  /*a650*/  IMNMX R0, R0, R3, !PT ;  /* 0x0000000300007217 */ /* 0x000fe40007800200 */
[----:B------:R-:W-:Y:S02]  /*a660*/  IMNMX R2, R2, R4, PT ;  /* 0x0000000402027217 */ /* 0x000fe40003800200 */
.L_x_625:
        /* <DEDUP_REMOVED lines=21> */
[----:B------:R-:W-:Y:S01]  /*a7c0*/  LDSM.16.MT88.4 R36, [R226+0x100] ;  /* 0x00010000e224783b */ /* 0x000fe20000004200 */
        /* <DEDUP_REMOVED lines=13> */
[----:B------:R-:W-:Y:S01]  /*a8a0*/  PLOP3.LUT P0, PT, PT, PT, UP4, 0x40, 0x0 ;  /* 0x000000000000781c */ /* 0x000fe20003f0e848 */
[----:B------:R-:W1:Y:S01]  /*a8b0*/  SHFL.BFLY PT, R6, R137, 0x2, 0x1f ;  /* 0x0c401f0089067f89 */ /* 0x000e6200000e0000 */
[----:B------:R-:W-:Y:S01]  /*a8c0*/  PLOP3.LUT P1, PT, PT, PT, UP2, 0x40, 0x0 ;  /* 0x000000000000781c */ /* 0x000fe20003f2e828 */
[----:B------:R-:W-:Y:S01]  /*a8d0*/  UISETP.NE.AND UP4, UPT, UR4, URZ, UPT ;  /* 0x0000003f0400728c */ /* 0x000fe2000bf85270 */
[C---:B------:R-:W-:Y:S01]  /*a8e0*/  ISETP.GT.AND P0, PT, R0.reuse, RZ, P0 ;  /* 0x000000ff0000720c */ /* 0x040fe20000704270 */
[----:B------:R-:W-:Y:S01]  /*a8f0*/  UISETP.NE.AND UP2, UPT, UR28, URZ, UPT ;  /* 0x0000003f1c00728c */ /* 0x000fe2000bf45270 */
[----:B------:R-:W-:Y:S02]  /*a900*/  ISETP.GT.AND P1, PT, R0, 0x8, P1 ;  /* 0x000000080000780c */ /* 0x000fe40000f24270 */
[----:B------:R-:W-:Y:S01]  /*a910*/  ISETP.LT.OR P0, PT, R2, 0x1, P0 ;  /* 0x000000010200780c */ /* 0x000fe20000701670 */
[----:B------:R-:W2:Y:S01]  /*a920*/  SHFL.BFLY PT, R20, R3, 0x2, 0x1f ;  /* 0x0c401f0003147f89 */ /* 0x000ea200000e0000 */
[----:B------:R-:W-:Y:S01]  /*a930*/  PLOP3.LUT P2, PT, PT, PT, UP3, 0x40, 0x0 ;  /* 0x000000000000781c */ /* 0x000fe20003f4e838 */
[----:B------:R-:W-:Y:S01]  /*a940*/  UISETP.NE.AND UP3, UPT, UR29, URZ, UPT ;  /* 0x0000003f1d00728c */ /* 0x000fe2000bf65270 */
[----:B------:R-:W-:Y:S02]  /*a950*/  FSEL R5, R222, -INF , !P0 ;  /* 0xff800000de057808 */ /* 0x000fe40004000000 */
[----:B------:R-:W-:Y:S01]  /*a960*/  PLOP3.LUT P0, PT, PT, PT, UP1, 0x40, 0x0 ;  /* 0x000000000000781c */ /* 0x000fe20003f0e818 */
[----:B------:R-:W-:Y:S01]  /*a970*/  UISETP.NE.AND UP1, UPT, UR27, URZ, UPT ;  /* 0x0000003f1b00728c */ /* 0x000fe2000bf25270 */
[----:B------:R-:W-:Y:S02]  /*a980*/  ISETP.LT.OR P1, PT, R2, 0x9, P1 ;  /* 0x000000090200780c */ /* 0x000fe40000f21670 */
[C---:B------:R-:W-:Y:S02]  /*a990*/  ISETP.GT.AND P0, PT, R0.reuse, 0x9, P0 ;  /* 0x000000090000780c */ /* 0x040fe40000704270 */
[----:B------:R-:W-:Y:S02]  /*a9a0*/  ISETP.GT.AND P2, PT, R0, 0x1, P2 ;  /* 0x000000010000780c */ /* 0x000fe40001744270 */
[----:B------:R-:W-:Y:S02]  /*a9b0*/  ISETP.LT.OR P0, PT, R2, 0xa, P0 ;  /* 0x0000000a0200780c */ /* 0x000fe40000701670 */
[----:B------:R-:W-:Y:S02]  /*a9c0*/  FSEL R24, R214, -INF , !P1 ;  /* 0xff800000d6187808 */ /* 0x000fe40004800000 */
[----:B------:R-:W-:Y:S02]  /*a9d0*/  FSEL R25, R213, -INF , !P0 ;  /* 0xff800000d5197808 */ /* 0x000fe40004000000 */
[----:B------:R-:W-:Y:S02]  /*a9e0*/  PLOP3.LUT P0, PT, PT, PT, UP5, 0x40, 0x0 ;  /* 0x000000000000781c */ /* 0x000fe40003f0e858 */
[----:B------:R-:W-:Y:S02]  /*a9f0*/  ISETP.LT.OR P2, PT, R2, 0x2, P2 ;  /* 0x000000020200780c */ /* 0x000fe40001741670 */
[C---:B------:R-:W-:Y:S02]  /*aa00*/  ISETP.GT.AND P0, PT, R0.reuse, 0x18, P0 ;  /* 0x000000180000780c */ /* 0x040fe40000704270 */
[----:B-1----:R-:W-:Y:S02]  /*aa10*/  FMNMX.FTZ R137, R137, R6, !PT ;  /* 0x0000000689897209 */ /* 0x002fe40007810000 */
[----:B--2---:R-:W-:Y:S02]  /*aa20*/  FMNMX.FTZ R3, R3, R20, !PT ;  /* 0x0000001403037209 */ /* 0x004fe40007810000 */
[----:B------:R-:W-:Y:S01]  /*aa30*/  PLOP3.LUT P1, PT, PT, PT, UP6, 0x40, 0x0 ;  /* 0x000000000000781c */ /* 0x000fe20003f2e868 */
[----:B------:R-:W1:Y:S01]  /*aa40*/  SHFL.BFLY PT, R6, R137, 0x1, 0x1f ;  /* 0x0c201f0089067f89 */ /* 0x000e6200000e0000 */
[----:B------:R-:W-:Y:S02]  /*aa50*/  FMNMX.FTZ R4, R7, R138, !PT ;  /* 0x0000008a07047209 */ /* 0x000fe40007810000 */
[----:B------:R-:W-:Y:S02]  /*aa60*/  FSEL R19, R221, -INF , !P2 ;  /* 0xff800000dd137808 */ /* 0x000fe40005000000 */
[----:B------:R-:W-:Y:S02]  /*aa70*/  ISETP.GT.AND P1, PT, R0, 0x11, P1 ;  /* 0x000000110000780c */ /* 0x000fe40000f24270 */
[C---:B------:R-:W-:Y:S01]  /*aa80*/  ISETP.LT.OR P0, PT, R2.reuse, 0x19, P0 ;  /* 0x000000190200780c */ /* 0x040fe20000701670 */
[----:B------:R-:W2:Y:S01]  /*aa90*/  SHFL.BFLY PT, R136, R3, 0x1, 0x1f ;  /* 0x0c201f0003887f89 */ /* 0x000ea200000e0000 */
[----:B------:R-:W-:Y:S01]  /*aaa0*/  PLOP3.LUT P2, PT, PT, PT, UP0, 0x40, 0x0 ;  /* 0x000000000000781c */ /* 0x000fe20003f4e808 */
[----:B------:R-:W-:Y:S01]  /*aab0*/  UISETP.NE.AND UP0, UPT, UR26, URZ, UPT ;  /* 0x0000003f1a00728c */ /* 0x000fe2000bf05270 */
[----:B------:R-:W-:Y:S02]  /*aac0*/  FMNMX.FTZ R4, R11, R4, !PT ;  /* 0x000000040b047209 */ /* 0x000fe40007810000 */
[----:B------:R-:W-:Y:S02]  /*aad0*/  ISETP.LT.OR P1, PT, R2, 0x12, P1 ;  /* 0x000000120200780c */ /* 0x000fe40000f21670 */
[----:B------:R-:W-:Y:S02]  /*aae0*/  FSEL R206, R212, -INF , !P0 ;  /* 0xff800000d4ce7808 */ /* 0x000fe40004000000 */
[----:B------:R-:W-:Y:S02]  /*aaf0*/  ISETP.GT.AND P2, PT, R0, 0x10, P2 ;  /* 0x000000100000780c */ /* 0x000fe40001744270 */
[----:B------:R-:W-:Y:S02]  /*ab00*/  PLOP3.LUT P0, PT, PT, PT, UP3, 0x40, 0x0 ;  /* 0x000000000000781c */ /* 0x000fe40003f0e838 */
[----:B------:R-:W-:Y:S02]  /*ab10*/  FMNMX.FTZ R4, R10, R4, !PT ;  /* 0x000000040a047209 */ /* 0x000fe40007810000 */
[----:B------:R-:W-:Y:S02]  /*ab20*/  FSEL R201, R215, -INF , !P1 ;  /* 0xff800000d7c97808 */ /* 0x000fe40004800000 */
[----:B-1----:R-:W-:Y:S02]  /*ab30*/  FMNMX.FTZ R137, R137, R6, !PT ;  /* 0x0000000689897209 */ /* 0x002fe40007810000 */
[----:B------:R-:W-:Y:S02]  /*ab40*/  FMNMX.FTZ R6, R5, R139, !PT ;  /* 0x0000008b05067209 */ /* 0x000fe40007810000 */
[----:B------:R-:W-:Y:S01]  /*ab50*/  ISETP.LT.OR P2, PT, R2, 0x11, P2 ;  /* 0x000000110200780c */ /* 0x000fe20001741670 */
[----:B------:R-:W-:Y:S01]  /*ab60*/  FMUL.FTZ R141, R137, c[0x0][0x2d0] ;  /* 0x0000b400898d7a20 */ /* 0x000fe20000410000 */
[----:B------:R-:W-:Y:S02]  /*ab70*/  FMNMX.FTZ R6, R19, R6, !PT ;  /* 0x0000000613067209 */ /* 0x000fe40007810000 */
[----:B--2---:R-:W-:Y:S02]  /*ab80*/  FMNMX.FTZ R136, R3, R136, !PT ;  /* 0x0000008803887209 */ /* 0x004fe40007810000 */
[----:B------:R-:W-:Y:S02]  /*ab90*/  FMNMX.FTZ R3, R24, R6, !PT ;  /* 0x0000000618037209 */ /* 0x000fe40007810000 */
[----:B------:R-:W-:Y:S01]  /*aba0*/  ISETP.GT.AND P0, PT, R0, 0x20, P0 ;  /* 0x000000200000780c */ /* 0x000fe20000704270 */
[----:B------:R-:W-:Y:S01]  /*abb0*/  FMUL.FTZ R142, R136, c[0x0][0x2d0] ;  /* 0x0000b400888e7a20 */ /* 0x000fe20000410000 */
[----:B------:R-:W-:Y:S02]  /*abc0*/  PLOP3.LUT P1, PT, PT, PT, UP4, 0x40, 0x0 ;  /* 0x000000000000781c */ /* 0x000fe40003f2e848 */
[----:B------:R-:W-:Y:S02]  /*abd0*/  FMNMX.FTZ R3, R25, R3, !PT ;  /* 0x0000000319037209 */ /* 0x000fe40007810000 */
[----:B------:R-:W-:Y:S02]  /*abe0*/  FMNMX.FTZ R4, R13, R4, !PT ;  /* 0x000000040d047209 */ /* 0x000fe40007810000 */
[----:B------:R-:W-:Y:S02]  /*abf0*/  FSEL R200, R220, -INF , !P2 ;  /* 0xff800000dcc87808 */ /* 0x000fe40005000000 */
[----:B------:R-:W-:Y:S02]  /*ac00*/  ISETP.LT.OR P0, PT, R2, 0x21, P0 ;  /* 0x000000210200780c */ /* 0x000fe40000701670 */
[----:B------:R-:W-:Y:S02]  /*ac10*/  ISETP.GT.AND P1, PT, R0, 0x19, P1 ;  /* 0x000000190000780c */ /* 0x000fe40000f24270 */
[----:B------:R-:W-:Y:S02]  /*ac20*/  FMNMX.FTZ R4, R205, R4, !PT ;  /* 0x00000004cd047209 */ /* 0x000fe40007810000 */
[----:B------:R-:W-:Y:S02]  /*ac30*/  FSEL R212, R42, -INF , !P0 ;  /* 0xff8000002ad47808 */ /* 0x000fe40004000000 */
[----:B------:R-:W-:Y:S02]  /*ac40*/  ISETP.LT.OR P1, PT, R2, 0x1a, P1 ;  /* 0x0000001a0200780c */ /* 0x000fe40000f21670 */
[----:B------:R-:W-:Y:S02]  /*ac50*/  FMNMX.FTZ R3, R200, R3, !PT ;  /* 0x00000003c8037209 */ /* 0x000fe40007810000 */
[----:B------:R-:W-:Y:S02]  /*ac60*/  PLOP3.LUT P0, PT, PT, PT, UP1, 0x40, 0x0 ;  /* 0x000000000000781c */ /* 0x000fe40003f0e818 */
[----:B------:R-:W-:Y:S02]  /*ac70*/  FSEL R209, R209, -INF , !P1 ;  /* 0xff800000d1d17808 */ /* 0x000fe40004800000 */
[----:B------:R-:W-:Y:S02]  /*ac80*/  FMNMX.FTZ R3, R201, R3, !PT ;  /* 0x00000003c9037209 */ /* 0x000fe40007810000 */
[----:B------:R-:W-:Y:S02]  /*ac90*/  FMNMX.FTZ R4, R208, R4, !PT ;  /* 0x00000004d0047209 */ /* 0x000fe40007810000 */
[----:B------:R-:W-:Y:S02]  /*aca0*/  ISETP.GT.AND P0, PT, R0, 0x28, P0 ;  /* 0x000000280000780c */ /* 0x000fe40000704270 */
[----:B------:R-:W-:Y:S02]  /*acb0*/  PLOP3.LUT P1, PT, PT, PT, UP2, 0x40, 0x0 ;  /* 0x000000000000781c */ /* 0x000fe40003f2e828 */
[----:B------:R-:W-:Y:S02]  /*acc0*/  FMNMX.FTZ R4, R210, R4, !PT ;  /* 0x00000004d2047209 */ /* 0x000fe40007810000 */
[----:B------:R-:W-:Y:S02]  /*acd0*/  ISETP.LT.OR P0, PT, R2, 0x29, P0 ;  /* 0x000000290200780c */ /* 0x000fe40000701670 */
[----:B------:R-:W-:Y:S02]  /*ace0*/  FMNMX.FTZ R3, R206, R3, !PT ;  /* 0x00000003ce037209 */ /* 0x000fe40007810000 */
[----:B------:R-:W-:Y:S02]  /*acf0*/  ISETP.GT.AND P1, PT, R0, 0x21, P1 ;  /* 0x000000210000780c */ /* 0x000fe40000f24270 */
[----:B------:R-:W-:Y:S02]  /*ad00*/  FSEL R213, R46, -INF , !P0 ;  /* 0xff8000002ed57808 */ /* 0x000fe40004000000 */
[----:B------:R-:W-:Y:S02]  /*ad10*/  FMNMX.FTZ R3, R209, R3, !PT ;  /* 0x00000003d1037209 */ /* 0x000fe40007810000 */
[----:B------:R-:W-:Y:S02]  /*ad20*/  FMNMX.FTZ R4, R211, R4, !PT ;  /* 0x00000004d3047209 */ /* 0x000fe40007810000 */
[----:B------:R-:W-:Y:S02]  /*ad30*/  ISETP.LT.OR P1, PT, R2, 0x22, P1 ;  /* 0x000000220200780c */ /* 0x000fe40000f21670 */
[----:B------:R-:W-:Y:S01]  /*ad40*/  PLOP3.LUT P0, PT, PT, PT, UP0, 0x40, 0x0 ;  /* 0x000000000000781c */ /* 0x000fe20003f0e808 */
[----:B------:R-:W-:Y:S01]  /*ad50*/  UISETP.GT.AND UP0, UPT, UR24, UR5, UPT ;  /* 0x000000051800728c */ /* 0x000fe2000bf04270 */
[----:B------:R-:W-:Y:S01]  /*ad60*/  FSEL R214, R43, -INF , !P1 ;  /* 0xff8000002bd67808 */ /* 0x000fe20004800000 */
[----:B------:R-:W-:Y:S01]  /*ad70*/  UIADD3 UR24, UR24, -0x1, URZ ;  /* 0xffffffff18187890 */ /* 0x000fe2000fffe03f */
[----:B------:R-:W-:Y:S02]  /*ad80*/  FMNMX.FTZ R4, R245, R4, !PT ;  /* 0x00000004f5047209 */ /* 0x000fe40007810000 */
[----:B------:R-:W-:Y:S02]  /*ad90*/  ISETP.GT.AND P0, PT, R0, 0x29, P0 ;  /* 0x000000290000780c */ /* 0x000fe40000704270 */
[----:B------:R-:W-:Y:S02]  /*ada0*/  FMNMX.FTZ R0, R212, R3, !PT ;  /* 0x00000003d4007209 */ /* 0x000fe40007810000 */
[----:B------:R-:W-:Y:S02]  /*adb0*/  FMNMX.FTZ R4, R247, R4, !PT ;  /* 0x00000004f7047209 */ /* 0x000fe40007810000 */
[----:B------:R-:W-:Y:S02]  /*adc0*/  FMNMX.FTZ R0, R214, R0, !PT ;  /* 0x00000000d6007209 */ /* 0x000fe40007810000 */
[----:B------:R-:W-:Y:S02]  /*add0*/  FSETP.NEU.FTZ.AND P1, PT, R136, -INF , PT ;  /* 0xff8000008800780b */ /* 0x000fe40003f3d000 */
[----:B------:R-:W-:Y:S02]  /*ade0*/  ISETP.LT.OR P0, PT, R2, 0x2a, P0 ;  /* 0x0000002a0200780c */ /* 0x000fe40000701670 */
[----:B------:R-:W-:Y:S02]  /*adf0*/  FMNMX.FTZ R4, R248, R4, !PT ;  /* 0x00000004f8047209 */ /* 0x000fe40007810000 */
[----:B------:R-:W-:Y:S02]  /*ae00*/  FSEL R142, R142, RZ, P1 ;  /* 0x000000ff8e8e7208 */ /* 0x000fe40000800000 */
[----:B------:R-:W-:Y:S02]  /*ae10*/  FSEL R140, R47, -INF , !P0 ;  /* 0xff8000002f8c7808 */ /* 0x000fe40004000000 */
[----:B------:R-:W-:Y:S01]  /*ae20*/  FMNMX.FTZ R0, R213, R0, !PT ;  /* 0x00000000d5007209 */ /* 0x000fe20007810000 */
[--C-:B------:R-:W-:Y:S01]  /*ae30*/  FFMA.FTZ R3, R18, c[0x0][0x2d0], -R142.reuse ;  /* 0x0000b40012037a23 */ /* 0x100fe2000001088e */
[----:B------:R-:W-:Y:S01]  /*ae40*/  FMNMX.FTZ R4, R250, R4, !PT ;  /* 0x00000004fa047209 */ /* 0x000fe20007810000 */
[--C-:B------:R-:W-:Y:S01]  /*ae50*/  FFMA.FTZ R8, R8, c[0x0][0x2d0], -R142.reuse ;  /* 0x0000b40008087a23 */ /* 0x100fe2000001088e */
[----:B------:R-:W-:Y:S01]  /*ae60*/  FMNMX.FTZ R0, R140, R0, !PT ;  /* 0x000000008c007209 */ /* 0x000fe20007810000 */
[----:B------:R1:W-:Y:S01]  /*ae70*/  MUFU.EX2 R41, R3 ;  /* 0x0000000300297308 */ /* 0x0003e20000000800 */
[----:B------:R-:W-:Y:S01]  /*ae80*/  FSETP.NEU.FTZ.AND P2, PT, R137, -INF , PT ;  /* 0xff8000008900780b */ /* 0x000fe20003f5d000 */
[----:B------:R-:W2:Y:S01]  /*ae90*/  SHFL.BFLY PT, R20, R4, 0x2, 0x1f ;  /* 0x0c401f0004147f89 */ /* 0x000ea200000e0000 */
[--C-:B------:R-:W-:Y:S02]  /*aea0*/  FFMA.FTZ R12, R12, c[0x0][0x2d0], -R142.reuse ;  /* 0x0000b4000c0c7a23 */ /* 0x100fe4000001088e */
[----:B------:R-:W-:Y:S01]  /*aeb0*/  FSEL R141, R141, RZ, P2 ;  /* 0x000000ff8d8d7208 */ /* 0x000fe20001000000 */
[----:B------:R-:W-:Y:S04]  /*aec0*/  FFMA.FTZ R14, R14, c[0x0][0x2d0], -R142 ;  /* 0x0000b4000e0e7a23 */ /* 0x000fe8000001088e */
[----:B------:R-:W1:Y:S01]  /*aed0*/  SHFL.BFLY PT, R2, R0, 0x2, 0x1f ;  /* 0x0c401f0000027f89 */ /* 0x000e6200000e0000 */
[--C-:B------:R-:W-:Y:S01]  /*aee0*/  FFMA.FTZ R9, R9, c[0x0][0x2d0], -R141.reuse ;  /* 0x0000b40009097a23 */ /* 0x100fe2000001088d */
[----:B------:R-:W-:Y:S01]  /*aef0*/  MUFU.EX2 R30, R8 ;  /* 0x00000008001e7308 */ /* 0x000fe20000000800 */
[--C-:B------:R-:W-:Y:S02]  /*af00*/  FFMA.FTZ R15, R15, c[0x0][0x2d0], -R141.reuse ;  /* 0x0000b4000f0f7a23 */ /* 0x100fe4000001088d */
[--C-:B------:R-:W-:Y:S02]  /*af10*/  FFMA.FTZ R16, R16, c[0x0][0x2d0], -R141.reuse ;  /* 0x0000b40010107a23 */ /* 0x100fe4000001088d */
[----:B------:R-:W-:Y:S05]  /*af20*/  FFMA.FTZ R17, R17, c[0x0][0x2d0], -R141 ;  /* 0x0000b40011117a23 */ /* 0x000fea000001088d */
[----:B------:R-:W-:Y:S01]  /*af30*/  MUFU.EX2 R220, R9 ;  /* 0x0000000900dc7308 */ /* 0x000fe20000000800 */
[----:B--2---:R-:W-:Y:S05]  /*af40*/  FMNMX.FTZ R4, R4, R20, !PT ;  /* 0x0000001404047209 */ /* 0x004fea0007810000 */
[----:B------:R-:W2:Y:S04]  /*af50*/  SHFL.BFLY PT, R135, R4, 0x1, 0x1f ;  /* 0x0c201f0004877f89 */ /* 0x000ea800000e0000 */
[----:B------:R-:W3:Y:S01]  /*af60*/  MUFU.EX2 R222, R15 ;  /* 0x0000000f00de7308 */ /* 0x000ee20000000800 */
[----:B-1----:R-:W-:Y:S02]  /*af70*/  FMNMX.FTZ R3, R0, R2, !PT ;  /* 0x0000000200037209 */ /* 0x002fe40007810000 */
[----:B------:R-:W-:Y:S02]  /*af80*/  FSEL R0, R137, RZ, P2 ;  /* 0x000000ff89007208 */ /* 0x000fe40001000000 */
[----:B------:R-:W-:Y:S03]  /*af90*/  FSEL R2, R136, RZ, P1 ;  /* 0x000000ff88027208 */ /* 0x000fe60000800000 */
[----:B------:R-:W-:Y:S02]  /*afa0*/  FADD.FTZ R0, -R0, R132 ;  /* 0x0000008400007221 */ /* 0x000fe40000010100 */
[----:B------:R-:W-:Y:S01]  /*afb0*/  MUFU.EX2 R27, R16 ;  /* 0x00000010001b7308 */ /* 0x000fe20000000800 */
[----:B------:R-:W-:Y:S02]  /*afc0*/  FADD.FTZ R2, -R2, R134 ;  /* 0x0000008602027221 */ /* 0x000fe40000010100 */
[----:B------:R-:W-:Y:S02]  /*afd0*/  FMUL.FTZ R0, R0, c[0x0][0x2d0] ;  /* 0x0000b40000007a20 */ /* 0x000fe40000410000 */
[----:B------:R-:W-:Y:S05]  /*afe0*/  FMUL.FTZ R2, R2, c[0x0][0x2d0] ;  /* 0x0000b40002027a20 */ /* 0x000fea0000410000 */
[----:B------:R1:W4:Y:S01]  /*aff0*/  MUFU.EX2 R133, R0 ;  /* 0x0000000000857308 */ /* 0x0003220000000800 */
[----:B--2---:R-:W-:Y:S02]  /*b000*/  FMNMX.FTZ R135, R4, R135, !PT ;  /* 0x0000008704877209 */ /* 0x004fe40007810000 */
[----:B------:R-:W2:Y:S01]  /*b010*/  SHFL.BFLY PT, R4, R3, 0x1, 0x1f ;  /* 0x0c201f0003047f89 */ /* 0x000ea200000e0000 */
[----:B---3--:R-:W-:Y:S02]  /*b020*/  F2FP.BF16.PACK_AB R192, R222, R220 ;  /* 0x000000dcdec0723e */ /* 0x008fe400000010ff */
[C---:B------:R-:W-:Y:S01]  /*b030*/  FSETP.NEU.FTZ.AND P0, PT, R135.reuse, -INF , PT ;  /* 0xff8000008700780b */ /* 0x040fe20003f1d000 */
[----:B------:R-:W-:Y:S03]  /*b040*/  FMUL.FTZ R143, R135, c[0x0][0x2d0] ;  /* 0x0000b400878f7a20 */ /* 0x000fe60000410000 */
[----:B------:R-:W3:Y:S02]  /*b050*/  MUFU.EX2 R132, R2 ;  /* 0x0000000200847308 */ /* 0x000ee40000000800 */
[----:B------:R-:W-:Y:S05]  /*b060*/  FSEL R143, R143, RZ, P0 ;  /* 0x000000ff8f8f7208 */ /* 0x000fea0000000000 */
[--C-:B------:R-:W-:Y:S03]  /*b070*/  FFMA.FTZ R7, R7, c[0x0][0x2d0], -R143.reuse ;  /* 0x0000b40007077a23 */ /* 0x100fe6000001088f */
[----:B------:R-:W5:Y:S01]  /*b080*/  MUFU.EX2 R26, R12 ;  /* 0x0000000c001a7308 */ /* 0x000f620000000800 */
[--C-:B------:R-:W-:Y:S02]  /*b090*/  FFMA.FTZ R13, R13, c[0x0][0x2d0], -R143.reuse ;  /* 0x0000b4000d0d7a23 */ /* 0x100fe4000001088f */
[--C-:B------:R-:W-:Y:S01]  /*b0a0*/  FFMA.FTZ R11, R11, c[0x0][0x2d0], -R143.reuse ;  /* 0x0000b4000b0b7a23 */ /* 0x100fe2000001088f */
[----:B-1----:R-:W-:Y:S01]  /*b0b0*/  FSEL R0, R135, RZ, P0 ;  /* 0x000000ff87007208 */ /* 0x002fe20000000000 */
[----:B------:R-:W-:Y:S02]  /*b0c0*/  FFMA.FTZ R10, R10, c[0x0][0x2d0], -R143 ;  /* 0x0000b4000a0a7a23 */ /* 0x000fe4000001088f */
[C---:B----4-:R-:W-:Y:S01]  /*b0d0*/  FMUL.FTZ R16, R133.reuse, R156 ;  /* 0x0000009c85107220 */ /* 0x050fe20000410000 */
[----:B------:R-:W-:Y:S01]  /*b0e0*/  MOV R156, R30 ;  /* 0x0000001e009c7202 */ /* 0x000fe20000000f00 */
[----:B------:R-:W-:Y:S01]  /*b0f0*/  FADD.FTZ R0, -R0, R138 ;  /* 0x0000008a00007221 */ /* 0x000fe20000010100 */
[----:B--2---:R-:W-:Y:S01]  /*b100*/  FMNMX.FTZ R3, R4, R3, !PT ;  /* 0x0000000304037209 */ /* 0x004fe20007810000 */
[----:B------:R-:W1:Y:S01]  /*b110*/  MUFU.EX2 R21, R7 ;  /* 0x0000000700157308 */ /* 0x000e620000000800 */
[----:B------:R-:W-:Y:S02]  /*b120*/  FMUL.FTZ R48, R133, R188 ;  /* 0x000000bc85307220 */ /* 0x000fe40000410000 */
[----:B------:R-:W-:Y:S01]  /*b130*/  FMUL.FTZ R0, R0, c[0x0][0x2d0] ;  /* 0x0000b40000007a20 */ /* 0x000fe20000410000 */
[C---:B------:R-:W-:Y:S01]  /*b140*/  FSETP.NEU.FTZ.AND P0, PT, R3.reuse, -INF , PT ;  /* 0xff8000000300780b */ /* 0x040fe20003f1d000 */
[----:B------:R-:W-:Y:S02]  /*b150*/  FMUL.FTZ R134, R3, c[0x0][0x2d0] ;  /* 0x0000b40003867a20 */ /* 0x000fe40000410000 */
[C---:B---3--:R-:W-:Y:S02]  /*b160*/  FMUL.FTZ R6, R132.reuse, R146 ;  /* 0x0000009284067220 */ /* 0x048fe40000410000 */
[----:B------:R-:W-:Y:S01]  /*b170*/  FMUL.FTZ R18, R132, R158 ;  /* 0x0000009e84127220 */ /* 0x000fe20000410000 */
[----:B------:R2:W3:Y:S01]  /*b180*/  MUFU.EX2 R2, R0 ;  /* 0x0000000000027308 */ /* 0x0004e20000000800 */
[----:B------:R-:W-:Y:S01]  /*b190*/  FSEL R134, R134, RZ, P0 ;  /* 0x000000ff86867208 */ /* 0x000fe20000000000 */
[C---:B------:R-:W-:Y:S01]  /*b1a0*/  FMUL.FTZ R32, R133.reuse, R172 ;  /* 0x000000ac85207220 */ /* 0x040fe20000410000 */
[----:B-----5:R-:W-:Y:S01]  /*b1b0*/  F2FP.BF16.PACK_AB R193, R26, R30 ;  /* 0x0000001e1ac1723e */ /* 0x020fe200000010ff */
[----:B------:R-:W-:Y:S02]  /*b1c0*/  FMUL.FTZ R33, R133, R173 ;  /* 0x000000ad85217220 */ /* 0x000fe40000410000 */
[--C-:B------:R-:W-:Y:S02]  /*b1d0*/  FFMA.FTZ R4, R25, c[0x0][0x2d0], -R134.reuse ;  /* 0x0000b40019047a23 */ /* 0x100fe40000010886 */
[--C-:B------:R-:W-:Y:S02]  /*b1e0*/  FFMA.FTZ R5, R5, c[0x0][0x2d0], -R134.reuse ;  /* 0x0000b40005057a23 */ /* 0x100fe40000010886 */
[----:B------:R-:W4:Y:S01]  /*b1f0*/  MUFU.EX2 R28, R14 ;  /* 0x0000000e001c7308 */ /* 0x000f220000000800 */
[C---:B------:R-:W-:Y:S02]  /*b200*/  FMUL.FTZ R35, R132.reuse, R175 ;  /* 0x000000af84237220 */ /* 0x040fe40000410000 */
[C---:B------:R-:W-:Y:S01]  /*b210*/  FMUL.FTZ R49, R133.reuse, R189 ;  /* 0x000000bd85317220 */ /* 0x040fe20000410000 */
[----:B-1----:R-:W-:Y:S01]  /*b220*/  MOV R138, R21 ;  /* 0x00000015008a7202 */ /* 0x002fe20000000f00 */
[C---:B------:R-:W-:Y:S01]  /*b230*/  FMUL.FTZ R7, R132.reuse, R147 ;  /* 0x0000009384077220 */ /* 0x040fe20000410000 */
[----:B------:R-:W1:Y:S01]  /*b240*/  LDSM.16.MT88.4 R20, [R225+0x100] ;  /* 0x00010000e114783b */ /* 0x000e620000004200 */
[C---:B------:R-:W-:Y:S02]  /*b250*/  FMUL.FTZ R52, R133.reuse, R52 ;  /* 0x0000003485347220 */ /* 0x040fe40000410000 */
[----:B------:R-:W-:Y:S01]  /*b260*/  FMUL.FTZ R53, R133, R53 ;  /* 0x0000003585357220 */ /* 0x000fe20000410000 */
[----:B------:R-:W5:Y:S01]  /*b270*/  MUFU.EX2 R221, R17 ;  /* 0x0000001100dd7308 */ /* 0x000f620000000800 */
[C---:B------:R-:W-:Y:S02]  /*b280*/  FMUL.FTZ R54, R132.reuse, R54 ;  /* 0x0000003684367220 */ /* 0x040fe40000410000 */
[----:B------:R-:W-:Y:S02]  /*b290*/  FMUL.FTZ R55, R132, R55 ;  /* 0x0000003784377220 */ /* 0x000fe40000410000 */
[--C-:B--2---:R-:W-:Y:S02]  /*b2a0*/  FFMA.FTZ R0, R19, c[0x0][0x2d0], -R134.reuse ;  /* 0x0000b40013007a23 */ /* 0x104fe40000010886 */
[C---:B---3--:R-:W-:Y:S02]  /*b2b0*/  FMUL.FTZ R8, R2.reuse, R148 ;  /* 0x0000009402087220 */ /* 0x048fe40000410000 */
[C---:B------:R-:W-:Y:S01]  /*b2c0*/  FMUL.FTZ R9, R2.reuse, R149 ;  /* 0x0000009502097220 */ /* 0x040fe20000410000 */
[----:B------:R2:W-:Y:S01]  /*b2d0*/  MUFU.EX2 R216, R0 ;  /* 0x0000000000d87308 */ /* 0x0005e20000000800 */
[----:B------:R-:W-:Y:S02]  /*b2e0*/  FMUL.FTZ R12, R2, R152 ;  /* 0x00000098020c7220 */ /* 0x000fe40000410000 */
[----:B------:R-:W-:Y:S01]  /*b2f0*/  FMUL.FTZ R19, R132, R159 ;  /* 0x0000009f84137220 */ /* 0x000fe20000410000 */
[----:B----4-:R-:W-:Y:S01]  /*b300*/  F2FP.BF16.PACK_AB R195, R41, R28 ;  /* 0x0000001c29c3723e */ /* 0x010fe200000010ff */
[C---:B------:R-:W-:Y:S01]  /*b310*/  FMUL.FTZ R25, R2.reuse, R165 ;  /* 0x000000a502197220 */ /* 0x040fe20000410000 */
[----:B------:R-:W-:Y:S01]  /*b320*/  MOV R159, R27 ;  /* 0x0000001b009f7202 */ /* 0x000fe20000000f00 */
[C---:B------:R-:W-:Y:S01]  /*b330*/  FMUL.FTZ R40, R2.reuse, R180 ;  /* 0x000000b402287220 */ /* 0x040fe20000410000 */
[----:B------:R-:W-:Y:S01]  /*b340*/  MOV R180, R41 ;  /* 0x0000002900b47202 */ /* 0x000fe20000000f00 */
[C---:B------:R-:W-:Y:S01]  /*b350*/  FMUL.FTZ R41, R2.reuse, R181 ;  /* 0x000000b502297220 */ /* 0x040fe20000410000 */
[----:B------:R3:W4:Y:S01]  /*b360*/  MUFU.EX2 R215, R5 ;  /* 0x0000000500d77308 */ /* 0x0007220000000800 */
[C---:B------:R-:W-:Y:S01]  /*b370*/  FMUL.FTZ R44, R2.reuse, R184 ;  /* 0x000000b8022c7220 */ /* 0x040fe20000410000 */
[----:B------:R-:W-:Y:S01]  /*b380*/  MOV R158, R28 ;  /* 0x0000001c009e7202 */ /* 0x000fe20000000f00 */
[C---:B------:R-:W-:Y:S01]  /*b390*/  FMUL.FTZ R45, R2.reuse, R185 ;  /* 0x000000b9022d7220 */ /* 0x040fe20000410000 */
[----:B-----5:R-:W-:Y:S01]  /*b3a0*/  F2FP.BF16.PACK_AB R194, R221, R27 ;  /* 0x0000001bddc2723e */ /* 0x020fe200000010ff */
[C---:B------:R-:W-:Y:S01]  /*b3b0*/  FMUL.FTZ R17, R133.reuse, R157 ;  /* 0x0000009d85117220 */ /* 0x040fe20000410000 */
[----:B------:R-:W-:Y:S01]  /*b3c0*/  MOV R173, R159 ;  /* 0x0000009f00ad7202 */ /* 0x000fe20000000f00 */
[C---:B------:R-:W-:Y:S02]  /*b3d0*/  FMUL.FTZ R28, R2.reuse, R168 ;  /* 0x000000a8021c7220 */ /* 0x040fe40000410000 */
[C---:B------:R-:W-:Y:S01]  /*b3e0*/  FMUL.FTZ R56, R2.reuse, R56 ;  /* 0x0000003802387220 */ /* 0x040fe20000410000 */
[----:B------:R5:W-:Y:S01]  /*b3f0*/  MUFU.EX2 R218, R4 ;  /* 0x0000000400da7308 */ /* 0x000be20000000800 */
[C---:B------:R-:W-:Y:S02]  /*b400*/  FMUL.FTZ R57, R2.reuse, R57 ;  /* 0x0000003902397220 */ /* 0x040fe40000410000 */
[----:B------:R-:W-:Y:S02]  /*b410*/  FMUL.FTZ R60, R2, R60 ;  /* 0x0000003c023c7220 */ /* 0x000fe40000410000 */
[----:B--2---:R-:W-:Y:S02]  /*b420*/  FFMA.FTZ R0, R24, c[0x0][0x2d0], -R134 ;  /* 0x0000b40018007a23 */ /* 0x004fe40000010886 */
[C---:B------:R-:W-:Y:S02]  /*b430*/  FMUL.FTZ R24, R2.reuse, R164 ;  /* 0x000000a402187220 */ /* 0x040fe40000410000 */
[----:B------:R-:W-:Y:S01]  /*b440*/  FMUL.FTZ R61, R2, R61 ;  /* 0x0000003d023d7220 */ /* 0x000fe20000410000 */
[----:B------:R2:W2:Y:S01]  /*b450*/  MUFU.EX2 R217, R0 ;  /* 0x0000000000d97308 */ /* 0x0004a20000000800 */
[C---:B------:R-:W-:Y:S02]  /*b460*/  FMUL.FTZ R64, R133.reuse, R64 ;  /* 0x0000004085407220 */ /* 0x040fe40000410000 */
[C---:B------:R-:W-:Y:S02]  /*b470*/  FMUL.FTZ R65, R133.reuse, R65 ;  /* 0x0000004185417220 */ /* 0x040fe40000410000 */
[C---:B---3--:R-:W-:Y:S01]  /*b480*/  FMUL.FTZ R5, R133.reuse, R145 ;  /* 0x0000009185057220 */ /* 0x048fe20000410000 */
[----:B----4-:R-:W-:Y:S01]  /*b490*/  F2FP.BF16.PACK_AB R145, R216, R215 ;  /* 0x000000d7d891723e */ /* 0x010fe200000010ff */
[C---:B------:R-:W-:Y:S02]  /*b4a0*/  FMUL.FTZ R66, R132.reuse, R66 ;  /* 0x0000004284427220 */ /* 0x040fe40000410000 */
[C---:B------:R-:W-:Y:S01]  /*b4b0*/  FMUL.FTZ R67, R132.reuse, R67 ;  /* 0x0000004384437220 */ /* 0x040fe20000410000 */
[----:B------:R-:W3:Y:S01]  /*b4c0*/  MUFU.EX2 R31, R13 ;  /* 0x0000000d001f7308 */ /* 0x000ee20000000800 */
[C---:B------:R-:W-:Y:S02]  /*b4d0*/  FMUL.FTZ R68, R133.reuse, R68 ;  /* 0x0000004485447220 */ /* 0x040fe40000410000 */
[C---:B------:R-:W-:Y:S02]  /*b4e0*/  FMUL.FTZ R69, R133.reuse, R69 ;  /* 0x0000004585457220 */ /* 0x040fe40000410000 */
[----:B-----5:R-:W-:Y:S02]  /*b4f0*/  FMUL.FTZ R4, R133, R144 ;  /* 0x0000009085047220 */ /* 0x020fe40000410000 */
[C---:B------:R-:W-:Y:S02]  /*b500*/  FMUL.FTZ R70, R132.reuse, R70 ;  /* 0x0000004684467220 */ /* 0x040fe40000410000 */
[----:B------:R-:W-:Y:S01]  /*b510*/  FMUL.FTZ R71, R132, R71 ;  /* 0x0000004784477220 */ /* 0x000fe20000410000 */
[----:B------:R-:W4:Y:S01]  /*b520*/  MUFU.EX2 R50, R11 ;  /* 0x0000000b00327308 */ /* 0x000f220000000800 */
[C---:B------:R-:W-:Y:S01]  /*b530*/  FMUL.FTZ R72, R2.reuse, R72 ;  /* 0x0000004802487220 */ /* 0x040fe20000410000 */
[-C--:B-1----:R-:W-:Y:S01]  /*b540*/  HMMA.16816.F32.BF16 R4, R192, R20.reuse, R4 ;  /* 0x00000014c004723c */ /* 0x082fe20000041804 */
[C---:B------:R-:W-:Y:S01]  /*b550*/  FMUL.FTZ R73, R2.reuse, R73 ;  /* 0x0000004902497220 */ /* 0x040fe20000410000 */
[----:B--2---:R-:W-:Y:S01]  /*b560*/  FSEL R0, R3, RZ, P0 ;  /* 0x000000ff03007208 */ /* 0x004fe20000000000 */
[----:B------:R-:W-:Y:S01]  /*b570*/  FMUL.FTZ R76, R2, R76 ;  /* 0x0000004c024c7220 */ /* 0x000fe20000410000 */
[----:B------:R-:W-:Y:S01]  /*b580*/  F2FP.BF16.PACK_AB R147, R218, R217 ;  /* 0x000000d9da93723e */ /* 0x000fe200000010ff */
[----:B------:R-:W-:Y:S01]  /*b590*/  FMUL.FTZ R77, R2, R77 ;  /* 0x0000004d024d7220 */ /* 0x000fe20000410000 */
[----:B------:R-:W-:Y:S01]  /*b5a0*/  PLOP3.LUT P0, PT, PT, PT, UP0, 0x80, 0x0 ;  /* 0x000000000000781c */ /* 0x000fe20003f0f008 */
[----:B------:R-:W-:Y:S01]  /*b5b0*/  FADD.FTZ R0, -R0, R139 ;  /* 0x0000008b00007221 */ /* 0x000fe20000010100 */
[----:B------:R-:W1:Y:S01]  /*b5c0*/  MUFU.EX2 R29, R10 ;  /* 0x0000000a001d7308 */ /* 0x000e620000000800 */
[C---:B------:R-:W-:Y:S03]  /*b5d0*/  FMUL.FTZ R80, R133.reuse, R80 ;  /* 0x0000005085507220 */ /* 0x040fe60000410000 */
[----:B------:R-:W-:Y:S01]  /*b5e0*/  FMUL.FTZ R0, R0, c[0x0][0x2d0] ;  /* 0x0000b40000007a20 */ /* 0x000fe20000410000 */
[----:B---3--:R-:W-:Y:S01]  /*b5f0*/  MOV R139, R31 ;  /* 0x0000001f008b7202 */ /* 0x008fe20000000f00 */
[----:B------:R-:W-:Y:S02]  /*b600*/  FMUL.FTZ R13, R2, R153 ;  /* 0x00000099020d7220 */ /* 0x000fe40000410000 */
[C---:B------:R-:W-:Y:S02]  /*b610*/  FMUL.FTZ R81, R133.reuse, R81 ;  /* 0x0000005185517220 */ /* 0x040fe40000410000 */
[----:B------:R-:W2:Y:S01]  /*b620*/  MUFU.EX2 R0, R0 ;  /* 0x0000000000007308 */ /* 0x000ea20000000800 */
[C---:B------:R-:W-:Y:S02]  /*b630*/  FMUL.FTZ R82, R132.reuse, R82 ;  /* 0x0000005284527220 */ /* 0x040fe40000410000 */
[----:B------:R-:W-:Y:S01]  /*b640*/  FMUL.FTZ R83, R132, R83 ;  /* 0x0000005384537220 */ /* 0x000fe20000410000 */
[----:B----4-:R-:W-:Y:S01]  /*b650*/  F2FP.BF16.PACK_AB R144, R50, R138 ;  /* 0x0000008a3290723e */ /* 0x010fe200000010ff */
[C---:B------:R-:W-:Y:S01]  /*b660*/  FMUL.FTZ R84, R133.reuse, R84 ;  /* 0x0000005485547220 */ /* 0x040fe20000410000 */
[----:B------:R-:W-:Y:S01]  /*b670*/  MOV R172, R50 ;  /* 0x0000003200ac7202 */ /* 0x000fe20000000f00 */
[C---:B------:R-:W-:Y:S01]  /*b680*/  FMUL.FTZ R50, R132.reuse, R190 ;  /* 0x000000be84327220 */ /* 0x040fe20000410000 */
[----:B------:R-:W-:Y:S01]  /*b690*/  MOV R190, R51 ;  /* 0x0000003300be7202 */ /* 0x000fe20000000f00 */
[C---:B------:R-:W-:Y:S02]  /*b6a0*/  FMUL.FTZ R51, R132.reuse, R191 ;  /* 0x000000bf84337220 */ /* 0x040fe40000410000 */
[----:B------:R-:W-:Y:S02]  /*b6b0*/  FMUL.FTZ R85, R133, R85 ;  /* 0x0000005585557220 */ /* 0x000fe40000410000 */
[C---:B------:R-:W-:Y:S01]  /*b6c0*/  FMUL.FTZ R86, R132.reuse, R86 ;  /* 0x0000005684567220 */ /* 0x040fe20000410000 */
[----:B-1----:R-:W-:Y:S01]  /*b6d0*/  F2FP.BF16.PACK_AB R146, R139, R29 ;  /* 0x0000001d8b92723e */ /* 0x002fe200000010ff */
[----:B------:R-:W-:Y:S01]  /*b6e0*/  FMUL.FTZ R87, R132, R87 ;  /* 0x0000005784577220 */ /* 0x000fe20000410000 */
[----:B------:R-:W-:Y:S01]  /*b6f0*/  MOV R157, R29 ;  /* 0x0000001d009d7202 */ /* 0x000fe20000000f00 */
[C---:B------:R-:W-:Y:S02]  /*b700*/  FMUL.FTZ R29, R2.reuse, R169 ;  /* 0x000000a9021d7220 */ /* 0x040fe40000410000 */
[C---:B------:R-:W-:Y:S01]  /*b710*/  FMUL.FTZ R88, R2.reuse, R88 ;  /* 0x0000005802587220 */ /* 0x040fe20000410000 */
[----:B------:R-:W-:Y:S01]  /*b720*/  MOV R175, R157 ;  /* 0x0000009d00af7202 */ /* 0x000fe20000000f00 */
[C---:B------:R-:W-:Y:S02]  /*b730*/  FMUL.FTZ R89, R2.reuse, R89 ;  /* 0x0000005902597220 */ /* 0x040fe40000410000 */
[----:B------:R-:W-:Y:S02]  /*b740*/  FMUL.FTZ R92, R2, R92 ;  /* 0x0000005c025c7220 */ /* 0x000fe40000410000 */
[C---:B--2---:R-:W-:Y:S02]  /*b750*/  FMUL.FTZ R10, R0.reuse, R150 ;  /* 0x00000096000a7220 */ /* 0x044fe40000410000 */
[C---:B------:R-:W-:Y:S02]  /*b760*/  FMUL.FTZ R11, R0.reuse, R151 ;  /* 0x00000097000b7220 */ /* 0x040fe40000410000 */
[----:B------:R-:W1:Y:S01]  /*b770*/  LDSM.16.MT88.4 R148, [R228+0x100] ;  /* 0x00010000e494783b */ /* 0x000e620000004200 */
[C---:B------:R-:W-:Y:S02]  /*b780*/  FMUL.FTZ R14, R0.reuse, R154 ;  /* 0x0000009a000e7220 */ /* 0x040fe40000410000 */
[C---:B------:R-:W-:Y:S02]  /*b790*/  FMUL.FTZ R15, R0.reuse, R155 ;  /* 0x0000009b000f7220 */ /* 0x040fe40000410000 */
[C---:B------:R-:W-:Y:S01]  /*b7a0*/  HMMA.16816.F32.BF16 R8, R144.reuse, R20, R8 ;  /* 0x000000149008723c */ /* 0x040fe20000041808 */
[C---:B------:R-:W-:Y:S02]  /*b7b0*/  FMUL.FTZ R27, R0.reuse, R167 ;  /* 0x000000a7001b7220 */ /* 0x040fe40000410000 */
[----:B------:R-:W2:Y:S01]  /*b7c0*/  LDSM.16.MT88.4 R152, [R227+0x100] ;  /* 0x00010000e398783b */ /* 0x000ea20000004200 */
[C---:B------:R-:W-:Y:S02]  /*b7d0*/  FMUL.FTZ R42, R0.reuse, R182 ;  /* 0x000000b6002a7220 */ /* 0x040fe40000410000 */
[C---:B------:R-:W-:Y:S02]  /*b7e0*/  FMUL.FTZ R47, R0.reuse, R187 ;  /* 0x000000bb002f7220 */ /* 0x040fe40000410000 */
[-C--:B------:R-:W-:Y:S01]  /*b7f0*/  HMMA.16816.F32.BF16 R12, R144, R22.reuse, R12 ;  /* 0x00000016900c723c */ /* 0x080fe2000004180c */
[C---:B------:R-:W-:Y:S03]  /*b800*/  FMUL.FTZ R20, R133.reuse, R160 ;  /* 0x000000a085147220 */ /* 0x040fe60000410000 */
[----:B------:R-:W-:Y:S01]  /*b810*/  MOV R160, R26 ;  /* 0x0000001a00a07202 */ /* 0x000fe20000000f00 */
[C---:B------:R-:W-:Y:S02]  /*b820*/  FMUL.FTZ R26, R0.reuse, R166 ;  /* 0x000000a6001a7220 */ /* 0x040fe40000410000 */
[----:B------:R-:W-:Y:S01]  /*b830*/  LDSM.16.MT88.4 R164, [R227+0x900] ;  /* 0x00090000e3a4783b */ /* 0x000fe20000004200 */
[C---:B------:R-:W-:Y:S01]  /*b840*/  HMMA.16816.F32.BF16 R16, R192.reuse, R22, R16 ;  /* 0x00000016c010723c */ /* 0x040fe20000041810 */
[C---:B------:R-:W-:Y:S03]  /*b850*/  FMUL.FTZ R21, R133.reuse, R161 ;  /* 0x000000a185157220 */ /* 0x040fe60000410000 */
[C---:B------:R-:W-:Y:S01]  /*b860*/  FMUL.FTZ R30, R0.reuse, R170 ;  /* 0x000000aa001e7220 */ /* 0x040fe20000410000 */
[----:B------:R-:W-:Y:S01]  /*b870*/  MOV R161, R34 ;  /* 0x0000002200a17202 */ /* 0x000fe20000000f00 */
[----:B------:R-:W-:Y:S01]  /*b880*/  FMUL.FTZ R43, R0, R183 ;  /* 0x000000b7002b7220 */ /* 0x000fe20000410000 */
[----:B------:R-:W-:Y:S01]  /*b890*/  MOV R168, R160 ;  /* 0x000000a000a87202 */ /* 0x000fe20000000f00 */
[C---:B------:R-:W-:Y:S01]  /*b8a0*/  FMUL.FTZ R22, R132.reuse, R162 ;  /* 0x000000a284167220 */ /* 0x040fe20000410000 */
[----:B------:R-:W-:Y:S03]  /*b8b0*/  MOV R189, R161 ;  /* 0x000000a100bd7202 */ /* 0x000fe60000000f00 */
[----:B------:R-:W-:Y:S02]  /*b8c0*/  FMUL.FTZ R23, R132, R163 ;  /* 0x000000a384177220 */ /* 0x000fe40000410000 */
[----:B------:R-:W-:Y:S01]  /*b8d0*/  LDSM.16.MT88.4 R160, [R228+0x900] ;  /* 0x00090000e4a0783b */ /* 0x000fe20000004200 */
[----:B------:R-:W-:Y:S02]  /*b8e0*/  FMUL.FTZ R46, R0, R186 ;  /* 0x000000ba002e7220 */ /* 0x000fe40000410000 */
[----:B------:R-:W-:Y:S01]  /*b8f0*/  FMUL.FTZ R34, R132, R174 ;  /* 0x000000ae84227220 */ /* 0x000fe20000410000 */
[----:B------:R-:W-:Y:S01]  /*b900*/  MOV R174, R158 ;  /* 0x0000009e00ae7202 */ /* 0x000fe20000000f00 */
[-C--:B------:R-:W-:Y:S01]  /*b910*/  HMMA.16816.F32.BF16 R20, R192, R36.reuse, R20 ;  /* 0x00000024c014723c */ /* 0x080fe20000041814 */
[C---:B------:R-:W-:Y:S02]  /*b920*/  FMUL.FTZ R58, R0.reuse, R58 ;  /* 0x0000003a003a7220 */ /* 0x040fe40000410000 */
[C---:B------:R-:W-:Y:S02]  /*b930*/  FMUL.FTZ R59, R0.reuse, R59 ;  /* 0x0000003b003b7220 */ /* 0x040fe40000410000 */
[C---:B------:R-:W-:Y:S02]  /*b940*/  FMUL.FTZ R62, R0.reuse, R62 ;  /* 0x0000003e003e7220 */ /* 0x040fe40000410000 */
[C---:B------:R-:W-:Y:S01]  /*b950*/  FMUL.FTZ R63, R0.reuse, R63 ;  /* 0x0000003f003f7220 */ /* 0x040fe20000410000 */
[C---:B------:R-:W-:Y:S01]  /*b960*/  HMMA.16816.F32.BF16 R24, R144.reuse, R36, R24 ;  /* 0x000000249018723c */ /* 0x040fe20000041818 */
[C---:B------:R-:W-:Y:S03]  /*b970*/  FMUL.FTZ R31, R0.reuse, R171 ;  /* 0x000000ab001f7220 */ /* 0x040fe60000410000 */
[----:B------:R-:W-:Y:S01]  /*b980*/  MOV R171, R222 ;  /* 0x000000de00ab7202 */ /* 0x000fe20000000f00 */
[----:B------:R-:W-:Y:S02]  /*b990*/  FMUL.FTZ R74, R0, R74 ;  /* 0x0000004a004a7220 */ /* 0x000fe40000410000 */
[C---:B------:R-:W-:Y:S01]  /*b9a0*/  FMUL.FTZ R37, R133.reuse, R177 ;  /* 0x000000b185257220 */ /* 0x040fe20000410000 */
[-C--:B------:R-:W-:Y:S01]  /*b9b0*/  HMMA.16816.F32.BF16 R28, R144, R38.reuse, R28 ;  /* 0x00000026901c723c */ /* 0x080fe2000004181c */
[----:B------:R-:W-:Y:S03]  /*b9c0*/  MOV R177, R138 ;  /* 0x0000008a00b17202 */ /* 0x000fe60000000f00 */
[--C-:B------:R-:W-:Y:S02]  /*b9d0*/  FFMA.FTZ R138, R196, c[0x0][0x2d0], -R141.reuse ;  /* 0x0000b400c48a7a23 */ /* 0x100fe4000001088d */
[C---:B------:R-:W-:Y:S01]  /*b9e0*/  FMUL.FTZ R36, R133.reuse, R176 ;  /* 0x000000b085247220 */ /* 0x040fe20000410000 */
[----:B------:R-:W-:Y:S01]  /*b9f0*/  MOV R176, R220 ;  /* 0x000000dc00b07202 */ /* 0x000fe20000000f00 */
[C---:B------:R-:W-:Y:S01]  /*ba00*/  HMMA.16816.F32.BF16 R32, R192.reuse, R38, R32 ;  /* 0x00000026c020723c */ /* 0x040fe20000041820 */
[----:B------:R3:W-:Y:S03]  /*ba10*/  MUFU.EX2 R181, R138 ;  /* 0x0000008a00b57308 */ /* 0x0007e60000000800 */
[C---:B------:R-:W-:Y:S02]  /*ba20*/  FMUL.FTZ R75, R0.reuse, R75 ;  /* 0x0000004b004b7220 */ /* 0x040fe40000410000 */
[----:B------:R-:W-:Y:S02]  /*ba30*/  FMUL.FTZ R78, R0, R78 ;  /* 0x0000004e004e7220 */ /* 0x000fe40000410000 */
[C---:B------:R-:W-:Y:S01]  /*ba40*/  FMUL.FTZ R39, R132.reuse, R179 ;  /* 0x000000b384277220 */ /* 0x040fe20000410000 */
[----:B------:R-:W-:Y:S03]  /*ba50*/  MOV R179, R221 ;  /* 0x000000dd00b37202 */ /* 0x000fe60000000f00 */
[----:B------:R-:W-:Y:S01]  /*ba60*/  FMUL.FTZ R38, R132, R178 ;  /* 0x000000b284267220 */ /* 0x000fe20000410000 */
[----:B------:R-:W-:Y:S01]  /*ba70*/  MOV R178, R156 ;  /* 0x0000009c00b27202 */ /* 0x000fe20000000f00 */
[C---:B------:R-:W-:Y:S01]  /*ba80*/  FMUL.FTZ R79, R0.reuse, R79 ;  /* 0x0000004f004f7220 */ /* 0x040fe20000410000 */
[----:B------:R-:W-:Y:S01]  /*ba90*/  LDSM.16.MT88.4 R156, [R226+0x900] ;  /* 0x00090000e29c783b */ /* 0x000fe20000004200 */
[C---:B------:R-:W-:Y:S02]  /*baa0*/  FMUL.FTZ R90, R0.reuse, R90 ;  /* 0x0000005a005a7220 */ /* 0x040fe40000410000 */
[----:B------:R-:W-:Y:S01]  /*bab0*/  FMUL.FTZ R91, R0, R91 ;  /* 0x0000005b005b7220 */ /* 0x000fe20000410000 */
[-C--:B-1----:R-:W-:Y:S01]  /*bac0*/  HMMA.16816.F32.BF16 R36, R192, R148.reuse, R36 ;  /* 0x00000094c024723c */ /* 0x082fe20000041824 */
[----:B------:R-:W-:Y:S02]  /*bad0*/  FMUL.FTZ R93, R2, R93 ;  /* 0x0000005d025d7220 */ /* 0x000fe40000410000 */
[C---:B------:R-:W-:Y:S02]  /*bae0*/  FMUL.FTZ R94, R0.reuse, R94 ;  /* 0x0000005e005e7220 */ /* 0x040fe40000410000 */
[----:B------:R-:W-:Y:S02]  /*baf0*/  FMUL.FTZ R95, R0, R95 ;  /* 0x0000005f005f7220 */ /* 0x000fe40000410000 */
[--C-:B---3--:R-:W-:Y:S01]  /*bb00*/  FFMA.FTZ R138, R198, c[0x0][0x2d0], -R141.reuse ;  /* 0x0000b400c68a7a23 */ /* 0x108fe2000001088d */
[C---:B------:R-:W-:Y:S01]  /*bb10*/  HMMA.16816.F32.BF16 R40, R144.reuse, R148, R40 ;  /* 0x000000949028723c */ /* 0x040fe20000041828 */
[C---:B------:R-:W-:Y:S02]  /*bb20*/  FMUL.FTZ R96, R133.reuse, R96 ;  /* 0x0000006085607220 */ /* 0x040fe40000410000 */
[----:B------:R1:W3:Y:S01]  /*bb30*/  MUFU.EX2 R184, R138 ;  /* 0x0000008a00b87308 */ /* 0x0002e20000000800 */
[C---:B------:R-:W-:Y:S02]  /*bb40*/  FMUL.FTZ R97, R133.reuse, R97 ;  /* 0x0000006185617220 */ /* 0x040fe40000410000 */
[C---:B------:R-:W-:Y:S02]  /*bb50*/  FMUL.FTZ R98, R132.reuse, R98 ;  /* 0x0000006284627220 */ /* 0x040fe40000410000 */
[-C--:B------:R-:W-:Y:S01]  /*bb60*/  HMMA.16816.F32.BF16 R44, R144, R150.reuse, R44 ;  /* 0x00000096902c723c */ /* 0x080fe2000004182c */
[C---:B------:R-:W-:Y:S03]  /*bb70*/  FMUL.FTZ R99, R132.reuse, R99 ;  /* 0x0000006384637220 */ /* 0x040fe60000410000 */
[C---:B------:R-:W-:Y:S02]  /*bb80*/  FMUL.FTZ R100, R133.reuse, R100 ;  /* 0x0000006485647220 */ /* 0x040fe40000410000 */
[----:B------:R-:W-:Y:S02]  /*bb90*/  FMUL.FTZ R101, R133, R101 ;  /* 0x0000006585657220 */ /* 0x000fe40000410000 */
[C---:B------:R-:W-:Y:S01]  /*bba0*/  HMMA.16816.F32.BF16 R48, R192.reuse, R150, R48 ;  /* 0x00000096c030723c */ /* 0x040fe20000041830 */
[----:B------:R-:W4:Y:S03]  /*bbb0*/  LDSM.16.MT88.4 R148, [R225+0x1900] ;  /* 0x00190000e194783b */ /* 0x000f260000004200 */
[C---:B------:R-:W-:Y:S02]  /*bbc0*/  FMUL.FTZ R102, R132.reuse, R102 ;  /* 0x0000006684667220 */ /* 0x040fe40000410000 */
[----:B------:R-:W-:Y:S02]  /*bbd0*/  FMUL.FTZ R103, R132, R103 ;  /* 0x0000006784677220 */ /* 0x000fe40000410000 */
[-C--:B--2---:R-:W-:Y:S01]  /*bbe0*/  HMMA.16816.F32.BF16 R52, R192, R152.reuse, R52 ;  /* 0x00000098c034723c */ /* 0x084fe20000041834 */
[C---:B------:R-:W-:Y:S03]  /*bbf0*/  FMUL.FTZ R104, R2.reuse, R104 ;  /* 0x0000006802687220 */ /* 0x040fe60000410000 */
[--C-:B-1----:R-:W-:Y:S02]  /*bc00*/  FFMA.FTZ R138, R197, c[0x0][0x2d0], -R142.reuse ;  /* 0x0000b400c58a7a23 */ /* 0x102fe4000001088e */
[----:B------:R-:W-:Y:S02]  /*bc10*/  FMUL.FTZ R105, R2, R105 ;  /* 0x0000006902697220 */ /* 0x000fe40000410000 */
[C---:B------:R-:W-:Y:S01]  /*bc20*/  HMMA.16816.F32.BF16 R56, R144.reuse, R152, R56 ;  /* 0x000000989038723c */ /* 0x040fe20000041838 */
[----:B------:R1:W-:Y:S03]  /*bc30*/  MUFU.EX2 R182, R138 ;  /* 0x0000008a00b67308 */ /* 0x0003e60000000800 */
[C---:B------:R-:W-:Y:S02]  /*bc40*/  FMUL.FTZ R106, R0.reuse, R106 ;  /* 0x0000006a006a7220 */ /* 0x040fe40000410000 */
[----:B------:R-:W-:Y:S02]  /*bc50*/  FMUL.FTZ R107, R0, R107 ;  /* 0x0000006b006b7220 */ /* 0x000fe40000410000 */
[-C--:B------:R-:W-:Y:S01]  /*bc60*/  HMMA.16816.F32.BF16 R60, R144, R154.reuse, R60 ;  /* 0x0000009a903c723c */ /* 0x080fe2000004183c */
[C---:B------:R-:W-:Y:S03]  /*bc70*/  FMUL.FTZ R108, R2.reuse, R108 ;  /* 0x0000006c026c7220 */ /* 0x040fe60000410000 */
[----:B------:R-:W-:Y:S02]  /*bc80*/  FMUL.FTZ R109, R2, R109 ;  /* 0x0000006d026d7220 */ /* 0x000fe40000410000 */
[C---:B------:R-:W-:Y:S02]  /*bc90*/  FMUL.FTZ R110, R0.reuse, R110 ;  /* 0x0000006e006e7220 */ /* 0x040fe40000410000 */
[C---:B------:R-:W-:Y:S01]  /*bca0*/  HMMA.16816.F32.BF16 R64, R192.reuse, R154, R64 ;  /* 0x0000009ac040723c */ /* 0x040fe20000041840 */
[----:B------:R-:W2:Y:S03]  /*bcb0*/  LDSM.16.MT88.4 R152, [R226+0x1900] ;  /* 0x00190000e298783b */ /* 0x000ea60000004200 */
[----:B------:R-:W-:Y:S02]  /*bcc0*/  FMUL.FTZ R111, R0, R111 ;  /* 0x0000006f006f7220 */ /* 0x000fe40000410000 */
[C---:B------:R-:W-:Y:S02]  /*bcd0*/  FMUL.FTZ R112, R133.reuse, R112 ;  /* 0x0000007085707220 */ /* 0x040fe40000410000 */
[----:B------:R-:W-:Y:S01]  /*bce0*/  FMUL.FTZ R113, R133, R113 ;  /* 0x0000007185717220 */ /* 0x000fe20000410000 */
[-C--:B----4-:R-:W-:Y:S03]  /*bcf0*/  HMMA.16816.F32.BF16 R68, R192, R148.reuse, R68 ;  /* 0x00000094c044723c */ /* 0x090fe60000041844 */
[--C-:B-1----:R-:W-:Y:S02]  /*bd00*/  FFMA.FTZ R138, R199, c[0x0][0x2d0], -R142.reuse ;  /* 0x0000b400c78a7a23 */ /* 0x102fe4000001088e */
[C---:B------:R-:W-:Y:S02]  /*bd10*/  FMUL.FTZ R114, R132.reuse, R114 ;  /* 0x0000007284727220 */ /* 0x040fe40000410000 */
[----:B------:R1:W4:Y:S01]  /*bd20*/  MUFU.EX2 R185, R138 ;  /* 0x0000008a00b97308 */ /* 0x0003220000000800 */
[C---:B------:R-:W-:Y:S01]  /*bd30*/  HMMA.16816.F32.BF16 R72, R144.reuse, R148, R72 ;  /* 0x000000949048723c */ /* 0x040fe20000041848 */
[----:B------:R-:W-:Y:S03]  /*bd40*/  FMUL.FTZ R115, R132, R115 ;  /* 0x0000007384737220 */ /* 0x000fe60000410000 */
[C---:B------:R-:W-:Y:S02]  /*bd50*/  FMUL.FTZ R120, R2.reuse, R120 ;  /* 0x0000007802787220 */ /* 0x040fe40000410000 */
[----:B------:R-:W-:Y:S02]  /*bd60*/  FMUL.FTZ R121, R2, R121 ;  /* 0x0000007902797220 */ /* 0x000fe40000410000 */
[-C--:B------:R-:W-:Y:S01]  /*bd70*/  HMMA.16816.F32.BF16 R76, R144, R150.reuse, R76 ;  /* 0x00000096904c723c */ /* 0x080fe2000004184c */
[C---:B------:R-:W-:Y:S03]  /*bd80*/  FMUL.FTZ R122, R0.reuse, R122 ;  /* 0x0000007a007a7220 */ /* 0x040fe60000410000 */
[----:B------:R-:W-:Y:S02]  /*bd90*/  FMUL.FTZ R123, R0, R123 ;  /* 0x0000007b007b7220 */ /* 0x000fe40000410000 */
[C---:B------:R-:W-:Y:S02]  /*bda0*/  FMUL.FTZ R124, R2.reuse, R124 ;  /* 0x0000007c027c7220 */ /* 0x040fe40000410000 */
[C---:B------:R-:W-:Y:S01]  /*bdb0*/  HMMA.16816.F32.BF16 R80, R192.reuse, R150, R80 ;  /* 0x00000096c050723c */ /* 0x040fe20000041850 */
[----:B------:R-:W5:Y:S03]  /*bdc0*/  LDSM.16.MT88.4 R148, [R228+0x1900] ;  /* 0x00190000e494783b */ /* 0x000f660000004200 */
[----:B------:R-:W-:Y:S02]  /*bdd0*/  FMUL.FTZ R125, R2, R125 ;  /* 0x0000007d027d7220 */ /* 0x000fe40000410000 */
[----:B------:R-:W-:Y:S02]  /*bde0*/  FMUL.FTZ R126, R0, R126 ;  /* 0x0000007e007e7220 */ /* 0x000fe40000410000 */
[-C--:B--2---:R-:W-:Y:S01]  /*bdf0*/  HMMA.16816.F32.BF16 R84, R192, R152.reuse, R84 ;  /* 0x00000098c054723c */ /* 0x084fe20000041854 */
[--C-:B-1----:R-:W-:Y:S03]  /*be00*/  FFMA.FTZ R138, R202, c[0x0][0x2d0], -R141.reuse ;  /* 0x0000b400ca8a7a23 */ /* 0x102fe6000001088d */
[----:B------:R-:W-:Y:S01]  /*be10*/  FMUL.FTZ R127, R0, R127 ;  /* 0x0000007f007f7220 */ /* 0x000fe20000410000 */
[----:B------:R1:W-:Y:S01]  /*be20*/  MUFU.EX2 R187, R138 ;  /* 0x0000008a00bb7308 */ /* 0x0003e20000000800 */
[C---:B------:R-:W-:Y:S02]  /*be30*/  FMUL.FTZ R128, R133.reuse, R128 ;  /* 0x0000008085807220 */ /* 0x040fe40000410000 */
[C---:B------:R-:W-:Y:S01]  /*be40*/  HMMA.16816.F32.BF16 R88, R144.reuse, R152, R88 ;  /* 0x000000989058723c */ /* 0x040fe20000041858 */
[C---:B------:R-:W-:Y:S03]  /*be50*/  FMUL.FTZ R129, R133.reuse, R129 ;  /* 0x0000008185817220 */ /* 0x040fe60000410000 */
[C---:B------:R-:W-:Y:S02]  /*be60*/  FMUL.FTZ R130, R132.reuse, R130 ;  /* 0x0000008284827220 */ /* 0x040fe40000410000 */
[C---:B------:R-:W-:Y:S02]  /*be70*/  FMUL.FTZ R131, R132.reuse, R131 ;  /* 0x0000008384837220 */ /* 0x040fe40000410000 */
[-C--:B------:R-:W-:Y:S01]  /*be80*/  HMMA.16816.F32.BF16 R92, R144, R154.reuse, R92 ;  /* 0x0000009a905c723c */ /* 0x080fe2000004185c */
[C---:B------:R-:W-:Y:S03]  /*be90*/  FMUL.FTZ R116, R133.reuse, R116 ;  /* 0x0000007485747220 */ /* 0x040fe60000410000 */
[----:B------:R-:W-:Y:S02]  /*bea0*/  FMUL.FTZ R117, R133, R117 ;  /* 0x0000007585757220 */ /* 0x000fe40000410000 */
[C---:B------:R-:W-:Y:S02]  /*beb0*/  FMUL.FTZ R118, R132.reuse, R118 ;  /* 0x0000007684767220 */ /* 0x040fe40000410000 */
[C---:B------:R-:W-:Y:S01]  /*bec0*/  HMMA.16816.F32.BF16 R96, R192.reuse, R154, R96 ;  /* 0x0000009ac060723c */ /* 0x040fe20000041860 */
[----:B------:R-:W2:Y:S03]  /*bed0*/  LDSM.16.MT88.4 R152, [R227+0x1900] ;  /* 0x00190000e398783b */ /* 0x000ea60000004200 */
[----:B------:R-:W-:Y:S02]  /*bee0*/  FMUL.FTZ R119, R132, R119 ;  /* 0x0000007784777220 */ /* 0x000fe40000410000 */
[----:B-1----:R-:W-:Y:S02]  /*bef0*/  FFMA.FTZ R138, R204, c[0x0][0x2d0], -R141 ;  /* 0x0000b400cc8a7a23 */ /* 0x002fe4000001088d */
[-C--:B-----5:R-:W-:Y:S02]  /*bf00*/  HMMA.16816.F32.BF16 R100, R192, R148.reuse, R100 ;  /* 0x00000094c064723c */ /* 0x0a0fe40000041864 */
[----:B------:R1:W5:Y:S06]  /*bf10*/  MUFU.EX2 R170, R138 ;  /* 0x0000008a00aa7308 */ /* 0x00036c0000000800 */
[C---:B------:R-:W-:Y:S08]  /*bf20*/  HMMA.16816.F32.BF16 R104, R144.reuse, R148, R104 ;  /* 0x000000949068723c */ /* 0x040ff00000041868 */
[-C--:B------:R-:W-:Y:S08]  /*bf30*/  HMMA.16816.F32.BF16 R108, R144, R150.reuse, R108 ;  /* 0x00000096906c723c */ /* 0x080ff0000004186c */
[C---:B------:R-:W-:Y:S01]  /*bf40*/  HMMA.16816.F32.BF16 R112, R192.reuse, R150, R112 ;  /* 0x00000096c070723c */ /* 0x040fe20000041870 */
[--C-:B-1----:R-:W-:Y:S01]  /*bf50*/  FFMA.FTZ R138, R203, c[0x0][0x2d0], -R142.reuse ;  /* 0x0000b400cb8a7a23 */ /* 0x102fe2000001088e */
[----:B------:R-:W1:Y:S03]  /*bf60*/  LDSM.16.MT88.4 R148, [R225+0x900] ;  /* 0x00090000e194783b */ /* 0x000e660000004200 */
[----:B------:R3:W-:Y:S03]  /*bf70*/  MUFU.EX2 R188, R138 ;  /* 0x0000008a00bc7308 */ /* 0x0007e60000000800 */
[-C--:B--2---:R-:W-:Y:S08]  /*bf80*/  HMMA.16816.F32.BF16 R116, R192, R152.reuse, R116 ;  /* 0x00000098c074723c */ /* 0x084ff00000041874 */
[C---:B------:R-:W-:Y:S08]  /*bf90*/  HMMA.16816.F32.BF16 R120, R144.reuse, R152, R120 ;  /* 0x000000989078723c */ /* 0x040ff00000041878 */
[-C--:B------:R-:W-:Y:S01]  /*bfa0*/  HMMA.16816.F32.BF16 R124, R144, R154.reuse, R124 ;  /* 0x0000009a907c723c */ /* 0x080fe2000004187c */
[----:B---3--:R-:W-:Y:S06]  /*bfb0*/  FFMA.FTZ R138, R207, c[0x0][0x2d0], -R142 ;  /* 0x0000b400cf8a7a23 */ /* 0x008fec000001088e */
[----:B------:R-:W-:Y:S01]  /*bfc0*/  F2FP.BF16.PACK_AB R144, R184, R181 ;  /* 0x000000b5b890723e */ /* 0x000fe200000010ff */
[----:B------:R-:W-:Y:S01]  /*bfd0*/  HMMA.16816.F32.BF16 R128, R192, R154, R128 ;  /* 0x0000009ac080723c */ /* 0x000fe20000041880 */
[----:B------:R2:W3:Y:S03]  /*bfe0*/  MUFU.EX2 R169, R138 ;  /* 0x0000008a00a97308 */ /* 0x0004e60000000800 */
[----:B----4-:R-:W-:Y:S02]  /*bff0*/  F2FP.BF16.PACK_AB R145, R185, R182 ;  /* 0x000000b6b991723e */ /* 0x010fe400000010ff */
[----:B-----5:R-:W-:Y:S01]  /*c000*/  F2FP.BF16.PACK_AB R146, R170, R187 ;  /* 0x000000bbaa92723e */ /* 0x020fe200000010ff */
[--C-:B--2---:R-:W-:Y:S01]  /*c010*/  FFMA.FTZ R138, R205, c[0x0][0x2d0], -R143.reuse ;  /* 0x0000b400cd8a7a23 */ /* 0x104fe2000001088f */
[----:B---3--:R-:W-:Y:S03]  /*c020*/  F2FP.BF16.PACK_AB R147, R169, R188 ;  /* 0x000000bca993723e */ /* 0x008fe600000010ff */
[----:B------:R2:W-:Y:S04]  /*c030*/  MUFU.EX2 R183, R138 ;  /* 0x0000008a00b77308 */ /* 0x0005e80000000800 */
[-C--:B-1----:R-:W-:Y:S01]  /*c040*/  HMMA.16816.F32.BF16 R4, R144, R148.reuse, R4 ;  /* 0x000000949004723c */ /* 0x082fe20000041804 */
[--C-:B--2---:R-:W-:Y:S05]  /*c050*/  FFMA.FTZ R138, R208, c[0x0][0x2d0], -R143.reuse ;  /* 0x0000b400d08a7a23 */ /* 0x104fea000001088f */
[----:B------:R1:W2:Y:S02]  /*c060*/  MUFU.EX2 R186, R138 ;  /* 0x0000008a00ba7308 */ /* 0x0002a40000000800 */
[--C-:B-1----:R-:W-:Y:S01]  /*c070*/  FFMA.FTZ R138, R210, c[0x0][0x2d0], -R143.reuse ;  /* 0x0000b400d28a7a23 */ /* 0x102fe2000001088f */
[----:B--2---:R-:W-:Y:S07]  /*c080*/  F2FP.BF16.PACK_AB R152, R186, R183 ;  /* 0x000000b7ba98723e */ /* 0x004fee00000010ff */
[----:B------:R1:W-:Y:S02]  /*c090*/  MUFU.EX2 R222, R138 ;  /* 0x0000008a00de7308 */ /* 0x0003e40000000800 */
[----:B-1----:R-:W-:Y:S08]  /*c0a0*/  FFMA.FTZ R138, R211, c[0x0][0x2d0], -R143 ;  /* 0x0000b400d38a7a23 */ /* 0x002ff0000001088f */
[----:B------:R1:W2:Y:S02]  /*c0b0*/  MUFU.EX2 R221, R138 ;  /* 0x0000008a00dd7308 */ /* 0x0002a40000000800 */
[--C-:B-1----:R-:W-:Y:S01]  /*c0c0*/  FFMA.FTZ R138, R200, c[0x0][0x2d0], -R134.reuse ;  /* 0x0000b400c88a7a23 */ /* 0x102fe20000010886 */
[----:B--2---:R-:W-:Y:S07]  /*c0d0*/  F2FP.BF16.PACK_AB R154, R221, R222 ;  /* 0x000000dedd9a723e */ /* 0x004fee00000010ff */
[----:B------:R1:W-:Y:S02]  /*c0e0*/  MUFU.EX2 R200, R138 ;  /* 0x0000008a00c87308 */ /* 0x0003e40000000800 */
[--C-:B-1----:R-:W-:Y:S08]  /*c0f0*/  FFMA.FTZ R138, R201, c[0x0][0x2d0], -R134.reuse ;  /* 0x0000b400c98a7a23 */ /* 0x102ff00000010886 */
[----:B------:R1:W2:Y:S02]  /*c100*/  MUFU.EX2 R199, R138 ;  /* 0x0000008a00c77308 */ /* 0x0002a40000000800 */
[--C-:B-1----:R-:W-:Y:S01]  /*c110*/  FFMA.FTZ R138, R206, c[0x0][0x2d0], -R134.reuse ;  /* 0x0000b400ce8a7a23 */ /* 0x102fe20000010886 */
[----:B--2---:R-:W-:Y:S07]  /*c120*/  F2FP.BF16.PACK_AB R153, R199, R200 ;  /* 0x000000c8c799723e */ /* 0x004fee00000010ff */
[----:B------:R1:W-:Y:S02]  /*c130*/  MUFU.EX2 R198, R138 ;  /* 0x0000008a00c67308 */ /* 0x0003e40000000800 */
[----:B-1----:R-:W-:Y:S08]  /*c140*/  FFMA.FTZ R138, R209, c[0x0][0x2d0], -R134 ;  /* 0x0000b400d18a7a23 */ /* 0x002ff00000010886 */
[----:B------:R1:W2:Y:S02]  /*c150*/  MUFU.EX2 R197, R138 ;  /* 0x0000008a00c57308 */ /* 0x0002a40000000800 */
[--C-:B-1----:R-:W-:Y:S01]  /*c160*/  FFMA.FTZ R138, R244, c[0x0][0x2d0], -R141.reuse ;  /* 0x0000b400f48a7a23 */ /* 0x102fe2000001088d */
[----:B--2---:R-:W-:Y:S02]  /*c170*/  F2FP.BF16.PACK_AB R155, R197, R198 ;  /* 0x000000c6c59b723e */ /* 0x004fe400000010ff */
[----:B------:R-:W-:Y:S05]  /*c180*/  MOV R244, R169 ;  /* 0x000000a900f47202 */ /* 0x000fea0000000f00 */
[----:B------:R1:W-:Y:S01]  /*c190*/  MUFU.EX2 R211, R138 ;  /* 0x0000008a00d37308 */ /* 0x0003e20000000800 */
[C---:B------:R-:W-:Y:S08]  /*c1a0*/  HMMA.16816.F32.BF16 R8, R152.reuse, R148, R8 ;  /* 0x000000949808723c */ /* 0x040ff00000041808 */
[-C--:B------:R-:W-:Y:S08]  /*c1b0*/  HMMA.16816.F32.BF16 R12, R152, R150.reuse, R12 ;  /* 0x00000096980c723c */ /* 0x080ff0000004180c */
[C---:B------:R-:W-:Y:S01]  /*c1c0*/  HMMA.16816.F32.BF16 R16, R144.reuse, R150, R16 ;  /* 0x000000969010723c */ /* 0x040fe20000041810 */
[----:B------:R-:W2:Y:S03]  /*c1d0*/  LDSM.16.MT88.4 R148, [R225+0x2100] ;  /* 0x00210000e194783b */ /* 0x000ea60000004200 */
[--C-:B-1----:R-:W-:Y:S01]  /*c1e0*/  FFMA.FTZ R138, R246, c[0x0][0x2d0], -R141.reuse ;  /* 0x0000b400f68a7a23 */ /* 0x102fe2000001088d */
[----:B------:R-:W-:Y:S03]  /*c1f0*/  MOV R246, R170 ;  /* 0x000000aa00f67202 */ /* 0x000fe60000000f00 */
[-C--:B------:R-:W-:Y:S01]  /*c200*/  HMMA.16816.F32.BF16 R20, R144, R156.reuse, R20 ;  /* 0x0000009c9014723c */ /* 0x080fe20000041814 */
[----:B------:R1:W-:Y:S07]  /*c210*/  MUFU.EX2 R220, R138 ;  /* 0x0000008a00dc7308 */ /* 0x0003ee0000000800 */
[C---:B------:R-:W-:Y:S08]  /*c220*/  HMMA.16816.F32.BF16 R24, R152.reuse, R156, R24 ;  /* 0x0000009c9818723c */ /* 0x040ff00000041818 */
[-C--:B------:R-:W-:Y:S08]  /*c230*/  HMMA.16816.F32.BF16 R28, R152, R158.reuse, R28 ;  /* 0x0000009e981c723c */ /* 0x080ff0000004181c */
[C---:B------:R-:W-:Y:S01]  /*c240*/  HMMA.16816.F32.BF16 R32, R144.reuse, R158, R32 ;  /* 0x0000009e9020723c */ /* 0x040fe20000041820 */
[--C-:B-1----:R-:W-:Y:S01]  /*c250*/  FFMA.FTZ R138, R219, c[0x0][0x2d0], -R142.reuse ;  /* 0x0000b400db8a7a23 */ /* 0x102fe2000001088e */
[----:B------:R-:W1:Y:S02]  /*c260*/  LDSM.16.MT88.4 R156, [R226+0x2100] ;  /* 0x00210000e29c783b */ /* 0x000e640000004200 */
[----:B------:R-:W-:Y:S01]  /*c270*/  MOV R219, R188 ;  /* 0x000000bc00db7202 */ /* 0x000fe20000000f00 */
[----:B------:R3:W-:Y:S03]  /*c280*/  MUFU.EX2 R210, R138 ;  /* 0x0000008a00d27308 */ /* 0x0007e60000000800 */
[-C--:B------:R-:W-:Y:S08]  /*c290*/  HMMA.16816.F32.BF16 R36, R144, R160.reuse, R36 ;  /* 0x000000a09024723c */ /* 0x080ff00000041824 */
[C---:B------:R-:W-:Y:S08]  /*c2a0*/  HMMA.16816.F32.BF16 R40, R152.reuse, R160, R40 ;  /* 0x000000a09828723c */ /* 0x040ff00000041828 */
[-C--:B------:R-:W-:Y:S01]  /*c2b0*/  HMMA.16816.F32.BF16 R44, R152, R162.reuse, R44 ;  /* 0x000000a2982c723c */ /* 0x080fe2000004182c */
[--C-:B---3--:R-:W-:Y:S03]  /*c2c0*/  FFMA.FTZ R138, R223, c[0x0][0x2d0], -R142.reuse ;  /* 0x0000b400df8a7a23 */ /* 0x108fe6000001088e */
[----:B------:R-:W-:Y:S04]  /*c2d0*/  MOV R223, R187 ;  /* 0x000000bb00df7202 */ /* 0x000fe80000000f00 */
[C---:B------:R-:W-:Y:S01]  /*c2e0*/  HMMA.16816.F32.BF16 R48, R144.reuse, R162, R48 ;  /* 0x000000a29030723c */ /* 0x040fe20000041830 */
[----:B------:R3:W4:Y:S01]  /*c2f0*/  MUFU.EX2 R209, R138 ;  /* 0x0000008a00d17308 */ /* 0x0007220000000800 */
[----:B------:R-:W5:Y:S06]  /*c300*/  LDSM.16.MT88.4 R160, [R228+0x2100] ;  /* 0x00210000e4a0783b */ /* 0x000f6c0000004200 */
[-C--:B------:R-:W-:Y:S08]  /*c310*/  HMMA.16816.F32.BF16 R52, R144, R164.reuse, R52 ;  /* 0x000000a49034723c */ /* 0x080ff00000041834 */
[C---:B------:R-:W-:Y:S08]  /*c320*/  HMMA.16816.F32.BF16 R56, R152.reuse, R164, R56 ;  /* 0x000000a49838723c */ /* 0x040ff00000041838 */
[-C--:B------:R-:W-:Y:S01]  /*c330*/  HMMA.16816.F32.BF16 R60, R152, R166.reuse, R60 ;  /* 0x000000a6983c723c */ /* 0x080fe2000004183c */
[--C-:B---3--:R-:W-:Y:S03]  /*c340*/  FFMA.FTZ R138, R190, c[0x0][0x2d0], -R141.reuse ;  /* 0x0000b400be8a7a23 */ /* 0x108fe6000001088d */
[----:B------:R-:W-:Y:S01]  /*c350*/  FFMA.FTZ R141, R189, c[0x0][0x2d0], -R141 ;  /* 0x0000b400bd8d7a23 */ /* 0x000fe2000001088d */
[----:B------:R3:W-:Y:S01]  /*c360*/  MUFU.EX2 R208, R138 ;  /* 0x0000008a00d07308 */ /* 0x0007e20000000800 */
[----:B------:R-:W-:Y:S02]  /*c370*/  LDSM.16.MT88.4 R188, [R228+0x1100] ;  /* 0x00110000e4bc783b */ /* 0x000fe40000004200 */
[C---:B------:R-:W-:Y:S07]  /*c380*/  HMMA.16816.F32.BF16 R64, R144.reuse, R166, R64 ;  /* 0x000000a69040723c */ /* 0x040fee0000041840 */
[----:B------:R4:W1:Y:S01]  /*c390*/  MUFU.EX2 R207, R141 ;  /* 0x0000008d00cf7308 */ /* 0x0008620000000800 */
[-C--:B--2---:R-:W-:Y:S08]  /*c3a0*/  HMMA.16816.F32.BF16 R68, R144, R148.reuse, R68 ;  /* 0x000000949044723c */ /* 0x084ff00000041844 */
[C---:B------:R-:W-:Y:S01]  /*c3b0*/  HMMA.16816.F32.BF16 R72, R152.reuse, R148, R72 ;  /* 0x000000949848723c */ /* 0x040fe20000041848 */
[--C-:B---3--:R-:W-:Y:S03]  /*c3c0*/  FFMA.FTZ R138, R249, c[0x0][0x2d0], -R142.reuse ;  /* 0x0000b400f98a7a23 */ /* 0x108fe6000001088e */
[----:B------:R-:W-:Y:S01]  /*c3d0*/  MOV R249, R186 ;  /* 0x000000ba00f97202 */ /* 0x000fe20000000f00 */
[----:B------:R-:W-:Y:S03]  /*c3e0*/  FFMA.FTZ R142, R251, c[0x0][0x2d0], -R142 ;  /* 0x0000b400fb8e7a23 */ /* 0x000fe6000001088e */
[-C--:B------:R-:W-:Y:S01]  /*c3f0*/  HMMA.16816.F32.BF16 R76, R152, R150.reuse, R76 ;  /* 0x00000096984c723c */ /* 0x080fe2000004184c */
[----:B------:R2:W-:Y:S03]  /*c400*/  MUFU.EX2 R206, R138 ;  /* 0x0000008a00ce7308 */ /* 0x0005e60000000800 */
[----:B------:R-:W-:Y:S02]  /*c410*/  MOV R251, R185 ;  /* 0x000000b900fb7202 */ /* 0x000fe40000000f00 */
[----:B----4-:R-:W-:Y:S02]  /*c420*/  F2FP.BF16.PACK_AB R141, R209, R210 ;  /* 0x000000d2d18d723e */ /* 0x010fe400000010ff */
[C---:B------:R-:W-:Y:S01]  /*c430*/  HMMA.16816.F32.BF16 R80, R144.reuse, R150, R80 ;  /* 0x000000969050723c */ /* 0x040fe20000041850 */
[----:B------:R-:W3:Y:S02]  /*c440*/  LDSM.16.MT88.4 R148, [R227+0x2100] ;  /* 0x00210000e394783b */ /* 0x000ee40000004200 */
[----:B------:R4:W-:Y:S05]  /*c450*/  MUFU.EX2 R205, R142 ;  /* 0x0000008e00cd7308 */ /* 0x0009ea0000000800 */
[-C--:B-1----:R-:W-:Y:S08]  /*c460*/  HMMA.16816.F32.BF16 R84, R144, R156.reuse, R84 ;  /* 0x0000009c9054723c */ /* 0x082ff00000041854 */
[C---:B------:R-:W-:Y:S01]  /*c470*/  HMMA.16816.F32.BF16 R88, R152.reuse, R156, R88 ;  /* 0x0000009c9858723c */ /* 0x040fe20000041858 */
[--C-:B--2---:R-:W-:Y:S03]  /*c480*/  FFMA.FTZ R138, R245, c[0x0][0x2d0], -R143.reuse ;  /* 0x0000b400f58a7a23 */ /* 0x104fe6000001088f */
[----:B------:R-:W-:Y:S01]  /*c490*/  MOV R245, R184 ;  /* 0x000000b800f57202 */ /* 0x000fe20000000f00 */
[----:B------:R1:W-:Y:S03]  /*c4a0*/  MUFU.EX2 R204, R138 ;  /* 0x0000008a00cc7308 */ /* 0x0003e60000000800 */
[-C--:B------:R-:W-:Y:S01]  /*c4b0*/  HMMA.16816.F32.BF16 R92, R152, R158.reuse, R92 ;  /* 0x0000009e985c723c */ /* 0x080fe2000004185c */
[----:B----4-:R-:W-:Y:S07]  /*c4c0*/  F2FP.BF16.PACK_AB R142, R207, R208 ;  /* 0x000000d0cf8e723e */ /* 0x010fee00000010ff */
[C---:B------:R-:W-:Y:S01]  /*c4d0*/  HMMA.16816.F32.BF16 R96, R144.reuse, R158, R96 ;  /* 0x0000009e9060723c */ /* 0x040fe20000041860 */
[----:B------:R-:W2:Y:S07]  /*c4e0*/  LDSM.16.MT88.4 R156, [R225+0x1100] ;  /* 0x00110000e19c783b */ /* 0x000eae0000004200 */
[-C--:B-----5:R-:W-:Y:S01]  /*c4f0*/  HMMA.16816.F32.BF16 R100, R144, R160.reuse, R100 ;  /* 0x000000a09064723c */ /* 0x0a0fe20000041864 */
[--C-:B-1----:R-:W-:Y:S03]  /*c500*/  FFMA.FTZ R138, R247, c[0x0][0x2d0], -R143.reuse ;  /* 0x0000b400f78a7a23 */ /* 0x102fe6000001088f */
[----:B------:R-:W-:Y:S04]  /*c510*/  MOV R247, R183 ;  /* 0x000000b700f77202 */ /* 0x000fe80000000f00 */
[C---:B------:R-:W-:Y:S01]  /*c520*/  HMMA.16816.F32.BF16 R104, R152.reuse, R160, R104 ;  /* 0x000000a09868723c */ /* 0x040fe20000041868 */
[----:B------:R1:W4:Y:S07]  /*c530*/  MUFU.EX2 R203, R138 ;  /* 0x0000008a00cb7308 */ /* 0x00032e0000000800 */
[-C--:B------:R-:W-:Y:S08]  /*c540*/  HMMA.16816.F32.BF16 R108, R152, R162.reuse, R108 ;  /* 0x000000a2986c723c */ /* 0x080ff0000004186c */
[C---:B------:R-:W-:Y:S08]  /*c550*/  HMMA.16816.F32.BF16 R112, R144.reuse, R162, R112 ;  /* 0x000000a29070723c */ /* 0x040ff00000041870 */
[-C--:B---3--:R-:W-:Y:S01]  /*c560*/  HMMA.16816.F32.BF16 R116, R144, R148.reuse, R116 ;  /* 0x000000949074723c */ /* 0x088fe20000041874 */
[--C-:B-1----:R-:W-:Y:S03]  /*c570*/  FFMA.FTZ R138, R248, c[0x0][0x2d0], -R143.reuse ;  /* 0x0000b400f88a7a23 */ /* 0x102fe6000001088f */
[----:B------:R-:W-:Y:S01]  /*c580*/  FFMA.FTZ R143, R250, c[0x0][0x2d0], -R143 ;  /* 0x0000b400fa8f7a23 */ /* 0x000fe2000001088f */
[----:B------:R1:W-:Y:S01]  /*c590*/  MUFU.EX2 R202, R138 ;  /* 0x0000008a00ca7308 */ /* 0x0003e20000000800 */
[----:B------:R-:W-:Y:S02]  /*c5a0*/  MOV R248, R182 ;  /* 0x000000b600f87202 */ /* 0x000fe40000000f00 */
[C---:B------:R-:W-:Y:S01]  /*c5b0*/  HMMA.16816.F32.BF16 R120, R152.reuse, R148, R120 ;  /* 0x000000949878723c */ /* 0x040fe20000041878 */
[----:B------:R-:W-:Y:S03]  /*c5c0*/  MOV R182, R175 ;  /* 0x000000af00b67202 */ /* 0x000fe60000000f00 */
[----:B------:R-:W-:Y:S02]  /*c5d0*/  MOV R250, R181 ;  /* 0x000000b500fa7202 */ /* 0x000fe40000000f00 */
[----:B------:R-:W-:Y:S01]  /*c5e0*/  MOV R181, R174 ;  /* 0x000000ae00b57202 */ /* 0x000fe20000000f00 */
[----:B------:R3:W5:Y:S01]  /*c5f0*/  MUFU.EX2 R201, R143 ;  /* 0x0000008f00c97308 */ /* 0x0007620000000800 */
[-C--:B------:R-:W-:Y:S01]  /*c600*/  HMMA.16816.F32.BF16 R124, R152, R150.reuse, R124 ;  /* 0x00000096987c723c */ /* 0x080fe2000004187c */
[----:B----4-:R-:W-:Y:S07]  /*c610*/  F2FP.BF16.PACK_AB R192, R203, R204 ;  /* 0x000000cccbc0723e */ /* 0x010fee00000010ff */
[----:B------:R-:W-:Y:S01]  /*c620*/  HMMA.16816.F32.BF16 R128, R144, R150, R128 ;  /* 0x000000969080723c */ /* 0x000fe20000041880 */
[--C-:B-1----:R-:W-:Y:S03]  /*c630*/  FFMA.FTZ R138, R212, c[0x0][0x2d0], -R134.reuse ;  /* 0x0000b400d48a7a23 */ /* 0x102fe60000010886 */
[----:B------:R-:W-:Y:S02]  /*c640*/  MOV R212, R139 ;  /* 0x0000008b00d47202 */ /* 0x000fe40000000f00 */
[----:B------:R1:W-:Y:S01]  /*c650*/  MUFU.EX2 R139, R138 ;  /* 0x0000008a008b7308 */ /* 0x0003e20000000800 */
[----:B---3--:R-:W-:Y:S02]  /*c660*/  F2FP.BF16.PACK_AB R143, R205, R206 ;  /* 0x000000cecd8f723e */ /* 0x008fe400000010ff */
[----:B-----5:R-:W-:Y:S03]  /*c670*/  F2FP.BF16.PACK_AB R194, R201, R202 ;  /* 0x000000cac9c2723e */ /* 0x020fe600000010ff */
[--C-:B-1----:R-:W-:Y:S01]  /*c680*/  FFMA.FTZ R138, R214, c[0x0][0x2d0], -R134.reuse ;  /* 0x0000b400d68a7a23 */ /* 0x102fe20000010886 */
[----:B------:R-:W-:Y:S02]  /*c690*/  MOV R214, R180 ;  /* 0x000000b400d67202 */ /* 0x000fe40000000f00 */
[----:B------:R-:W-:Y:S01]  /*c6a0*/  MOV R180, R173 ;  /* 0x000000ad00b47202 */ /* 0x000fe20000000f00 */
[----:B------:R1:W3:Y:S02]  /*c6b0*/  MUFU.EX2 R196, R138 ;  /* 0x0000008a00c47308 */ /* 0x0002e40000000800 */
[--C-:B-1----:R-:W-:Y:S01]  /*c6c0*/  FFMA.FTZ R138, R213, c[0x0][0x2d0], -R134.reuse ;  /* 0x0000b400d58a7a23 */ /* 0x102fe20000010886 */
[----:B------:R-:W-:Y:S01]  /*c6d0*/  MOV R213, R179 ;  /* 0x000000b300d57202 */ /* 0x000fe20000000f00 */
[----:B------:R-:W-:Y:S01]  /*c6e0*/  FFMA.FTZ R134, R140, c[0x0][0x2d0], -R134 ;  /* 0x0000b4008c867a23 */ /* 0x000fe20000010886 */
[----:B------:R-:W-:Y:S02]  /*c6f0*/  MOV R179, R172 ;  /* 0x000000ac00b37202 */ /* 0x000fe40000000f00 */
[----:B------:R-:W1:Y:S03]  /*c700*/  LDSM.16.MT88.4 R172, [R226+0x1100] ;  /* 0x00110000e2ac783b */ /* 0x000e660000004200 */
[----:B------:R-:W-:Y:S01]  /*c710*/  MUFU.EX2 R138, R138 ;  /* 0x0000008a008a7308 */ /* 0x000fe20000000800 */
[----:B------:R-:W-:Y:S02]  /*c720*/  F2FP.BF16.PACK_AB R140, R220, R211 ;  /* 0x000000d3dc8c723e */ /* 0x000fe400000010ff */
[----:B---3--:R-:W-:Y:S05]  /*c730*/  F2FP.BF16.PACK_AB R193, R196, R139 ;  /* 0x0000008bc4c1723e */ /* 0x008fea00000010ff */
[-C--:B--2---:R-:W-:Y:S01]  /*c740*/  HMMA.16816.F32.BF16 R144, R140, R156.reuse, R4 ;  /* 0x0000009c8c90723c */ /* 0x084fe20000041804 */
[----:B------:R-:W2:Y:S01]  /*c750*/  LDSM.16.MT88.4 R4, [R227+0x1100] ;  /* 0x00110000e304783b */ /* 0x000ea20000004200 */
[----:B------:R-:W3:Y:S02]  /*c760*/  MUFU.EX2 R134, R134 ;  /* 0x0000008600867308 */ /* 0x000ee40000000800 */
[----:B---3--:R-:W-:Y:S07]  /*c770*/  F2FP.BF16.PACK_AB R195, R134, R138 ;  /* 0x0000008a86c3723e */ /* 0x008fee00000010ff */
[C---:B------:R-:W-:Y:S01]  /*c780*/  HMMA.16816.F32.BF16 R148, R192.reuse, R156, R8 ;  /* 0x0000009cc094723c */ /* 0x040fe20000041808 */
[----:B------:R-:W3:Y:S07]  /*c790*/  LDSM.16.MT88.4 R8, [R225+0x2900] ;  /* 0x00290000e108783b */ /* 0x000eee0000004200 */
[-C--:B------:R-:W-:Y:S01]  /*c7a0*/  HMMA.16816.F32.BF16 R152, R192, R158.reuse, R12 ;  /* 0x0000009ec098723c */ /* 0x080fe2000004180c */
[----:B------:R-:W4:Y:S07]  /*c7b0*/  LDSM.16.MT88.4 R12, [R226+0x2900] ;  /* 0x00290000e20c783b */ /* 0x000f2e0000004200 */
[C---:B------:R-:W-:Y:S01]  /*c7c0*/  HMMA.16816.F32.BF16 R156, R140.reuse, R158, R16 ;  /* 0x0000009e8c9c723c */ /* 0x040fe20000041810 */
[----:B------:R-:W2:Y:S07]  /*c7d0*/  LDSM.16.MT88.4 R16, [R228+0x2900] ;  /* 0x00290000e410783b */ /* 0x000eae0000004200 */
[-C--:B-1----:R-:W-:Y:S01]  /*c7e0*/  HMMA.16816.F32.BF16 R160, R140, R172.reuse, R20 ;  /* 0x000000ac8ca0723c */ /* 0x082fe20000041814 */
[----:B------:R-:W5:Y:S06]  /*c7f0*/  LDL.LU R23, [R1+0x2c] ;  /* 0x00002c0001177983 */ /* 0x000f6c0000300800 */
[----:B------:R-:W-:Y:S01]  /*c800*/  MOV R22, R182 ;  /* 0x000000b600167202 */ /* 0x000fe20000000f00 */
[C---:B------:R-:W-:Y:S01]  /*c810*/  HMMA.16816.F32.BF16 R164, R192.reuse, R172, R24 ;  /* 0x000000acc0a4723c */ /* 0x040fe20000041818 */
[----:B------:R-:W5:Y:S03]  /*c820*/  LDL.LU R24, [R1+0x28] ;  /* 0x0000280001187983 */ /* 0x000f660000300800 */
[----:B------:R-:W-:Y:S02]  /*c830*/  MOV R21, R181 ;  /* 0x000000b500157202 */ /* 0x000fe40000000f00 */
[----:B------:R-:W-:Y:S02]  /*c840*/  MOV R20, R180 ;  /* 0x000000b400147202 */ /* 0x000fe40000000f00 */
[----:B------:R-:W-:Y:S04]  /*c850*/  MOV R25, R171 ;  /* 0x000000ab00197202 */ /* 0x000fe80000000f00 */
[----:B------:R-:W-:Y:S02]  /*c860*/  MOV R26, R168 ;  /* 0x000000a8001a7202 */ /* 0x000fe40000000f00 */
[-C--:B------:R-:W-:Y:S01]  /*c870*/  HMMA.16816.F32.BF16 R168, R192, R174.reuse, R28 ;  /* 0x000000aec0a8723c */ /* 0x080fe2000004181c */
[----:B------:R-:W5:Y:S01]  /*c880*/  LDL.LU R29, [R1+0x20] ;  /* 0x00002000011d7983 */ /* 0x000f620000300800 */
[----:B------:R-:W-:Y:S03]  /*c890*/  MOV R27, R179 ;  /* 0x000000b3001b7202 */ /* 0x000fe60000000f00 */
[----:B------:R-:W5:Y:S02]  /*c8a0*/  LDL.LU R28, [R1+0x24] ;  /* 0x00002400011c7983 */ /* 0x000f640000300800 */
[----:B------:R-:W-:Y:S01]  /*c8b0*/  MOV R30, R178 ;  /* 0x000000b2001e7202 */ /* 0x000fe20000000f00 */
[C---:B------:R-:W-:Y:S01]  /*c8c0*/  HMMA.16816.F32.BF16 R172, R140.reuse, R174, R32 ;  /* 0x000000ae8cac723c */ /* 0x040fe20000041820 */
[----:B------:R-:W-:Y:S06]  /*c8d0*/  MOV R31, R177 ;  /* 0x000000b1001f7202 */ /* 0x000fec0000000f00 */
[----:B------:R-:W-:Y:S02]  /*c8e0*/  MOV R35, R176 ;  /* 0x000000b000237202 */ /* 0x000fe40000000f00 */
[-C--:B------:R-:W-:Y:S08]  /*c8f0*/  HMMA.16816.F32.BF16 R176, R140, R188.reuse, R36 ;  /* 0x000000bc8cb0723c */ /* 0x080ff00000041824 */
[C---:B------:R-:W-:Y:S08]  /*c900*/  HMMA.16816.F32.BF16 R180, R192.reuse, R188, R40 ;  /* 0x000000bcc0b4723c */ /* 0x040ff00000041828 */
[-C--:B------:R-:W-:Y:S08]  /*c910*/  HMMA.16816.F32.BF16 R184, R192, R190.reuse, R44 ;  /* 0x000000bec0b8723c */ /* 0x080ff0000004182c */
[C---:B------:R-:W-:Y:S08]  /*c920*/  HMMA.16816.F32.BF16 R188, R140.reuse, R190, R48 ;  /* 0x000000be8cbc723c */ /* 0x040ff00000041830 */
[-C--:B--2---:R-:W-:Y:S08]  /*c930*/  HMMA.16816.F32.BF16 R52, R140, R4.reuse, R52 ;  /* 0x000000048c34723c */ /* 0x084ff00000041834 */
[C---:B------:R-:W-:Y:S08]  /*c940*/  HMMA.16816.F32.BF16 R56, R192.reuse, R4, R56 ;  /* 0x00000004c038723c */ /* 0x040ff00000041838 */
[-C--:B------:R-:W-:Y:S08]  /*c950*/  HMMA.16816.F32.BF16 R60, R192, R6.reuse, R60 ;  /* 0x00000006c03c723c */ /* 0x080ff0000004183c */
[C---:B------:R-:W-:Y:S01]  /*c960*/  HMMA.16816.F32.BF16 R64, R140.reuse, R6, R64 ;  /* 0x000000068c40723c */ /* 0x040fe20000041840 */
[----:B------:R-:W1:Y:S07]  /*c970*/  LDSM.16.MT88.4 R4, [R227+0x2900] ;  /* 0x00290000e304783b */ /* 0x000e6e0000004200 */
[-C--:B---3--:R-:W-:Y:S08]  /*c980*/  HMMA.16816.F32.BF16 R68, R140, R8.reuse, R68 ;  /* 0x000000088c44723c */ /* 0x088ff00000041844 */
[C---:B------:R-:W-:Y:S08]  /*c990*/  HMMA.16816.F32.BF16 R72, R192.reuse, R8, R72 ;  /* 0x00000008c048723c */ /* 0x040ff00000041848 */
[-C--:B------:R-:W-:Y:S08]  /*c9a0*/  HMMA.16816.F32.BF16 R76, R192, R10.reuse, R76 ;  /* 0x0000000ac04c723c */ /* 0x080ff0000004184c */
[C---:B------:R-:W-:Y:S08]  /*c9b0*/  HMMA.16816.F32.BF16 R80, R140.reuse, R10, R80 ;  /* 0x0000000a8c50723c */ /* 0x040ff00000041850 */
[-C--:B----4-:R-:W-:Y:S08]  /*c9c0*/  HMMA.16816.F32.BF16 R84, R140, R12.reuse, R84 ;  /* 0x0000000c8c54723c */ /* 0x090ff00000041854 */
[C---:B------:R-:W-:Y:S08]  /*c9d0*/  HMMA.16816.F32.BF16 R88, R192.reuse, R12, R88 ;  /* 0x0000000cc058723c */ /* 0x040ff00000041858 */
[-C--:B------:R-:W-:Y:S08]  /*c9e0*/  HMMA.16816.F32.BF16 R92, R192, R14.reuse, R92 ;  /* 0x0000000ec05c723c */ /* 0x080ff0000004185c */
[C---:B------:R-:W-:Y:S08]  /*c9f0*/  HMMA.16816.F32.BF16 R96, R140.reuse, R14, R96 ;  /* 0x0000000e8c60723c */ /* 0x040ff00000041860 */
[-C--:B------:R-:W-:Y:S08]  /*ca00*/  HMMA.16816.F32.BF16 R100, R140, R16.reuse, R100 ;  /* 0x000000108c64723c */ /* 0x080ff00000041864 */
[C---:B------:R-:W-:Y:S08]  /*ca10*/  HMMA.16816.F32.BF16 R104, R192.reuse, R16, R104 ;  /* 0x00000010c068723c */ /* 0x040ff00000041868 */
[-C--:B------:R-:W-:Y:S08]  /*ca20*/  HMMA.16816.F32.BF16 R108, R192, R18.reuse, R108 ;  /* 0x00000012c06c723c */ /* 0x080ff0000004186c */
[C---:B------:R-:W-:Y:S08]  /*ca30*/  HMMA.16816.F32.BF16 R112, R140.reuse, R18, R112 ;  /* 0x000000128c70723c */ /* 0x040ff00000041870 */
[-C--:B-1----:R-:W-:Y:S08]  /*ca40*/  HMMA.16816.F32.BF16 R116, R140, R4.reuse, R116 ;  /* 0x000000048c74723c */ /* 0x082ff00000041874 */
[C---:B------:R-:W-:Y:S08]  /*ca50*/  HMMA.16816.F32.BF16 R120, R192.reuse, R4, R120 ;  /* 0x00000004c078723c */ /* 0x040ff00000041878 */
[-C--:B------:R-:W-:Y:S08]  /*ca60*/  HMMA.16816.F32.BF16 R124, R192, R6.reuse, R124 ;  /* 0x00000006c07c723c */ /* 0x080ff0000004187c */
[----:B------:R-:W-:Y:S01]  /*ca70*/  HMMA.16816.F32.BF16 R128, R140, R6, R128 ;  /* 0x000000068c80723c */ /* 0x000fe20000041880 */
[----:B-----5:R-:W-:Y:S04]  /*ca80*/  FFMA.FTZ R8, R2, R24, R31 ;  /* 0x0000001802087223 */ /* 0x020fe8000001001f */
[----:B------:R-:W-:Y:S04]  /*ca90*/  FADD.FTZ R8, R27, R8 ;  /* 0x000000081b087221 */ /* 0x000fe80000010000 */
[----:B------:R-:W-:Y:S03]  /*caa0*/  FADD.FTZ R9, R22, R8 ;  /* 0x0000000816097221 */ /* 0x000fe60000010000 */
[----:B------:R-:W-:Y:S02]  /*cab0*/  FFMA.FTZ R8, R0, R23, R215 ;  /* 0x0000001700087223 */ /* 0x000fe400000100d7 */
[----:B------:R-:W-:Y:S02]  /*cac0*/  FADD.FTZ R0, R212, R9 ;  /* 0x00000009d4007221 */ /* 0x000fe40000010000 */
[----:B------:R-:W-:Y:S02]  /*cad0*/  FFMA.FTZ R133, R133, R29, R35 ;  /* 0x0000001d85857223 */ /* 0x000fe40000010023 */
[----:B------:R-:W-:Y:S02]  /*cae0*/  FADD.FTZ R8, R216, R8 ;  /* 0x00000008d8087221 */ /* 0x000fe40000010000 */
[----:B------:R-:W-:Y:S02]  /*caf0*/  FFMA.FTZ R132, R132, R28, R30 ;  /* 0x0000001c84847223 */ /* 0x000fe4000001001e */
[----:B------:R-:W-:Y:S02]  /*cb00*/  FADD.FTZ R2, R25, R133 ;  /* 0x0000008519027221 */ /* 0x000fe40000010000 */
[----:B------:R-:W-:Y:S02]  /*cb10*/  FADD.FTZ R132, R26, R132 ;  /* 0x000000841a847221 */ /* 0x000fe40000010000 */
[----:B------:R-:W-:Y:S02]  /*cb20*/  FADD.FTZ R2, R20, R2 ;  /* 0x0000000214027221 */ /* 0x000fe40000010000 */
[----:B------:R-:W-:Y:S02]  /*cb30*/  FADD.FTZ R132, R21, R132 ;  /* 0x0000008415847221 */ /* 0x000fe40000010000 */
[----:B------:R-:W-:Y:S02]  /*cb40*/  FADD.FTZ R10, R213, R2 ;  /* 0x00000002d50a7221 */ /* 0x000fe40000010000 */
[----:B------:R-:W-:Y:S01]  /*cb50*/  FADD.FTZ R2, R214, R132 ;  /* 0x00000084d6027221 */ /* 0x000fe20000010000 */
[----:B------:R-:W-:Y:S01]  /*cb60*/  MOV R132, R137 ;  /* 0x0000008900847202 */ /* 0x000fe20000000f00 */
        /* <DEDUP_REMOVED lines=29> */
[----:B------:R-:W-:Y:S01]  /*cd40*/  FADD.FTZ R4, R206, R8 ;  /* 0x00000008ce047221 */ /* 0x000fe20000010000 */
[----:B------:R1:W-:Y:S01]  /*cd50*/  STL [R1+0x20], R5 ;  /* 0x0000200501007387 */ /* 0x0003e20000100800 */
[----:B------:R-:W-:Y:S02]  /*cd60*/  FADD.FTZ R2, R202, R2 ;  /* 0x00000002ca027221 */ /* 0x000fe40000010000 */
[----:B------:R-:W-:Y:S02]  /*cd70*/  FADD.FTZ R4, R205, R4 ;  /* 0x00000004cd047221 */ /* 0x000fe40000010000 */
[----:B------:R-:W-:Y:S02]  /*cd80*/  FADD.FTZ R2, R201, R2 ;  /* 0x00000002c9027221 */ /* 0x000fe40000010000 */
[----:B------:R-:W-:Y:S01]  /*cd90*/  FADD.FTZ R0, R138, R0 ;  /* 0x000000008a007221 */ /* 0x000fe20000010000 */
[----:B------:R1:W-:Y:S01]  /*cda0*/  STL [R1+0x24], R4 ;  /* 0x0000240401007387 */ /* 0x0003e20000100800 */
[----:B------:R-:W-:Y:S02]  /*cdb0*/  MOV R138, R135 ;  /* 0x00000087008a7202 */ /* 0x000fe40000000f00 */
[----:B------:R-:W-:Y:S01]  /*cdc0*/  FADD.FTZ R0, R134, R0 ;  /* 0x0000000086007221 */ /* 0x000fe20000010000 */
[----:B------:R1:W-:Y:S01]  /*cdd0*/  STL [R1+0x28], R2 ;  /* 0x0000280201007387 */ /* 0x0003e20000100800 */
[----:B------:R-:W-:Y:S03]  /*cde0*/  MOV R134, R136 ;  /* 0x0000008800867202 */ /* 0x000fe60000000f00 */
[----:B------:R1:W-:Y:S01]  /*cdf0*/  STL [R1+0x2c], R0 ;  /* 0x00002c0001007387 */ /* 0x0003e20000100800 */
[----:B------:R-:W-:-:S05]  /*ce00*/  @P0 BRA `(.L_x_629) ;  /* 0xffffad8000000947 */ /* 0x000fca000383ffff */
.L_x_610:
[----:B------:R-:W2:Y:S01]  /*ce10*/  S2UR UR28, SR_CTAID.X ;  /* 0x00000000001c79c3 */ /* 0x000ea20000002500 */
[----:B------:R-:W-:-:S02]  /*ce20*/  UISETP.NE.AND UP1, UPT, UR13, URZ, UPT ;  /* 0x0000003f0d00728c */ /* 0x000fc4000bf25270 */
[----:B------:R-:W-:Y:S02]  /*ce30*/  UISETP.NE.AND UP0, UPT, UR12, URZ, UPT ;  /* 0x0000003f0c00728c */ /* 0x000fe4000bf05270 */
[----:B------:R-:W-:Y:S02]  /*ce40*/  UMOV UR27, 0x1 ;  /* 0x00000001001b7882 */ /* 0x000fe40000000000 */
[----:B------:R-:W-:Y:S02]  /*ce50*/  ULDC UR25, c[0x0][0x168] ;  /* 0x00005a0000197ab9 */ /* 0x000fe40000000800 */
[----:B------:R-:W-:Y:S01]  /*ce60*/  ULDC.64 UR4, c[0x0][0x2c8] ;  /* 0x0000b20000047ab9 */ /* 0x000fe20000000a00 */
[----:B------:R-:W-:Y:S01]  /*ce70*/  PLOP3.LUT P0, PT, PT, PT, UP0, 0x40, 0x0 ;  /* 0x000000000000781c */ /* 0x000fe20003f0e808 */
[----:B------:R-:W-:Y:S02]  /*ce80*/  UIADD3 UR25, UR27, -UR25, URZ ;  /* 0x800000191b197290 */ /* 0x000fe4000fffe03f */
[----:B------:R-:W-:-:S02]  /*ce90*/  ULDC UR26, c[0x0][0x2ac] ;  /* 0x0000ab00001a7ab9 */ /* 0x000fc40000000800 */
[----:B--2---:R-:W-:-:S04]  /*cea0*/  ULEA UR28, UR28, 0x7f, 0x7 ;  /* 0x0000007f1c1c7891 */ /* 0x004fc8000f8e383f */
[----:B------:R-:W-:-:S03]  /*ceb0*/  UIMAD.WIDE.U32 UR30, UR28, UR4, URZ ;  /* 0x000000041c1e72a5 */ /* 0x000fc6000f8e003f */
[----:B------:R-:W-:Y:S02]  /*cec0*/  ULDC UR4, c[0x0][0x1d0] ;  /* 0x0000740000047ab9 */ /* 0x000fe40000000800 */
[----:B------:R-:W-:Y:S02]  /*ced0*/  UIMAD UR4, UR26, UR4, UR25 ;  /* 0x000000041a0472a4 */ /* 0x000fe4000f8e0219 */
[----:B------:R-:W-:Y:S02]  /*cee0*/  @UP1 USHF.R.U32.HI UR28, URZ, UR5, UR31 ;  /* 0x000000053f1c1299 */ /* 0x000fe4000801161f */
[----:B------:R-:W-:Y:S02]  /*cef0*/  ULDC UR25, c[0x0][0x324] ;  /* 0x0000c90000197ab9 */ /* 0x000fe40000000800 */
[----:B------:R-:W-:-:S04]  /*cf00*/  UIADD3 UR26, UR4, UR28, URZ ;  /* 0x0000001c041a7290 */ /* 0x000fc8000fffe03f */
[----:B------:R-:W-:Y:S01]  /*cf10*/  UIADD3 UR25, UR26, -UR25, URZ ;  /* 0x800000191a197290 */ /* 0x000fe2000fffe03f */
[----:B------:R-:W-:Y:S05]  /*cf20*/  @P0 BRA `(.L_x_630) ;  /* 0x0000016000000947 */ /* 0x000fea0003800000 */
[----:B------:R-:W-:-:S06]  /*cf30*/  UISETP.GT.AND UP0, UPT, UR26, -0x1, UPT ;  /* 0xffffffff1a00788c */ /* 0x000fcc000bf04270 */
[----:B------:R-:W-:-:S13]  /*cf40*/  PLOP3.LUT P0, PT, PT, PT, UP0, 0x80, 0x0 ;  /* 0x000000000000781c */ /* 0x000fda0003f0f008 */
[----:B------:R-:W-:Y:S05]  /*cf50*/  @P0 BRA `(.L_x_631) ;  /* 0x0000009000000947 */ /* 0x000fea0003800000 */
[----:B------:R-:W-:Y:S02]  /*cf60*/  ULDC UR4, c[0x0][0x32c] ;  /* 0x0000cb0000047ab9 */ /* 0x000fe40000000800 */
[----:B------:R-:W-:Y:S02]  /*cf70*/  UISETP.NE.AND UP0, UPT, UR27, UR4, UPT ;  /* 0x000000041b00728c */ /* 0x000fe4000bf05270 */
[----:B------:R-:W-:Y:S02]  /*cf80*/  ULOP3.LUT UR26, URZ, UR26, URZ, 0x33, !UPT ;  /* 0x0000001a3f1a7292 */ /* 0x000fe4000f8e333f */
[----:B------:R-:W-:Y:S02]  /*cf90*/  ULDC.64 UR4, c[0x0][0x330] ;  /* 0x0000cc0000047ab9 */ /* 0x000fe40000000a00 */
[----:B------:R-:W-:-:S07]  /*cfa0*/  UIMAD.WIDE.U32 UR28, UR26, UR4, URZ ;  /* 0x000000041a1c72a5 */ /* 0x000fce000f8e003f */
[----:B------:R-:W-:Y:S02]  /*cfb0*/  @UP0 UMOV UR27, UR29 ;  /* 0x0000001d001b0c82 */ /* 0x000fe40008000000 */
[----:B------:R-:W-:-:S04]  /*cfc0*/  @UP0 USHF.R.U32.HI UR26, URZ, UR5, UR27 ;  /* 0x000000053f1a0299 */ /* 0x000fc8000801161b */
[----:B------:R-:W-:Y:S01]  /*cfd0*/  ULOP3.LUT UR26, URZ, UR26, URZ, 0x33, !UPT ;  /* 0x0000001a3f1a7292 */ /* 0x000fe2000f8e333f */
[----:B------:R-:W-:Y:S05]  /*cfe0*/  BRA `(.L_x_632) ;  /* 0x0000006000007947 */ /* 0x000fea0003800000 */
.L_x_631:
[----:B------:R-:W-:Y:S02]  /*cff0*/  ULDC UR4, c[0x0][0x32c] ;  /* 0x0000cb0000047ab9 */ /* 0x000fe40000000800 */
[----:B------:R-:W-:-:S03]  /*d000*/  UISETP.NE.AND UP0, UPT, UR27, UR4, UPT ;  /* 0x000000041b00728c */ /* 0x000fc6000bf05270 */
[----:B------:R-:W-:Y:S02]  /*d010*/  ULDC.64 UR4, c[0x0][0x330] ;  /* 0x0000cc0000047ab9 */ /* 0x000fe40000000a00 */
[----:B------:R-:W-:-:S07]  /*d020*/  UIMAD.WIDE.U32 UR28, UR26, UR4, URZ ;  /* 0x000000041a1c72a5 */ /* 0x000fce000f8e003f */
[----:B------:R-:W-:Y:S02]  /*d030*/  @UP0 UMOV UR27, UR29 ;  /* 0x0000001d001b0c82 */ /* 0x000fe40008000000 */
[----:B------:R-:W-:Y:S02]  /*d040*/  @UP0 USHF.R.U32.HI UR26, URZ, UR5, UR27 ;  /* 0x000000053f1a0299 */ /* 0x000fe4000801161b */
.L_x_632:
[----:B------:R-:W-:Y:S02]  /*d050*/  ULDC UR4, c[0x0][0x32c] ;  /* 0x0000cb0000047ab9 */ /* 0x000fe40000000800 */
[----:B------:R-:W-:-:S04]  /*d060*/  UIMAD UR4, UR26, UR4, URZ ;  /* 0x000000041a0472a4 */ /* 0x000fc8000f8e023f */
[----:B------:R-:W-:-:S04]  /*d070*/  UISETP.LT.AND UP0, UPT, UR25, UR4, UPT ;  /* 0x000000041900728c */ /* 0x000fc8000bf01270 */
[----:B------:R-:W-:-:S04]  /*d080*/  USEL UR25, UR25, UR4, !UP0 ;  /* 0x0000000419197287 */ /* 0x000fc8000c000000 */
.L_x_630:
[----:B------:R-:W-:-:S04]  /*d090*/  UIADD3 UR25, UR25, 0x2f, URZ ;  /* 0x0000002f19197890 */ /* 0x000fc8000fffe03f */
        /* <DEDUP_REMOVED lines=8> */
[----:B-1----:R-:W2:Y:S04]  /*d120*/  LDL R0, [R1+0xc] ;  /* 0x00000c0001007983 */ /* 0x002ea80000100800 */
[----:B------:R-:W3:Y:S04]  /*d130*/  LDL R5, [R1+0x3c] ;  /* 0x00003c0001057983 */ /* 0x000ee80000100800 */
[----:B------:R-:W3:Y:S01]  /*d140*/  LDL R4, [R1+0x34] ;  /* 0x0000340001047983 */ /* 0x000ee20000100800 */
[----:B------:R-:W-:Y:S01]  /*d150*/  MOV R139, R3 ;  /* 0x00000003008b7202 */ /* 0x000fe20000000f00 */
[----:B------:R-:W-:-:S02]  /*d160*/  IMAD.MOV.U32 R132, RZ, RZ, R136 ;  /* 0x000000ffff847224 */ /* 0x000fc400078e0088 */
[----:B------:R-:W-:Y:S02]  /*d170*/  IMAD.MOV.U32 R2, RZ, RZ, R137 ;  /* 0x000000ffff027224 */ /* 0x000fe400078e0089 */
[----:B------:R-:W-:Y:S01]  /*d180*/  IMAD.MOV.U32 R138, RZ, RZ, R135 ;  /* 0x000000ffff8a7224 */ /* 0x000fe200078e0087 */
[----:B--2---:R-:W-:-:S05]  /*d190*/  SHF.L.U32 R3, R0, 0x1, RZ ;  /* 0x0000000100037819 */ /* 0x004fca00000006ff */
[----:B------:R1:W-:Y:S01]  /*d1a0*/  STL [R1+0x38], R3 ;  /* 0x0000380301007387 */ /* 0x0003e20000100800 */
[----:B------:R-:W-:Y:S02]  /*d1b0*/  SHF.R.S32.HI R249, RZ, 0x1f, R0 ;  /* 0x0000001ffff97819 */ /* 0x000fe40000011400 */
[C---:B---3--:R-:W-:Y:S01]  /*d1c0*/  SHF.L.U64.HI R248, R4.reuse, 0x1, R5 ;  /* 0x0000000104f87819 */ /* 0x048fe20000010205 */
[----:B------:R-:W-:Y:S01]  /*d1d0*/  IMAD.SHL.U32 R247, R4, 0x2, RZ ;  /* 0x0000000204f77824 */ /* 0x000fe200078e00ff */
[----:B------:R-:W-:Y:S02]  /*d1e0*/  SHF.L.U64.HI R249, R0, 0x1, R249 ;  /* 0x0000000100f97819 */ /* 0x000fe400000102f9 */
.L_x_636:
[----:B--2--5:R2:W5:Y:S01]  /*d1f0*/  LDL R134, [R1+0x38] ;  /* 0x0000380001867983 */ /* 0x0245620000100800 */
[----:B------:R-:W-:Y:S04]  /*d200*/  DEPBAR.LE SB0, 0x0 ;  /* 0x000080000000791a */ /* 0x000fe80000000000 */
[----:B------:R-:W-:Y:S01]  /*d210*/  BAR.SYNC.DEFER_BLOCKING 0x0 ;  /* 0x0000000000007b1d */ /* 0x000fe20000010000 */
[----:B------:R-:W-:Y:S01]  /*d220*/  UISETP.GT.AND UP0, UPT, UR8, UR24, UPT ;  /* 0x000000180800728c */ /* 0x000fe2000bf04270 */
[----:B------:R-:W-:Y:S05]  /*d230*/  SEL R133, RZ, 0x10, P5 ;  /* 0x00000010ff857807 */ /* 0x000fea0002800000 */
[----:B------:R-:W-:Y:S01]  /*d240*/  PLOP3.LUT P0, PT, PT, PT, UP0, 0x80, 0x0 ;  /* 0x000000000000781c */ /* 0x000fe20003f0f008 */
[----:B------:R2:W3:Y:S04]  /*d250*/  LDSM.16.M88.4 R48, [R231+0x6100] ;  /* 0x00610000e730783b */ /* 0x0004e80000000200 */
[----:B------:R2:W4:Y:S04]  /*d260*/  LDSM.16.M88.4 R44, [R231+0x8100] ;  /* 0x00810000e72c783b */ /* 0x0005280000000200 */
[----:B------:R2:W1:Y:S04]  /*d270*/  LDSM.16.M88.4 R16, [R224+0x3100] ;  /* 0x00310000e010783b */ /* 0x0004680000000200 */
        /* <DEDUP_REMOVED lines=8> */
[----:B------:R-:W-:Y:S01]  /*d300*/  SHF.R.S32.HI R0, RZ, 0x1f, R243 ;  /* 0x0000001fff007819 */ /* 0x000fe200000114f3 */
[----:B------:R-:W-:Y:S01]  /*d310*/  IMAD.WIDE.U32 R4, R243, c[0x0][0x208], RZ ;  /* 0x00008200f3047a25 */ /* 0x000fe200078e00ff */
[----:B-1----:R-:W-:Y:S02]  /*d320*/  SHF.R.S32.HI R3, RZ, 0x1f, R242 ;  /* 0x0000001fff037819 */ /* 0x002fe400000114f2 */
        /* <DEDUP_REMOVED lines=22> */
[C-C-:B----4-:R-:W-:Y:S01]  /*d490*/  IMAD.X R15, R5.reuse, 0x1, R249.reuse, P0 ;  /* 0x00000001050f7824 */ /* 0x150fe200000e06f9 */
[----:B------:R-:W-:Y:S01]  /*d4a0*/  IADD3 R8, P0, R8, R247, RZ ;  /* 0x000000f708087210 */ /* 0x000fe20007f1e0ff */
[--C-:B------:R-:W-:Y:S01]  /*d4b0*/  IMAD.X R13, R5, 0x1, R248.reuse, P2 ;  /* 0x00000001050d7824 */ /* 0x100fe200010e06f8 */
[----:B---3--:R-:W-:Y:S02]  /*d4c0*/  IADD3 R6, P2, R3, R134, RZ ;  /* 0x0000008603067210 */ /* 0x008fe40007f5e0ff */
[----:B------:R1:W-:Y:S01]  /*d4d0*/  LDGSTS.E.BYPASS.LTC128B.128 [R21], [R14.64], !P6 ;  /* 0x000000000e157fae */ /* 0x0003e2000f101d54 */
[C---:B------:R-:W-:Y:S03]  /*d4e0*/  IMAD.X R11, R7.reuse, 0x1, R249, P1 ;  /* 0x00000001070b7824 */ /* 0x040fe600008e06f9 */
[----:B------:R1:W-:Y:S01]  /*d4f0*/  LDGSTS.E.BYPASS.LTC128B.128 [R21+0x1800], [R12.64], !P5 ;  /* 0x018000000c157fae */ /* 0x0003e2000e901d54 */
[--C-:B------:R-:W-:Y:S01]  /*d500*/  IMAD.X R9, R7, 0x1, R248.reuse, P0 ;  /* 0x0000000107097824 */ /* 0x100fe200000e06f8 */
        /* <DEDUP_REMOVED lines=8> */
.L_x_634:
        /* <DEDUP_REMOVED lines=144> */
[----:B------:R2:W2:Y:S10]  /*de90*/  MUFU.TANH R194, R12 ;  /* 0x0000000c00c27308 */ /* 0x0004b40000002400 */
[----:B------:R2:W2:Y:S01]  /*dea0*/  MUFU.TANH R193, R13 ;  /* 0x0000000d00c17308 */ /* 0x0004a20000002400 */
[----:B-1----:R-:W1:Y:S01]  /*deb0*/  LDSM.16.M88.4 R8, [R229+0x2800] ;  /* 0x00280000e508783b */ /* 0x002e620000000200 */
[----:B------:R-:W-:Y:S04]  /*dec0*/  DEPBAR.LE SB0, 0x0 ;  /* 0x000080000000791a */ /* 0x000fe80000000000 */
[-C--:B----4-:R-:W-:Y:S04]  /*ded0*/  HMMA.16816.F32.BF16 R20, R196, R4.reuse, R20 ;  /* 0x00000004c414723c */ /* 0x090fe80000041814 */
[----:B------:R4:W1:Y:S01]  /*dee0*/  MUFU.TANH R203, R14 ;  /* 0x0000000e00cb7308 */ /* 0x0008620000002400 */
[----:B------:R-:W-:Y:S03]  /*def0*/  BAR.SYNC.DEFER_BLOCKING 0x0 ;  /* 0x0000000000007b1d */ /* 0x000fe60000010000 */
[C---:B------:R-:W-:Y:S06]  /*df00*/  HMMA.16816.F32.BF16 R24, R216.reuse, R4, R24 ;  /* 0x00000004d818723c */ /* 0x040fec0000041818 */
[----:B------:R4:W1:Y:S02]  /*df10*/  MUFU.TANH R202, R15 ;  /* 0x0000000f00ca7308 */ /* 0x0008640000002400 */
[-C--:B------:R-:W-:Y:S08]  /*df20*/  HMMA.16816.F32.BF16 R28, R216, R6.reuse, R28 ;  /* 0x00000006d81c723c */ /* 0x080ff0000004181c */
[----:B------:R4:W2:Y:S01]  /*df30*/  MUFU.TANH R142, R16 ;  /* 0x00000010008e7308 */ /* 0x0008a20000002400 */
        /* <DEDUP_REMOVED lines=20> */
[----:B------:R-:W-:Y:S02]  /*e080*/  FMUL.FTZ R29, R29, c[0x0][0x320] ;  /* 0x0000c8001d1d7a20 */ /* 0x000fe40000410000 */
[----:B------:R-:W-:Y:S02]  /*e090*/  FMUL.FTZ R30, R30, c[0x0][0x320] ;  /* 0x0000c8001e1e7a20 */ /* 0x000fe40000410000 */
[----:B------:R-:W-:Y:S03]  /*e0a0*/  FMUL.FTZ R40, R40, c[0x0][0x320] ;  /* 0x0000c80028287a20 */ /* 0x000fe60000410000 */
        /* <DEDUP_REMOVED lines=48> */
[----:B------:R4:W1:Y:S01]  /*e3b0*/  MUFU.TANH R216, R51 ;  /* 0x0000003300d87308 */ /* 0x0008620000002400 */
[----:B------:R-:W-:-:S05]  /*e3c0*/  @!P0 BRA `(.L_x_635) ;  /* 0x0000037000008947 */ /* 0x000fca0003800000 */
[----:B--23--:R-:W2:Y:S01]  /*e3d0*/  LDL R135, [R1+0x14] ;  /* 0x0000140001877983 */ /* 0x00cea20000100800 */
[----:B------:R-:W-:Y:S01]  /*e3e0*/  UIMAD UR5, UR24, 0x30, UR10 ;  /* 0x00000030180578a4 */ /* 0x000fe2000f8e020a */
[----:B------:R-:W-:Y:S01]  /*e3f0*/  IMAD.MOV.U32 R242, RZ, RZ, RZ ;  /* 0x000000fffff27224 */ /* 0x000fe200078e00ff */
[----:B----4-:R-:W-:Y:S04]  /*e400*/  IADD3 R16, -R133, 0x10, RZ ;  /* 0x0000001085107810 */ /* 0x010fe80007ffe1ff */
[----:B------:R-:W-:Y:S01]  /*e410*/  IMAD.U32 R3, RZ, RZ, UR5 ;  /* 0x00000005ff037e24 */ /* 0x000fe2000f8e00ff */
[----:B------:R-:W-:Y:S04]  /*e420*/  LOP3.LUT R16, R16, 0xf, RZ, 0xc0, !PT ;  /* 0x0000000f10107812 */ /* 0x000fe800078ec0ff */
[----:B--2---:R-:W-:Y:S05]  /*e430*/  IADD3 R3, R3, -0x30, R135 ;  /* 0xffffffd003037810 */ /* 0x004fea0007ffe087 */
[----:B------:R-:W-:Y:S04]  /*e440*/  @P4 IMAD.HI.U32 R4, R3, c[0x0][0x2bc], RZ ;  /* 0x0000af0003044a27 */ /* 0x000fe800078e00ff */
[--C-:B------:R-:W-:Y:S01]  /*e450*/  IMAD.MOV.U32 R0, RZ, RZ, R3.reuse ;  /* 0x000000ffff007224 */ /* 0x100fe200078e0003 */
[----:B------:R-:W-:Y:S04]  /*e460*/  @P4 SHF.R.U32.HI R0, RZ, c[0x0][0x2c0], R4 ;  /* 0x0000b000ff004a19 */ /* 0x000fe80000011604 */
[C---:B------:R-:W-:Y:S04]  /*e470*/  @!P3 IADD3 R5, P0, R0.reuse, UR18, RZ ;  /* 0x000000120005bc10 */ /* 0x040fe8000ff1e0ff */
[----:B------:R-:W-:Y:S01]  /*e480*/  @!P3 LEA.HI.X.SX32 R6, R0, UR7, 0x1, P0 ;  /* 0x000000070006bc11 */ /* 0x000fe200080f0eff */
[----:B------:R-:W-:Y:S01]  /*e490*/  IMAD.MOV R0, RZ, RZ, -R0 ;  /* 0x000000ffff007224 */ /* 0x000fe200078e0a00 */
[C---:B------:R-:W-:Y:S03]  /*e4a0*/  @!P3 LEA R4, P0, R5.reuse, c[0x0][0x2a0], 0x2 ;  /* 0x0000a8000504ba11 */ /* 0x040fe600078010ff */
        /* <DEDUP_REMOVED lines=25> */
[C-C-:B----4-:R-:W-:Y:S01]  /*e640*/  IMAD.X R15, R5.reuse, 0x1, R249.reuse, P0 ;  /* 0x00000001050f7824 */ /* 0x150fe200000e06f9 */
[----:B------:R-:W-:Y:S01]  /*e650*/  IADD3 R8, P0, R8, R247, RZ ;  /* 0x000000f708087210 */ /* 0x000fe20007f1e0ff */
[--C-:B------:R-:W-:Y:S01]  /*e660*/  IMAD.X R13, R5, 0x1, R248.reuse, P2 ;  /* 0x00000001050d7824 */ /* 0x100fe200010e06f8 */
[----:B-1----:R-:W-:Y:S02]  /*e670*/  IADD3 R6, P2, R3, R134, RZ ;  /* 0x0000008603067210 */ /* 0x002fe40007f5e0ff */
[----:B------:R1:W-:Y:S01]  /*e680*/  LDGSTS.E.BYPASS.LTC128B.128 [R252+0x3100], [R14.64], !P6 ;  /* 0x031000000efc7fae */ /* 0x0003e2000f101d54 */
        /* <DEDUP_REMOVED lines=11> */
.L_x_635:
[----:B--23--:R-:W-:Y:S01]  /*e740*/  FMNMX.FTZ R137, R143, R2, !PT ;  /* 0x000000028f897209 */ /* 0x00cfe20007810000 */
[----:B----4-:R-:W-:Y:S01]  /*e750*/  LDSM.16.MT88.4 R20, [R225+0x100] ;  /* 0x00010000e114783b */ /* 0x010fe20000004200 */
[----:B------:R-:W-:Y:S01]  /*e760*/  FMNMX.FTZ R0, R201, R138, !PT ;  /* 0x0000008ac9007209 */ /* 0x000fe20007810000 */
[----:B------:R-:W-:Y:S01]  /*e770*/  UISETP.GT.AND UP0, UPT, UR24, UR4, UPT ;  /* 0x000000041800728c */ /* 0x000fe2000bf04270 */
[----:B------:R-:W-:Y:S01]  /*e780*/  FMNMX.FTZ R137, R195, R137, !PT ;  /* 0x00000089c3897209 */ /* 0x000fe20007810000 */
[----:B------:R-:W-:Y:S01]  /*e790*/  UIADD3 UR24, UR24, -0x1, URZ ;  /* 0xffffffff18187890 */ /* 0x000fe2000fffe03f */
[----:B------:R-:W-:Y:S02]  /*e7a0*/  FMNMX.FTZ R0, R205, R0, !PT ;  /* 0x00000000cd007209 */ /* 0x000fe40007810000 */
[----:B------:R-:W-:Y:S01]  /*e7b0*/  FMNMX.FTZ R137, R142, R137, !PT ;  /* 0x000000898e897209 */ /* 0x000fe20007810000 */
[----:B------:R-:W-:Y:S01]  /*e7c0*/  LDSM.16.MT88.4 R36, [R226+0x100] ;  /* 0x00010000e224783b */ /* 0x000fe20000004200 */
[----:B------:R-:W-:Y:S02]  /*e7d0*/  FMNMX.FTZ R3, R192, R132, !PT ;  /* 0x00000084c0037209 */ /* 0x000fe40007810000 */
[----:B------:R-:W-:Y:S02]  /*e7e0*/  FMNMX.FTZ R137, R17, R137, !PT ;  /* 0x0000008911897209 */ /* 0x000fe40007810000 */
[----:B------:R-:W-:Y:S02]  /*e7f0*/  FMNMX.FTZ R0, R194, R0, !PT ;  /* 0x00000000c2007209 */ /* 0x000fe40007810000 */
        /* <DEDUP_REMOVED lines=18> */
[----:B------:R-:W-:Y:S01]  /*e920*/  SHFL.BFLY PT, R4, R137, 0x2, 0x1f ;  /* 0x0c401f0089047f89 */ /* 0x000fe200000e0000 */
        /* <DEDUP_REMOVED lines=11> */
[----:B------:R-:W-:Y:S01]  /*e9e0*/  SHFL.BFLY PT, R135, R0, 0x2, 0x1f ;  /* 0x0c401f0000877f89 */ /* 0x000fe200000e0000 */
[----:B------:R-:W-:Y:S07]  /*e9f0*/  FMNMX.FTZ R3, R216, R3, !PT ;  /* 0x00000003d8037209 */ /* 0x000fee0007810000 */
[----:B------:R-:W1:Y:S02]  /*ea00*/  SHFL.BFLY PT, R5, R3, 0x2, 0x1f ;  /* 0x0c401f0003057f89 */ /* 0x000e6400000e0000 */
[----:B-1----:R-:W-:Y:S02]  /*ea10*/  FMNMX.FTZ R3, R3, R5, !PT ;  /* 0x0000000503037209 */ /* 0x002fe40007810000 */
[----:B------:R-:W-:Y:S02]  /*ea20*/  FMNMX.FTZ R137, R137, R4, !PT ;  /* 0x0000000489897209 */ /* 0x000fe40007810000 */
[----:B------:R-:W-:Y:S02]  /*ea30*/  FMNMX.FTZ R4, R200, R139, !PT ;  /* 0x0000008bc8047209 */ /* 0x000fe40007810000 */
[----:B------:R-:W1:Y:S01]  /*ea40*/  SHFL.BFLY PT, R136, R3, 0x1, 0x1f ;  /* 0x0c201f0003887f89 */ /* 0x000e6200000e0000 */
[----:B------:R-:W-:Y:S02]  /*ea50*/  FMNMX.FTZ R135, R0, R135, !PT ;  /* 0x0000008700877209 */ /* 0x000fe40007810000 */
[----:B------:R-:W-:Y:S04]  /*ea60*/  FMNMX.FTZ R4, R206, R4, !PT ;  /* 0x00000004ce047209 */ /* 0x000fe80007810000 */
[----:B------:R-:W-:Y:S01]  /*ea70*/  FMNMX.FTZ R4, R203, R4, !PT ;  /* 0x00000004cb047209 */ /* 0x000fe20007810000 */
[----:B------:R-:W2:Y:S03]  /*ea80*/  SHFL.BFLY PT, R6, R137, 0x1, 0x1f ;  /* 0x0c201f0089067f89 */ /* 0x000ea600000e0000 */
[----:B------:R-:W-:Y:S04]  /*ea90*/  FMNMX.FTZ R4, R202, R4, !PT ;  /* 0x00000004ca047209 */ /* 0x000fe80007810000 */
[----:B------:R-:W-:Y:S01]  /*eaa0*/  FMNMX.FTZ R4, R221, R4, !PT ;  /* 0x00000004dd047209 */ /* 0x000fe20007810000 */
[----:B------:R-:W3:Y:S03]  /*eab0*/  SHFL.BFLY PT, R5, R135, 0x1, 0x1f ;  /* 0x0c201f0087057f89 */ /* 0x000ee600000e0000 */
[----:B------:R-:W-:Y:S04]  /*eac0*/  FMNMX.FTZ R0, R222, R4, !PT ;  /* 0x00000004de007209 */ /* 0x000fe80007810000 */
[----:B------:R-:W-:Y:S02]  /*ead0*/  FMNMX.FTZ R0, R245, R0, !PT ;  /* 0x00000000f5007209 */ /* 0x000fe40007810000 */
[----:B-1----:R-:W-:Y:S02]  /*eae0*/  FMNMX.FTZ R136, R3, R136, !PT ;  /* 0x0000008803887209 */ /* 0x002fe40007810000 */
[----:B------:R-:W-:Y:S04]  /*eaf0*/  FMNMX.FTZ R4, R246, R0, !PT ;  /* 0x00000000f6047209 */ /* 0x000fe80007810000 */
[----:B------:R-:W-:Y:S02]  /*eb00*/  FMNMX.FTZ R4, R219, R4, !PT ;  /* 0x00000004db047209 */ /* 0x000fe40007810000 */
[----:B--2---:R-:W-:Y:S05]  /*eb10*/  FMNMX.FTZ R137, R137, R6, !PT ;  /* 0x0000000689897209 */ /* 0x004fea0007810000 */
[----:B------:R-:W-:Y:S01]  /*eb20*/  FADD.FTZ R0, -R137, R2 ;  /* 0x0000000289007221 */ /* 0x000fe20000010100 */
[----:B---3--:R-:W-:Y:S01]  /*eb30*/  FMNMX.FTZ R135, R135, R5, !PT ;  /* 0x0000000587877209 */ /* 0x008fe20007810000 */
[----:B------:R-:W-:Y:S02]  /*eb40*/  FMUL.FTZ R196, R137, c[0x0][0x2d0] ;  /* 0x0000b40089c47a20 */ /* 0x000fe40000410000 */
[----:B------:R-:W-:Y:S01]  /*eb50*/  FMUL.FTZ R2, R0, c[0x0][0x2d0] ;  /* 0x0000b40000027a20 */ /* 0x000fe20000410000 */
[----:B------:R-:W-:Y:S01]  /*eb60*/  FMNMX.FTZ R0, R42, R4, !PT ;  /* 0x000000042a007209 */ /* 0x000fe20007810000 */
[----:B------:R-:W-:Y:S02]  /*eb70*/  FFMA.FTZ R4, R143, c[0x0][0x2d0], -R196 ;  /* 0x0000b4008f047a23 */ /* 0x000fe400000108c4 */
[----:B-----5:R1:W2:Y:S01]  /*eb80*/  MUFU.EX2 R134, R2 ;  /* 0x0000000200867308 */ /* 0x0202a20000000800 */
[----:B------:R-:W-:Y:S01]  /*eb90*/  FMNMX.FTZ R0, R140, R0, !PT ;  /* 0x000000008c007209 */ /* 0x000fe20007810000 */
[----:B------:R-:W-:Y:S03]  /*eba0*/  FMUL.FTZ R143, R135, c[0x0][0x2d0] ;  /* 0x0000b400878f7a20 */ /* 0x000fe60000410000 */
[----:B------:R-:W-:Y:S05]  /*ebb0*/  FMNMX.FTZ R0, R141, R0, !PT ;  /* 0x000000008d007209 */ /* 0x000fea0007810000 */
[----:B------:R-:W3:Y:S01]  /*ebc0*/  SHFL.BFLY PT, R3, R0, 0x2, 0x1f ;  /* 0x0c401f0000037f89 */ /* 0x000ee200000e0000 */
[----:B------:R-:W-:Y:S01]  /*ebd0*/  MUFU.EX2 R29, R4 ;  /* 0x00000004001d7308 */ /* 0x000fe20000000800 */
[----:B-1----:R-:W-:Y:S02]  /*ebe0*/  FADD.FTZ R2, -R136, R132 ;  /* 0x0000008488027221 */ /* 0x002fe40000010100 */
[----:B--2---:R-:W-:Y:S02]  /*ebf0*/  FMUL.FTZ R16, R134, R156 ;  /* 0x0000009c86107220 */ /* 0x004fe40000410000 */
[----:B------:R-:W-:Y:S02]  /*ec00*/  FMUL.FTZ R2, R2, c[0x0][0x2d0] ;  /* 0x0000b40002027a20 */ /* 0x000fe40000410000 */
[C---:B------:R-:W-:Y:S03]  /*ec10*/  FMUL.FTZ R48, R134.reuse, R188 ;  /* 0x000000bc86307220 */ /* 0x040fe60000410000 */
[----:B------:R1:W2:Y:S01]  /*ec20*/  MUFU.EX2 R133, R2 ;  /* 0x0000000200857308 */ /* 0x0002a20000000800 */
[----:B------:R-:W-:Y:S01]  /*ec30*/  FMUL.FTZ R49, R134, R189 ;  /* 0x000000bd86317220 */ /* 0x000fe20000410000 */
[----:B---3--:R-:W-:Y:S01]  /*ec40*/  FMNMX.FTZ R0, R0, R3, !PT ;  /* 0x0000000300007209 */ /* 0x008fe20007810000 */
[----:B------:R-:W-:Y:S02]  /*ec50*/  FFMA.FTZ R3, R17, c[0x0][0x2d0], -R196 ;  /* 0x0000b40011037a23 */ /* 0x000fe400000108c4 */
[C---:B------:R-:W-:Y:S02]  /*ec60*/  FMUL.FTZ R17, R134.reuse, R157 ;  /* 0x0000009d86117220 */ /* 0x040fe40000410000 */
[C---:B------:R-:W-:Y:S02]  /*ec70*/  FMUL.FTZ R52, R134.reuse, R52 ;  /* 0x0000003486347220 */ /* 0x040fe40000410000 */
[C---:B------:R-:W-:Y:S01]  /*ec80*/  FMUL.FTZ R53, R134.reuse, R53 ;  /* 0x0000003586357220 */ /* 0x040fe20000410000 */
[----:B------:R-:W-:Y:S01]  /*ec90*/  MUFU.EX2 R7, R3 ;  /* 0x0000000300077308 */ /* 0x000fe20000000800 */
[C---:B------:R-:W-:Y:S02]  /*eca0*/  FMUL.FTZ R64, R134.reuse, R64 ;  /* 0x0000004086407220 */ /* 0x040fe40000410000 */
[C---:B------:R-:W-:Y:S02]  /*ecb0*/  FMUL.FTZ R65, R134.reuse, R65 ;  /* 0x0000004186417220 */ /* 0x040fe40000410000 */
[C---:B------:R-:W-:Y:S02]  /*ecc0*/  FMUL.FTZ R68, R134.reuse, R68 ;  /* 0x0000004486447220 */ /* 0x040fe40000410000 */
[C---:B------:R-:W-:Y:S02]  /*ecd0*/  FMUL.FTZ R69, R134.reuse, R69 ;  /* 0x0000004586457220 */ /* 0x040fe40000410000 */
[C---:B------:R-:W-:Y:S02]  /*ece0*/  FMUL.FTZ R80, R134.reuse, R80 ;  /* 0x0000005086507220 */ /* 0x040fe40000410000 */
[C---:B------:R-:W-:Y:S02]  /*ecf0*/  FMUL.FTZ R81, R134.reuse, R81 ;  /* 0x0000005186517220 */ /* 0x040fe40000410000 */
[----:B------:R-:W-:Y:S02]  /*ed00*/  FMUL.FTZ R84, R134, R84 ;  /* 0x0000005486547220 */ /* 0x000fe40000410000 */
[----:B-1----:R-:W-:Y:S02]  /*ed10*/  FADD.FTZ R2, -R135, R138 ;  /* 0x0000008a87027221 */ /* 0x002fe40000010100 */
[--C-:B------:R-:W-:Y:S02]  /*ed20*/  FFMA.FTZ R138, R207, c[0x0][0x2d0], -R196.reuse ;  /* 0x0000b400cf8a7a23 */ /* 0x100fe400000108c4 */
[----:B------:R-:W-:Y:S02]  /*ed30*/  FMUL.FTZ R2, R2, c[0x0][0x2d0] ;  /* 0x0000b40002027a20 */ /* 0x000fe40000410000 */
[C---:B--2---:R-:W-:Y:S02]  /*ed40*/  FMUL.FTZ R6, R133.reuse, R146 ;  /* 0x0000009285067220 */ /* 0x044fe40000410000 */
[----:B------:R1:W2:Y:S01]  /*ed50*/  MUFU.EX2 R132, R2 ;  /* 0x0000000200847308 */ /* 0x0002a20000000800 */
[C---:B------:R-:W-:Y:S02]  /*ed60*/  FMUL.FTZ R50, R133.reuse, R190 ;  /* 0x000000be85327220 */ /* 0x040fe40000410000 */
[C---:B------:R-:W-:Y:S02]  /*ed70*/  FMUL.FTZ R51, R133.reuse, R191 ;  /* 0x000000bf85337220 */ /* 0x040fe40000410000 */
[C---:B------:R-:W-:Y:S01]  /*ed80*/  FMUL.FTZ R54, R133.reuse, R54 ;  /* 0x0000003685367220 */ /* 0x040fe20000410000 */
[----:B------:R-:W-:Y:S01]  /*ed90*/  LDSM.16.MT88.4 R188, [R228+0x1100] ;  /* 0x00110000e4bc783b */ /* 0x000fe20000004200 */
        /* <DEDUP_REMOVED lines=8> */
[----:B------:R-:W-:Y:S02]  /*ee20*/  FMUL.FTZ R86, R133, R86 ;  /* 0x0000005685567220 */ /* 0x000fe40000410000 */
[--C-:B-1----:R-:W-:Y:S02]  /*ee30*/  FFMA.FTZ R2, R195, c[0x0][0x2d0], -R196.reuse ;  /* 0x0000b400c3027a23 */ /* 0x102fe400000108c4 */
[C---:B--2---:R-:W-:Y:S02]  /*ee40*/  FMUL.FTZ R12, R132.reuse, R152 ;  /* 0x00000098840c7220 */ /* 0x044fe40000410000 */
[----:B------:R1:W-:Y:S01]  /*ee50*/  MUFU.EX2 R9, R2 ;  /* 0x0000000200097308 */ /* 0x0003e20000000800 */
        /* <DEDUP_REMOVED lines=12> */
[----:B-1----:R-:W-:Y:S02]  /*ef20*/  FFMA.FTZ R2, R142, c[0x0][0x2d0], -R196 ;  /* 0x0000b4008e027a23 */ /* 0x002fe400000108c4 */
[----:B------:R-:W-:Y:S02]  /*ef30*/  FMUL.FTZ R142, R136, c[0x0][0x2d0] ;  /* 0x0000b400888e7a20 */ /* 0x000fe40000410000 */
[----:B------:R1:W-:Y:S01]  /*ef40*/  MUFU.EX2 R30, R2 ;  /* 0x00000002001e7308 */ /* 0x0003e20000000800 */
[C---:B------:R-:W-:Y:S02]  /*ef50*/  FMUL.FTZ R87, R133.reuse, R87 ;  /* 0x0000005785577220 */ /* 0x040fe40000410000 */
[--C-:B------:R-:W-:Y:S02]  /*ef60*/  FFMA.FTZ R3, R192, c[0x0][0x2d0], -R142.reuse ;  /* 0x0000b400c0037a23 */ /* 0x100fe4000001088e */
[C---:B------:R-:W-:Y:S02]  /*ef70*/  FMUL.FTZ R88, R132.reuse, R88 ;  /* 0x0000005884587220 */ /* 0x040fe40000410000 */
[C---:B------:R-:W-:Y:S02]  /*ef80*/  FMUL.FTZ R89, R132.reuse, R89 ;  /* 0x0000005984597220 */ /* 0x040fe40000410000 */
[C---:B------:R-:W-:Y:S01]  /*ef90*/  FMUL.FTZ R92, R132.reuse, R92 ;  /* 0x0000005c845c7220 */ /* 0x040fe20000410000 */
[----:B------:R2:W-:Y:S01]  /*efa0*/  MUFU.EX2 R43, R3 ;  /* 0x00000003002b7308 */ /* 0x0005e20000000800 */
[----:B------:R-:W-:Y:S02]  /*efb0*/  FMUL.FTZ R93, R132, R93 ;  /* 0x0000005d845d7220 */ /* 0x000fe40000410000 */
[C---:B------:R-:W-:Y:S02]  /*efc0*/  FMUL.FTZ R96, R134.reuse, R96 ;  /* 0x0000006086607220 */ /* 0x040fe40000410000 */
[C---:B------:R-:W-:Y:S02]  /*efd0*/  FMUL.FTZ R97, R134.reuse, R97 ;  /* 0x0000006186617220 */ /* 0x040fe40000410000 */
[C---:B------:R-:W-:Y:S02]  /*efe0*/  FMUL.FTZ R98, R133.reuse, R98 ;  /* 0x0000006285627220 */ /* 0x040fe40000410000 */
[C---:B------:R-:W-:Y:S02]  /*eff0*/  FMUL.FTZ R99, R133.reuse, R99 ;  /* 0x0000006385637220 */ /* 0x040fe40000410000 */
[C---:B------:R-:W-:Y:S02]  /*f000*/  FMUL.FTZ R100, R134.reuse, R100 ;  /* 0x0000006486647220 */ /* 0x040fe40000410000 */
[----:B------:R-:W-:Y:S01]  /*f010*/  FMUL.FTZ R101, R134, R101 ;  /* 0x0000006586657220 */ /* 0x000fe20000410000 */
[----:B-1----:R-:W1:Y:S01]  /*f020*/  SHFL.BFLY PT, R2, R0, 0x1, 0x1f ;  /* 0x0c201f0000027f89 */ /* 0x002e6200000e0000 */
[C---:B------:R-:W-:Y:S02]  /*f030*/  FMUL.FTZ R102, R133.reuse, R102 ;  /* 0x0000006685667220 */ /* 0x040fe40000410000 */
[C---:B------:R-:W-:Y:S02]  /*f040*/  FMUL.FTZ R103, R133.reuse, R103 ;  /* 0x0000006785677220 */ /* 0x040fe40000410000 */
[C---:B------:R-:W-:Y:S02]  /*f050*/  FMUL.FTZ R104, R132.reuse, R104 ;  /* 0x0000006884687220 */ /* 0x040fe40000410000 */
[C---:B------:R-:W-:Y:S02]  /*f060*/  FMUL.FTZ R105, R132.reuse, R105 ;  /* 0x0000006984697220 */ /* 0x040fe40000410000 */
[----:B------:R-:W-:Y:S02]  /*f070*/  FMUL.FTZ R108, R132, R108 ;  /* 0x0000006c846c7220 */ /* 0x000fe40000410000 */
[--C-:B--2---:R-:W-:Y:S01]  /*f080*/  FFMA.FTZ R3, R204, c[0x0][0x2d0], -R142.reuse ;  /* 0x0000b400cc037a23 */ /* 0x104fe2000001088e */
[----:B------:R-:W-:Y:S01]  /*f090*/  MOV R204, R40 ;  /* 0x0000002800cc7202 */ /* 0x000fe20000000f00 */
[C---:B------:R-:W-:Y:S02]  /*f0a0*/  FMUL.FTZ R40, R132.reuse, R180 ;  /* 0x000000b484287220 */ /* 0x040fe40000410000 */
[----:B------:R2:W3:Y:S01]  /*f0b0*/  MUFU.EX2 R10, R3 ;  /* 0x00000003000a7308 */ /* 0x0004e20000000800 */
[----:B------:R-:W-:Y:S02]  /*f0c0*/  FMUL.FTZ R109, R132, R109 ;  /* 0x0000006d846d7220 */ /* 0x000fe40000410000 */
[C---:B------:R-:W-:Y:S02]  /*f0d0*/  FMUL.FTZ R112, R134.reuse, R112 ;  /* 0x0000007086707220 */ /* 0x040fe40000410000 */
[C---:B------:R-:W-:Y:S02]  /*f0e0*/  FMUL.FTZ R113, R134.reuse, R113 ;  /* 0x0000007186717220 */ /* 0x040fe40000410000 */
[C---:B------:R-:W-:Y:S02]  /*f0f0*/  FMUL.FTZ R114, R133.reuse, R114 ;  /* 0x0000007285727220 */ /* 0x040fe40000410000 */
[C---:B------:R-:W-:Y:S01]  /*f100*/  FMUL.FTZ R115, R133.reuse, R115 ;  /* 0x0000007385737220 */ /* 0x040fe20000410000 */
[----:B------:R4:W-:Y:S01]  /*f110*/  MUFU.EX2 R180, R138 ;  /* 0x0000008a00b47308 */ /* 0x0009e20000000800 */
[C---:B------:R-:W-:Y:S02]  /*f120*/  FMUL.FTZ R116, R134.reuse, R116 ;  /* 0x0000007486747220 */ /* 0x040fe40000410000 */
[----:B------:R-:W-:Y:S02]  /*f130*/  FMUL.FTZ R117, R134, R117 ;  /* 0x0000007586757220 */ /* 0x000fe40000410000 */
[C---:B------:R-:W-:Y:S02]  /*f140*/  FMUL.FTZ R118, R133.reuse, R118 ;  /* 0x0000007685767220 */ /* 0x040fe40000410000 */
[C---:B------:R-:W-:Y:S02]  /*f150*/  FMUL.FTZ R119, R133.reuse, R119 ;  /* 0x0000007785777220 */ /* 0x040fe40000410000 */
[C---:B------:R-:W-:Y:S02]  /*f160*/  FMUL.FTZ R120, R132.reuse, R120 ;  /* 0x0000007884787220 */ /* 0x040fe40000410000 */
[C---:B------:R-:W-:Y:S02]  /*f170*/  FMUL.FTZ R121, R132.reuse, R121 ;  /* 0x0000007984797220 */ /* 0x040fe40000410000 */
[----:B------:R-:W-:Y:S02]  /*f180*/  FMUL.FTZ R124, R132, R124 ;  /* 0x0000007c847c7220 */ /* 0x000fe40000410000 */
[----:B--2---:R-:W-:Y:S02]  /*f190*/  FFMA.FTZ R3, R18, c[0x0][0x2d0], -R142 ;  /* 0x0000b40012037a23 */ /* 0x004fe4000001088e */
[----:B------:R-:W-:Y:S02]  /*f1a0*/  FMUL.FTZ R18, R133, R158 ;  /* 0x0000009e85127220 */ /* 0x000fe40000410000 */
[----:B------:R1:W-:Y:S01]  /*f1b0*/  MUFU.EX2 R31, R3 ;  /* 0x00000003001f7308 */ /* 0x0003e20000000800 */
[----:B------:R-:W-:Y:S02]  /*f1c0*/  FMUL.FTZ R125, R132, R125 ;  /* 0x0000007d847d7220 */ /* 0x000fe40000410000 */
[C---:B------:R-:W-:Y:S02]  /*f1d0*/  FMUL.FTZ R128, R134.reuse, R128 ;  /* 0x0000008086807220 */ /* 0x040fe40000410000 */
[----:B----4-:R-:W-:Y:S02]  /*f1e0*/  FFMA.FTZ R138, R209, c[0x0][0x2d0], -R196 ;  /* 0x0000b400d18a7a23 */ /* 0x010fe400000108c4 */
[----:B------:R-:W-:Y:S02]  /*f1f0*/  FMUL.FTZ R129, R134, R129 ;  /* 0x0000008186817220 */ /* 0x000fe40000410000 */
[C---:B------:R-:W-:Y:S02]  /*f200*/  FMUL.FTZ R130, R133.reuse, R130 ;  /* 0x0000008285827220 */ /* 0x040fe40000410000 */
[----:B------:R-:W-:Y:S01]  /*f210*/  FMUL.FTZ R131, R133, R131 ;  /* 0x0000008385837220 */ /* 0x000fe20000410000 */
[----:B-1----:R-:W-:Y:S01]  /*f220*/  FMNMX.FTZ R3, R2, R0, !PT ;  /* 0x0000000002037209 */ /* 0x002fe20007810000 */
[--C-:B------:R-:W-:Y:S02]  /*f230*/  FFMA.FTZ R2, R201, c[0x0][0x2d0], -R143.reuse ;  /* 0x0000b400c9027a23 */ /* 0x100fe4000001088f */
[--C-:B------:R-:W-:Y:S02]  /*f240*/  FFMA.FTZ R0, R19, c[0x0][0x2d0], -R142.reuse ;  /* 0x0000b40013007a23 */ /* 0x100fe4000001088e */
[----:B------:R1:W-:Y:S01]  /*f250*/  MUFU.EX2 R195, R2 ;  /* 0x0000000200c37308 */ /* 0x0003e20000000800 */
[----:B------:R-:W-:Y:S02]  /*f260*/  FMUL.FTZ R19, R133, R159 ;  /* 0x0000009f85137220 */ /* 0x000fe40000410000 */
[----:B------:R-:W-:Y:S07]  /*f270*/  LDSM.16.MT88.4 R156, [R227+0x100] ;  /* 0x00010000e39c783b */ /* 0x000fee0000004200 */
[----:B------:R2:W-:Y:S01]  /*f280*/  MUFU.EX2 R8, R0 ;  /* 0x0000000000087308 */ /* 0x0005e20000000800 */
[----:B-1----:R-:W-:Y:S01]  /*f290*/  FFMA.FTZ R2, R205, c[0x0][0x2d0], -R143 ;  /* 0x0000b400cd027a23 */ /* 0x002fe2000001088f */
[----:B------:R-:W-:Y:S01]  /*f2a0*/  MOV R205, R41 ;  /* 0x0000002900cd7202 */ /* 0x000fe20000000f00 */
[----:B------:R-:W-:Y:S07]  /*f2b0*/  FMUL.FTZ R41, R132, R181 ;  /* 0x000000b584297220 */ /* 0x000fee0000410000 */
[----:B------:R1:W-:Y:S01]  /*f2c0*/  MUFU.EX2 R192, R2 ;  /* 0x0000000200c07308 */ /* 0x0003e20000000800 */
[----:B------:R-:W-:Y:S01]  /*f2d0*/  MOV R184, R205 ;  /* 0x000000cd00b87202 */ /* 0x000fe20000000f00 */
[----:B--2---:R-:W-:Y:S01]  /*f2e0*/  FADD.FTZ R0, -R3, R139 ;  /* 0x0000008b03007221 */ /* 0x004fe20000010100 */
[----:B------:R-:W-:Y:S01]  /*f2f0*/  MOV R139, R33 ;  /* 0x00000021008b7202 */ /* 0x000fe20000000f00 */
[----:B------:R-:W-:Y:S06]  /*f300*/  FMUL.FTZ R33, R134, R173 ;  /* 0x000000ad86217220 */ /* 0x000fec0000410000 */
[----:B------:R2:W-:Y:S01]  /*f310*/  MUFU.EX2 R173, R138 ;  /* 0x0000008a00ad7308 */ /* 0x0005e20000000800 */
[----:B------:R-:W-:Y:S02]  /*f320*/  FMUL.FTZ R0, R0, c[0x0][0x2d0] ;  /* 0x0000b40000007a20 */ /* 0x000fe40000410000 */
[--C-:B------:R-:W-:Y:S07]  /*f330*/  FFMA.FTZ R139, R139, c[0x0][0x2d0], -R142.reuse ;  /* 0x0000b4008b8b7a23 */ /* 0x100fee000001088e */
[----:B------:R-:W4:Y:S01]  /*f340*/  MUFU.EX2 R0, R0 ;  /* 0x0000000000007308 */ /* 0x000f220000000800 */
[--C-:B-1----:R-:W-:Y:S01]  /*f350*/  FFMA.FTZ R2, R194, c[0x0][0x2d0], -R143.reuse ;  /* 0x0000b400c2027a23 */ /* 0x102fe2000001088f */
[----:B---3--:R-:W-:Y:S08]  /*f360*/  MOV R194, R10 ;  /* 0x0000000a00c27202 */ /* 0x008ff00000000f00 */
[----:B------:R1:W-:Y:S01]  /*f370*/  MUFU.EX2 R24, R2 ;  /* 0x0000000200187308 */ /* 0x0003e20000000800 */
[--C-:B--2---:R-:W-:Y:S09]  /*f380*/  FFMA.FTZ R138, R211, c[0x0][0x2d0], -R142.reuse ;  /* 0x0000b400d38a7a23 */ /* 0x104ff2000001088e */
[----:B------:R2:W-:Y:S01]  /*f390*/  MUFU.EX2 R181, R138 ;  /* 0x0000008a00b57308 */ /* 0x0005e20000000800 */
[C---:B----4-:R-:W-:Y:S02]  /*f3a0*/  FMUL.FTZ R10, R0.reuse, R150 ;  /* 0x00000096000a7220 */ /* 0x050fe40000410000 */
[C---:B------:R-:W-:Y:S02]  /*f3b0*/  FMUL.FTZ R11, R0.reuse, R151 ;  /* 0x00000097000b7220 */ /* 0x040fe40000410000 */
[C---:B------:R-:W-:Y:S02]  /*f3c0*/  FMUL.FTZ R14, R0.reuse, R154 ;  /* 0x0000009a000e7220 */ /* 0x040fe40000410000 */
[C---:B------:R-:W-:Y:S02]  /*f3d0*/  FMUL.FTZ R15, R0.reuse, R155 ;  /* 0x0000009b000f7220 */ /* 0x040fe40000410000 */
[----:B------:R-:W3:Y:S01]  /*f3e0*/  LDSM.16.MT88.4 R152, [R228+0x100] ;  /* 0x00010000e498783b */ /* 0x000ee20000004200 */
[----:B------:R-:W-:Y:S02]  /*f3f0*/  FMUL.FTZ R26, R0, R166 ;  /* 0x000000a6001a7220 */ /* 0x000fe40000410000 */
[--C-:B-1----:R-:W-:Y:S01]  /*f400*/  FFMA.FTZ R2, R193, c[0x0][0x2d0], -R143.reuse ;  /* 0x0000b400c1027a23 */ /* 0x102fe2000001088f */
[----:B------:R-:W-:Y:S01]  /*f410*/  MOV R193, R9 ;  /* 0x0000000900c17202 */ /* 0x000fe20000000f00 */
[----:B------:R-:W-:Y:S02]  /*f420*/  FMUL.FTZ R9, R132, R149 ;  /* 0x0000009584097220 */ /* 0x000fe40000410000 */
[----:B------:R1:W4:Y:S01]  /*f430*/  MUFU.EX2 R5, R2 ;  /* 0x0000000200057308 */ /* 0x0003220000000800 */
[C---:B------:R-:W-:Y:S02]  /*f440*/  FMUL.FTZ R27, R0.reuse, R167 ;  /* 0x000000a7001b7220 */ /* 0x040fe40000410000 */
[C---:B------:R-:W-:Y:S02]  /*f450*/  FMUL.FTZ R46, R0.reuse, R186 ;  /* 0x000000ba002e7220 */ /* 0x040fe40000410000 */
[----:B--2---:R-:W-:Y:S02]  /*f460*/  FFMA.FTZ R138, R213, c[0x0][0x2d0], -R142 ;  /* 0x0000b400d58a7a23 */ /* 0x004fe4000001088e */
        /* <DEDUP_REMOVED lines=9> */
[----:B-1----:R-:W-:Y:S02]  /*f500*/  FMUL.FTZ R2, R3, c[0x0][0x2d0] ;  /* 0x0000b40003027a20 */ /* 0x002fe40000410000 */
[----:B------:R-:W-:Y:S02]  /*f510*/  FMUL.FTZ R90, R0, R90 ;  /* 0x0000005a005a7220 */ /* 0x000fe40000410000 */
[--C-:B------:R-:W-:Y:S01]  /*f520*/  FFMA.FTZ R4, R200, c[0x0][0x2d0], -R2.reuse ;  /* 0x0000b400c8047a23 */ /* 0x100fe20000010802 */
[----:B----4-:R-:W-:Y:S01]  /*f530*/  MOV R200, R5 ;  /* 0x0000000500c87202 */ /* 0x010fe20000000f00 */
        /* <DEDUP_REMOVED lines=19> */
[----:B------:R1:W4:Y:S01]  /*f670*/  MUFU.EX2 R34, R4 ;  /* 0x0000000400227308 */ /* 0x0003220000000800 */
[-C--:B--2---:R-:W-:Y:S01]  /*f680*/  MOV R166, R35.reuse ;  /* 0x0000002300a67202 */ /* 0x084fe20000000f00 */
[--C-:B------:R-:W-:Y:S02]  /*f690*/  FFMA.FTZ R140, R140, c[0x0][0x2d0], -R2.reuse ;  /* 0x0000b4008c8c7a23 */ /* 0x100fe40000010802 */
[--C-:B-1----:R-:W-:Y:S01]  /*f6a0*/  FFMA.FTZ R4, R203, c[0x0][0x2d0], -R2.reuse ;  /* 0x0000b400cb047a23 */ /* 0x102fe20000010802 */
[----:B----4-:R-:W-:Y:S01]  /*f6b0*/  F2FP.BF16.PACK_AB R149, R34, R35 ;  /* 0x000000232295723e */ /* 0x010fe200000010ff */
[C---:B------:R-:W-:Y:S01]  /*f6c0*/  FMUL.FTZ R35, R133.reuse, R175 ;  /* 0x000000af85237220 */ /* 0x040fe20000410000 */
[----:B------:R-:W-:Y:S03]  /*f6d0*/  MOV R165, R34 ;  /* 0x0000002200a57202 */ /* 0x000fe60000000f00 */
[----:B------:R1:W2:Y:S01]  /*f6e0*/  MUFU.EX2 R28, R4 ;  /* 0x00000004001c7308 */ /* 0x0002a20000000800 */
[C---:B------:R-:W-:Y:S01]  /*f6f0*/  FMUL.FTZ R34, R133.reuse, R174 ;  /* 0x000000ae85227220 */ /* 0x040fe20000410000 */
[----:B------:R-:W-:Y:S01]  /*f700*/  MOV R203, R42 ;  /* 0x0000002a00cb7202 */ /* 0x000fe20000000f00 */
[----:B------:R-:W-:Y:S03]  /*f710*/  FMUL.FTZ R42, R0, R182 ;  /* 0x000000b6002a7220 */ /* 0x000fe60000410000 */
[----:B------:R-:W-:Y:S01]  /*f720*/  MOV R185, R203 ;  /* 0x000000cb00b97202 */ /* 0x000fe20000000f00 */
[----:B-1----:R-:W-:Y:S01]  /*f730*/  FFMA.FTZ R4, R202, c[0x0][0x2d0], -R2 ;  /* 0x0000b400ca047a23 */ /* 0x002fe20000010802 */
[----:B------:R-:W-:Y:S01]  /*f740*/  MOV R202, R7 ;  /* 0x0000000700ca7202 */ /* 0x000fe20000000f00 */
[----:B------:R-:W-:Y:S01]  /*f750*/  FMUL.FTZ R7, R133, R147 ;  /* 0x0000009385077220 */ /* 0x000fe20000410000 */
[----:B------:R-:W-:Y:S01]  /*f760*/  F2FP.BF16.PACK_AB R147, R206, R31 ;  /* 0x0000001fce93723e */ /* 0x000fe200000010ff */
[----:B------:R1:W4:Y:S01]  /*f770*/  MUFU.EX2 R201, R4 ;  /* 0x0000000400c97308 */ /* 0x0003220000000800 */
[----:B------:R-:W-:Y:S02]  /*f780*/  F2FP.BF16.PACK_AB R146, R202, R30 ;  /* 0x0000001eca92723e */ /* 0x000fe400000010ff */
[----:B--2---:R-:W-:Y:S01]  /*f790*/  MOV R167, R28 ;  /* 0x0000001c00a77202 */ /* 0x004fe20000000f00 */
[----:B-1----:R-:W-:Y:S01]  /*f7a0*/  FMUL.FTZ R4, R134, R144 ;  /* 0x0000009086047220 */ /* 0x002fe20000410000 */
[-C--:B------:R-:W-:Y:S02]  /*f7b0*/  F2FP.BF16.PACK_AB R144, R193, R29.reuse ;  /* 0x0000001dc190723e */ /* 0x080fe400000010ff */
[----:B----4-:R-:W-:Y:S01]  /*f7c0*/  F2FP.BF16.PACK_AB R151, R201, R28 ;  /* 0x0000001cc997723e */ /* 0x010fe200000010ff */
[C---:B------:R-:W-:Y:S01]  /*f7d0*/  FMUL.FTZ R28, R132.reuse, R168 ;  /* 0x000000a8841c7220 */ /* 0x040fe20000410000 */
[----:B------:R-:W-:Y:S01]  /*f7e0*/  MOV R168, R29 ;  /* 0x0000001d00a87202 */ /* 0x000fe20000000f00 */
[----:B------:R-:W-:Y:S01]  /*f7f0*/  FMUL.FTZ R29, R132, R169 ;  /* 0x000000a9841d7220 */ /* 0x000fe20000410000 */
[----:B------:R-:W-:Y:S01]  /*f800*/  MOV R169, R43 ;  /* 0x0000002b00a97202 */ /* 0x000fe20000000f00 */
[-C--:B------:R-:W-:Y:S05]  /*f810*/  HMMA.16816.F32.BF16 R4, R144, R20.reuse, R4 ;  /* 0x000000149004723c */ /* 0x080fea0000041804 */
[----:B------:R-:W-:Y:S01]  /*f820*/  FMUL.FTZ R43, R0, R183 ;  /* 0x000000b7002b7220 */ /* 0x000fe20000410000 */
[----:B------:R-:W-:Y:S02]  /*f830*/  MOV R183, R204 ;  /* 0x000000cc00b77202 */ /* 0x000fe40000000f00 */
[C---:B------:R-:W-:Y:S07]  /*f840*/  HMMA.16816.F32.BF16 R8, R148.reuse, R20, R8 ;  /* 0x000000149408723c */ /* 0x040fee0000041808 */
[C---:B------:R-:W-:Y:S01]  /*f850*/  FMUL.FTZ R20, R134.reuse, R160 ;  /* 0x000000a086147220 */ /* 0x040fe20000410000 */
[-C--:B------:R-:W-:Y:S01]  /*f860*/  HMMA.16816.F32.BF16 R12, R148, R22.reuse, R12 ;  /* 0x00000016940c723c */ /* 0x080fe2000004180c */
[----:B------:R1:W-:Y:S03]  /*f870*/  MUFU.EX2 R160, R138 ;  /* 0x0000008a00a07308 */ /* 0x0003e60000000800 */
[----:B------:R-:W-:Y:S01]  /*f880*/  FMUL.FTZ R21, R134, R161 ;  /* 0x000000a186157220 */ /* 0x000fe20000410000 */
[----:B------:R-:W-:Y:S01]  /*f890*/  MOV R161, R30 ;  /* 0x0000001e00a17202 */ /* 0x000fe20000000f00 */
[----:B------:R-:W-:Y:S02]  /*f8a0*/  FMUL.FTZ R30, R0, R170 ;  /* 0x000000aa001e7220 */ /* 0x000fe40000410000 */
[C---:B------:R-:W-:Y:S07]  /*f8b0*/  HMMA.16816.F32.BF16 R16, R144.reuse, R22, R16 ;  /* 0x000000169010723c */ /* 0x040fee0000041810 */
[C---:B------:R-:W-:Y:S01]  /*f8c0*/  FMUL.FTZ R23, R133.reuse, R163 ;  /* 0x000000a385177220 */ /* 0x040fe20000410000 */
[----:B------:R-:W-:Y:S01]  /*f8d0*/  MOV R163, R24 ;  /* 0x0000001800a37202 */ /* 0x000fe20000000f00 */
[----:B------:R-:W-:Y:S03]  /*f8e0*/  FMUL.FTZ R24, R132, R164 ;  /* 0x000000a484187220 */ /* 0x000fe60000410000 */
[----:B------:R-:W-:Y:S01]  /*f8f0*/  MOV R164, R32 ;  /* 0x0000002000a47202 */ /* 0x000fe20000000f00 */
[----:B------:R-:W-:Y:S02]  /*f900*/  FMUL.FTZ R32, R134, R172 ;  /* 0x000000ac86207220 */ /* 0x000fe40000410000 */
[C---:B------:R-:W-:Y:S01]  /*f910*/  FMUL.FTZ R22, R133.reuse, R162 ;  /* 0x000000a285167220 */ /* 0x040fe20000410000 */
[----:B------:R-:W-:Y:S01]  /*f920*/  MOV R162, R31 ;  /* 0x0000001f00a27202 */ /* 0x000fe20000000f00 */
[--C-:B-1----:R-:W-:Y:S02]  /*f930*/  FFMA.FTZ R138, R208, c[0x0][0x2d0], -R196.reuse ;  /* 0x0000b400d08a7a23 */ /* 0x102fe400000108c4 */
[----:B------:R-:W-:Y:S02]  /*f940*/  FMUL.FTZ R31, R0, R171 ;  /* 0x000000ab001f7220 */ /* 0x000fe40000410000 */
[----:B------:R1:W-:Y:S01]  /*f950*/  MUFU.EX2 R170, R138 ;  /* 0x0000008a00aa7308 */ /* 0x0003e20000000800 */
[-C--:B------:R-:W-:Y:S08]  /*f960*/  HMMA.16816.F32.BF16 R20, R144, R36.reuse, R20 ;  /* 0x000000249014723c */ /* 0x080ff00000041814 */
[C---:B------:R-:W-:Y:S07]  /*f970*/  HMMA.16816.F32.BF16 R24, R148.reuse, R36, R24 ;  /* 0x000000249418723c */ /* 0x040fee0000041818 */
[C---:B------:R-:W-:Y:S01]  /*f980*/  FMUL.FTZ R36, R134.reuse, R176 ;  /* 0x000000b086247220 */ /* 0x040fe20000410000 */
[-C--:B------:R-:W-:Y:S04]  /*f990*/  HMMA.16816.F32.BF16 R28, R148, R38.reuse, R28 ;  /* 0x00000026941c723c */ /* 0x080fe8000004181c */
[----:B------:R-:W-:Y:S01]  /*f9a0*/  MOV R176, R164 ;  /* 0x000000a400b07202 */ /* 0x000fe20000000f00 */
[----:B------:R-:W-:Y:S01]  /*f9b0*/  FMUL.FTZ R37, R134, R177 ;  /* 0x000000b186257220 */ /* 0x000fe20000410000 */
[----:B------:R-:W-:Y:S01]  /*f9c0*/  MOV R177, R206 ;  /* 0x000000ce00b17202 */ /* 0x000fe20000000f00 */
[----:B-1----:R-:W-:Y:S01]  /*f9d0*/  FFMA.FTZ R138, R210, c[0x0][0x2d0], -R196 ;  /* 0x0000b400d28a7a23 */ /* 0x002fe200000108c4 */
[C---:B------:R-:W-:Y:S01]  /*f9e0*/  HMMA.16816.F32.BF16 R32, R144.reuse, R38, R32 ;  /* 0x000000269020723c */ /* 0x040fe20000041820 */
[----:B------:R1:W-:Y:S06]  /*f9f0*/  MUFU.EX2 R206, R139 ;  /* 0x0000008b00ce7308 */ /* 0x0003ec0000000800 */
[C---:B------:R-:W-:Y:S01]  /*fa00*/  FMUL.FTZ R38, R133.reuse, R178 ;  /* 0x000000b285267220 */ /* 0x040fe20000410000 */
[----:B------:R-:W-:Y:S01]  /*fa10*/  MOV R178, R200 ;  /* 0x000000c800b27202 */ /* 0x000fe20000000f00 */
[----:B------:R-:W-:Y:S02]  /*fa20*/  FMUL.FTZ R39, R133, R179 ;  /* 0x000000b385277220 */ /* 0x000fe40000410000 */
[----:B------:R2:W-:Y:S01]  /*fa30*/  MUFU.EX2 R172, R138 ;  /* 0x0000008a00ac7308 */ /* 0x0005e20000000800 */
[----:B------:R-:W-:Y:S04]  /*fa40*/  MOV R179, R201 ;  /* 0x000000c900b37202 */ /* 0x000fe80000000f00 */
[-C--:B---3--:R-:W-:Y:S08]  /*fa50*/  HMMA.16816.F32.BF16 R36, R144, R152.reuse, R36 ;  /* 0x000000989024723c */ /* 0x088ff00000041824 */
[C---:B------:R-:W-:Y:S04]  /*fa60*/  HMMA.16816.F32.BF16 R40, R148.reuse, R152, R40 ;  /* 0x000000989428723c */ /* 0x040fe80000041828 */
[--C-:B-1----:R-:W-:Y:S01]  /*fa70*/  FFMA.FTZ R139, R216, c[0x0][0x2d0], -R142.reuse ;  /* 0x0000b400d88b7a23 */ /* 0x102fe2000001088e */
[----:B------:R-:W-:Y:S03]  /*fa80*/  MOV R216, R180 ;  /* 0x000000b400d87202 */ /* 0x000fe60000000f00 */
[-C--:B------:R-:W-:Y:S04]  /*fa90*/  HMMA.16816.F32.BF16 R44, R148, R154.reuse, R44 ;  /* 0x0000009a942c723c */ /* 0x080fe8000004182c */
[--C-:B--2---:R-:W-:Y:S04]  /*faa0*/  FFMA.FTZ R138, R212, c[0x0][0x2d0], -R142.reuse ;  /* 0x0000b400d48a7a23 */ /* 0x104fe8000001088e */
[C---:B------:R-:W-:Y:S01]  /*fab0*/  HMMA.16816.F32.BF16 R48, R144.reuse, R154, R48 ;  /* 0x0000009a9030723c */ /* 0x040fe20000041830 */
[----:B------:R1:W-:Y:S01]  /*fac0*/  MUFU.EX2 R171, R138 ;  /* 0x0000008a00ab7308 */ /* 0x0003e20000000800 */
[----:B------:R-:W2:Y:S06]  /*fad0*/  LDSM.16.MT88.4 R152, [R225+0x1900] ;  /* 0x00190000e198783b */ /* 0x000eac0000004200 */
[-C--:B------:R-:W-:Y:S08]  /*fae0*/  HMMA.16816.F32.BF16 R52, R144, R156.reuse, R52 ;  /* 0x0000009c9034723c */ /* 0x080ff00000041834 */
[C---:B------:R-:W-:Y:S08]  /*faf0*/  HMMA.16816.F32.BF16 R56, R148.reuse, R156, R56 ;  /* 0x0000009c9438723c */ /* 0x040ff00000041838 */
[-C--:B------:R-:W-:Y:S04]  /*fb00*/  HMMA.16816.F32.BF16 R60, R148, R158.reuse, R60 ;  /* 0x0000009e943c723c */ /* 0x080fe8000004183c */
[----:B-1----:R-:W-:Y:S04]  /*fb10*/  FFMA.FTZ R138, R214, c[0x0][0x2d0], -R142 ;  /* 0x0000b400d68a7a23 */ /* 0x002fe8000001088e */
[C---:B------:R-:W-:Y:S01]  /*fb20*/  HMMA.16816.F32.BF16 R64, R144.reuse, R158, R64 ;  /* 0x0000009e9040723c */ /* 0x040fe20000041840 */
[----:B------:R1:W3:Y:S01]  /*fb30*/  MUFU.EX2 R174, R138 ;  /* 0x0000008a00ae7308 */ /* 0x0002e20000000800 */
[----:B------:R-:W4:Y:S06]  /*fb40*/  LDSM.16.MT88.4 R156, [R226+0x1900] ;  /* 0x00190000e29c783b */ /* 0x000f2c0000004200 */
[-C--:B--2---:R-:W-:Y:S08]  /*fb50*/  HMMA.16816.F32.BF16 R68, R144, R152.reuse, R68 ;  /* 0x000000989044723c */ /* 0x084ff00000041844 */
[C---:B------:R-:W-:Y:S04]  /*fb60*/  HMMA.16816.F32.BF16 R72, R148.reuse, R152, R72 ;  /* 0x000000989448723c */ /* 0x040fe80000041848 */
[--C-:B-1----:R-:W-:Y:S04]  /*fb70*/  FFMA.FTZ R138, R220, c[0x0][0x2d0], -R143.reuse ;  /* 0x0000b400dc8a7a23 */ /* 0x102fe8000001088f */
[-C--:B------:R-:W-:Y:S01]  /*fb80*/  HMMA.16816.F32.BF16 R76, R148, R154.reuse, R76 ;  /* 0x0000009a944c723c */ /* 0x080fe2000004184c */
[----:B------:R1:W-:Y:S07]  /*fb90*/  MUFU.EX2 R182, R138 ;  /* 0x0000008a00b67308 */ /* 0x0003ee0000000800 */
[C---:B------:R-:W-:Y:S01]  /*fba0*/  HMMA.16816.F32.BF16 R80, R144.reuse, R154, R80 ;  /* 0x0000009a9050723c */ /* 0x040fe20000041850 */
[----:B------:R-:W2:Y:S07]  /*fbb0*/  LDSM.16.MT88.4 R152, [R228+0x1900] ;  /* 0x00190000e498783b */ /* 0x000eae0000004200 */
[-C--:B----4-:R-:W-:Y:S08]  /*fbc0*/  HMMA.16816.F32.BF16 R84, R144, R156.reuse, R84 ;  /* 0x0000009c9054723c */ /* 0x090ff00000041854 */
[C---:B------:R-:W-:Y:S04]  /*fbd0*/  HMMA.16816.F32.BF16 R88, R148.reuse, R156, R88 ;  /* 0x0000009c9458723c */ /* 0x040fe80000041858 */
[--C-:B-1----:R-:W-:Y:S04]  /*fbe0*/  FFMA.FTZ R138, R215, c[0x0][0x2d0], -R143.reuse ;  /* 0x0000b400d78a7a23 */ /* 0x102fe8000001088f */
[-C--:B------:R-:W-:Y:S01]  /*fbf0*/  HMMA.16816.F32.BF16 R92, R148, R158.reuse, R92 ;  /* 0x0000009e945c723c */ /* 0x080fe2000004185c */
[----:B------:R1:W4:Y:S07]  /*fc00*/  MUFU.EX2 R220, R138 ;  /* 0x0000008a00dc7308 */ /* 0x00032e0000000800 */
[C---:B------:R-:W-:Y:S01]  /*fc10*/  HMMA.16816.F32.BF16 R96, R144.reuse, R158, R96 ;  /* 0x0000009e9060723c */ /* 0x040fe20000041860 */
[----:B------:R-:W4:Y:S07]  /*fc20*/  LDSM.16.MT88.4 R156, [R227+0x1900] ;  /* 0x00190000e39c783b */ /* 0x000f2e0000004200 */
[-C--:B--2---:R-:W-:Y:S08]  /*fc30*/  HMMA.16816.F32.BF16 R100, R144, R152.reuse, R100 ;  /* 0x000000989064723c */ /* 0x084ff00000041864 */
[C---:B------:R-:W-:Y:S04]  /*fc40*/  HMMA.16816.F32.BF16 R104, R148.reuse, R152, R104 ;  /* 0x000000989468723c */ /* 0x040fe80000041868 */
[--C-:B-1----:R-:W-:Y:S01]  /*fc50*/  FFMA.FTZ R138, R221, c[0x0][0x2d0], -R2.reuse ;  /* 0x0000b400dd8a7a23 */ /* 0x102fe20000010802 */
[----:B---3--:R-:W-:Y:S03]  /*fc60*/  MOV R221, R174 ;  /* 0x000000ae00dd7202 */ /* 0x008fe60000000f00 */
[-C--:B------:R-:W-:Y:S01]  /*fc70*/  HMMA.16816.F32.BF16 R108, R148, R154.reuse, R108 ;  /* 0x0000009a946c723c */ /* 0x080fe2000004186c */
[----:B------:R1:W-:Y:S07]  /*fc80*/  MUFU.EX2 R215, R138 ;  /* 0x0000008a00d77308 */ /* 0x0003ee0000000800 */
[C---:B------:R-:W-:Y:S01]  /*fc90*/  HMMA.16816.F32.BF16 R112, R144.reuse, R154, R112 ;  /* 0x0000009a9070723c */ /* 0x040fe20000041870 */
[----:B------:R-:W2:Y:S07]  /*fca0*/  LDSM.16.MT88.4 R152, [R225+0x900] ;  /* 0x00090000e198783b */ /* 0x000eae0000004200 */
[-C--:B----4-:R-:W-:Y:S08]  /*fcb0*/  HMMA.16816.F32.BF16 R116, R144, R156.reuse, R116 ;  /* 0x0000009c9074723c */ /* 0x090ff00000041874 */
[C---:B------:R-:W-:Y:S04]  /*fcc0*/  HMMA.16816.F32.BF16 R120, R148.reuse, R156, R120 ;  /* 0x0000009c9478723c */ /* 0x040fe80000041878 */
[--C-:B-1----:R-:W-:Y:S01]  /*fcd0*/  FFMA.FTZ R138, R222, c[0x0][0x2d0], -R2.reuse ;  /* 0x0000b400de8a7a23 */ /* 0x102fe20000010802 */
[----:B------:R-:W-:Y:S02]  /*fce0*/  MOV R222, R172 ;  /* 0x000000ac00de7202 */ /* 0x000fe40000000f00 */
[----:B------:R-:W-:Y:S01]  /*fcf0*/  MOV R172, R169 ;  /* 0x000000a900ac7202 */ /* 0x000fe20000000f00 */
[-C--:B------:R-:W-:Y:S01]  /*fd00*/  HMMA.16816.F32.BF16 R124, R148, R158.reuse, R124 ;  /* 0x0000009e947c723c */ /* 0x080fe2000004187c */
[----:B------:R1:W3:Y:S03]  /*fd10*/  MUFU.EX2 R214, R138 ;  /* 0x0000008a00d67308 */ /* 0x0002e60000000800 */
[----:B------:R-:W-:Y:S02]  /*fd20*/  MOV R169, R163 ;  /* 0x000000a300a97202 */ /* 0x000fe40000000f00 */
[----:B------:R-:W-:Y:S02]  /*fd30*/  MOV R175, R172 ;  /* 0x000000ac00af7202 */ /* 0x000fe40000000f00 */
[----:B------:R-:W-:Y:S01]  /*fd40*/  HMMA.16816.F32.BF16 R128, R144, R158, R128 ;  /* 0x0000009e9080723c */ /* 0x000fe20000041880 */
[----:B------:R-:W-:Y:S03]  /*fd50*/  LDSM.16.MT88.4 R156, [R227+0x900] ;  /* 0x00090000e39c783b */ /* 0x000fe60000004200 */
[----:B------:R-:W-:Y:S02]  /*fd60*/  F2FP.BF16.PACK_AB R148, R220, R182 ;  /* 0x000000b6dc94723e */ /* 0x000fe400000010ff */
[----:B------:R-:W-:Y:S01]  /*fd70*/  MOV R172, R165 ;  /* 0x000000a500ac7202 */ /* 0x000fe20000000f00 */
[--C-:B-1----:R-:W-:Y:S01]  /*fd80*/  FFMA.FTZ R138, R244, c[0x0][0x2d0], -R143.reuse ;  /* 0x0000b400f48a7a23 */ /* 0x102fe2000001088f */
[----:B------:R-:W-:Y:S04]  /*fd90*/  MOV R244, R171 ;  /* 0x000000ab00f47202 */ /* 0x000fe80000000f00 */
[----:B------:R-:W-:Y:S01]  /*fda0*/  MOV R171, R168 ;  /* 0x000000a800ab7202 */ /* 0x000fe20000000f00 */
[----:B------:R1:W-:Y:S01]  /*fdb0*/  MUFU.EX2 R213, R138 ;  /* 0x0000008a00d57308 */ /* 0x0003e20000000800 */
[----:B------:R-:W-:Y:S02]  /*fdc0*/  MOV R168, R162 ;  /* 0x000000a200a87202 */ /* 0x000fe40000000f00 */
[----:B------:R-:W-:Y:S02]  /*fdd0*/  F2FP.BF16.PACK_AB R147, R221, R244 ;  /* 0x000000f4dd93723e */ /* 0x000fe400000010ff */
[----:B---3--:R-:W-:Y:S02]  /*fde0*/  F2FP.BF16.PACK_AB R149, R214, R215 ;  /* 0x000000d7d695723e */ /* 0x008fe400000010ff */
[----:B------:R-:W-:Y:S01]  /*fdf0*/  MOV R174, R171 ;  /* 0x000000ab00ae7202 */ /* 0x000fe20000000f00 */
[--C-:B-1----:R-:W-:Y:S01]  /*fe00*/  FFMA.FTZ R138, R223, c[0x0][0x2d0], -R143.reuse ;  /* 0x0000b400df8a7a23 */ /* 0x102fe2000001088f */
[----:B------:R-:W-:Y:S02]  /*fe10*/  MOV R223, R170 ;  /* 0x000000aa00df7202 */ /* 0x000fe40000000f00 */
[----:B------:R-:W-:Y:S01]  /*fe20*/  MOV R170, R167 ;  /* 0x000000a700aa7202 */ /* 0x000fe20000000f00 */
[----:B------:R1:W3:Y:S01]  /*fe30*/  MUFU.EX2 R212, R138 ;  /* 0x0000008a00d47308 */ /* 0x0002e20000000800 */
[----:B------:R-:W-:Y:S02]  /*fe40*/  MOV R167, R161 ;  /* 0x000000a100a77202 */ /* 0x000fe40000000f00 */
[----:B------:R-:W-:Y:S02]  /*fe50*/  F2FP.BF16.PACK_AB R146, R222, R223 ;  /* 0x000000dfde92723e */ /* 0x000fe400000010ff */
[----:B------:R-:W-:Y:S02]  /*fe60*/  MOV R171, R170 ;  /* 0x000000aa00ab7202 */ /* 0x000fe40000000f00 */
[----:B------:R-:W-:Y:S02]  /*fe70*/  MOV R170, R169 ;  /* 0x000000a900aa7202 */ /* 0x000fe40000000f00 */
[----:B------:R-:W-:Y:S02]  /*fe80*/  MOV R169, R168 ;  /* 0x000000a800a97202 */ /* 0x000fe40000000f00 */
[----:B------:R-:W-:Y:S01]  /*fe90*/  MOV R168, R167 ;  /* 0x000000a700a87202 */ /* 0x000fe20000000f00 */
[--C-:B-1----:R-:W-:Y:S01]  /*fea0*/  FFMA.FTZ R138, R245, c[0x0][0x2d0], -R2.reuse ;  /* 0x0000b400f58a7a23 */ /* 0x102fe20000010802 */
[----:B------:R-:W-:Y:S02]  /*feb0*/  MOV R245, R160 ;  /* 0x000000a000f57202 */ /* 0x000fe40000000f00 */
[----:B------:R-:W1:Y:S01]  /*fec0*/  LDSM.16.MT88.4 R160, [R226+0x900] ;  /* 0x00090000e2a0783b */ /* 0x000e620000004200 */
[----:B------:R4:W-:Y:S01]  /*fed0*/  MUFU.EX2 R211, R138 ;  /* 0x0000008a00d37308 */ /* 0x0009e20000000800 */
[----:B------:R-:W-:Y:S02]  /*fee0*/  F2FP.BF16.PACK_AB R145, R245, R181 ;  /* 0x000000b5f591723e */ /* 0x000fe400000010ff */
[----:B---3--:R-:W-:Y:S01]  /*fef0*/  F2FP.BF16.PACK_AB R150, R212, R213 ;  /* 0x000000d5d496723e */ /* 0x008fe200000010ff */
[----:B----4-:R-:W-:Y:S01]  /*ff00*/  FFMA.FTZ R138, R246, c[0x0][0x2d0], -R2 ;  /* 0x0000b400f68a7a23 */ /* 0x010fe20000010802 */
[----:B------:R-:W-:Y:S02]  /*ff10*/  MOV R246, R173 ;  /* 0x000000ad00f67202 */ /* 0x000fe40000000f00 */
[----:B------:R-:W-:Y:S03]  /*ff20*/  MOV R173, R166 ;  /* 0x000000a600ad7202 */ /* 0x000fe60000000f00 */
[----:B------:R3:W4:Y:S01]  /*ff30*/  MUFU.EX2 R210, R138 ;  /* 0x0000008a00d27308 */ /* 0x0007220000000800 */
[----:B------:R-:W-:Y:S01]  /*ff40*/  F2FP.BF16.PACK_AB R144, R246, R180 ;  /* 0x000000b4f690723e */ /* 0x000fe200000010ff */
[----:B------:R-:W1:Y:S01]  /*ff50*/  LDSM.16.MT88.4 R164, [R228+0x900] ;  /* 0x00090000e4a4783b */ /* 0x000e620000004200 */
[----:B------:R-:W-:Y:S05]  /*ff60*/  MOV R180, R175 ;  /* 0x000000af00b47202 */ /* 0x000fea0000000f00 */
[-C--:B--2---:R-:W-:Y:S03]  /*ff70*/  HMMA.16816.F32.BF16 R4, R144, R152.reuse, R4 ;  /* 0x000000989004723c */ /* 0x084fe60000041804 */
[--C-:B---3--:R-:W-:Y:S01]  /*ff80*/  FFMA.FTZ R138, R176, c[0x0][0x2d0], -R196.reuse ;  /* 0x0000b400b08a7a23 */ /* 0x108fe200000108c4 */
[----:B----4-:R-:W-:Y:S02]  /*ff90*/  F2FP.BF16.PACK_AB R151, R210, R211 ;  /* 0x000000d3d297723e */ /* 0x010fe400000010ff */
[----:B------:R-:W-:Y:S01]  /*ffa0*/  MOV R176, R202 ;  /* 0x000000ca00b07202 */ /* 0x000fe20000000f00 */
[----:B------:R2:W-:Y:S04]  /*ffb0*/  MUFU.EX2 R209, R138 ;  /* 0x0000008a00d17308 */ /* 0x0005e80000000800 */
[C---:B------:R-:W-:Y:S06]  /*ffc0*/  HMMA.16816.F32.BF16 R8, R148.reuse, R152, R8 ;  /* 0x000000989408723c */ /* 0x040fec0000041808 */
[----:B------:R-:W-:Y:S02]  /*ffd0*/  MUFU.EX2 R202, R139 ;  /* 0x0000008b00ca7308 */ /* 0x000fe40000000800 */
[-C--:B------:R-:W-:Y:S08]  /*ffe0*/  HMMA.16816.F32.BF16 R12, R148, R154.reuse, R12 ;  /* 0x0000009a940c723c */ /* 0x080ff0000004180c */
[C---:B------:R-:W-:Y:S01]  /*fff0*/  HMMA.16816.F32.BF16 R16, R144.reuse, R154, R16 ;  /* 0x0000009a9010723c */ /* 0x040fe20000041810 */
[----:B------:R-:W3:Y:S01]  /*10000*/  LDSM.16.MT88.4 R152, [R225+0x2100] ;  /* 0x00210000e198783b */ /* 0x000ee20000004200 */
[----:B------:R-:W-:Y:S02]  /*10010*/  MUFU.EX2 R139, R140 ;  /* 0x0000008c008b7308 */ /* 0x000fe40000000800 */
[----:B--2---:R-:W-:Y:S01]  /*10020*/  FFMA.FTZ R138, R250, c[0x0][0x2d0], -R196 ;  /* 0x0000b400fa8a7a23 */ /* 0x004fe200000108c4 */
[----:B------:R-:W-:Y:S02]  /*10030*/  MOV R250, R182 ;  /* 0x000000b600fa7202 */ /* 0x000fe40000000f00 */
[----:B------:R-:W-:Y:S01]  /*10040*/  MOV R182, R193 ;  /* 0x000000c100b67202 */ /* 0x000fe20000000f00 */
[-C--:B-1----:R-:W-:Y:S04]  /*10050*/  HMMA.16816.F32.BF16 R20, R144, R160.reuse, R20 ;  /* 0x000000a09014723c */ /* 0x082fe80000041814 */
[----:B------:R1:W2:Y:S04]  /*10060*/  MUFU.EX2 R208, R138 ;  /* 0x0000008a00d07308 */ /* 0x0002a80000000800 */
[C---:B------:R-:W-:Y:S08]  /*10070*/  HMMA.16816.F32.BF16 R24, R148.reuse, R160, R24 ;  /* 0x000000a09418723c */ /* 0x040ff00000041818 */
[-C--:B------:R-:W-:Y:S08]  /*10080*/  HMMA.16816.F32.BF16 R28, R148, R162.reuse, R28 ;  /* 0x000000a2941c723c */ /* 0x080ff0000004181c */
[C---:B------:R-:W-:Y:S01]  /*10090*/  HMMA.16816.F32.BF16 R32, R144.reuse, R162, R32 ;  /* 0x000000a29020723c */ /* 0x040fe20000041820 */
[----:B------:R-:W4:Y:S03]  /*100a0*/  LDSM.16.MT88.4 R160, [R226+0x2100] ;  /* 0x00210000e2a0783b */ /* 0x000f260000004200 */
[----:B-1----:R-:W-:Y:S01]  /*100b0*/  FFMA.FTZ R138, R251, c[0x0][0x2d0], -R142 ;  /* 0x0000b400fb8a7a23 */ /* 0x002fe2000001088e */
[----:B------:R-:W-:Y:S02]  /*100c0*/  MOV R251, R181 ;  /* 0x000000b500fb7202 */ /* 0x000fe40000000f00 */
[----:B------:R-:W-:Y:S01]  /*100d0*/  MOV R181, R174 ;  /* 0x000000ae00b57202 */ /* 0x000fe20000000f00 */
[-C--:B------:R-:W-:Y:S01]  /*100e0*/  HMMA.16816.F32.BF16 R36, R144, R164.reuse, R36 ;  /* 0x000000a49024723c */ /* 0x080fe20000041824 */
[----:B------:R1:W-:Y:S03]  /*100f0*/  MUFU.EX2 R207, R138 ;  /* 0x0000008a00cf7308 */ /* 0x0003e60000000800 */
[----:B--2---:R-:W-:Y:S04]  /*10100*/  F2FP.BF16.PACK_AB R140, R208, R209 ;  /* 0x000000d1d08c723e */ /* 0x004fe800000010ff */
[C---:B------:R-:W-:Y:S08]  /*10110*/  HMMA.16816.F32.BF16 R40, R148.reuse, R164, R40 ;  /* 0x000000a49428723c */ /* 0x040ff00000041828 */
[-C--:B------:R-:W-:Y:S08]  /*10120*/  HMMA.16816.F32.BF16 R44, R148, R166.reuse, R44 ;  /* 0x000000a6942c723c */ /* 0x080ff0000004182c */
[C---:B------:R-:W-:Y:S04]  /*10130*/  HMMA.16816.F32.BF16 R48, R144.reuse, R166, R48 ;  /* 0x000000a69030723c */ /* 0x040fe80000041830 */
[--C-:B-1----:R-:W-:Y:S04]  /*10140*/  FFMA.FTZ R138, R197, c[0x0][0x2d0], -R196.reuse ;  /* 0x0000b400c58a7a23 */ /* 0x102fe800000108c4 */
[-C--:B------:R-:W-:Y:S01]  /*10150*/  HMMA.16816.F32.BF16 R52, R144, R156.reuse, R52 ;  /* 0x0000009c9034723c */ /* 0x080fe20000041834 */
[----:B------:R1:W-:Y:S07]  /*10160*/  MUFU.EX2 R205, R138 ;  /* 0x0000008a00cd7308 */ /* 0x0003ee0000000800 */
[C---:B------:R-:W-:Y:S08]  /*10170*/  HMMA.16816.F32.BF16 R56, R148.reuse, R156, R56 ;  /* 0x0000009c9438723c */ /* 0x040ff00000041838 */
[-C--:B------:R-:W-:Y:S08]  /*10180*/  HMMA.16816.F32.BF16 R60, R148, R158.reuse, R60 ;  /* 0x0000009e943c723c */ /* 0x080ff0000004183c */
[C---:B------:R-:W-:Y:S01]  /*10190*/  HMMA.16816.F32.BF16 R64, R144.reuse, R158, R64 ;  /* 0x0000009e9040723c */ /* 0x040fe20000041840 */
[----:B------:R-:W2:Y:S03]  /*101a0*/  LDSM.16.MT88.4 R156, [R228+0x2100] ;  /* 0x00210000e49c783b */ /* 0x000ea60000004200 */
[----:B-1----:R-:W-:Y:S04]  /*101b0*/  FFMA.FTZ R138, R198, c[0x0][0x2d0], -R196 ;  /* 0x0000b400c68a7a23 */ /* 0x002fe800000108c4 */
[-C--:B---3--:R-:W-:Y:S01]  /*101c0*/  HMMA.16816.F32.BF16 R68, R144, R152.reuse, R68 ;  /* 0x000000989044723c */ /* 0x088fe20000041844 */
[----:B------:R1:W3:Y:S07]  /*101d0*/  MUFU.EX2 R204, R138 ;  /* 0x0000008a00cc7308 */ /* 0x0002ee0000000800 */
[C---:B------:R-:W-:Y:S08]  /*101e0*/  HMMA.16816.F32.BF16 R72, R148.reuse, R152, R72 ;  /* 0x000000989448723c */ /* 0x040ff00000041848 */
[-C--:B------:R-:W-:Y:S08]  /*101f0*/  HMMA.16816.F32.BF16 R76, R148, R154.reuse, R76 ;  /* 0x0000009a944c723c */ /* 0x080ff0000004184c */
[C---:B------:R-:W-:Y:S01]  /*10200*/  HMMA.16816.F32.BF16 R80, R144.reuse, R154, R80 ;  /* 0x0000009a9050723c */ /* 0x040fe20000041850 */
[----:B------:R-:W2:Y:S03]  /*10210*/  LDSM.16.MT88.4 R152, [R227+0x2100] ;  /* 0x00210000e398783b */ /* 0x000ea60000004200 */
[----:B-1----:R-:W-:Y:S01]  /*10220*/  FFMA.FTZ R138, R199, c[0x0][0x2d0], -R142 ;  /* 0x0000b400c78a7a23 */ /* 0x002fe2000001088e */
[----:B---3--:R-:W-:Y:S03]  /*10230*/  F2FP.BF16.PACK_AB R142, R204, R205 ;  /* 0x000000cdcc8e723e */ /* 0x008fe600000010ff */
[-C--:B----4-:R-:W-:Y:S01]  /*10240*/  HMMA.16816.F32.BF16 R84, R144, R160.reuse, R84 ;  /* 0x000000a09054723c */ /* 0x090fe20000041854 */
[----:B------:R1:W-:Y:S07]  /*10250*/  MUFU.EX2 R203, R138 ;  /* 0x0000008a00cb7308 */ /* 0x0003ee0000000800 */
[C---:B------:R-:W-:Y:S08]  /*10260*/  HMMA.16816.F32.BF16 R88, R148.reuse, R160, R88 ;  /* 0x000000a09458723c */ /* 0x040ff00000041858 */
[-C--:B------:R-:W-:Y:S08]  /*10270*/  HMMA.16816.F32.BF16 R92, R148, R162.reuse, R92 ;  /* 0x000000a2945c723c */ /* 0x080ff0000004185c */
[C---:B------:R-:W-:Y:S01]  /*10280*/  HMMA.16816.F32.BF16 R96, R144.reuse, R162, R96 ;  /* 0x000000a29060723c */ /* 0x040fe20000041860 */
[----:B------:R-:W3:Y:S03]  /*10290*/  LDSM.16.MT88.4 R160, [R225+0x1100] ;  /* 0x00110000e1a0783b */ /* 0x000ee60000004200 */
[--C-:B-1----:R-:W-:Y:S01]  /*102a0*/  FFMA.FTZ R138, R217, c[0x0][0x2d0], -R143.reuse ;  /* 0x0000b400d98a7a23 */ /* 0x102fe2000001088f */
[----:B------:R-:W-:Y:S02]  /*102b0*/  MOV R217, R179 ;  /* 0x000000b300d97202 */ /* 0x000fe40000000f00 */
[----:B------:R-:W-:Y:S01]  /*102c0*/  MOV R179, R194 ;  /* 0x000000c200b37202 */ /* 0x000fe20000000f00 */
[-C--:B--2---:R-:W-:Y:S01]  /*102d0*/  HMMA.16816.F32.BF16 R100, R144, R156.reuse, R100 ;  /* 0x0000009c9064723c */ /* 0x084fe20000041864 */
[----:B------:R1:W-:Y:S07]  /*102e0*/  MUFU.EX2 R201, R138 ;  /* 0x0000008a00c97308 */ /* 0x0003ee0000000800 */
[C---:B------:R-:W-:Y:S08]  /*102f0*/  HMMA.16816.F32.BF16 R104, R148.reuse, R156, R104 ;  /* 0x0000009c9468723c */ /* 0x040ff00000041868 */
[-C--:B------:R-:W-:Y:S08]  /*10300*/  HMMA.16816.F32.BF16 R108, R148, R158.reuse, R108 ;  /* 0x0000009e946c723c */ /* 0x080ff0000004186c */
[C---:B------:R-:W-:Y:S04]  /*10310*/  HMMA.16816.F32.BF16 R112, R144.reuse, R158, R112 ;  /* 0x0000009e9070723c */ /* 0x040fe80000041870 */
[--C-:B-1----:R-:W-:Y:S01]  /*10320*/  FFMA.FTZ R138, R218, c[0x0][0x2d0], -R143.reuse ;  /* 0x0000b400da8a7a23 */ /* 0x102fe2000001088f */
[----:B------:R-:W-:Y:S02]  /*10330*/  MOV R218, R178 ;  /* 0x000000b200da7202 */ /* 0x000fe40000000f00 */
[----:B------:R-:W-:Y:S01]  /*10340*/  MOV R178, R192 ;  /* 0x000000c000b27202 */ /* 0x000fe20000000f00 */
[-C--:B------:R-:W-:Y:S01]  /*10350*/  HMMA.16816.F32.BF16 R116, R144, R152.reuse, R116 ;  /* 0x000000989074723c */ /* 0x080fe20000041874 */
[----:B------:R1:W2:Y:S07]  /*10360*/  MUFU.EX2 R200, R138 ;  /* 0x0000008a00c87308 */ /* 0x0002ae0000000800 */
[C---:B------:R-:W-:Y:S08]  /*10370*/  HMMA.16816.F32.BF16 R120, R148.reuse, R152, R120 ;  /* 0x000000989478723c */ /* 0x040ff00000041878 */
[-C--:B------:R-:W-:Y:S08]  /*10380*/  HMMA.16816.F32.BF16 R124, R148, R154.reuse, R124 ;  /* 0x0000009a947c723c */ /* 0x080ff0000004187c */
[----:B------:R-:W-:Y:S04]  /*10390*/  HMMA.16816.F32.BF16 R128, R144, R154, R128 ;  /* 0x0000009a9080723c */ /* 0x000fe80000041880 */
[--C-:B-1----:R-:W-:Y:S01]  /*103a0*/  FFMA.FTZ R138, R219, c[0x0][0x2d0], -R2.reuse ;  /* 0x0000b400db8a7a23 */ /* 0x102fe20000010802 */
[----:B--2---:R-:W-:Y:S02]  /*103b0*/  F2FP.BF16.PACK_AB R192, R200, R201 ;  /* 0x000000c9c8c0723e */ /* 0x004fe400000010ff */
[----:B------:R-:W-:Y:S01]  /*103c0*/  MOV R219, R177 ;  /* 0x000000b100db7202 */ /* 0x000fe20000000f00 */
[----:B------:R1:W-:Y:S01]  /*103d0*/  MUFU.EX2 R198, R138 ;  /* 0x0000008a00c67308 */ /* 0x0003e20000000800 */
[----:B------:R-:W-:Y:S03]  /*103e0*/  MOV R177, R195 ;  /* 0x000000c300b17202 */ /* 0x000fe60000000f00 */
[--C-:B-1----:R-:W-:Y:S02]  /*103f0*/  FFMA.FTZ R138, R185, c[0x0][0x2d0], -R2.reuse ;  /* 0x0000b400b98a7a23 */ /* 0x102fe40000010802 */
[----:B------:R-:W-:Y:S01]  /*10400*/  FFMA.FTZ R2, R141, c[0x0][0x2d0], -R2 ;  /* 0x0000b4008d027a23 */ /* 0x000fe20000010802 */
[----:B------:R-:W-:Y:S03]  /*10410*/  F2FP.BF16.PACK_AB R141, R206, R207 ;  /* 0x000000cfce8d723e */ /* 0x000fe600000010ff */
[----:B------:R1:W2:Y:S02]  /*10420*/  MUFU.EX2 R199, R138 ;  /* 0x0000008a00c77308 */ /* 0x0002a40000000800 */
[--C-:B-1----:R-:W-:Y:S01]  /*10430*/  FFMA.FTZ R138, R184, c[0x0][0x2d0], -R143.reuse ;  /* 0x0000b400b88a7a23 */ /* 0x102fe2000001088f */
[----:B--2---:R-:W-:Y:S07]  /*10440*/  F2FP.BF16.PACK_AB R193, R199, R198 ;  /* 0x000000c6c7c1723e */ /* 0x004fee00000010ff */
[----:B------:R1:W-:Y:S02]  /*10450*/  MUFU.EX2 R197, R138 ;  /* 0x0000008a00c57308 */ /* 0x0003e40000000800 */
[----:B-1----:R-:W-:Y:S01]  /*10460*/  FFMA.FTZ R138, R183, c[0x0][0x2d0], -R143 ;  /* 0x0000b400b78a7a23 */ /* 0x002fe2000001088f */
[----:B------:R-:W-:Y:S02]  /*10470*/  MOV R183, R172 ;  /* 0x000000ac00b77202 */ /* 0x000fe40000000f00 */
[----:B------:R-:W-:Y:S05]  /*10480*/  F2FP.BF16.PACK_AB R143, R202, R203 ;  /* 0x000000cbca8f723e */ /* 0x000fea00000010ff */
[----:B------:R-:W1:Y:S02]  /*10490*/  MUFU.EX2 R196, R138 ;  /* 0x0000008a00c47308 */ /* 0x000e640000000800 */
[-C--:B---3--:R-:W-:Y:S01]  /*104a0*/  HMMA.16816.F32.BF16 R144, R140, R160.reuse, R4 ;  /* 0x000000a08c90723c */ /* 0x088fe20000041804 */
[----:B------:R-:W-:Y:S07]  /*104b0*/  LDSM.16.MT88.4 R4, [R227+0x1100] ;  /* 0x00110000e304783b */ /* 0x000fee0000004200 */
[----:B------:R2:W3:Y:S01]  /*104c0*/  MUFU.EX2 R138, R2 ;  /* 0x00000002008a7308 */ /* 0x0004e20000000800 */
[----:B-1----:R-:W-:Y:S03]  /*104d0*/  F2FP.BF16.PACK_AB R194, R196, R197 ;  /* 0x000000c5c4c2723e */ /* 0x002fe600000010ff */
[----:B--2---:R-:W-:Y:S02]  /*104e0*/  MOV R2, R176 ;  /* 0x000000b000027202 */ /* 0x004fe40000000f00 */
[----:B------:R-:W-:Y:S02]  /*104f0*/  MOV R176, R173 ;  /* 0x000000ad00b07202 */ /* 0x000fe40000000f00 */
[----:B------:R-:W1:Y:S01]  /*10500*/  LDSM.16.MT88.4 R172, [R226+0x1100] ;  /* 0x00110000e2ac783b */ /* 0x000e620000004200 */
[----:B---3--:R-:W-:Y:S07]  /*10510*/  F2FP.BF16.PACK_AB R195, R138, R139 ;  /* 0x0000008b8ac3723e */ /* 0x008fee00000010ff */
[C---:B------:R-:W-:Y:S01]  /*10520*/  HMMA.16816.F32.BF16 R148, R192.reuse, R160, R8 ;  /* 0x000000a0c094723c */ /* 0x040fe20000041808 */
[----:B------:R-:W2:Y:S07]  /*10530*/  LDSM.16.MT88.4 R8, [R225+0x2900] ;  /* 0x00290000e108783b */ /* 0x000eae0000004200 */
[-C--:B------:R-:W-:Y:S01]  /*10540*/  HMMA.16816.F32.BF16 R152, R192, R162.reuse, R12 ;  /* 0x000000a2c098723c */ /* 0x080fe2000004180c */
[----:B------:R-:W3:Y:S07]  /*10550*/  LDSM.16.MT88.4 R12, [R226+0x2900] ;  /* 0x00290000e20c783b */ /* 0x000eee0000004200 */
[C---:B------:R-:W-:Y:S01]  /*10560*/  HMMA.16816.F32.BF16 R156, R140.reuse, R162, R16 ;  /* 0x000000a28c9c723c */ /* 0x040fe20000041810 */
[----:B------:R-:W2:Y:S07]  /*10570*/  LDSM.16.MT88.4 R16, [R228+0x2900] ;  /* 0x00290000e410783b */ /* 0x000eae0000004200 */
[-C--:B-1----:R-:W-:Y:S01]  /*10580*/  HMMA.16816.F32.BF16 R160, R140, R172.reuse, R20 ;  /* 0x000000ac8ca0723c */ /* 0x082fe20000041814 */
[----:B------:R-:W1:Y:S07]  /*10590*/  LDSM.16.MT88.4 R20, [R227+0x2900] ;  /* 0x00290000e314783b */ /* 0x000e6e0000004200 */
[C---:B------:R-:W-:Y:S07]  /*105a0*/  HMMA.16816.F32.BF16 R164, R192.reuse, R172, R24 ;  /* 0x000000acc0a4723c */ /* 0x040fee0000041818 */
[----:B------:R-:W-:Y:S02]  /*105b0*/  MOV R27, R171 ;  /* 0x000000ab001b7202 */ /* 0x000fe40000000f00 */
[----:B------:R-:W-:Y:S03]  /*105c0*/  MOV R26, R170 ;  /* 0x000000aa001a7202 */ /* 0x000fe60000000f00 */
[----:B------:R-:W-:Y:S02]  /*105d0*/  MOV R25, R169 ;  /* 0x000000a900197202 */ /* 0x000fe40000000f00 */
[----:B------:R-:W-:Y:S02]  /*105e0*/  MOV R24, R168 ;  /* 0x000000a800187202 */ /* 0x000fe40000000f00 */
[-C--:B------:R-:W-:Y:S07]  /*105f0*/  HMMA.16816.F32.BF16 R168, R192, R174.reuse, R28 ;  /* 0x000000aec0a8723c */ /* 0x080fee000004181c */
[----:B------:R-:W-:Y:S01]  /*10600*/  MOV R29, R179 ;  /* 0x000000b3001d7202 */ /* 0x000fe20000000f00 */
[C---:B------:R-:W-:Y:S01]  /*10610*/  HMMA.16816.F32.BF16 R172, R140.reuse, R174, R32 ;  /* 0x000000ae8cac723c */ /* 0x040fe20000041820 */
[----:B------:R-:W4:Y:S03]  /*10620*/  LDL.LU R32, [R1+0x28] ;  /* 0x0000280001207983 */ /* 0x000f260000300800 */
[----:B------:R-:W-:Y:S01]  /*10630*/  MOV R30, R178 ;  /* 0x000000b2001e7202 */ /* 0x000fe20000000f00 */
[----:B------:R-:W4:Y:S01]  /*10640*/  LDL.LU R35, [R1+0x2c] ;  /* 0x00002c0001237983 */ /* 0x000f220000300800 */
[----:B------:R-:W-:Y:S02]  /*10650*/  MOV R31, R183 ;  /* 0x000000b7001f7202 */ /* 0x000fe40000000f00 */
[----:B------:R-:W-:Y:S04]  /*10660*/  MOV R33, R177 ;  /* 0x000000b100217202 */ /* 0x000fe80000000f00 */
[----:B------:R-:W-:Y:S02]  /*10670*/  MOV R34, R176 ;  /* 0x000000b000227202 */ /* 0x000fe40000000f00 */
[-C--:B------:R-:W-:Y:S01]  /*10680*/  HMMA.16816.F32.BF16 R176, R140, R188.reuse, R36 ;  /* 0x000000bc8cb0723c */ /* 0x080fe20000041824 */
[----:B------:R-:W4:Y:S02]  /*10690*/  LDL.LU R37, [R1+0x20] ;  /* 0x0000200001257983 */ /* 0x000f240000300800 */
[----:B------:R-:W-:Y:S02]  /*106a0*/  MOV R28, R182 ;  /* 0x000000b6001c7202 */ /* 0x000fe40000000f00 */
[----:B------:R-:W4:Y:S02]  /*106b0*/  LDL.LU R39, [R1+0x24] ;  /* 0x0000240001277983 */ /* 0x000f240000300800 */
[----:B------:R-:W-:Y:S02]  /*106c0*/  MOV R36, R181 ;  /* 0x000000b500247202 */ /* 0x000fe40000000f00 */
[----:B------:R-:W-:Y:S02]  /*106d0*/  MOV R38, R180 ;  /* 0x000000b400267202 */ /* 0x000fe40000000f00 */
[C---:B------:R-:W-:Y:S08]  /*106e0*/  HMMA.16816.F32.BF16 R180, R192.reuse, R188, R40 ;  /* 0x000000bcc0b4723c */ /* 0x040ff00000041828 */
[-C--:B------:R-:W-:Y:S08]  /*106f0*/  HMMA.16816.F32.BF16 R184, R192, R190.reuse, R44 ;  /* 0x000000bec0b8723c */ /* 0x080ff0000004182c */
[C---:B------:R-:W-:Y:S08]  /*10700*/  HMMA.16816.F32.BF16 R188, R140.reuse, R190, R48 ;  /* 0x000000be8cbc723c */ /* 0x040ff00000041830 */
[-C--:B------:R-:W-:Y:S08]  /*10710*/  HMMA.16816.F32.BF16 R52, R140, R4.reuse, R52 ;  /* 0x000000048c34723c */ /* 0x080ff00000041834 */
[C---:B------:R-:W-:Y:S08]  /*10720*/  HMMA.16816.F32.BF16 R56, R192.reuse, R4, R56 ;  /* 0x00000004c038723c */ /* 0x040ff00000041838 */
[-C--:B------:R-:W-:Y:S08]  /*10730*/  HMMA.16816.F32.BF16 R60, R192, R6.reuse, R60 ;  /* 0x00000006c03c723c */ /* 0x080ff0000004183c */
[C---:B------:R-:W-:Y:S08]  /*10740*/  HMMA.16816.F32.BF16 R64, R140.reuse, R6, R64 ;  /* 0x000000068c40723c */ /* 0x040ff00000041840 */
[-C--:B--2---:R-:W-:Y:S08]  /*10750*/  HMMA.16816.F32.BF16 R68, R140, R8.reuse, R68 ;  /* 0x000000088c44723c */ /* 0x084ff00000041844 */
[C---:B------:R-:W-:Y:S08]  /*10760*/  HMMA.16816.F32.BF16 R72, R192.reuse, R8, R72 ;  /* 0x00000008c048723c */ /* 0x040ff00000041848 */
[-C--:B------:R-:W-:Y:S08]  /*10770*/  HMMA.16816.F32.BF16 R76, R192, R10.reuse, R76 ;  /* 0x0000000ac04c723c */ /* 0x080ff0000004184c */
[C---:B------:R-:W-:Y:S08]  /*10780*/  HMMA.16816.F32.BF16 R80, R140.reuse, R10, R80 ;  /* 0x0000000a8c50723c */ /* 0x040ff00000041850 */
[-C--:B---3--:R-:W-:Y:S08]  /*10790*/  HMMA.16816.F32.BF16 R84, R140, R12.reuse, R84 ;  /* 0x0000000c8c54723c */ /* 0x088ff00000041854 */
        /* <DEDUP_REMOVED lines=10> */
[----:B------:R-:W-:Y:S04]  /*10840*/  HMMA.16816.F32.BF16 R128, R140, R22, R128 ;  /* 0x000000168c80723c */ /* 0x000fe80000041880 */
[----:B----4-:R-:W-:Y:S02]  /*10850*/  FFMA.FTZ R132, R132, R32, R33 ;  /* 0x0000002084847223 */ /* 0x010fe40000010021 */
[----:B------:R-:W-:Y:S02]  /*10860*/  FFMA.FTZ R0, R0, R35, R34 ;  /* 0x0000002300007223 */ /* 0x000fe40000010022 */
[----:B------:R-:W-:Y:S01]  /*10870*/  FADD.FTZ R4, R30, R132 ;  /* 0x000000841e047221 */ /* 0x000fe20000010000 */
[----:B------:R-:W-:Y:S03]  /*10880*/  MOV R132, R136 ;  /* 0x0000008800847202 */ /* 0x000fe60000000f00 */
[----:B------:R-:W-:Y:S02]  /*10890*/  FADD.FTZ R0, R31, R0 ;  /* 0x000000001f007221 */ /* 0x000fe40000010000 */
[----:B------:R-:W-:Y:S02]  /*108a0*/  FADD.FTZ R4, R26, R4 ;  /* 0x000000041a047221 */ /* 0x000fe40000010000 */
        /* <DEDUP_REMOVED lines=43> */
[----:B------:R-:W-:Y:S01]  /*10b60*/  FADD.FTZ R0, R139, R0 ;  /* 0x000000008b007221 */ /* 0x000fe20000010000 */
[----:B------:R-:W-:Y:S02]  /*10b70*/  MOV R139, R3 ;  /* 0x00000003008b7202 */ /* 0x000fe40000000f00 */
[----:B------:R1:W-:Y:S01]  /*10b80*/  STL [R1+0x28], R2 ;  /* 0x0000280201007387 */ /* 0x0003e20000100800 */
[----:B------:R-:W-:Y:S01]  /*10b90*/  FADD.FTZ R0, R138, R0 ;  /* 0x000000008a007221 */ /* 0x000fe20000010000 */
[----:B------:R-:W-:Y:S04]  /*10ba0*/  MOV R138, R135 ;  /* 0x00000087008a7202 */ /* 0x000fe80000000f00 */
[----:B------:R2:W-:Y:S01]  /*10bb0*/  STL [R1+0x2c], R0 ;  /* 0x00002c0001007387 */ /* 0x0005e20000100800 */
[----:B-1----:R-:W-:Y:S01]  /*10bc0*/  MOV R2, R137 ;  /* 0x0000008900027202 */ /* 0x002fe20000000f00 */
[----:B------:R-:W-:-:S05]  /*10bd0*/  @P0 BRA `(.L_x_636) ;  /* 0xffffc61000000947 */ /* 0x000fca000383ffff */
.L_x_633:
[----:B------:R-:W-:-:S06]  /*10be0*/  UISETP.GE.AND UP0, UPT, UR24, UR8, UPT ;  /* 0x000000081800728c */ /* 0x000fcc000bf06270 */
[----:B------:R-:W-:-:S13]  /*10bf0*/  PLOP3.LUT P0, PT, PT, PT, UP0, 0x80, 0x0 ;  /* 0x000000000000781c */ /* 0x000fda0003f0f008 */
[----:B------:R-:W-:Y:S05]  /*10c00*/  @!P0 BRA `(.L_x_637) ;  /* 0x000052b000008947 */ /* 0x000fea0003800000 */
[----:B-1----:R-:W3:Y:S01]  /*10c10*/  LDL.LU R4, [R1+0xc] ;  /* 0x00000c0001047983 */ /* 0x002ee20000300800 */
[----:B------:R-:W-:Y:S01]  /*10c20*/  IMAD.MOV.U32 R134, RZ, RZ, R136 ;  /* 0x000000ffff867224 */ /* 0x000fe200078e0088 */
[----:B------:R-:W-:Y:S01]  /*10c30*/  MOV R139, R3 ;  /* 0x00000003008b7202 */ /* 0x000fe20000000f00 */
[----:B------:R-:W-:Y:S02]  /*10c40*/  IMAD.MOV.U32 R132, RZ, RZ, R137 ;  /* 0x000000ffff847224 */ /* 0x000fe400078e0089 */
[----:B------:R-:W-:Y:S01]  /*10c50*/  IMAD.MOV.U32 R138, RZ, RZ, R135 ;  /* 0x000000ffff8a7224 */ /* 0x000fe200078e0087 */
[----:B--23--:R-:W-:-:S04]  /*10c60*/  SHF.R.S32.HI R0, RZ, 0x1f, R4 ;  /* 0x0000001fff007819 */ /* 0x00cfc80000011404 */
[C---:B------:R-:W-:Y:S02]  /*10c70*/  SHF.L.U64.HI R2, R4.reuse, 0x1, R0 ;  /* 0x0000000104027819 */ /* 0x040fe40000010200 */
[----:B------:R-:W-:-:S05]  /*10c80*/  SHF.L.U32 R0, R4, 0x1, RZ ;  /* 0x0000000104007819 */ /* 0x000fca00000006ff */
[----:B------:R1:W-:Y:S04]  /*10c90*/  STL [R1+0xc], R0 ;  /* 0x00000c0001007387 */ /* 0x0003e80000100800 */
[----:B------:R2:W-:Y:S04]  /*10ca0*/  STL [R1+0x10], R2 ;  /* 0x0000100201007387 */ /* 0x0005e80000100800 */
[----:B------:R-:W2:Y:S04]  /*10cb0*/  LDL.LU R5, [R1+0x3c] ;  /* 0x00003c0001057983 */ /* 0x000ea80000300800 */
[----:B------:R-:W1:Y:S02]  /*10cc0*/  LDL.LU R4, [R1+0x34] ;  /* 0x0000340001047983 */ /* 0x000e640000300800 */
[C---:B-1----:R-:W-:Y:S01]  /*10cd0*/  IMAD.SHL.U32 R0, R4.reuse, 0x2, RZ ;  /* 0x0000000204007824 */ /* 0x042fe200078e00ff */
[----:B--2---:R-:W-:-:S04]  /*10ce0*/  SHF.L.U64.HI R2, R4, 0x1, R5 ;  /* 0x0000000104027819 */ /* 0x004fc80000010205 */
[----:B------:R1:W-:Y:S04]  /*10cf0*/  STL [R1+0x4], R0 ;  /* 0x0000040001007387 */ /* 0x0003e80000100800 */
[----:B------:R1:W-:Y:S02]  /*10d00*/  STL [R1+0x8], R2 ;  /* 0x0000080201007387 */ /* 0x0003e40000100800 */
.L_x_655:
[----:B------:R-:W2:Y:S01]  /*10d10*/  LDL R249, [R1+0xc] ;  /* 0x00000c0001f97983 */ /* 0x000ea20000100800 */
[----:B-1----:R-:W-:Y:S01]  /*10d20*/  SHF.R.S32.HI R0, RZ, 0x1f, R243 ;  /* 0x0000001fff007819 */ /* 0x002fe200000114f3 */
[----:B------:R-:W-:Y:S04]  /*10d30*/  DEPBAR.LE SB0, 0x0 ;  /* 0x000080000000791a */ /* 0x000fe80000000000 */
[----:B------:R-:W3:Y:S01]  /*10d40*/  LDL R247, [R1+0x10] ;  /* 0x0000100001f77983 */ /* 0x000ee20000100800 */
[----:B------:R-:W-:Y:S01]  /*10d50*/  IMAD R0, R0, c[0x0][0x208], RZ ;  /* 0x0000820000007a24 */ /* 0x000fe200078e02ff */
[----:B------:R-:W-:Y:S01]  /*10d60*/  IADD3 R38, R252, 0x100, RZ ;  /* 0x00000100fc267810 */ /* 0x000fe20007ffe0ff */
[C---:B------:R-:W-:Y:S01]  /*10d70*/  IMAD.WIDE.U32 R2, R243.reuse, c[0x0][0x208], RZ ;  /* 0x00008200f3027a25 */ /* 0x040fe200078e00ff */
[----:B------:R-:W4:Y:S01]  /*10d80*/  LDL R248, [R1+0x4] ;  /* 0x0000040001f87983 */ /* 0x000f220000100800 */
[----:B------:R-:W-:Y:S02]  /*10d90*/  UISETP.GT.AND UP0, UPT, UR24, UR8, UPT ;  /* 0x000000081800728c */ /* 0x000fe4000bf04270 */
[----:B------:R-:W-:Y:S01]  /*10da0*/  IMAD R0, R243, c[0x0][0x20c], R0 ;  /* 0x00008300f3007a24 */ /* 0x000fe200078e0200 */
[----:B------:R-:W4:Y:S04]  /*10db0*/  LDL R246, [R1+0x8] ;  /* 0x0000080001f67983 */ /* 0x000f280000100800 */
[----:B------:R-:W-:Y:S01]  /*10dc0*/  BAR.SYNC.DEFER_BLOCKING 0x0 ;  /* 0x0000000000007b1d */ /* 0x000fe20000010000 */
[----:B------:R-:W-:Y:S02]  /*10dd0*/  IADD3 R3, R3, R0, RZ ;  /* 0x0000000003037210 */ /* 0x000fe40007ffe0ff */
[----:B------:R-:W-:Y:S03]  /*10de0*/  SHF.R.S32.HI R0, RZ, 0x1f, R242 ;  /* 0x0000001fff007819 */ /* 0x000fe600000114f2 */
[----:B------:R-:W-:Y:S04]  /*10df0*/  IMAD.WIDE.U32 R2, R242, c[0x0][0x218], R2 ;  /* 0x00008600f2027a25 */ /* 0x000fe800078e0002 */
[----:B------:R-:W-:Y:S01]  /*10e00*/  IMAD R0, R0, c[0x0][0x218], RZ ;  /* 0x0000860000007a24 */ /* 0x000fe200078e02ff */
[----:B------:R-:W-:Y:S03]  /*10e10*/  IADD3 R2, P0, R2, UR22, RZ ;  /* 0x0000001602027c10 */ /* 0x000fe6000ff1e0ff */
[----:B------:R-:W-:Y:S05]  /*10e20*/  IMAD R0, R242, c[0x0][0x21c], R0 ;  /* 0x00008700f2007a24 */ /* 0x000fea00078e0200 */
[----:B------:R-:W-:Y:S02]  /*10e30*/  IADD3.X R3, R3, UR16, R0, P0, !PT ;  /* 0x0000001003037c10 */ /* 0x000fe400087fe400 */
[C---:B------:R-:W-:Y:S01]  /*10e40*/  LEA R0, P0, R2.reuse, c[0x0][0x1f8], 0x1 ;  /* 0x00007e0002007a11 */ /* 0x040fe200078008ff */
[----:B-----5:R-:W-:Y:S03]  /*10e50*/  LDSM.16.M88.4 R48, [R231+0x6100] ;  /* 0x00610000e730783b */ /* 0x020fe60000000200 */
[----:B------:R-:W-:Y:S05]  /*10e60*/  LEA.HI.X R2, R2, c[0x0][0x1fc], R3, 0x1, P0 ;  /* 0x00007f0002027a11 */ /* 0x000fea00000f0c03 */
[----:B------:R-:W1:Y:S08]  /*10e70*/  LDSM.16.M88.4 R16, [R224+0x3100] ;  /* 0x00310000e010783b */ /* 0x000e700000000200 */
[----:B------:R-:W-:Y:S08]  /*10e80*/  SHFL.IDX PT, R3, R0, RZ, 0x181f ;  /* 0x00181fff00037589 */ /* 0x000ff000000e0000 */
[----:B------:R-:W-:Y:S08]  /*10e90*/  SHFL.IDX PT, R20, R2, RZ, 0x181f ;  /* 0x00181fff02147589 */ /* 0x000ff000000e0000 */
[----:B------:R-:W1:Y:S08]  /*10ea0*/  LDSM.16.M88.4 R44, [R231+0x8100] ;  /* 0x00810000e72c783b */ /* 0x000e700000000200 */
[----:B------:R-:W-:Y:S01]  /*10eb0*/  SHFL.IDX PT, R31, R2, 0x1, 0x181f ;  /* 0x00381f00021f7f89 */ /* 0x000fe200000e0000 */
[-C--:B-1----:R-:W-:Y:S07]  /*10ec0*/  HMMA.16816.F32.BF16 R4, R48, R16.reuse, RZ ;  /* 0x000000103004723c */ /* 0x082fee00000418ff */
[----:B------:R-:W-:Y:S08]  /*10ed0*/  SHFL.IDX PT, R30, R2, 0x2, 0x181f ;  /* 0x00581f00021e7f89 */ /* 0x000ff000000e0000 */
[----:B------:R-:W-:Y:S08]  /*10ee0*/  LDSM.16.M88.4 R32, [R224+0x3900] ;  /* 0x00390000e020783b */ /* 0x000ff00000000200 */
[----:B------:R-:W-:Y:S01]  /*10ef0*/  LDSM.16.M88.4 R140, [R224+0x4100] ;  /* 0x00410000e08c783b */ /* 0x000fe20000000200 */
[C---:B------:R-:W-:Y:S07]  /*10f00*/  HMMA.16816.F32.BF16 R8, R44.reuse, R16, RZ ;  /* 0x000000102c08723c */ /* 0x040fee00000418ff */
[----:B------:R-:W-:Y:S01]  /*10f10*/  LDSM.16.M88.4 R192, [R233+0x6100] ;  /* 0x00610000e9c0783b */ /* 0x000fe20000000200 */
[-C--:B------:R-:W-:Y:S07]  /*10f20*/  HMMA.16816.F32.BF16 R12, R44, R18.reuse, RZ ;  /* 0x000000122c0c723c */ /* 0x080fee00000418ff */
[----:B------:R-:W-:Y:S01]  /*10f30*/  LDSM.16.M88.4 R196, [R235] ;  /* 0x00000000ebc4783b */ /* 0x000fe20000000200 */
[C---:B------:R-:W-:Y:S07]  /*10f40*/  HMMA.16816.F32.BF16 R16, R48.reuse, R18, RZ ;  /* 0x000000123010723c */ /* 0x040fee00000418ff */
[----:B------:R-:W-:Y:S08]  /*10f50*/  LDSM.16.M88.4 R200, [R233+0x8100] ;  /* 0x00810000e9c8783b */ /* 0x000ff00000000200 */
[----:B------:R-:W-:Y:S08]  /*10f60*/  LDSM.16.M88.4 R204, [R241] ;  /* 0x00000000f1cc783b */ /* 0x000ff00000000200 */
[----:B------:R-:W-:Y:S08]  /*10f70*/  LDSM.16.M88.4 R208, [R240] ;  /* 0x00000000f0d0783b */ /* 0x000ff00000000200 */
[----:B------:R-:W-:Y:S08]  /*10f80*/  SHFL.IDX PT, R26, R0, 0x1, 0x181f ;  /* 0x00381f00001a7f89 */ /* 0x000ff000000e0000 */
[----:B------:R-:W1:Y:S01]  /*10f90*/  SHFL.IDX PT, R0, R0, 0x2, 0x181f ;  /* 0x00581f0000007f89 */ /* 0x000e6200000e0000 */
[C---:B--2---:R-:W-:Y:S04]  /*10fa0*/  IADD3 R24, P1, R3.reuse, R249, RZ ;  /* 0x000000f903187210 */ /* 0x044fe80007f3e0ff */
[----:B---3--:R-:W-:Y:S02]  /*10fb0*/  IADD3.X R25, R20, R247, RZ, P1, !PT ;  /* 0x000000f714197210 */ /* 0x008fe40000ffe4ff */
[----:B-1----:R-:W-:Y:S02]  /*10fc0*/  IADD3 R36, P1, R0, R249, RZ ;  /* 0x000000f900247210 */ /* 0x002fe40007f3e0ff */
[----:B----4-:R-:W-:Y:S01]  /*10fd0*/  IADD3 R2, P0, R3, R248, RZ ;  /* 0x000000f803027210 */ /* 0x010fe20007f1e0ff */
[----:B------:R-:W-:Y:S01]  /*10fe0*/  @!PT LDS RZ, [RZ] ;  /* 0x00000000fffff984 */ /* 0x000fe20000000800 */
[----:B------:R1:W-:Y:S01]  /*10ff0*/  LDGSTS.E.BYPASS.LTC128B.128 [R38], [R24.64], !P6 ;  /* 0x0000000018267fae */ /* 0x0003e2000f101d54 */
[----:B------:R-:W-:Y:S02]  /*11000*/  IADD3.X R37, R30, R247, RZ, P1, !PT ;  /* 0x000000f71e257210 */ /* 0x000fe40000ffe4ff */
[----:B------:R-:W-:Y:S02]  /*11010*/  IADD3.X R3, R20, R246, RZ, P0, !PT ;  /* 0x000000f614037210 */ /* 0x000fe400007fe4ff */
[-C--:B------:R-:W-:Y:S01]  /*11020*/  HMMA.16816.F32.BF16 R20, R48, R32.reuse, RZ ;  /* 0x000000203014723c */ /* 0x080fe200000418ff */
[C---:B------:R-:W-:Y:S02]  /*11030*/  IADD3 R28, P0, R26.reuse, R249, RZ ;  /* 0x000000f91a1c7210 */ /* 0x040fe40007f1e0ff */
[----:B------:R2:W-:Y:S02]  /*11040*/  LDGSTS.E.BYPASS.LTC128B.128 [R38+0x1800], [R2.64], !P5 ;  /* 0x0180000002267fae */ /* 0x0005e4000e901d54 */
[C---:B------:R-:W-:Y:S06]  /*11050*/  IADD3.X R29, R31.reuse, R247, RZ, P0, !PT ;  /* 0x000000f71f1d7210 */ /* 0x040fec00007fe4ff */
[----:B------:R3:W-:Y:S01]  /*11060*/  LDGSTS.E.BYPASS.LTC128B.128 [R38+0x800], [R28.64], !P6 ;  /* 0x008000001c267fae */ /* 0x0007e2000f101d54 */
[----:B--2---:R-:W-:Y:S02]  /*11070*/  IADD3 R2, P2, R26, R248, RZ ;  /* 0x000000f81a027210 */ /* 0x004fe40007f5e0ff */
[C---:B-1----:R-:W-:Y:S02]  /*11080*/  HMMA.16816.F32.BF16 R24, R44.reuse, R32, RZ ;  /* 0x000000202c18723c */ /* 0x042fe400000418ff */
[----:B------:R-:W-:Y:S05]  /*11090*/  IADD3.X R3, R31, R246, RZ, P2, !PT ;  /* 0x000000f61f037210 */ /* 0x000fea00017fe4ff */
[----:B------:R1:W-:Y:S01]  /*110a0*/  LDGSTS.E.BYPASS.LTC128B.128 [R38+0x2000], [R2.64], !P5 ;  /* 0x0200000002267fae */ /* 0x0003e2000e901d54 */
[----:B------:R-:W-:Y:S04]  /*110b0*/  IADD3 R32, P0, R0, R248, RZ ;  /* 0x000000f800207210 */ /* 0x000fe80007f1e0ff */
[----:B------:R-:W-:Y:S02]  /*110c0*/  IADD3.X R33, R30, R246, RZ, P0, !PT ;  /* 0x000000f61e217210 */ /* 0x000fe400007fe4ff */
[-C--:B---3--:R-:W-:Y:S01]  /*110d0*/  HMMA.16816.F32.BF16 R28, R44, R34.reuse, RZ ;  /* 0x000000222c1c723c */ /* 0x088fe200000418ff */
[----:B------:R1:W-:Y:S01]  /*110e0*/  LDGSTS.E.BYPASS.LTC128B.128 [R38+0x1000], [R36.64], !P6 ;  /* 0x0100000024267fae */ /* 0x0003e2000f101d54 */
[----:B------:R-:W-:Y:S07]  /*110f0*/  PLOP3.LUT P0, PT, PT, PT, UP0, 0x80, 0x0 ;  /* 0x000000000000781c */ /* 0x000fee0003f0f008 */
[----:B------:R2:W-:Y:S08]  /*11100*/  LDGSTS.E.BYPASS.LTC128B.128 [R38+0x2800], [R32.64], !P5 ;  /* 0x0280000020267fae */ /* 0x0005f0000e901d54 */
[----:B------:R-:W-:Y:S08]  /*11110*/  LDSM.16.M88.4 R212, [R232+0x6100] ;  /* 0x00610000e8d4783b */ /* 0x000ff00000000200 */
[----:B------:R-:W0:Y:S08]  /*11120*/  LDGDEPBAR ;  /* 0x00000000000079af */ /* 0x000e300000000000 */
[----:B------:R-:W3:Y:S01]  /*11130*/  LDSM.16.M88.4 R216, [R230+0x3100] ;  /* 0x00310000e6d8783b */ /* 0x000ee20000000200 */
[C---:B--2---:R-:W-:Y:S07]  /*11140*/  HMMA.16816.F32.BF16 R32, R48.reuse, R34, RZ ;  /* 0x000000223020723c */ /* 0x044fee00000418ff */
[----:B------:R-:W2:Y:S01]  /*11150*/  LDSM.16.M88.4 R220, [R232+0x8100] ;  /* 0x00810000e8dc783b */ /* 0x000ea20000000200 */
[-C--:B-1----:R-:W-:Y:S08]  /*11160*/  HMMA.16816.F32.BF16 R36, R48, R140.reuse, RZ ;  /* 0x0000008c3024723c */ /* 0x082ff000000418ff */
        /* <DEDUP_REMOVED lines=8> */
[----:B------:R-:W4:Y:S07]  /*111f0*/  LDSM.16.M88.4 R196, [R230+0x4100] ;  /* 0x00410000e6c4783b */ /* 0x000f2e0000000200 */
        /* <DEDUP_REMOVED lines=8> */
[----:B------:R-:W-:Y:S07]  /*11280*/  LDSM.16.M88.4 R200, [R229] ;  /* 0x00000000e5c8783b */ /* 0x000fee0000000200 */
[----:B------:R-:W-:Y:S01]  /*11290*/  HMMA.16816.F32.BF16 R48, R192, R210, R48 ;  /* 0x000000d2c030723c */ /* 0x000fe20000041830 */
[----:B------:R-:W4:Y:S07]  /*112a0*/  LDSM.16.M88.4 R192, [R234+0x6100] ;  /* 0x00610000eac0783b */ /* 0x000f2e0000000200 */
[-C--:B---3--:R-:W-:Y:S01]  /*112b0*/  HMMA.16816.F32.BF16 R4, R212, R216.reuse, R4 ;  /* 0x000000d8d404723c */ /* 0x088fe20000041804 */
[----:B------:R-:W3:Y:S07]  /*112c0*/  LDSM.16.M88.4 R208, [R229+0x800] ;  /* 0x00080000e5d0783b */ /* 0x000eee0000000200 */
[C---:B--2---:R-:W-:Y:S08]  /*112d0*/  HMMA.16816.F32.BF16 R8, R220.reuse, R216, R8 ;  /* 0x000000d8dc08723c */ /* 0x044ff00000041808 */
[-C--:B------:R-:W-:Y:S08]  /*112e0*/  HMMA.16816.F32.BF16 R12, R220, R218.reuse, R12 ;  /* 0x000000dadc0c723c */ /* 0x080ff0000004180c */
[C---:B------:R-:W-:Y:S01]  /*112f0*/  HMMA.16816.F32.BF16 R16, R212.reuse, R218, R16 ;  /* 0x000000dad410723c */ /* 0x040fe20000041810 */
[----:B------:R-:W2:Y:S07]  /*11300*/  LDSM.16.M88.4 R216, [R229+0x1000] ;  /* 0x00100000e5d8783b */ /* 0x000eae0000000200 */
[-C--:B-1----:R-:W-:Y:S08]  /*11310*/  HMMA.16816.F32.BF16 R20, R212, R140.reuse, R20 ;  /* 0x0000008cd414723c */ /* 0x082ff00000041814 */
[C---:B------:R-:W-:Y:S08]  /*11320*/  HMMA.16816.F32.BF16 R24, R220.reuse, R140, R24 ;  /* 0x0000008cdc18723c */ /* 0x040ff00000041818 */
[-C--:B------:R-:W-:Y:S08]  /*11330*/  HMMA.16816.F32.BF16 R28, R220, R142.reuse, R28 ;  /* 0x0000008edc1c723c */ /* 0x080ff0000004181c */
[C---:B------:R-:W-:Y:S01]  /*11340*/  HMMA.16816.F32.BF16 R32, R212.reuse, R142, R32 ;  /* 0x0000008ed420723c */ /* 0x040fe20000041820 */
[----:B------:R-:W-:Y:S07]  /*11350*/  LDSM.16.M88.4 R140, [R231+0xa100] ;  /* 0x00a10000e78c783b */ /* 0x000fee0000000200 */
[-C--:B----4-:R-:W-:Y:S08]  /*11360*/  HMMA.16816.F32.BF16 R36, R212, R196.reuse, R36 ;  /* 0x000000c4d424723c */ /* 0x090ff00000041824 */
[C---:B------:R-:W-:Y:S08]  /*11370*/  HMMA.16816.F32.BF16 R40, R220.reuse, R196, R40 ;  /* 0x000000c4dc28723c */ /* 0x040ff00000041828 */
[-C--:B------:R-:W-:Y:S01]  /*11380*/  HMMA.16816.F32.BF16 R44, R220, R198.reuse, R44 ;  /* 0x000000c6dc2c723c */ /* 0x080fe2000004182c */
[----:B------:R-:W-:Y:S07]  /*11390*/  LDSM.16.M88.4 R220, [R238] ;  /* 0x00000000eedc783b */ /* 0x000fee0000000200 */
[----:B------:R-:W-:Y:S01]  /*113a0*/  HMMA.16816.F32.BF16 R48, R212, R198, R48 ;  /* 0x000000c6d430723c */ /* 0x000fe20000041830 */
[----:B------:R-:W1:Y:S07]  /*113b0*/  LDSM.16.M88.4 R196, [R224+0x4900] ;  /* 0x00490000e0c4783b */ /* 0x000e6e0000000200 */
[-C--:B------:R-:W-:Y:S01]  /*113c0*/  HMMA.16816.F32.BF16 R4, R192, R200.reuse, R4 ;  /* 0x000000c8c004723c */ /* 0x080fe20000041804 */
[----:B------:R-:W4:Y:S07]  /*113d0*/  LDSM.16.M88.4 R212, [R231+0xc100] ;  /* 0x00c10000e7d4783b */ /* 0x000f2e0000000200 */
[C---:B------:R-:W-:Y:S08]  /*113e0*/  HMMA.16816.F32.BF16 R8, R204.reuse, R200, R8 ;  /* 0x000000c8cc08723c */ /* 0x040ff00000041808 */
[-C--:B------:R-:W-:Y:S08]  /*113f0*/  HMMA.16816.F32.BF16 R12, R204, R202.reuse, R12 ;  /* 0x000000cacc0c723c */ /* 0x080ff0000004180c */
[C---:B------:R-:W-:Y:S01]  /*11400*/  HMMA.16816.F32.BF16 R16, R192.reuse, R202, R16 ;  /* 0x000000cac010723c */ /* 0x040fe20000041810 */
[----:B------:R-:W1:Y:S07]  /*11410*/  LDSM.16.M88.4 R200, [R224+0x5100] ;  /* 0x00510000e0c8783b */ /* 0x000e6e0000000200 */
[-C--:B---3--:R-:W-:Y:S08]  /*11420*/  HMMA.16816.F32.BF16 R20, R192, R208.reuse, R20 ;  /* 0x000000d0c014723c */ /* 0x088ff00000041814 */
[C---:B------:R-:W-:Y:S08]  /*11430*/  HMMA.16816.F32.BF16 R24, R204.reuse, R208, R24 ;  /* 0x000000d0cc18723c */ /* 0x040ff00000041818 */
[-C--:B------:R-:W-:Y:S08]  /*11440*/  HMMA.16816.F32.BF16 R28, R204, R210.reuse, R28 ;  /* 0x000000d2cc1c723c */ /* 0x080ff0000004181c */
[C---:B------:R-:W-:Y:S01]  /*11450*/  HMMA.16816.F32.BF16 R32, R192.reuse, R210, R32 ;  /* 0x000000d2c020723c */ /* 0x040fe20000041820 */
[----:B------:R-:W-:Y:S07]  /*11460*/  LDSM.16.M88.4 R208, [R239] ;  /* 0x00000000efd0783b */ /* 0x000fee0000000200 */
[-C--:B--2---:R-:W-:Y:S08]  /*11470*/  HMMA.16816.F32.BF16 R36, R192, R216.reuse, R36 ;  /* 0x000000d8c024723c */ /* 0x084ff00000041824 */
[C---:B------:R-:W-:Y:S08]  /*11480*/  HMMA.16816.F32.BF16 R40, R204.reuse, R216, R40 ;  /* 0x000000d8cc28723c */ /* 0x040ff00000041828 */
[-C--:B------:R-:W-:Y:S01]  /*11490*/  HMMA.16816.F32.BF16 R44, R204, R218.reuse, R44 ;  /* 0x000000dacc2c723c */ /* 0x080fe2000004182c */
[----:B------:R-:W2:Y:S07]  /*114a0*/  LDSM.16.M88.4 R204, [R224+0x5900] ;  /* 0x00590000e0cc783b */ /* 0x000eae0000000200 */
[----:B------:R-:W-:Y:S01]  /*114b0*/  HMMA.16816.F32.BF16 R48, R192, R218, R48 ;  /* 0x000000dac030723c */ /* 0x000fe20000041830 */
[----:B------:R-:W3:Y:S07]  /*114c0*/  LDSM.16.M88.4 R192, [R233+0xa100] ;  /* 0x00a10000e9c0783b */ /* 0x000eee0000000200 */
[-C--:B-1----:R-:W-:Y:S01]  /*114d0*/  HMMA.16816.F32.BF16 R4, R140, R196.reuse, R4 ;  /* 0x000000c48c04723c */ /* 0x082fe20000041804 */
[----:B------:R-:W1:Y:S07]  /*114e0*/  LDSM.16.M88.4 R216, [R233+0xc100] ;  /* 0x00c10000e9d8783b */ /* 0x000e6e0000000200 */
[C---:B----4-:R-:W-:Y:S08]  /*114f0*/  HMMA.16816.F32.BF16 R8, R212.reuse, R196, R8 ;  /* 0x000000c4d408723c */ /* 0x050ff00000041808 */
[-C--:B------:R-:W-:Y:S08]  /*11500*/  HMMA.16816.F32.BF16 R12, R212, R198.reuse, R12 ;  /* 0x000000c6d40c723c */ /* 0x080ff0000004180c */
[C---:B------:R-:W-:Y:S01]  /*11510*/  HMMA.16816.F32.BF16 R16, R140.reuse, R198, R16 ;  /* 0x000000c68c10723c */ /* 0x040fe20000041810 */
[----:B------:R-:W4:Y:S07]  /*11520*/  LDSM.16.M88.4 R196, [R237] ;  /* 0x00000000edc4783b */ /* 0x000f2e0000000200 */
[-C--:B------:R-:W-:Y:S08]  /*11530*/  HMMA.16816.F32.BF16 R20, R140, R200.reuse, R20 ;  /* 0x000000c88c14723c */ /* 0x080ff00000041814 */
[C---:B------:R-:W-:Y:S08]  /*11540*/  HMMA.16816.F32.BF16 R24, R212.reuse, R200, R24 ;  /* 0x000000c8d418723c */ /* 0x040ff00000041818 */
[-C--:B------:R-:W-:Y:S08]  /*11550*/  HMMA.16816.F32.BF16 R28, R212, R202.reuse, R28 ;  /* 0x000000cad41c723c */ /* 0x080ff0000004181c */
[C---:B------:R-:W-:Y:S01]  /*11560*/  HMMA.16816.F32.BF16 R32, R140.reuse, R202, R32 ;  /* 0x000000ca8c20723c */ /* 0x040fe20000041820 */
[----:B------:R-:W-:Y:S07]  /*11570*/  LDSM.16.M88.4 R200, [R230+0x4900] ;  /* 0x00490000e6c8783b */ /* 0x000fee0000000200 */
[-C--:B--2---:R-:W-:Y:S08]  /*11580*/  HMMA.16816.F32.BF16 R36, R140, R204.reuse, R36 ;  /* 0x000000cc8c24723c */ /* 0x084ff00000041824 */
[C---:B------:R-:W-:Y:S08]  /*11590*/  HMMA.16816.F32.BF16 R40, R212.reuse, R204, R40 ;  /* 0x000000ccd428723c */ /* 0x040ff00000041828 */
[-C--:B------:R-:W-:Y:S01]  /*115a0*/  HMMA.16816.F32.BF16 R44, R212, R206.reuse, R44 ;  /* 0x000000ced42c723c */ /* 0x080fe2000004182c */
[----:B------:R-:W-:Y:S07]  /*115b0*/  LDSM.16.M88.4 R212, [R230+0x5900] ;  /* 0x00590000e6d4783b */ /* 0x000fee0000000200 */
[----:B------:R-:W-:Y:S01]  /*115c0*/  HMMA.16816.F32.BF16 R48, R140, R206, R48 ;  /* 0x000000ce8c30723c */ /* 0x000fe20000041830 */
[----:B------:R-:W2:Y:S07]  /*115d0*/  LDSM.16.M88.4 R140, [R232+0xa100] ;  /* 0x00a10000e88c783b */ /* 0x000eae0000000200 */
[-C--:B---3--:R-:W-:Y:S01]  /*115e0*/  HMMA.16816.F32.BF16 R4, R192, R208.reuse, R4 ;  /* 0x000000d0c004723c */ /* 0x088fe20000041804 */
[----:B------:R-:W3:Y:S07]  /*115f0*/  LDSM.16.M88.4 R204, [R232+0xc100] ;  /* 0x00c10000e8cc783b */ /* 0x000eee0000000200 */
[C---:B-1----:R-:W-:Y:S08]  /*11600*/  HMMA.16816.F32.BF16 R8, R216.reuse, R208, R8 ;  /* 0x000000d0d808723c */ /* 0x042ff00000041808 */
[-C--:B------:R-:W-:Y:S08]  /*11610*/  HMMA.16816.F32.BF16 R12, R216, R210.reuse, R12 ;  /* 0x000000d2d80c723c */ /* 0x080ff0000004180c */
[C---:B------:R-:W-:Y:S01]  /*11620*/  HMMA.16816.F32.BF16 R16, R192.reuse, R210, R16 ;  /* 0x000000d2c010723c */ /* 0x040fe20000041810 */
[----:B------:R-:W1:Y:S07]  /*11630*/  LDSM.16.M88.4 R208, [R230+0x5100] ;  /* 0x00510000e6d0783b */ /* 0x000e6e0000000200 */
[-C--:B------:R-:W-:Y:S08]  /*11640*/  HMMA.16816.F32.BF16 R20, R192, R220.reuse, R20 ;  /* 0x000000dcc014723c */ /* 0x080ff00000041814 */
[C---:B------:R-:W-:Y:S08]  /*11650*/  HMMA.16816.F32.BF16 R24, R216.reuse, R220, R24 ;  /* 0x000000dcd818723c */ /* 0x040ff00000041818 */
[-C--:B------:R-:W-:Y:S08]  /*11660*/  HMMA.16816.F32.BF16 R28, R216, R222.reuse, R28 ;  /* 0x000000ded81c723c */ /* 0x080ff0000004181c */
[C---:B------:R-:W-:Y:S01]  /*11670*/  HMMA.16816.F32.BF16 R32, R192.reuse, R222, R32 ;  /* 0x000000dec020723c */ /* 0x040fe20000041820 */
[----:B------:R-:W-:Y:S07]  /*11680*/  LDSM.16.M88.4 R220, [R229+0x1800] ;  /* 0x00180000e5dc783b */ /* 0x000fee0000000200 */
[-C--:B----4-:R-:W-:Y:S08]  /*11690*/  HMMA.16816.F32.BF16 R36, R192, R196.reuse, R36 ;  /* 0x000000c4c024723c */ /* 0x090ff00000041824 */
[C---:B------:R-:W-:Y:S08]  /*116a0*/  HMMA.16816.F32.BF16 R40, R216.reuse, R196, R40 ;  /* 0x000000c4d828723c */ /* 0x040ff00000041828 */
[-C--:B------:R-:W-:Y:S01]  /*116b0*/  HMMA.16816.F32.BF16 R44, R216, R198.reuse, R44 ;  /* 0x000000c6d82c723c */ /* 0x080fe2000004182c */
[----:B------:R-:W4:Y:S07]  /*116c0*/  LDSM.16.M88.4 R216, [R234+0xa100] ;  /* 0x00a10000ead8783b */ /* 0x000f2e0000000200 */
[----:B------:R-:W-:Y:S01]  /*116d0*/  HMMA.16816.F32.BF16 R48, R192, R198, R48 ;  /* 0x000000c6c030723c */ /* 0x000fe20000041830 */
[----:B------:R-:W4:Y:S07]  /*116e0*/  LDSM.16.M88.4 R192, [R236+0xc100] ;  /* 0x00c10000ecc0783b */ /* 0x000f2e0000000200 */
[-C--:B--2---:R-:W-:Y:S08]  /*116f0*/  HMMA.16816.F32.BF16 R4, R140, R200.reuse, R4 ;  /* 0x000000c88c04723c */ /* 0x084ff00000041804 */
        /* <DEDUP_REMOVED lines=11> */
[-C--:B----4-:R-:W-:Y:S08]  /*117b0*/  HMMA.16816.F32.BF16 R4, R216, R220.reuse, R4 ;  /* 0x000000dcd804723c */ /* 0x090ff00000041804 */
        /* <DEDUP_REMOVED lines=29> */
[----:B------:R-:W2:Y:S01]  /*11990*/  MUFU.TANH R215, R14 ;  /* 0x0000000e00d77308 */ /* 0x000ea20000002400 */
[----:B-1----:R-:W1:Y:S01]  /*119a0*/  LDSM.16.M88.4 R8, [R229+0x2800] ;  /* 0x00280000e508783b */ /* 0x002e620000000200 */
[----:B------:R-:W-:Y:S04]  /*119b0*/  DEPBAR.LE SB0, 0x0 ;  /* 0x000080000000791a */ /* 0x000fe80000000000 */
[-C--:B----4-:R-:W-:Y:S04]  /*119c0*/  HMMA.16816.F32.BF16 R20, R216, R4.reuse, R20 ;  /* 0x00000004d814723c */ /* 0x090fe80000041814 */
[----:B------:R-:W4:Y:S01]  /*119d0*/  MUFU.TANH R214, R15 ;  /* 0x0000000f00d67308 */ /* 0x000f220000002400 */
[----:B------:R-:W-:Y:S03]  /*119e0*/  BAR.SYNC.DEFER_BLOCKING 0x0 ;  /* 0x0000000000007b1d */ /* 0x000fe60000010000 */
[C---:B------:R-:W-:Y:S06]  /*119f0*/  HMMA.16816.F32.BF16 R24, R192.reuse, R4, R24 ;  /* 0x00000004c018723c */ /* 0x040fec0000041818 */
[----:B------:R1:W1:Y:S02]  /*11a00*/  MUFU.TANH R143, R18 ;  /* 0x00000012008f7308 */ /* 0x0002640000002400 */
        /* <DEDUP_REMOVED lines=25> */
[----:B------:R2:W2:Y:S01]  /*11ba0*/  MUFU.TANH R199, R23 ;  /* 0x0000001700c77308 */ /* 0x0004a20000002400 */
[----:B------:R-:W-:Y:S02]  /*11bb0*/  FMUL.FTZ R42, R42, c[0x0][0x320] ;  /* 0x0000c8002a2a7a20 */ /* 0x000fe40000410000 */
[----:B------:R-:W-:Y:S02]  /*11bc0*/  FMUL.FTZ R43, R43, c[0x0][0x320] ;  /* 0x0000c8002b2b7a20 */ /* 0x000fe40000410000 */
[----:B------:R-:W-:Y:S02]  /*11bd0*/  FMUL.FTZ R46, R46, c[0x0][0x320] ;  /* 0x0000c8002e2e7a20 */ /* 0x000fe40000410000 */
[----:B------:R-:W-:Y:S03]  /*11be0*/  FMUL.FTZ R47, R47, c[0x0][0x320] ;  /* 0x0000c8002f2f7a20 */ /* 0x000fe60000410000 */
[----:B------:R3:W3:Y:S03]  /*11bf0*/  MUFU.TANH R205, R24 ;  /* 0x0000001800cd7308 */ /* 0x0006e60000002400 */
[----:B------:R-:W-:Y:S02]  /*11c00*/  FMUL.FTZ R14, R48, c[0x0][0x320] ;  /* 0x0000c800300e7a20 */ /* 0x000fe40000410000 */
[----:B-1----:R-:W-:Y:S02]  /*11c10*/  FMUL.FTZ R22, R45, c[0x0][0x320] ;  /* 0x0000c8002d167a20 */ /* 0x002fe40000410000 */
[----:B------:R-:W-:Y:S02]  /*11c20*/  FMUL.FTZ R13, R49, c[0x0][0x320] ;  /* 0x0000c800310d7a20 */ /* 0x000fe40000410000 */
[----:B------:R-:W-:Y:S01]  /*11c30*/  FMUL.FTZ R21, R50, c[0x0][0x320] ;  /* 0x0000c80032157a20 */ /* 0x000fe20000410000 */
[----:B------:R1:W1:Y:S01]  /*11c40*/  MUFU.TANH R208, R25 ;  /* 0x0000001900d07308 */ /* 0x0002620000002400 */
[----:B------:R-:W-:Y:S02]  /*11c50*/  FMUL.FTZ R20, R51, c[0x0][0x320] ;  /* 0x0000c80033147a20 */ /* 0x000fe40000410000 */
[----:B--2---:R-:W-:Y:S07]  /*11c60*/  FMUL.FTZ R23, R33, c[0x0][0x320] ;  /* 0x0000c80021177a20 */ /* 0x004fee0000410000 */
[----:B------:R2:W2:Y:S01]  /*11c70*/  MUFU.TANH R221, R26 ;  /* 0x0000001a00dd7308 */ /* 0x0004a20000002400 */
[----:B---3--:R-:W-:Y:S09]  /*11c80*/  FMUL.FTZ R24, R39, c[0x0][0x320] ;  /* 0x0000c80027187a20 */ /* 0x008ff20000410000 */
[----:B------:R3:W3:Y:S01]  /*11c90*/  MUFU.TANH R220, R27 ;  /* 0x0000001b00dc7308 */ /* 0x0006e20000002400 */
[----:B-1----:R-:W-:Y:S09]  /*11ca0*/  FMUL.FTZ R25, R32, c[0x0][0x320] ;  /* 0x0000c80020197a20 */ /* 0x002ff20000410000 */
[----:B------:R1:W1:Y:S01]  /*11cb0*/  MUFU.TANH R141, R28 ;  /* 0x0000001c008d7308 */ /* 0x0002620000002400 */
[----:B--2---:R-:W-:Y:S09]  /*11cc0*/  FMUL.FTZ R26, R38, c[0x0][0x320] ;  /* 0x0000c800261a7a20 */ /* 0x004ff20000410000 */
        /* <DEDUP_REMOVED lines=8> */
[----:B------:R3:W2:Y:S01]  /*11d50*/  MUFU.TANH R142, R19 ;  /* 0x00000013008e7308 */ /* 0x0006a20000002400 */
        /* <DEDUP_REMOVED lines=24> */
[----:B------:R-:W-:Y:S05]  /*11ee0*/  IMAD.MOV.U32 R242, RZ, RZ, RZ ;  /* 0x000000fffff27224 */ /* 0x000fea00078e00ff */
[----:B------:R-:W-:Y:S05]  /*11ef0*/  IMAD.U32 R2, RZ, RZ, UR4 ;  /* 0x00000004ff027e24 */ /* 0x000fea000f8e00ff */
        /* <DEDUP_REMOVED lines=25> */
[----:B------:R-:W-:Y:S04]  /*12090*/  SHFL.IDX PT, R6, R2, 0x1, 0x181f ;  /* 0x00381f0002067f89 */ /* 0x000fe800000e0000 */
[----:B------:R3:W-:Y:S04]  /*120a0*/  SHFL.IDX PT, R7, R2, 0x2, 0x181f ;  /* 0x00581f0002077f89 */ /* 0x0007e800000e0000 */
[----:B------:R-:W4:Y:S04]  /*120b0*/  SHFL.IDX PT, R5, R0, RZ, 0x181f ;  /* 0x00181fff00057589 */ /* 0x000f2800000e0000 */
[----:B------:R-:W5:Y:S04]  /*120c0*/  SHFL.IDX PT, R12, R0, 0x1, 0x181f ;  /* 0x00381f00000c7f89 */ /* 0x000f6800000e0000 */
[----:B------:R-:W1:Y:S01]  /*120d0*/  SHFL.IDX PT, R0, R0, 0x2, 0x181f ;  /* 0x00581f0000007f89 */ /* 0x000e6200000e0000 */
[CC--:B--2---:R-:W-:Y:S02]  /*120e0*/  IADD3 R10, P1, R4.reuse, R248.reuse, RZ ;  /* 0x000000f8040a7210 */ /* 0x0c4fe40007f3e0ff */
[----:B---3--:R-:W-:Y:S04]  /*120f0*/  IADD3 R2, P0, R4, R249, RZ ;  /* 0x000000f904027210 */ /* 0x008fe80007f1e0ff */
[C---:B----4-:R-:W-:Y:S01]  /*12100*/  IADD3.X R3, R5.reuse, R247, RZ, P0, !PT ;  /* 0x000000f705037210 */ /* 0x050fe200007fe4ff */
[--C-:B------:R-:W-:Y:S01]  /*12110*/  IMAD.X R11, R5, 0x1, R246.reuse, P1 ;  /* 0x00000001050b7824 */ /* 0x100fe200008e06f6 */
[CC--:B------:R-:W-:Y:S02]  /*12120*/  IADD3 R8, P0, R6.reuse, R249.reuse, RZ ;  /* 0x000000f906087210 */ /* 0x0c0fe40007f1e0ff */
[-C--:B------:R-:W-:Y:S01]  /*12130*/  IADD3 R6, P2, R6, R248.reuse, RZ ;  /* 0x000000f806067210 */ /* 0x080fe20007f5e0ff */
[----:B------:R2:W-:Y:S01]  /*12140*/  LDGSTS.E.BYPASS.LTC128B.128 [R252+0x3100], [R2.64], !P6 ;  /* 0x0310000002fc7fae */ /* 0x0005e2000f101d54 */
[C---:B------:R-:W-:Y:S01]  /*12150*/  IADD3 R4, P1, R7.reuse, R249, RZ ;  /* 0x000000f907047210 */ /* 0x040fe20007f3e0ff */
[----:B-----5:R-:W-:Y:S02]  /*12160*/  IMAD.X R9, R12, 0x1, R247, P0 ;  /* 0x000000010c097824 */ /* 0x020fe400000e06f7 */
[----:B------:R3:W-:Y:S01]  /*12170*/  LDGSTS.E.BYPASS.LTC128B.128 [R252+0x4900], [R10.64], !P5 ;  /* 0x049000000afc7fae */ /* 0x0007e2000e901d54 */
[----:B-1----:R-:W-:Y:S03]  /*12180*/  IADD3.X R5, R0, R247, RZ, P1, !PT ;  /* 0x000000f700057210 */ /* 0x002fe60000ffe4ff */
[----:B------:R3:W-:Y:S01]  /*12190*/  LDGSTS.E.BYPASS.LTC128B.128 [R252+0x3900], [R8.64], !P6 ;  /* 0x0390000008fc7fae */ /* 0x0007e2000f101d54 */
[----:B--2---:R-:W-:Y:S01]  /*121a0*/  IADD3 R2, P0, R7, R248, RZ ;  /* 0x000000f807027210 */ /* 0x004fe20007f1e0ff */
[--C-:B------:R-:W-:Y:S04]  /*121b0*/  IMAD.X R7, R12, 0x1, R246.reuse, P2 ;  /* 0x000000010c077824 */ /* 0x100fe800010e06f6 */
[----:B------:R-:W-:Y:S01]  /*121c0*/  IMAD.X R3, R0, 0x1, R246, P0 ;  /* 0x0000000100037824 */ /* 0x000fe200000e06f6 */
[----:B------:R3:W-:Y:S04]  /*121d0*/  LDGSTS.E.BYPASS.LTC128B.128 [R252+0x5100], [R6.64], !P5 ;  /* 0x0510000006fc7fae */ /* 0x0007e8000e901d54 */
[----:B------:R3:W-:Y:S04]  /*121e0*/  LDGSTS.E.BYPASS.LTC128B.128 [R252+0x4100], [R4.64], !P6 ;  /* 0x0410000004fc7fae */ /* 0x0007e8000f101d54 */
[----:B------:R3:W-:Y:S02]  /*121f0*/  LDGSTS.E.BYPASS.LTC128B.128 [R252+0x5900], [R2.64], !P5 ;  /* 0x0590000002fc7fae */ /* 0x0007e4000e901d54 */
.L_x_638:
[----:B--234-:R-:W2:Y:S01]  /*12200*/  LDL R3, [R1+0x30] ;  /* 0x0000300001037983 */ /* 0x01cea20000100800 */
[----:B------:R-:W-:Y:S01]  /*12210*/  UISETP.NE.AND UP1, UPT, UR13, URZ, UPT ;  /* 0x0000003f0d00728c */ /* 0x000fe2000bf25270 */
[----:B------:R-:W-:Y:S01]  /*12220*/  IMAD.U32 R6, RZ, RZ, UR9 ;  /* 0x00000009ff067e24 */ /* 0x000fe2000f8e00ff */
[----:B------:R-:W-:Y:S01]  /*12230*/  UIMAD UR28, UR24, -0x30, URZ ;  /* 0xffffffd0181c78a4 */ /* 0x000fe2000f8e023f */
[----:B------:R-:W3:Y:S01]  /*12240*/  LDL R2, [R1+0x1c] ;  /* 0x00001c0001027983 */ /* 0x000ee20000100800 */
[----:B------:R-:W-:Y:S02]  /*12250*/  UISETP.NE.AND UP0, UPT, UR12, URZ, UPT ;  /* 0x0000003f0c00728c */ /* 0x000fe4000bf05270 */
[----:B------:R-:W-:Y:S01]  /*12260*/  PLOP3.LUT P1, PT, PT, PT, UP1, 0x80, 0x0 ;  /* 0x000000000000781c */ /* 0x000fe20003f2f018 */
[----:B------:R-:W0:Y:S01]  /*12270*/  LDGDEPBAR ;  /* 0x00000000000079af */ /* 0x000e220000000000 */
[----:B------:R-:W-:Y:S02]  /*12280*/  PLOP3.LUT P0, PT, PT, PT, UP1, 0x80, 0x0 ;  /* 0x000000000000781c */ /* 0x000fe40003f0f018 */
[C---:B---3--:R-:W-:Y:S09]  /*12290*/  IADD3 R7, -R2.reuse, UR28, RZ ;  /* 0x0000001c02077c10 */ /* 0x048ff2000fffe1ff */
[----:B--2---:R-:W-:Y:S04]  /*122a0*/  @P1 IMAD.HI.U32 R0, R3, c[0x0][0x2c8], RZ ;  /* 0x0000b20003001a27 */ /* 0x004fe800078e00ff */
[----:B------:R-:W-:Y:S01]  /*122b0*/  IMAD.MOV.U32 R4, RZ, RZ, R3 ;  /* 0x000000ffff047224 */ /* 0x000fe200078e0003 */
[----:B------:R-:W-:Y:S01]  /*122c0*/  @P0 SHF.R.U32.HI R4, RZ, c[0x0][0x2cc], R0 ;  /* 0x0000b300ff040a19 */ /* 0x000fe20000011600 */
[----:B------:R-:W-:Y:S01]  /*122d0*/  IMAD.U32 R0, RZ, RZ, UR28 ;  /* 0x0000001cff007e24 */ /* 0x000fe2000f8e00ff */
[----:B------:R-:W-:Y:S03]  /*122e0*/  PLOP3.LUT P0, PT, PT, PT, UP0, 0x40, 0x0 ;  /* 0x000000000000781c */ /* 0x000fe60003f0e808 */
[----:B------:R-:W2:Y:S01]  /*122f0*/  SHFL.IDX PT, R3, R4, RZ, 0x1c1f ;  /* 0x001c1fff04037589 */ /* 0x000ea200000e0000 */
[----:B------:R-:W-:Y:S04]  /*12300*/  IADD3 R0, -R2, 0x1, R0 ;  /* 0x0000000102007810 */ /* 0x000fe80007ffe100 */
[----:B------:R-:W-:Y:S04]  /*12310*/  IADD3 R6, R0, -c[0x0][0x168], R6 ;  /* 0x80005a0000067a10 */ /* 0x000fe80007ffe006 */
        /* <DEDUP_REMOVED lines=20> */
.L_x_641:
[----:B------:R-:W-:Y:S04]  /*12460*/  MOV R8, c[0x0][0x32c] ;  /* 0x0000cb0000087a02 */ /* 0x000fe80000000f00 */
[----:B------:R-:W-:Y:S11]  /*12470*/  ISETP.NE.AND P0, PT, R8, 0x1, PT ;  /* 0x000000010800780c */ /* 0x000ff60003f05270 */
[----:B------:R-:W-:Y:S02]  /*12480*/  @!UPT UIADD3 URZ, URZ, URZ, URZ ;  /* 0x0000003f3f3ff290 */ /* 0x000fe4000fffe03f */
[----:B------:R-:W-:Y:S05]  /*12490*/  @P0 IMAD.HI.U32 R8, R3, c[0x0][0x330], RZ ;  /* 0x0000cc0003080a27 */ /* 0x000fea00078e00ff */
[----:B------:R-:W-:Y:S02]  /*124a0*/  @P0 SHF.R.U32.HI R3, RZ, c[0x0][0x334], R8 ;  /* 0x0000cd00ff030a19 */ /* 0x000fe40000011608 */
.L_x_642:
[----:B------:R-:W-:Y:S05]  /*124b0*/  BSYNC B0 ;  /* 0x0000000000007941 */ /* 0x000fea0003800000 */
.L_x_640:
[----:B------:R-:W-:Y:S05]  /*124c0*/  IMAD R3, R3, c[0x0][0x32c], R7 ;  /* 0x0000cb0003037a24 */ /* 0x000fea00078e0207 */
[----:B------:R-:W-:Y:S02]  /*124d0*/  IADD3 R8, R3, c[0x0][0x32c], RZ ;  /* 0x0000cb0003087a10 */ /* 0x000fe40007ffe0ff */
[----:B------:R-:W-:Y:S02]  /*124e0*/  IMNMX R0, R0, R3, !PT ;  /* 0x0000000300007217 */ /* 0x000fe40007800200 */
[----:B------:R-:W-:Y:S02]  /*124f0*/  IMNMX R2, R2, R8, PT ;  /* 0x0000000802027217 */ /* 0x000fe40003800200 */
.L_x_639:
[----:B------:R-:W-:Y:S01]  /*12500*/  UISETP.GE.AND UP2, UPT, UR28, 0x1, UPT ;  /* 0x000000011c00788c */ /* 0x000fe2000bf46270 */
[----:B------:R-:W2:Y:S01]  /*12510*/  SHFL.IDX PT, R3, R4, 0x1, 0x1c1f ;  /* 0x003c1f0004037f89 */ /* 0x000ea200000e0000 */
        /* <DEDUP_REMOVED lines=43> */
[----:B-1----:R-:W-:Y:S02]  /*127d0*/  FSEL R201, R25, -INF , !P0 ;  /* 0xff80000019c97808 */ /* 0x002fe40004000000 */
        /* <DEDUP_REMOVED lines=20> */
[--C-:B--2---:R-:W-:Y:S01]  /*12920*/  IMAD.IADD R0, R6, 0x1, R3.reuse ;  /* 0x0000000106007824 */ /* 0x104fe200078e0203 */
        /* <DEDUP_REMOVED lines=21> */
.L_x_645:
[----:B------:R-:W-:Y:S04]  /*12a80*/  MOV R8, 0x1 ;  /* 0x0000000100087802 */ /* 0x000fe80000000f00 */
[----:B------:R-:W-:Y:S11]  /*12a90*/  ISETP.NE.AND P0, PT, R8, c[0x0][0x32c], PT ;  /* 0x0000cb0008007a0c */ /* 0x000ff60003f05270 */
[----:B------:R-:W-:Y:S02]  /*12aa0*/  @!UPT UIADD3 URZ, URZ, URZ, URZ ;  /* 0x0000003f3f3ff290 */ /* 0x000fe4000fffe03f */
[----:B------:R-:W-:Y:S05]  /*12ab0*/  @P0 IMAD.HI.U32 R8, R3, c[0x0][0x330], RZ ;  /* 0x0000cc0003080a27 */ /* 0x000fea00078e00ff */
[----:B------:R-:W-:Y:S02]  /*12ac0*/  @P0 SHF.R.U32.HI R3, RZ, c[0x0][0x334], R8 ;  /* 0x0000cd00ff030a19 */ /* 0x000fe40000011608 */
.L_x_646:
[----:B------:R-:W-:Y:S05]  /*12ad0*/  BSYNC B0 ;  /* 0x0000000000007941 */ /* 0x000fea0003800000 */
.L_x_644:
[----:B------:R-:W-:Y:S05]  /*12ae0*/  IMAD R3, R3, c[0x0][0x32c], R7 ;  /* 0x0000cb0003037a24 */ /* 0x000fea00078e0207 */
[----:B------:R-:W-:Y:S02]  /*12af0*/  IADD3 R8, R3, c[0x0][0x32c], RZ ;  /* 0x0000cb0003087a10 */ /* 0x000fe40007ffe0ff */
[----:B------:R-:W-:Y:S02]  /*12b00*/  IMNMX R0, R0, R3, !PT ;  /* 0x0000000300007217 */ /* 0x000fe40007800200 */
[----:B------:R-:W-:Y:S02]  /*12b10*/  IMNMX R2, R2, R8, PT ;  /* 0x0000000802027217 */ /* 0x000fe40003800200 */
.L_x_643:
        /* <DEDUP_REMOVED lines=86> */
.L_x_649:
[----:B------:R-:W-:Y:S04]  /*13080*/  MOV R8, c[0x0][0x32c] ;  /* 0x0000cb0000087a02 */ /* 0x000fe80000000f00 */
[----:B------:R-:W-:Y:S11]  /*13090*/  ISETP.NE.AND P0, PT, R8, 0x1, PT ;  /* 0x000000010800780c */ /* 0x000ff60003f05270 */
[----:B------:R-:W-:Y:S02]  /*130a0*/  @!UPT UIADD3 URZ, URZ, URZ, URZ ;  /* 0x0000003f3f3ff290 */ /* 0x000fe4000fffe03f */
[----:B------:R-:W-:Y:S05]  /*130b0*/  @P0 IMAD.HI.U32 R8, R3, c[0x0][0x330], RZ ;  /* 0x0000cc0003080a27 */ /* 0x000fea00078e00ff */
[----:B------:R-:W-:Y:S02]  /*130c0*/  @P0 SHF.R.U32.HI R3, RZ, c[0x0][0x334], R8 ;  /* 0x0000cd00ff030a19 */ /* 0x000fe40000011608 */
.L_x_650:
[----:B------:R-:W-:Y:S05]  /*130d0*/  BSYNC B0 ;  /* 0x0000000000007941 */ /* 0x000fea0003800000 */
.L_x_648:
[----:B------:R-:W-:Y:S05]  /*130e0*/  IMAD R3, R3, c[0x0][0x32c], R7 ;  /* 0x0000cb0003037a24 */ /* 0x000fea00078e0207 */
[----:B------:R-:W-:Y:S02]  /*130f0*/  IADD3 R8, R3, c[0x0][0x32c], RZ ;  /* 0x0000cb0003087a10 */ /* 0x000fe40007ffe0ff */
[----:B------:R-:W-:Y:S02]  /*13100*/  IMNMX R0, R0, R3, !PT ;  /* 0x0000000300007217 */ /* 0x000fe40007800200 */
[----:B------:R-:W-:Y:S02]  /*13110*/  IMNMX R2, R2, R8, PT ;  /* 0x0000000802027217 */ /* 0x000fe40003800200 */
.L_x_647:
        /* <DEDUP_REMOVED lines=86> */
.L_x_653:
[----:B------:R-:W-:Y:S04]  /*13680*/  MOV R4, c[0x0][0x32c] ;  /* 0x0000cb0000047a02 */ /* 0x000fe80000000f00 */
[----:B------:R-:W-:Y:S11]  /*13690*/  ISETP.NE.AND P0, PT, R4, 0x1, PT ;  /* 0x000000010400780c */ /* 0x000ff60003f05270 */
[----:B------:R-:W-:Y:S02]  /*136a0*/  @!UPT UIADD3 URZ, URZ, URZ, URZ ;  /* 0x0000003f3f3ff290 */ /* 0x000fe4000fffe03f */
[----:B------:R-:W-:Y:S05]  /*136b0*/  @P0 IMAD.HI.U32 R4, R3, c[0x0][0x330], RZ ;  /* 0x0000cc0003040a27 */ /* 0x000fea00078e00ff */
[----:B------:R-:W-:Y:S02]  /*136c0*/  @P0 SHF.R.U32.HI R3, RZ, c[0x0][0x334], R4 ;  /* 0x0000cd00ff030a19 */ /* 0x000fe40000011604 */
.L_x_654:
[----:B------:R-:W-:Y:S05]  /*136d0*/  BSYNC B0 ;  /* 0x0000000000007941 */ /* 0x000fea0003800000 */
.L_x_652:
[----:B------:R-:W-:Y:S05]  /*136e0*/  IMAD R7, R3, c[0x0][0x32c], R7 ;  /* 0x0000cb0003077a24 */ /* 0x000fea00078e0207 */
[----:B------:R-:W-:Y:S02]  /*136f0*/  IADD3 R3, R7, c[0x0][0x32c], RZ ;  /* 0x0000cb0007037a10 */ /* 0x000fe40007ffe0ff */
[----:B------:R-:W-:Y:S02]  /*13700*/  IMNMX R0, R0, R7, !PT ;  /* 0x0000000700007217 */ /* 0x000fe40007800200 */
[----:B------:R-:W-:Y:S02]  /*13710*/  IMNMX R2, R2, R3, PT ;  /* 0x0000000302027217 */ /* 0x000fe40003800200 */
.L_x_651:
        /* <DEDUP_REMOVED lines=22> */
[----:B------:R-:W-:Y:S01]  /*13880*/  PLOP3.LUT P0, PT, PT, PT, UP4, 0x40, 0x0 ;  /* 0x000000000000781c */ /* 0x000fe20003f0e848 */
[----:B------:R-:W-:Y:S01]  /*13890*/  UISETP.NE.AND UP4, UPT, UR28, URZ, UPT ;  /* 0x0000003f1c00728c */ /* 0x000fe2000bf85270 */
[----:B------:R-:W-:Y:S02]  /*138a0*/  FMNMX.FTZ R137, R201, R137, !PT ;  /* 0x00000089c9897209 */ /* 0x000fe40007810000 */
[----:B------:R-:W-:Y:S02]  /*138b0*/  FMNMX.FTZ R3, R199, R3, !PT ;  /* 0x00000003c7037209 */ /* 0x000fe40007810000 */
[----:B------:R-:W-:Y:S02]  /*138c0*/  FMNMX.FTZ R137, R204, R137, !PT ;  /* 0x00000089cc897209 */ /* 0x000fe40007810000 */
[----:B------:R-:W-:Y:S02]  /*138d0*/  ISETP.GT.AND P0, PT, R0, RZ, P0 ;  /* 0x000000ff0000720c */ /* 0x000fe40000704270 */
[----:B------:R-:W-:Y:S01]  /*138e0*/  PLOP3.LUT P2, PT, PT, PT, UP3, 0x40, 0x0 ;  /* 0x000000000000781c */ /* 0x000fe20003f4e838 */
[----:B------:R-:W-:Y:S01]  /*138f0*/  UISETP.NE.AND UP3, UPT, UR27, URZ, UPT ;  /* 0x0000003f1b00728c */ /* 0x000fe2000bf65270 */
[----:B------:R-:W-:Y:S02]  /*13900*/  ISETP.LT.OR P0, PT, R2, 0x1, P0 ;  /* 0x000000010200780c */ /* 0x000fe40000701670 */
[----:B------:R-:W-:Y:S02]  /*13910*/  FMNMX.FTZ R137, R223, R137, !PT ;  /* 0x00000089df897209 */ /* 0x000fe40007810000 */
[----:B------:R-:W-:Y:S02]  /*13920*/  FMNMX.FTZ R3, R203, R3, !PT ;  /* 0x00000003cb037209 */ /* 0x000fe40007810000 */
[----:B------:R-:W-:Y:S02]  /*13930*/  ISETP.GT.AND P2, PT, R0, 0x1, P2 ;  /* 0x000000010000780c */ /* 0x000fe40001744270 */
[----:B------:R-:W-:Y:S02]  /*13940*/  FSEL R5, R245, -INF , !P0 ;  /* 0xff800000f5057808 */ /* 0x000fe40004000000 */
[----:B------:R-:W-:Y:S02]  /*13950*/  MOV R245, R33 ;  /* 0x0000002100f57202 */ /* 0x000fe40000000f00 */
[----:B------:R-:W-:Y:S02]  /*13960*/  FMNMX.FTZ R137, R246, R137, !PT ;  /* 0x00000089f6897209 */ /* 0x000fe40007810000 */
[----:B------:R-:W-:Y:S02]  /*13970*/  ISETP.LT.OR P2, PT, R2, 0x2, P2 ;  /* 0x000000020200780c */ /* 0x000fe40001741670 */
[----:B------:R-:W-:Y:S02]  /*13980*/  FMNMX.FTZ R3, R207, R3, !PT ;  /* 0x00000003cf037209 */ /* 0x000fe40007810000 */
[----:B------:R-:W-:Y:S02]  /*13990*/  FSEL R7, R244, -INF , !P2 ;  /* 0xff800000f4077808 */ /* 0x000fe40005000000 */
[----:B------:R-:W-:Y:S02]  /*139a0*/  MOV R244, R32 ;  /* 0x0000002000f47202 */ /* 0x000fe40000000f00 */
[----:B------:R-:W-:Y:S02]  /*139b0*/  FMNMX.FTZ R137, R245, R137, !PT ;  /* 0x00000089f5897209 */ /* 0x000fe40007810000 */
[----:B------:R-:W-:Y:S02]  /*139c0*/  FMNMX.FTZ R3, R218, R3, !PT ;  /* 0x00000003da037209 */ /* 0x000fe40007810000 */
[----:B------:R-:W-:Y:S02]  /*139d0*/  FMNMX.FTZ R137, R244, R137, !PT ;  /* 0x00000089f4897209 */ /* 0x000fe40007810000 */
[----:B------:R-:W-:Y:S02]  /*139e0*/  FMNMX.FTZ R3, R222, R3, !PT ;  /* 0x00000003de037209 */ /* 0x000fe40007810000 */
[----:B------:R-:W-:Y:S01]  /*139f0*/  PLOP3.LUT P1, PT, PT, PT, UP2, 0x40, 0x0 ;  /* 0x000000000000781c */ /* 0x000fe20003f2e828 */
[----:B------:R-:W1:Y:S01]  /*13a00*/  SHFL.BFLY PT, R6, R137, 0x2, 0x1f ;  /* 0x0c401f0089067f89 */ /* 0x000e6200000e0000 */
[----:B------:R-:W-:Y:S01]  /*13a10*/  FMNMX.FTZ R3, R250, R3, !PT ;  /* 0x00000003fa037209 */ /* 0x000fe20007810000 */
[----:B------:R-:W-:Y:S01]  /*13a20*/  UISETP.NE.AND UP2, UPT, UR26, URZ, UPT ;  /* 0x0000003f1a00728c */ /* 0x000fe2000bf45270 */
[----:B------:R-:W-:Y:S01]  /*13a30*/  PLOP3.LUT P0, PT, PT, PT, UP1, 0x40, 0x0 ;  /* 0x000000000000781c */ /* 0x000fe20003f0e818 */
[----:B------:R-:W-:Y:S01]  /*13a40*/  UISETP.NE.AND UP1, UPT, UR25, URZ, UPT ;  /* 0x0000003f1900728c */ /* 0x000fe2000bf25270 */
[----:B------:R-:W-:Y:S02]  /*13a50*/  FMNMX.FTZ R3, R51, R3, !PT ;  /* 0x0000000333037209 */ /* 0x000fe40007810000 */
[C---:B------:R-:W-:Y:S02]  /*13a60*/  ISETP.GT.AND P1, PT, R0.reuse, 0x8, P1 ;  /* 0x000000080000780c */ /* 0x040fe40000f24270 */
[----:B------:R-:W-:Y:S01]  /*13a70*/  ISETP.GT.AND P0, PT, R0, 0x9, P0 ;  /* 0x000000090000780c */ /* 0x000fe20000704270 */
[----:B------:R-:W2:Y:S01]  /*13a80*/  SHFL.BFLY PT, R20, R3, 0x2, 0x1f ;  /* 0x0c401f0003147f89 */ /* 0x000ea200000e0000 */
[C---:B------:R-:W-:Y:S02]  /*13a90*/  ISETP.LT.OR P1, PT, R2.reuse, 0x9, P1 ;  /* 0x000000090200780c */ /* 0x040fe40000f21670 */
[----:B------:R-:W-:Y:S02]  /*13aa0*/  ISETP.LT.OR P0, PT, R2, 0xa, P0 ;  /* 0x0000000a0200780c */ /* 0x000fe40000701670 */
[----:B------:R-:W-:Y:S02]  /*13ab0*/  FSEL R24, R215, -INF , !P1 ;  /* 0xff800000d7187808 */ /* 0x000fe40004800000 */
[----:B------:R-:W-:Y:S02]  /*13ac0*/  FSEL R25, R214, -INF , !P0 ;  /* 0xff800000d6197808 */ /* 0x000fe40004000000 */
[----:B------:R-:W-:Y:S02]  /*13ad0*/  PLOP3.LUT P1, PT, PT, PT, UP6, 0x40, 0x0 ;  /* 0x000000000000781c */ /* 0x000fe40003f2e868 */
[----:B------:R-:W-:Y:S02]  /*13ae0*/  PLOP3.LUT P0, PT, PT, PT, UP5, 0x40, 0x0 ;  /* 0x000000000000781c */ /* 0x000fe40003f0e858 */
[C---:B------:R-:W-:Y:S02]  /*13af0*/  ISETP.GT.AND P1, PT, R0.reuse, 0x11, P1 ;  /* 0x000000110000780c */ /* 0x040fe40000f24270 */
[----:B------:R-:W-:Y:S02]  /*13b00*/  ISETP.GT.AND P0, PT, R0, 0x18, P0 ;  /* 0x000000180000780c */ /* 0x000fe40000704270 */
[----:B------:R-:W-:Y:S02]  /*13b10*/  FMNMX.FTZ R4, R8, R138, !PT ;  /* 0x0000008a08047209 */ /* 0x000fe40007810000 */
[C---:B------:R-:W-:Y:S02]  /*13b20*/  ISETP.LT.OR P1, PT, R2.reuse, 0x12, P1 ;  /* 0x000000120200780c */ /* 0x040fe40000f21670 */
[----:B------:R-:W-:Y:S02]  /*13b30*/  ISETP.LT.OR P0, PT, R2, 0x19, P0 ;  /* 0x000000190200780c */ /* 0x000fe40000701670 */
[----:B------:R-:W-:Y:S01]  /*13b40*/  PLOP3.LUT P2, PT, PT, PT, UP0, 0x40, 0x0 ;  /* 0x000000000000781c */ /* 0x000fe20003f4e808 */
[----:B------:R-:W-:Y:S01]  /*13b50*/  UISETP.NE.AND UP0, UPT, UR5, URZ, UPT ;  /* 0x0000003f0500728c */ /* 0x000fe2000bf05270 */
[----:B-1----:R-:W-:Y:S02]  /*13b60*/  FMNMX.FTZ R137, R137, R6, !PT ;  /* 0x0000000689897209 */ /* 0x002fe40007810000 */
[----:B--2---:R-:W-:Y:S02]  /*13b70*/  FMNMX.FTZ R3, R3, R20, !PT ;  /* 0x0000001403037209 */ /* 0x004fe40007810000 */
[----:B------:R-:W-:Y:S01]  /*13b80*/  FMNMX.FTZ R4, R12, R4, !PT ;  /* 0x000000040c047209 */ /* 0x000fe20007810000 */
[----:B------:R-:W1:Y:S01]  /*13b90*/  SHFL.BFLY PT, R6, R137, 0x1, 0x1f ;  /* 0x0c201f0089067f89 */ /* 0x000e6200000e0000 */
[----:B------:R-:W-:Y:S02]  /*13ba0*/  FSEL R202, R220, -INF , !P1 ;  /* 0xff800000dcca7808 */ /* 0x000fe40004800000 */
[----:B------:R-:W-:Y:S02]  /*13bb0*/  FSEL R206, R213, -INF , !P0 ;  /* 0xff800000d5ce7808 */ /* 0x000fe40004000000 */
[----:B------:R-:W-:Y:S02]  /*13bc0*/  ISETP.GT.AND P2, PT, R0, 0x10, P2 ;  /* 0x000000100000780c */ /* 0x000fe40001744270 */
[----:B------:R-:W-:Y:S01]  /*13bd0*/  PLOP3.LUT P1, PT, PT, PT, UP4, 0x40, 0x0 ;  /* 0x000000000000781c */ /* 0x000fe20003f2e848 */
[----:B------:R-:W2:Y:S01]  /*13be0*/  SHFL.BFLY PT, R136, R3, 0x1, 0x1f ;  /* 0x0c201f0003887f89 */ /* 0x000ea200000e0000 */
[----:B------:R-:W-:Y:S02]  /*13bf0*/  PLOP3.LUT P0, PT, PT, PT, UP3, 0x40, 0x0 ;  /* 0x000000000000781c */ /* 0x000fe40003f0e838 */
[----:B------:R-:W-:Y:S02]  /*13c00*/  FMNMX.FTZ R4, R11, R4, !PT ;  /* 0x000000040b047209 */ /* 0x000fe40007810000 */
[----:B------:R-:W-:Y:S02]  /*13c10*/  ISETP.LT.OR P2, PT, R2, 0x11, P2 ;  /* 0x000000110200780c */ /* 0x000fe40001741670 */
[C---:B------:R-:W-:Y:S02]  /*13c20*/  ISETP.GT.AND P1, PT, R0.reuse, 0x19, P1 ;  /* 0x000000190000780c */ /* 0x040fe40000f24270 */
[----:B------:R-:W-:Y:S02]  /*13c30*/  ISETP.GT.AND P0, PT, R0, 0x20, P0 ;  /* 0x000000200000780c */ /* 0x000fe40000704270 */
[----:B------:R-:W-:Y:S02]  /*13c40*/  FMNMX.FTZ R4, R14, R4, !PT ;  /* 0x000000040e047209 */ /* 0x000fe40007810000 */
[----:B------:R-:W-:Y:S02]  /*13c50*/  FSEL R200, R221, -INF , !P2 ;  /* 0xff800000ddc87808 */ /* 0x000fe40005000000 */
[C---:B------:R-:W-:Y:S02]  /*13c60*/  ISETP.LT.OR P1, PT, R2.reuse, 0x1a, P1 ;  /* 0x0000001a0200780c */ /* 0x040fe40000f21670 */
[----:B-1----:R-:W-:Y:S02]  /*13c70*/  FMNMX.FTZ R137, R137, R6, !PT ;  /* 0x0000000689897209 */ /* 0x002fe40007810000 */
[----:B------:R-:W-:Y:S02]  /*13c80*/  FMNMX.FTZ R6, R5, R139, !PT ;  /* 0x0000008b05067209 */ /* 0x000fe40007810000 */
[----:B------:R-:W-:Y:S01]  /*13c90*/  ISETP.LT.OR P0, PT, R2, 0x21, P0 ;  /* 0x000000210200780c */ /* 0x000fe20000701670 */
[----:B------:R-:W-:Y:S01]  /*13ca0*/  FMUL.FTZ R141, R137, c[0x0][0x2d0] ;  /* 0x0000b400898d7a20 */ /* 0x000fe20000410000 */
[----:B------:R-:W-:Y:S02]  /*13cb0*/  FMNMX.FTZ R6, R7, R6, !PT ;  /* 0x0000000607067209 */ /* 0x000fe40007810000 */
[----:B--2---:R-:W-:Y:S02]  /*13cc0*/  FMNMX.FTZ R136, R3, R136, !PT ;  /* 0x0000008803887209 */ /* 0x004fe40007810000 */
[----:B------:R-:W-:Y:S02]  /*13cd0*/  FMNMX.FTZ R3, R24, R6, !PT ;  /* 0x0000000618037209 */ /* 0x000fe40007810000 */
[----:B------:R-:W-:Y:S01]  /*13ce0*/  FMNMX.FTZ R4, R205, R4, !PT ;  /* 0x00000004cd047209 */ /* 0x000fe20007810000 */
[----:B------:R-:W-:Y:S01]  /*13cf0*/  FMUL.FTZ R142, R136, c[0x0][0x2d0] ;  /* 0x0000b400888e7a20 */ /* 0x000fe20000410000 */
[----:B------:R-:W-:Y:S02]  /*13d00*/  FMNMX.FTZ R3, R25, R3, !PT ;  /* 0x0000000319037209 */ /* 0x000fe40007810000 */
[----:B------:R-:W-:Y:S02]  /*13d10*/  FSEL R209, R212, -INF , !P1 ;  /* 0xff800000d4d17808 */ /* 0x000fe40004800000 */
[----:B------:R-:W-:Y:S02]  /*13d20*/  FSEL R212, R42, -INF , !P0 ;  /* 0xff8000002ad47808 */ /* 0x000fe40004000000 */
[----:B------:R-:W-:Y:S02]  /*13d30*/  FMNMX.FTZ R3, R200, R3, !PT ;  /* 0x00000003c8037209 */ /* 0x000fe40007810000 */
[----:B------:R-:W-:Y:S02]  /*13d40*/  PLOP3.LUT P0, PT, PT, PT, UP1, 0x40, 0x0 ;  /* 0x000000000000781c */ /* 0x000fe40003f0e818 */
[----:B------:R-:W-:Y:S02]  /*13d50*/  FMNMX.FTZ R4, R208, R4, !PT ;  /* 0x00000004d0047209 */ /* 0x000fe40007810000 */
[----:B------:R-:W-:Y:S02]  /*13d60*/  ISETP.GT.AND P0, PT, R0, 0x28, P0 ;  /* 0x000000280000780c */ /* 0x000fe40000704270 */
[----:B------:R-:W-:Y:S02]  /*13d70*/  FMNMX.FTZ R3, R202, R3, !PT ;  /* 0x00000003ca037209 */ /* 0x000fe40007810000 */
[----:B------:R-:W-:Y:S02]  /*13d80*/  PLOP3.LUT P1, PT, PT, PT, UP2, 0x40, 0x0 ;  /* 0x000000000000781c */ /* 0x000fe40003f2e828 */
[----:B------:R-:W-:Y:S02]  /*13d90*/  ISETP.LT.OR P0, PT, R2, 0x29, P0 ;  /* 0x000000290200780c */ /* 0x000fe40000701670 */
[----:B------:R-:W-:Y:S02]  /*13da0*/  FMNMX.FTZ R4, R210, R4, !PT ;  /* 0x00000004d2047209 */ /* 0x000fe40007810000 */
        /* <DEDUP_REMOVED lines=8> */
[----:B------:R-:W-:Y:S01]  /*13e30*/  FMNMX.FTZ R4, R247, R4, !PT ;  /* 0x00000004f7047209 */ /* 0x000fe20007810000 */
[----:B------:R-:W-:Y:S01]  /*13e40*/  UIADD3 UR24, UR24, -0x1, URZ ;  /* 0xffffffff18187890 */ /* 0x000fe2000fffe03f */
[----:B------:R-:W-:Y:S02]  /*13e50*/  FSEL R214, R43, -INF , !P1 ;  /* 0xff8000002bd67808 */ /* 0x000fe40004800000 */
[----:B------:R-:W-:Y:S02]  /*13e60*/  ISETP.GT.AND P0, PT, R0, 0x29, P0 ;  /* 0x000000290000780c */ /* 0x000fe40000704270 */
[----:B------:R-:W-:Y:S02]  /*13e70*/  FMNMX.FTZ R0, R212, R3, !PT ;  /* 0x00000003d4007209 */ /* 0x000fe40007810000 */
[----:B------:R-:W-:Y:S02]  /*13e80*/  FMNMX.FTZ R4, R248, R4, !PT ;  /* 0x00000004f8047209 */ /* 0x000fe40007810000 */
[----:B------:R-:W-:Y:S02]  /*13e90*/  ISETP.LT.OR P0, PT, R2, 0x2a, P0 ;  /* 0x0000002a0200780c */ /* 0x000fe40000701670 */
[----:B------:R-:W-:Y:S02]  /*13ea0*/  FMNMX.FTZ R0, R214, R0, !PT ;  /* 0x00000000d6007209 */ /* 0x000fe40007810000 */
[----:B------:R-:W-:Y:S02]  /*13eb0*/  FSEL R140, R47, -INF , !P0 ;  /* 0xff8000002f8c7808 */ /* 0x000fe40004000000 */
[----:B------:R-:W-:Y:S02]  /*13ec0*/  FMNMX.FTZ R4, R249, R4, !PT ;  /* 0x00000004f9047209 */ /* 0x000fe40007810000 */
[----:B------:R-:W-:Y:S02]  /*13ed0*/  FMNMX.FTZ R0, R213, R0, !PT ;  /* 0x00000000d5007209 */ /* 0x000fe40007810000 */
[----:B------:R-:W-:Y:S02]  /*13ee0*/  FMNMX.FTZ R4, R251, R4, !PT ;  /* 0x00000004fb047209 */ /* 0x000fe40007810000 */
[----:B------:R-:W-:Y:S02]  /*13ef0*/  FMNMX.FTZ R0, R140, R0, !PT ;  /* 0x000000008c007209 */ /* 0x000fe40007810000 */
[----:B------:R-:W-:Y:S01]  /*13f00*/  FSETP.NEU.FTZ.AND P2, PT, R137, -INF , PT ;  /* 0xff8000008900780b */ /* 0x000fe20003f5d000 */
[----:B------:R-:W1:Y:S01]  /*13f10*/  SHFL.BFLY PT, R20, R4, 0x2, 0x1f ;  /* 0x0c401f0004147f89 */ /* 0x000e6200000e0000 */
[----:B------:R-:W-:Y:S02]  /*13f20*/  FSETP.NEU.FTZ.AND P1, PT, R136, -INF , PT ;  /* 0xff8000008800780b */ /* 0x000fe40003f3d000 */
[----:B------:R-:W-:Y:S02]  /*13f30*/  FSEL R141, R141, RZ, P2 ;  /* 0x000000ff8d8d7208 */ /* 0x000fe40001000000 */
[----:B------:R-:W-:Y:S03]  /*13f40*/  FSEL R142, R142, RZ, P1 ;  /* 0x000000ff8e8e7208 */ /* 0x000fe60000800000 */
[----:B------:R-:W2:Y:S01]  /*13f50*/  SHFL.BFLY PT, R2, R0, 0x2, 0x1f ;  /* 0x0c401f0000027f89 */ /* 0x000ea200000e0000 */
[--C-:B------:R-:W-:Y:S02]  /*13f60*/  FFMA.FTZ R16, R16, c[0x0][0x2d0], -R141.reuse ;  /* 0x0000b40010107a23 */ /* 0x100fe4000001088d */
[--C-:B------:R-:W-:Y:S02]  /*13f70*/  FFMA.FTZ R17, R17, c[0x0][0x2d0], -R141.reuse ;  /* 0x0000b40011117a23 */ /* 0x100fe4000001088d */
[----:B------:R-:W3:Y:S01]  /*13f80*/  MUFU.EX2 R22, R16 ;  /* 0x0000001000167308 */ /* 0x000ee20000000800 */
[--C-:B------:R-:W-:Y:S02]  /*13f90*/  FFMA.FTZ R15, R15, c[0x0][0x2d0], -R142.reuse ;  /* 0x0000b4000f0f7a23 */ /* 0x100fe4000001088e */
[--C-:B------:R-:W-:Y:S02]  /*13fa0*/  FFMA.FTZ R10, R10, c[0x0][0x2d0], -R141.reuse ;  /* 0x0000b4000a0a7a23 */ /* 0x100fe4000001088d */
[----:B------:R-:W-:Y:S02]  /*13fb0*/  FFMA.FTZ R19, R19, c[0x0][0x2d0], -R141 ;  /* 0x0000b40013137a23 */ /* 0x000fe4000001088d */
[--C-:B------:R-:W-:Y:S02]  /*13fc0*/  FFMA.FTZ R9, R9, c[0x0][0x2d0], -R142.reuse ;  /* 0x0000b40009097a23 */ /* 0x100fe4000001088e */
[--C-:B------:R-:W-:Y:S01]  /*13fd0*/  FFMA.FTZ R13, R13, c[0x0][0x2d0], -R142.reuse ;  /* 0x0000b4000d0d7a23 */ /* 0x100fe2000001088e */
[----:B------:R-:W4:Y:S01]  /*13fe0*/  MUFU.EX2 R21, R17 ;  /* 0x0000001100157308 */ /* 0x000f220000000800 */
[----:B-1----:R-:W-:Y:S01]  /*13ff0*/  FMNMX.FTZ R4, R4, R20, !PT ;  /* 0x0000001404047209 */ /* 0x002fe20007810000 */
[----:B------:R-:W-:Y:S04]  /*14000*/  FFMA.FTZ R18, R18, c[0x0][0x2d0], -R142 ;  /* 0x0000b40012127a23 */ /* 0x000fe8000001088e */
[----:B------:R-:W1:Y:S01]  /*14010*/  SHFL.BFLY PT, R135, R4, 0x1, 0x1f ;  /* 0x0c201f0004877f89 */ /* 0x000e6200000e0000 */
[----:B--2---:R-:W-:Y:S03]  /*14020*/  FMNMX.FTZ R3, R0, R2, !PT ;  /* 0x0000000200037209 */ /* 0x004fe60007810000 */
[----:B------:R-:W-:Y:S01]  /*14030*/  MUFU.EX2 R6, R15 ;  /* 0x0000000f00067308 */ /* 0x000fe20000000800 */
[----:B------:R-:W-:Y:S02]  /*14040*/  FSEL R0, R137, RZ, P2 ;  /* 0x000000ff89007208 */ /* 0x000fe40001000000 */
[----:B------:R-:W-:Y:S02]  /*14050*/  FSEL R2, R136, RZ, P1 ;  /* 0x000000ff88027208 */ /* 0x000fe40000800000 */
[----:B---3--:R-:W-:Y:S01]  /*14060*/  MOV R46, R22 ;  /* 0x00000016002e7202 */ /* 0x008fe20000000f00 */
[----:B------:R-:W-:Y:S02]  /*14070*/  FADD.FTZ R0, -R0, R132 ;  /* 0x0000008400007221 */ /* 0x000fe40000010100 */
[----:B------:R-:W-:Y:S02]  /*14080*/  FADD.FTZ R2, -R2, R134 ;  /* 0x0000008602027221 */ /* 0x000fe40000010100 */
[----:B------:R-:W-:Y:S01]  /*14090*/  FMUL.FTZ R0, R0, c[0x0][0x2d0] ;  /* 0x0000b40000007a20 */ /* 0x000fe20000410000 */
[----:B------:R-:W2:Y:S01]  /*140a0*/  MUFU.EX2 R49, R10 ;  /* 0x0000000a00317308 */ /* 0x000ea20000000800 */
[----:B------:R-:W-:Y:S01]  /*140b0*/  FMUL.FTZ R2, R2, c[0x0][0x2d0] ;  /* 0x0000b40002027a20 */ /* 0x000fe20000410000 */
[----:B----4-:R-:W-:Y:S02]  /*140c0*/  MOV R47, R21 ;  /* 0x00000015002f7202 */ /* 0x010fe40000000f00 */
[----:B------:R-:W-:Y:S01]  /*140d0*/  LDSM.16.MT88.4 R20, [R225+0x100] ;  /* 0x00010000e114783b */ /* 0x000fe20000004200 */
[----:B-1----:R-:W-:Y:S05]  /*140e0*/  FMNMX.FTZ R135, R4, R135, !PT ;  /* 0x0000008704877209 */ /* 0x002fea0007810000 */
[----:B------:R1:W3:Y:S01]  /*140f0*/  MUFU.EX2 R133, R0 ;  /* 0x0000000000857308 */ /* 0x0002e20000000800 */
[C---:B------:R-:W-:Y:S01]  /*14100*/  FSETP.NEU.FTZ.AND P0, PT, R135.reuse, -INF , PT ;  /* 0xff8000008700780b */ /* 0x040fe20003f1d000 */
[----:B------:R-:W4:Y:S01]  /*14110*/  SHFL.BFLY PT, R4, R3, 0x1, 0x1f ;  /* 0x0c201f0003047f89 */ /* 0x000f2200000e0000 */
[----:B------:R-:W-:Y:S07]  /*14120*/  FMUL.FTZ R143, R135, c[0x0][0x2d0] ;  /* 0x0000b400878f7a20 */ /* 0x000fee0000410000 */
[----:B------:R-:W5:Y:S01]  /*14130*/  MUFU.EX2 R132, R2 ;  /* 0x0000000200847308 */ /* 0x000f620000000800 */
[----:B------:R-:W-:Y:S02]  /*14140*/  FSEL R143, R143, RZ, P0 ;  /* 0x000000ff8f8f7208 */ /* 0x000fe40000000000 */
[----:B--2---:R-:W-:Y:S03]  /*14150*/  F2FP.BF16.PACK_AB R192, R46, R49 ;  /* 0x000000312ec0723e */ /* 0x004fe600000010ff */
[--C-:B------:R-:W-:Y:S02]  /*14160*/  FFMA.FTZ R8, R8, c[0x0][0x2d0], -R143.reuse ;  /* 0x0000b40008087a23 */ /* 0x100fe4000001088f */
[--C-:B------:R-:W-:Y:S02]  /*14170*/  FFMA.FTZ R12, R12, c[0x0][0x2d0], -R143.reuse ;  /* 0x0000b4000c0c7a23 */ /* 0x100fe4000001088f */
[----:B------:R-:W2:Y:S01]  /*14180*/  MUFU.EX2 R48, R19 ;  /* 0x0000001300307308 */ /* 0x000ea20000000800 */
[--C-:B------:R-:W-:Y:S02]  /*14190*/  FFMA.FTZ R11, R11, c[0x0][0x2d0], -R143.reuse ;  /* 0x0000b4000b0b7a23 */ /* 0x100fe4000001088f */
[----:B------:R-:W-:Y:S01]  /*141a0*/  FFMA.FTZ R14, R14, c[0x0][0x2d0], -R143 ;  /* 0x0000b4000e0e7a23 */ /* 0x000fe2000001088f */
[----:B-1----:R-:W-:Y:S01]  /*141b0*/  FSEL R0, R135, RZ, P0 ;  /* 0x000000ff87007208 */ /* 0x002fe20000000000 */
[C---:B---3--:R-:W-:Y:S02]  /*141c0*/  FMUL.FTZ R16, R133.reuse, R156 ;  /* 0x0000009c85107220 */ /* 0x048fe40000410000 */
[C---:B------:R-:W-:Y:S01]  /*141d0*/  FMUL.FTZ R17, R133.reuse, R157 ;  /* 0x0000009d85117220 */ /* 0x040fe20000410000 */
[----:B----4-:R-:W-:Y:S01]  /*141e0*/  FMNMX.FTZ R3, R4, R3, !PT ;  /* 0x0000000304037209 */ /* 0x010fe20007810000 */
[----:B------:R-:W-:Y:S01]  /*141f0*/  FADD.FTZ R0, -R0, R138 ;  /* 0x0000008a00007221 */ /* 0x000fe20000010100 */
[----:B------:R-:W-:Y:S01]  /*14200*/  MUFU.EX2 R221, R9 ;  /* 0x0000000900dd7308 */ /* 0x000fe20000000800 */
[----:B------:R-:W-:Y:S01]  /*14210*/  MOV R138, R6 ;  /* 0x00000006008a7202 */ /* 0x000fe20000000f00 */
[----:B------:R-:W-:Y:S01]  /*14220*/  FMUL.FTZ R32, R133, R172 ;  /* 0x000000ac85207220 */ /* 0x000fe20000410000 */
[C---:B------:R-:W-:Y:S01]  /*14230*/  FSETP.NEU.FTZ.AND P0, PT, R3.reuse, -INF , PT ;  /* 0xff8000000300780b */ /* 0x040fe20003f1d000 */
[----:B------:R-:W-:Y:S02]  /*14240*/  FMUL.FTZ R0, R0, c[0x0][0x2d0] ;  /* 0x0000b40000007a20 */ /* 0x000fe40000410000 */
[----:B------:R-:W-:Y:S02]  /*14250*/  FMUL.FTZ R134, R3, c[0x0][0x2d0] ;  /* 0x0000b40003867a20 */ /* 0x000fe40000410000 */
[----:B-----5:R-:W-:Y:S02]  /*14260*/  FMUL.FTZ R6, R132, R146 ;  /* 0x0000009284067220 */ /* 0x020fe40000410000 */
[----:B------:R1:W3:Y:S01]  /*14270*/  MUFU.EX2 R2, R0 ;  /* 0x0000000000027308 */ /* 0x0002e20000000800 */
[----:B------:R-:W-:Y:S01]  /*14280*/  FSEL R134, R134, RZ, P0 ;  /* 0x000000ff86867208 */ /* 0x000fe20000000000 */
[----:B------:R-:W-:Y:S01]  /*14290*/  FMUL.FTZ R33, R133, R173 ;  /* 0x000000ad85217220 */ /* 0x000fe20000410000 */
[----:B--2---:R-:W-:Y:S01]  /*142a0*/  F2FP.BF16.PACK_AB R194, R48, R47 ;  /* 0x0000002f30c2723e */ /* 0x004fe200000010ff */
[C---:B------:R-:W-:Y:S02]  /*142b0*/  FMUL.FTZ R19, R132.reuse, R159 ;  /* 0x0000009f84137220 */ /* 0x040fe40000410000 */
[--C-:B------:R-:W-:Y:S02]  /*142c0*/  FFMA.FTZ R4, R25, c[0x0][0x2d0], -R134.reuse ;  /* 0x0000b40019047a23 */ /* 0x100fe40000010886 */
[--C-:B------:R-:W-:Y:S02]  /*142d0*/  FFMA.FTZ R5, R5, c[0x0][0x2d0], -R134.reuse ;  /* 0x0000b40005057a23 */ /* 0x100fe40000010886 */
[----:B------:R-:W2:Y:S01]  /*142e0*/  MUFU.EX2 R43, R13 ;  /* 0x0000000d002b7308 */ /* 0x000ea20000000800 */
[C---:B------:R-:W-:Y:S01]  /*142f0*/  FMUL.FTZ R34, R132.reuse, R174 ;  /* 0x000000ae84227220 */ /* 0x040fe20000410000 */
[----:B------:R-:W-:Y:S01]  /*14300*/  MOV R174, R48 ;  /* 0x0000003000ae7202 */ /* 0x000fe20000000f00 */
[C---:B------:R-:W-:Y:S02]  /*14310*/  FMUL.FTZ R35, R132.reuse, R175 ;  /* 0x000000af84237220 */ /* 0x040fe40000410000 */
[C---:B------:R-:W-:Y:S02]  /*14320*/  FMUL.FTZ R48, R133.reuse, R188 ;  /* 0x000000bc85307220 */ /* 0x040fe40000410000 */
[C---:B------:R-:W-:Y:S02]  /*14330*/  FMUL.FTZ R52, R133.reuse, R52 ;  /* 0x0000003485347220 */ /* 0x040fe40000410000 */
[----:B------:R-:W-:Y:S01]  /*14340*/  FMUL.FTZ R53, R133, R53 ;  /* 0x0000003585357220 */ /* 0x000fe20000410000 */
[----:B------:R-:W4:Y:S01]  /*14350*/  MUFU.EX2 R44, R18 ;  /* 0x00000012002c7308 */ /* 0x000f220000000800 */
[C---:B------:R-:W-:Y:S02]  /*14360*/  FMUL.FTZ R54, R132.reuse, R54 ;  /* 0x0000003684367220 */ /* 0x040fe40000410000 */
[C---:B------:R-:W-:Y:S02]  /*14370*/  FMUL.FTZ R55, R132.reuse, R55 ;  /* 0x0000003784377220 */ /* 0x040fe40000410000 */
[--C-:B-1----:R-:W-:Y:S02]  /*14380*/  FFMA.FTZ R0, R7, c[0x0][0x2d0], -R134.reuse ;  /* 0x0000b40007007a23 */ /* 0x102fe40000010886 */
[----:B------:R-:W-:Y:S02]  /*14390*/  FMUL.FTZ R7, R132, R147 ;  /* 0x0000009384077220 */ /* 0x000fe40000410000 */
[C---:B---3--:R-:W-:Y:S01]  /*143a0*/  FMUL.FTZ R9, R2.reuse, R149 ;  /* 0x0000009502097220 */ /* 0x048fe20000410000 */
[----:B------:R1:W-:Y:S01]  /*143b0*/  MUFU.EX2 R216, R0 ;  /* 0x0000000000d87308 */ /* 0x0003e20000000800 */
[C---:B------:R-:W-:Y:S02]  /*143c0*/  FMUL.FTZ R25, R2.reuse, R165 ;  /* 0x000000a502197220 */ /* 0x040fe40000410000 */
[C---:B------:R-:W-:Y:S01]  /*143d0*/  FMUL.FTZ R28, R2.reuse, R168 ;  /* 0x000000a8021c7220 */ /* 0x040fe20000410000 */
[----:B--2---:R-:W-:Y:S01]  /*143e0*/  F2FP.BF16.PACK_AB R193, R43, R221 ;  /* 0x000000dd2bc1723e */ /* 0x004fe200000010ff */
[C---:B------:R-:W-:Y:S02]  /*143f0*/  FMUL.FTZ R13, R2.reuse, R153 ;  /* 0x00000099020d7220 */ /* 0x040fe40000410000 */
[C---:B------:R-:W-:Y:S02]  /*14400*/  FMUL.FTZ R29, R2.reuse, R169 ;  /* 0x000000a9021d7220 */ /* 0x040fe40000410000 */
[C---:B------:R-:W-:Y:S01]  /*14410*/  FMUL.FTZ R41, R2.reuse, R181 ;  /* 0x000000b502297220 */ /* 0x040fe20000410000 */
[----:B------:R2:W3:Y:S01]  /*14420*/  MUFU.EX2 R215, R5 ;  /* 0x0000000500d77308 */ /* 0x0004e20000000800 */
[----:B------:R-:W-:Y:S01]  /*14430*/  MOV R181, R46 ;  /* 0x0000002e00b57202 */ /* 0x000fe20000000f00 */
[----:B------:R-:W-:Y:S01]  /*14440*/  FMUL.FTZ R56, R2, R56 ;  /* 0x0000003802387220 */ /* 0x000fe20000410000 */
[----:B----4-:R-:W-:Y:S01]  /*14450*/  F2FP.BF16.PACK_AB R195, R44, R138 ;  /* 0x0000008a2cc3723e */ /* 0x010fe200000010ff */
[----:B------:R-:W-:Y:S01]  /*14460*/  FMUL.FTZ R18, R132, R158 ;  /* 0x0000009e84127220 */ /* 0x000fe20000410000 */
[----:B------:R-:W-:Y:S01]  /*14470*/  MOV R172, R44 ;  /* 0x0000002c00ac7202 */ /* 0x000fe20000000f00 */
[C---:B------:R-:W-:Y:S01]  /*14480*/  FMUL.FTZ R44, R2.reuse, R184 ;  /* 0x000000b8022c7220 */ /* 0x040fe20000410000 */
[----:B------:R-:W-:Y:S01]  /*14490*/  LDSM.16.MT88.4 R156, [R226+0x900] ;  /* 0x00090000e29c783b */ /* 0x000fe20000004200 */
[C---:B------:R-:W-:Y:S02]  /*144a0*/  FMUL.FTZ R57, R2.reuse, R57 ;  /* 0x0000003902397220 */ /* 0x040fe40000410000 */
[----:B------:R4:W-:Y:S01]  /*144b0*/  MUFU.EX2 R219, R4 ;  /* 0x0000000400db7308 */ /* 0x0009e20000000800 */
[C---:B------:R-:W-:Y:S02]  /*144c0*/  FMUL.FTZ R60, R2.reuse, R60 ;  /* 0x0000003c023c7220 */ /* 0x040fe40000410000 */
[----:B------:R-:W-:Y:S02]  /*144d0*/  FMUL.FTZ R61, R2, R61 ;  /* 0x0000003d023d7220 */ /* 0x000fe40000410000 */
[----:B-1----:R-:W-:Y:S02]  /*144e0*/  FFMA.FTZ R0, R24, c[0x0][0x2d0], -R134 ;  /* 0x0000b40018007a23 */ /* 0x002fe40000010886 */
[----:B------:R-:W-:Y:S02]  /*144f0*/  FMUL.FTZ R24, R2, R164 ;  /* 0x000000a402187220 */ /* 0x000fe40000410000 */
[C---:B------:R-:W-:Y:S01]  /*14500*/  FMUL.FTZ R64, R133.reuse, R64 ;  /* 0x0000004085407220 */ /* 0x040fe20000410000 */
[----:B------:R1:W5:Y:S01]  /*14510*/  MUFU.EX2 R217, R0 ;  /* 0x0000000000d97308 */ /* 0x0003620000000800 */
[C---:B------:R-:W-:Y:S02]  /*14520*/  FMUL.FTZ R65, R133.reuse, R65 ;  /* 0x0000004185417220 */ /* 0x040fe40000410000 */
[----:B------:R-:W-:Y:S02]  /*14530*/  FMUL.FTZ R66, R132, R66 ;  /* 0x0000004284427220 */ /* 0x000fe40000410000 */
[C---:B--2---:R-:W-:Y:S01]  /*14540*/  FMUL.FTZ R5, R133.reuse, R145 ;  /* 0x0000009185057220 */ /* 0x044fe20000410000 */
[----:B---3--:R-:W-:Y:S01]  /*14550*/  F2FP.BF16.PACK_AB R145, R216, R215 ;  /* 0x000000d7d891723e */ /* 0x008fe200000010ff */
[C---:B------:R-:W-:Y:S02]  /*14560*/  FMUL.FTZ R67, R132.reuse, R67 ;  /* 0x0000004384437220 */ /* 0x040fe40000410000 */
[C---:B------:R-:W-:Y:S01]  /*14570*/  FMUL.FTZ R68, R133.reuse, R68 ;  /* 0x0000004485447220 */ /* 0x040fe20000410000 */
[----:B------:R2:W-:Y:S01]  /*14580*/  MUFU.EX2 R50, R8 ;  /* 0x0000000800327308 */ /* 0x0005e20000000800 */
[C---:B------:R-:W-:Y:S02]  /*14590*/  FMUL.FTZ R69, R133.reuse, R69 ;  /* 0x0000004585457220 */ /* 0x040fe40000410000 */
[C---:B------:R-:W-:Y:S02]  /*145a0*/  FMUL.FTZ R70, R132.reuse, R70 ;  /* 0x0000004684467220 */ /* 0x040fe40000410000 */
[----:B----4-:R-:W-:Y:S02]  /*145b0*/  FMUL.FTZ R4, R133, R144 ;  /* 0x0000009085047220 */ /* 0x010fe40000410000 */
[----:B------:R-:W-:Y:S02]  /*145c0*/  FMUL.FTZ R71, R132, R71 ;  /* 0x0000004784477220 */ /* 0x000fe40000410000 */
[C---:B------:R-:W-:Y:S01]  /*145d0*/  FMUL.FTZ R72, R2.reuse, R72 ;  /* 0x0000004802487220 */ /* 0x040fe20000410000 */
[----:B------:R-:W3:Y:S01]  /*145e0*/  MUFU.EX2 R220, R12 ;  /* 0x0000000c00dc7308 */ /* 0x000ee20000000800 */
[C---:B------:R-:W-:Y:S01]  /*145f0*/  FMUL.FTZ R73, R2.reuse, R73 ;  /* 0x0000004902497220 */ /* 0x040fe20000410000 */
[-C--:B------:R-:W-:Y:S01]  /*14600*/  HMMA.16816.F32.BF16 R4, R192, R20.reuse, R4 ;  /* 0x00000014c004723c */ /* 0x080fe20000041804 */
[C---:B------:R-:W-:Y:S01]  /*14610*/  FMUL.FTZ R76, R2.reuse, R76 ;  /* 0x0000004c024c7220 */ /* 0x040fe20000410000 */
[----:B-1----:R-:W-:Y:S01]  /*14620*/  FSEL R0, R3, RZ, P0 ;  /* 0x000000ff03007208 */ /* 0x002fe20000000000 */
[----:B------:R-:W-:Y:S01]  /*14630*/  FMUL.FTZ R77, R2, R77 ;  /* 0x0000004d024d7220 */ /* 0x000fe20000410000 */
[----:B-----5:R-:W-:Y:S01]  /*14640*/  F2FP.BF16.PACK_AB R147, R219, R217 ;  /* 0x000000d9db93723e */ /* 0x020fe200000010ff */
[C---:B------:R-:W-:Y:S01]  /*14650*/  FMUL.FTZ R80, R133.reuse, R80 ;  /* 0x0000005085507220 */ /* 0x040fe20000410000 */
[----:B------:R-:W-:Y:S01]  /*14660*/  PLOP3.LUT P0, PT, PT, PT, UP0, 0x80, 0x0 ;  /* 0x000000000000781c */ /* 0x000fe20003f0f008 */
[----:B------:R-:W-:Y:S01]  /*14670*/  FADD.FTZ R0, -R0, R139 ;  /* 0x0000008b00007221 */ /* 0x000fe20000010100 */
[----:B------:R-:W1:Y:S01]  /*14680*/  MUFU.EX2 R40, R11 ;  /* 0x0000000b00287308 */ /* 0x000e620000000800 */
[C---:B------:R-:W-:Y:S03]  /*14690*/  FMUL.FTZ R81, R133.reuse, R81 ;  /* 0x0000005185517220 */ /* 0x040fe60000410000 */
[----:B------:R-:W-:Y:S02]  /*146a0*/  FMUL.FTZ R0, R0, c[0x0][0x2d0] ;  /* 0x0000b40000007a20 */ /* 0x000fe40000410000 */
[----:B--2---:R-:W-:Y:S02]  /*146b0*/  FMUL.FTZ R8, R2, R148 ;  /* 0x0000009402087220 */ /* 0x004fe40000410000 */
[C---:B------:R-:W-:Y:S02]  /*146c0*/  FMUL.FTZ R82, R132.reuse, R82 ;  /* 0x0000005284527220 */ /* 0x040fe40000410000 */
[----:B------:R-:W2:Y:S01]  /*146d0*/  MUFU.EX2 R45, R14 ;  /* 0x0000000e002d7308 */ /* 0x000ea20000000800 */
[----:B------:R-:W-:Y:S02]  /*146e0*/  FMUL.FTZ R83, R132, R83 ;  /* 0x0000005384537220 */ /* 0x000fe40000410000 */
[C---:B------:R-:W-:Y:S01]  /*146f0*/  FMUL.FTZ R84, R133.reuse, R84 ;  /* 0x0000005485547220 */ /* 0x040fe20000410000 */
[----:B---3--:R-:W-:Y:S01]  /*14700*/  F2FP.BF16.PACK_AB R144, R220, R50 ;  /* 0x00000032dc90723e */ /* 0x008fe200000010ff */
[----:B------:R-:W-:Y:S02]  /*14710*/  FMUL.FTZ R12, R2, R152 ;  /* 0x00000098020c7220 */ /* 0x000fe40000410000 */
[C---:B------:R-:W-:Y:S02]  /*14720*/  FMUL.FTZ R85, R133.reuse, R85 ;  /* 0x0000005585557220 */ /* 0x040fe40000410000 */
[C---:B------:R-:W-:Y:S01]  /*14730*/  FMUL.FTZ R86, R132.reuse, R86 ;  /* 0x0000005684567220 */ /* 0x040fe20000410000 */
[----:B------:R-:W3:Y:S01]  /*14740*/  MUFU.EX2 R0, R0 ;  /* 0x0000000000007308 */ /* 0x000ee20000000800 */
[----:B------:R-:W-:Y:S02]  /*14750*/  FMUL.FTZ R87, R132, R87 ;  /* 0x0000005784577220 */ /* 0x000fe40000410000 */
[C---:B------:R-:W-:Y:S01]  /*14760*/  FMUL.FTZ R88, R2.reuse, R88 ;  /* 0x0000005802587220 */ /* 0x040fe20000410000 */
[----:B-1----:R-:W-:Y:S01]  /*14770*/  MOV R175, R40 ;  /* 0x0000002800af7202 */ /* 0x002fe20000000f00 */
[C---:B------:R-:W-:Y:S02]  /*14780*/  FMUL.FTZ R89, R2.reuse, R89 ;  /* 0x0000005902597220 */ /* 0x040fe40000410000 */
[C---:B------:R-:W-:Y:S02]  /*14790*/  FMUL.FTZ R92, R2.reuse, R92 ;  /* 0x0000005c025c7220 */ /* 0x040fe40000410000 */
[C---:B------:R-:W-:Y:S02]  /*147a0*/  FMUL.FTZ R93, R2.reuse, R93 ;  /* 0x0000005d025d7220 */ /* 0x040fe40000410000 */
[C---:B------:R-:W-:Y:S02]  /*147b0*/  FMUL.FTZ R96, R133.reuse, R96 ;  /* 0x0000006085607220 */ /* 0x040fe40000410000 */
[----:B------:R-:W-:Y:S01]  /*147c0*/  FMUL.FTZ R97, R133, R97 ;  /* 0x0000006185617220 */ /* 0x000fe20000410000 */
[----:B--2---:R-:W-:Y:S01]  /*147d0*/  F2FP.BF16.PACK_AB R146, R45, R40 ;  /* 0x000000282d92723e */ /* 0x004fe200000010ff */
[C---:B------:R-:W-:Y:S01]  /*147e0*/  FMUL.FTZ R40, R2.reuse, R180 ;  /* 0x000000b402287220 */ /* 0x040fe20000410000 */
[----:B------:R-:W-:Y:S01]  /*147f0*/  MOV R173, R45 ;  /* 0x0000002d00ad7202 */ /* 0x000fe20000000f00 */
[----:B------:R-:W-:Y:S01]  /*14800*/  FMUL.FTZ R45, R2, R185 ;  /* 0x000000b9022d7220 */ /* 0x000fe20000410000 */
[----:B------:R-:W-:Y:S01]  /*14810*/  MOV R180, R49 ;  /* 0x0000003100b47202 */ /* 0x000fe20000000f00 */
[C---:B------:R-:W-:Y:S02]  /*14820*/  FMUL.FTZ R49, R133.reuse, R189 ;  /* 0x000000bd85317220 */ /* 0x040fe40000410000 */
[C---:B------:R-:W-:Y:S02]  /*14830*/  FMUL.FTZ R98, R132.reuse, R98 ;  /* 0x0000006284627220 */ /* 0x040fe40000410000 */
[----:B------:R-:W-:Y:S02]  /*14840*/  FMUL.FTZ R99, R132, R99 ;  /* 0x0000006384637220 */ /* 0x000fe40000410000 */
[C---:B---3--:R-:W-:Y:S02]  /*14850*/  FMUL.FTZ R10, R0.reuse, R150 ;  /* 0x00000096000a7220 */ /* 0x048fe40000410000 */
[C---:B------:R-:W-:Y:S02]  /*14860*/  FMUL.FTZ R11, R0.reuse, R151 ;  /* 0x00000097000b7220 */ /* 0x040fe40000410000 */
[----:B------:R-:W1:Y:S01]  /*14870*/  LDSM.16.MT88.4 R148, [R228+0x100] ;  /* 0x00010000e494783b */ /* 0x000e620000004200 */
[C---:B------:R-:W-:Y:S02]  /*14880*/  FMUL.FTZ R14, R0.reuse, R154 ;  /* 0x0000009a000e7220 */ /* 0x040fe40000410000 */
[C---:B------:R-:W-:Y:S02]  /*14890*/  FMUL.FTZ R15, R0.reuse, R155 ;  /* 0x0000009b000f7220 */ /* 0x040fe40000410000 */
[C---:B------:R-:W-:Y:S01]  /*148a0*/  HMMA.16816.F32.BF16 R8, R144.reuse, R20, R8 ;  /* 0x000000149008723c */ /* 0x040fe20000041808 */
[----:B------:R-:W-:Y:S01]  /*148b0*/  FMUL.FTZ R42, R0, R182 ;  /* 0x000000b6002a7220 */ /* 0x000fe20000410000 */
[----:B------:R-:W-:Y:S01]  /*148c0*/  MOV R182, R138 ;  /* 0x0000008a00b67202 */ /* 0x000fe20000000f00 */
[--C-:B------:R-:W-:Y:S01]  /*148d0*/  FFMA.FTZ R138, R196, c[0x0][0x2d0], -R141.reuse ;  /* 0x0000b400c48a7a23 */ /* 0x100fe2000001088d */
[----:B------:R-:W2:Y:S01]  /*148e0*/  LDSM.16.MT88.4 R152, [R227+0x100] ;  /* 0x00010000e398783b */ /* 0x000ea20000004200 */
[C---:B------:R-:W-:Y:S01]  /*148f0*/  FMUL.FTZ R31, R0.reuse, R171 ;  /* 0x000000ab001f7220 */ /* 0x040fe20000410000 */
[----:B------:R-:W-:Y:S01]  /*14900*/  MOV R171, R47 ;  /* 0x0000002f00ab7202 */ /* 0x000fe20000000f00 */
[C---:B------:R-:W-:Y:S01]  /*14910*/  FMUL.FTZ R47, R0.reuse, R187 ;  /* 0x000000bb002f7220 */ /* 0x040fe20000410000 */
[-C--:B------:R-:W-:Y:S01]  /*14920*/  HMMA.16816.F32.BF16 R12, R144, R22.reuse, R12 ;  /* 0x00000016900c723c */ /* 0x080fe2000004180c */
[----:B------:R3:W-:Y:S03]  /*14930*/  MUFU.EX2 R187, R138 ;  /* 0x0000008a00bb7308 */ /* 0x0007e60000000800 */
[C---:B------:R-:W-:Y:S01]  /*14940*/  FMUL.FTZ R20, R133.reuse, R160 ;  /* 0x000000a085147220 */ /* 0x040fe20000410000 */
[----:B------:R-:W-:Y:S01]  /*14950*/  MOV R196, R245 ;  /* 0x000000f500c47202 */ /* 0x000fe20000000f00 */
[----:B------:R-:W-:Y:S02]  /*14960*/  FMUL.FTZ R21, R133, R161 ;  /* 0x000000a185157220 */ /* 0x000fe40000410000 */
[C---:B------:R-:W-:Y:S01]  /*14970*/  HMMA.16816.F32.BF16 R16, R192.reuse, R22, R16 ;  /* 0x00000016c010723c */ /* 0x040fe20000041810 */
[C---:B------:R-:W-:Y:S03]  /*14980*/  FMUL.FTZ R26, R0.reuse, R166 ;  /* 0x000000a6001a7220 */ /* 0x040fe60000410000 */
[C---:B------:R-:W-:Y:S02]  /*14990*/  FMUL.FTZ R27, R0.reuse, R167 ;  /* 0x000000a7001b7220 */ /* 0x040fe40000410000 */
[----:B------:R-:W-:Y:S01]  /*149a0*/  FMUL.FTZ R30, R0, R170 ;  /* 0x000000aa001e7220 */ /* 0x000fe20000410000 */
[----:B------:R-:W-:Y:S01]  /*149b0*/  LDSM.16.MT88.4 R164, [R227+0x900] ;  /* 0x00090000e3a4783b */ /* 0x000fe20000004200 */
[C---:B------:R-:W-:Y:S04]  /*149c0*/  FMUL.FTZ R22, R132.reuse, R162 ;  /* 0x000000a284167220 */ /* 0x040fe80000410000 */
[----:B------:R-:W-:Y:S02]  /*149d0*/  FMUL.FTZ R23, R132, R163 ;  /* 0x000000a384177220 */ /* 0x000fe40000410000 */
[C---:B------:R-:W-:Y:S01]  /*149e0*/  FMUL.FTZ R46, R0.reuse, R186 ;  /* 0x000000ba002e7220 */ /* 0x040fe20000410000 */
[----:B------:R-:W-:Y:S01]  /*149f0*/  LDSM.16.MT88.4 R160, [R228+0x900] ;  /* 0x00090000e4a0783b */ /* 0x000fe20000004200 */
[C---:B------:R-:W-:Y:S02]  /*14a00*/  FMUL.FTZ R58, R0.reuse, R58 ;  /* 0x0000003a003a7220 */ /* 0x040fe40000410000 */
[--C-:B---3--:R-:W-:Y:S01]  /*14a10*/  FFMA.FTZ R138, R197, c[0x0][0x2d0], -R141.reuse ;  /* 0x0000b400c58a7a23 */ /* 0x108fe2000001088d */
[-C--:B------:R-:W-:Y:S01]  /*14a20*/  HMMA.16816.F32.BF16 R20, R192, R36.reuse, R20 ;  /* 0x00000024c014723c */ /* 0x080fe20000041814 */
[C---:B------:R-:W-:Y:S02]  /*14a30*/  FMUL.FTZ R59, R0.reuse, R59 ;  /* 0x0000003b003b7220 */ /* 0x040fe40000410000 */
[----:B------:R3:W-:Y:S01]  /*14a40*/  MUFU.EX2 R139, R138 ;  /* 0x0000008a008b7308 */ /* 0x0007e20000000800 */
[C---:B------:R-:W-:Y:S02]  /*14a50*/  FMUL.FTZ R62, R0.reuse, R62 ;  /* 0x0000003e003e7220 */ /* 0x040fe40000410000 */
[C---:B------:R-:W-:Y:S02]  /*14a60*/  FMUL.FTZ R63, R0.reuse, R63 ;  /* 0x0000003f003f7220 */ /* 0x040fe40000410000 */
[C---:B------:R-:W-:Y:S01]  /*14a70*/  HMMA.16816.F32.BF16 R24, R144.reuse, R36, R24 ;  /* 0x000000249018723c */ /* 0x040fe20000041818 */
[C---:B------:R-:W-:Y:S03]  /*14a80*/  FMUL.FTZ R74, R0.reuse, R74 ;  /* 0x0000004a004a7220 */ /* 0x040fe60000410000 */
[C---:B------:R-:W-:Y:S02]  /*14a90*/  FMUL.FTZ R75, R0.reuse, R75 ;  /* 0x0000004b004b7220 */ /* 0x040fe40000410000 */
[----:B------:R-:W-:Y:S02]  /*14aa0*/  FMUL.FTZ R78, R0, R78 ;  /* 0x0000004e004e7220 */ /* 0x000fe40000410000 */
[-C--:B------:R-:W-:Y:S01]  /*14ab0*/  HMMA.16816.F32.BF16 R28, R144, R38.reuse, R28 ;  /* 0x00000026901c723c */ /* 0x080fe2000004181c */
[C---:B------:R-:W-:Y:S03]  /*14ac0*/  FMUL.FTZ R36, R133.reuse, R176 ;  /* 0x000000b085247220 */ /* 0x040fe60000410000 */
[C---:B------:R-:W-:Y:S01]  /*14ad0*/  FMUL.FTZ R37, R133.reuse, R177 ;  /* 0x000000b185257220 */ /* 0x040fe20000410000 */
[----:B------:R-:W-:Y:S01]  /*14ae0*/  MOV R176, R50 ;  /* 0x0000003200b07202 */ /* 0x000fe20000000f00 */
[C---:B------:R-:W-:Y:S01]  /*14af0*/  FMUL.FTZ R50, R132.reuse, R190 ;  /* 0x000000be84327220 */ /* 0x040fe20000410000 */
[----:B------:R-:W-:Y:S01]  /*14b00*/  MOV R190, R51 ;  /* 0x0000003300be7202 */ /* 0x000fe20000000f00 */
[C---:B------:R-:W-:Y:S01]  /*14b10*/  HMMA.16816.F32.BF16 R32, R192.reuse, R38, R32 ;  /* 0x00000026c020723c */ /* 0x040fe20000041820 */
[----:B------:R-:W-:Y:S03]  /*14b20*/  FMUL.FTZ R51, R132, R191 ;  /* 0x000000bf84337220 */ /* 0x000fe60000410000 */
[--C-:B---3--:R-:W-:Y:S01]  /*14b30*/  FFMA.FTZ R138, R198, c[0x0][0x2d0], -R142.reuse ;  /* 0x0000b400c68a7a23 */ /* 0x108fe2000001088e */
[----:B------:R-:W-:Y:S01]  /*14b40*/  MOV R191, R244 ;  /* 0x000000f400bf7202 */ /* 0x000fe20000000f00 */
[----:B------:R-:W-:Y:S01]  /*14b50*/  FMUL.FTZ R79, R0, R79 ;  /* 0x0000004f004f7220 */ /* 0x000fe20000410000 */
[----:B------:R-:W-:Y:S01]  /*14b60*/  MOV R177, R221 ;  /* 0x000000dd00b17202 */ /* 0x000fe20000000f00 */
[----:B------:R-:W-:Y:S01]  /*14b70*/  FMUL.FTZ R39, R132, R179 ;  /* 0x000000b384277220 */ /* 0x000fe20000410000 */
[----:B------:R-:W-:Y:S03]  /*14b80*/  MOV R179, R43 ;  /* 0x0000002b00b37202 */ /* 0x000fe60000000f00 */
[----:B------:R-:W-:Y:S02]  /*14b90*/  FMUL.FTZ R43, R0, R183 ;  /* 0x000000b7002b7220 */ /* 0x000fe40000410000 */
[----:B------:R3:W-:Y:S01]  /*14ba0*/  MUFU.EX2 R183, R138 ;  /* 0x0000008a00b77308 */ /* 0x0007e20000000800 */
[----:B------:R-:W-:Y:S01]  /*14bb0*/  FMUL.FTZ R38, R132, R178 ;  /* 0x000000b284267220 */ /* 0x000fe20000410000 */
[----:B------:R-:W-:Y:S01]  /*14bc0*/  MOV R178, R220 ;  /* 0x000000dc00b27202 */ /* 0x000fe20000000f00 */
[C---:B------:R-:W-:Y:S02]  /*14bd0*/  FMUL.FTZ R90, R0.reuse, R90 ;  /* 0x0000005a005a7220 */ /* 0x040fe40000410000 */
[C---:B------:R-:W-:Y:S02]  /*14be0*/  FMUL.FTZ R91, R0.reuse, R91 ;  /* 0x0000005b005b7220 */ /* 0x040fe40000410000 */
[C---:B------:R-:W-:Y:S01]  /*14bf0*/  FMUL.FTZ R94, R0.reuse, R94 ;  /* 0x0000005e005e7220 */ /* 0x040fe20000410000 */
[-C--:B-1----:R-:W-:Y:S01]  /*14c00*/  HMMA.16816.F32.BF16 R36, R192, R148.reuse, R36 ;  /* 0x00000094c024723c */ /* 0x082fe20000041824 */
[----:B------:R-:W-:Y:S02]  /*14c10*/  FMUL.FTZ R95, R0, R95 ;  /* 0x0000005f005f7220 */ /* 0x000fe40000410000 */
[C---:B------:R-:W-:Y:S02]  /*14c20*/  FMUL.FTZ R100, R133.reuse, R100 ;  /* 0x0000006485647220 */ /* 0x040fe40000410000 */
[----:B------:R-:W-:Y:S02]  /*14c30*/  FMUL.FTZ R101, R133, R101 ;  /* 0x0000006585657220 */ /* 0x000fe40000410000 */
[C---:B------:R-:W-:Y:S01]  /*14c40*/  FMUL.FTZ R102, R132.reuse, R102 ;  /* 0x0000006684667220 */ /* 0x040fe20000410000 */
[C---:B------:R-:W-:Y:S01]  /*14c50*/  HMMA.16816.F32.BF16 R40, R144.reuse, R148, R40 ;  /* 0x000000949028723c */ /* 0x040fe20000041828 */
[----:B------:R-:W-:Y:S03]  /*14c60*/  FMUL.FTZ R103, R132, R103 ;  /* 0x0000006784677220 */ /* 0x000fe60000410000 */
[C---:B------:R-:W-:Y:S02]  /*14c70*/  FMUL.FTZ R104, R2.reuse, R104 ;  /* 0x0000006802687220 */ /* 0x040fe40000410000 */
[----:B------:R-:W-:Y:S02]  /*14c80*/  FMUL.FTZ R105, R2, R105 ;  /* 0x0000006902697220 */ /* 0x000fe40000410000 */
[-C--:B------:R-:W-:Y:S01]  /*14c90*/  HMMA.16816.F32.BF16 R44, R144, R150.reuse, R44 ;  /* 0x00000096902c723c */ /* 0x080fe2000004182c */
[--C-:B---3--:R-:W-:Y:S03]  /*14ca0*/  FFMA.FTZ R138, R199, c[0x0][0x2d0], -R142.reuse ;  /* 0x0000b400c78a7a23 */ /* 0x108fe6000001088e */
[C---:B------:R-:W-:Y:S01]  /*14cb0*/  FMUL.FTZ R106, R0.reuse, R106 ;  /* 0x0000006a006a7220 */ /* 0x040fe20000410000 */
[----:B------:R1:W-:Y:S01]  /*14cc0*/  MUFU.EX2 R185, R138 ;  /* 0x0000008a00b97308 */ /* 0x0003e20000000800 */
[----:B------:R-:W-:Y:S02]  /*14cd0*/  FMUL.FTZ R107, R0, R107 ;  /* 0x0000006b006b7220 */ /* 0x000fe40000410000 */
[C---:B------:R-:W-:Y:S01]  /*14ce0*/  HMMA.16816.F32.BF16 R48, R192.reuse, R150, R48 ;  /* 0x00000096c030723c */ /* 0x040fe20000041830 */
[----:B------:R-:W3:Y:S03]  /*14cf0*/  LDSM.16.MT88.4 R148, [R225+0x1900] ;  /* 0x00190000e194783b */ /* 0x000ee60000004200 */
[C---:B------:R-:W-:Y:S02]  /*14d00*/  FMUL.FTZ R108, R2.reuse, R108 ;  /* 0x0000006c026c7220 */ /* 0x040fe40000410000 */
[----:B------:R-:W-:Y:S02]  /*14d10*/  FMUL.FTZ R109, R2, R109 ;  /* 0x0000006d026d7220 */ /* 0x000fe40000410000 */
[-C--:B--2---:R-:W-:Y:S01]  /*14d20*/  HMMA.16816.F32.BF16 R52, R192, R152.reuse, R52 ;  /* 0x00000098c034723c */ /* 0x084fe20000041834 */
[C---:B------:R-:W-:Y:S03]  /*14d30*/  FMUL.FTZ R110, R0.reuse, R110 ;  /* 0x0000006e006e7220 */ /* 0x040fe60000410000 */
[----:B------:R-:W-:Y:S02]  /*14d40*/  FMUL.FTZ R111, R0, R111 ;  /* 0x0000006f006f7220 */ /* 0x000fe40000410000 */
[C---:B------:R-:W-:Y:S02]  /*14d50*/  FMUL.FTZ R112, R133.reuse, R112 ;  /* 0x0000007085707220 */ /* 0x040fe40000410000 */
[C---:B------:R-:W-:Y:S01]  /*14d60*/  HMMA.16816.F32.BF16 R56, R144.reuse, R152, R56 ;  /* 0x000000989038723c */ /* 0x040fe20000041838 */
[----:B------:R-:W-:Y:S03]  /*14d70*/  FMUL.FTZ R113, R133, R113 ;  /* 0x0000007185717220 */ /* 0x000fe60000410000 */
[C---:B------:R-:W-:Y:S02]  /*14d80*/  FMUL.FTZ R114, R132.reuse, R114 ;  /* 0x0000007284727220 */ /* 0x040fe40000410000 */
[--C-:B-1----:R-:W-:Y:S02]  /*14d90*/  FFMA.FTZ R138, R201, c[0x0][0x2d0], -R141.reuse ;  /* 0x0000b400c98a7a23 */ /* 0x102fe4000001088d */
[-C--:B------:R-:W-:Y:S01]  /*14da0*/  HMMA.16816.F32.BF16 R60, R144, R154.reuse, R60 ;  /* 0x0000009a903c723c */ /* 0x080fe2000004183c */
[----:B------:R-:W-:Y:S01]  /*14db0*/  FMUL.FTZ R115, R132, R115 ;  /* 0x0000007384737220 */ /* 0x000fe20000410000 */
[----:B------:R1:W-:Y:S02]  /*14dc0*/  MUFU.EX2 R188, R138 ;  /* 0x0000008a00bc7308 */ /* 0x0003e40000000800 */
[C---:B------:R-:W-:Y:S02]  /*14dd0*/  FMUL.FTZ R120, R2.reuse, R120 ;  /* 0x0000007802787220 */ /* 0x040fe40000410000 */
[----:B------:R-:W-:Y:S02]  /*14de0*/  FMUL.FTZ R121, R2, R121 ;  /* 0x0000007902797220 */ /* 0x000fe40000410000 */
[C---:B------:R-:W-:Y:S01]  /*14df0*/  HMMA.16816.F32.BF16 R64, R192.reuse, R154, R64 ;  /* 0x0000009ac040723c */ /* 0x040fe20000041840 */
[----:B------:R-:W2:Y:S03]  /*14e00*/  LDSM.16.MT88.4 R152, [R226+0x1900] ;  /* 0x00190000e298783b */ /* 0x000ea60000004200 */
[C---:B------:R-:W-:Y:S02]  /*14e10*/  FMUL.FTZ R122, R0.reuse, R122 ;  /* 0x0000007a007a7220 */ /* 0x040fe40000410000 */
[----:B------:R-:W-:Y:S02]  /*14e20*/  FMUL.FTZ R123, R0, R123 ;  /* 0x0000007b007b7220 */ /* 0x000fe40000410000 */
[C---:B------:R-:W-:Y:S01]  /*14e30*/  FMUL.FTZ R124, R2.reuse, R124 ;  /* 0x0000007c027c7220 */ /* 0x040fe20000410000 */
[-C--:B---3--:R-:W-:Y:S03]  /*14e40*/  HMMA.16816.F32.BF16 R68, R192, R148.reuse, R68 ;  /* 0x00000094c044723c */ /* 0x088fe60000041844 */
[----:B------:R-:W-:Y:S02]  /*14e50*/  FMUL.FTZ R125, R2, R125 ;  /* 0x0000007d027d7220 */ /* 0x000fe40000410000 */
[C---:B------:R-:W-:Y:S02]  /*14e60*/  FMUL.FTZ R126, R0.reuse, R126 ;  /* 0x0000007e007e7220 */ /* 0x040fe40000410000 */
[----:B------:R-:W-:Y:S01]  /*14e70*/  FMUL.FTZ R127, R0, R127 ;  /* 0x0000007f007f7220 */ /* 0x000fe20000410000 */
[C---:B------:R-:W-:Y:S01]  /*14e80*/  HMMA.16816.F32.BF16 R72, R144.reuse, R148, R72 ;  /* 0x000000949048723c */ /* 0x040fe20000041848 */
[----:B-1----:R-:W-:Y:S03]  /*14e90*/  FFMA.FTZ R138, R204, c[0x0][0x2d0], -R141 ;  /* 0x0000b400cc8a7a23 */ /* 0x002fe6000001088d */
[C---:B------:R-:W-:Y:S01]  /*14ea0*/  FMUL.FTZ R128, R133.reuse, R128 ;  /* 0x0000008085807220 */ /* 0x040fe20000410000 */
[----:B------:R1:W3:Y:S01]  /*14eb0*/  MUFU.EX2 R169, R138 ;  /* 0x0000008a00a97308 */ /* 0x0002e20000000800 */
[C---:B------:R-:W-:Y:S02]  /*14ec0*/  FMUL.FTZ R129, R133.reuse, R129 ;  /* 0x0000008185817220 */ /* 0x040fe40000410000 */
[-C--:B------:R-:W-:Y:S01]  /*14ed0*/  HMMA.16816.F32.BF16 R76, R144, R150.reuse, R76 ;  /* 0x00000096904c723c */ /* 0x080fe2000004184c */
[C---:B------:R-:W-:Y:S03]  /*14ee0*/  FMUL.FTZ R130, R132.reuse, R130 ;  /* 0x0000008284827220 */ /* 0x040fe60000410000 */
[C---:B------:R-:W-:Y:S02]  /*14ef0*/  FMUL.FTZ R131, R132.reuse, R131 ;  /* 0x0000008384837220 */ /* 0x040fe40000410000 */
[C---:B------:R-:W-:Y:S02]  /*14f00*/  FMUL.FTZ R116, R133.reuse, R116 ;  /* 0x0000007485747220 */ /* 0x040fe40000410000 */
[C---:B------:R-:W-:Y:S01]  /*14f10*/  HMMA.16816.F32.BF16 R80, R192.reuse, R150, R80 ;  /* 0x00000096c050723c */ /* 0x040fe20000041850 */
[----:B------:R-:W4:Y:S03]  /*14f20*/  LDSM.16.MT88.4 R148, [R228+0x1900] ;  /* 0x00190000e494783b */ /* 0x000f260000004200 */
[----:B------:R-:W-:Y:S02]  /*14f30*/  FMUL.FTZ R117, R133, R117 ;  /* 0x0000007585757220 */ /* 0x000fe40000410000 */
[C---:B------:R-:W-:Y:S02]  /*14f40*/  FMUL.FTZ R118, R132.reuse, R118 ;  /* 0x0000007684767220 */ /* 0x040fe40000410000 */
[-C--:B--2---:R-:W-:Y:S01]  /*14f50*/  HMMA.16816.F32.BF16 R84, R192, R152.reuse, R84 ;  /* 0x00000098c054723c */ /* 0x084fe20000041854 */
[----:B------:R-:W-:Y:S03]  /*14f60*/  FMUL.FTZ R119, R132, R119 ;  /* 0x0000007784777220 */ /* 0x000fe60000410000 */
[--C-:B-1----:R-:W-:Y:S04]  /*14f70*/  FFMA.FTZ R138, R203, c[0x0][0x2d0], -R142.reuse ;  /* 0x0000b400cb8a7a23 */ /* 0x102fe8000001088e */
[C---:B------:R-:W-:Y:S01]  /*14f80*/  HMMA.16816.F32.BF16 R88, R144.reuse, R152, R88 ;  /* 0x000000989058723c */ /* 0x040fe20000041858 */
[----:B------:R1:W-:Y:S07]  /*14f90*/  MUFU.EX2 R189, R138 ;  /* 0x0000008a00bd7308 */ /* 0x0003ee0000000800 */
[-C--:B------:R-:W-:Y:S08]  /*14fa0*/  HMMA.16816.F32.BF16 R92, R144, R154.reuse, R92 ;  /* 0x0000009a905c723c */ /* 0x080ff0000004185c */
[C---:B------:R-:W-:Y:S01]  /*14fb0*/  HMMA.16816.F32.BF16 R96, R192.reuse, R154, R96 ;  /* 0x0000009ac060723c */ /* 0x040fe20000041860 */
[----:B------:R-:W2:Y:S07]  /*14fc0*/  LDSM.16.MT88.4 R152, [R227+0x1900] ;  /* 0x00190000e398783b */ /* 0x000eae0000004200 */
[-C--:B----4-:R-:W-:Y:S01]  /*14fd0*/  HMMA.16816.F32.BF16 R100, R192, R148.reuse, R100 ;  /* 0x00000094c064723c */ /* 0x090fe20000041864 */
[----:B-1----:R-:W-:Y:S04]  /*14fe0*/  FFMA.FTZ R138, R207, c[0x0][0x2d0], -R142 ;  /* 0x0000b400cf8a7a23 */ /* 0x002fe8000001088e */
[----:B------:R1:W4:Y:S03]  /*14ff0*/  MUFU.EX2 R170, R138 ;  /* 0x0000008a00aa7308 */ /* 0x0003260000000800 */
[C---:B------:R-:W-:Y:S08]  /*15000*/  HMMA.16816.F32.BF16 R104, R144.reuse, R148, R104 ;  /* 0x000000949068723c */ /* 0x040ff00000041868 */
[-C--:B------:R-:W-:Y:S08]  /*15010*/  HMMA.16816.F32.BF16 R108, R144, R150.reuse, R108 ;  /* 0x00000096906c723c */ /* 0x080ff0000004186c */
[C---:B------:R-:W-:Y:S01]  /*15020*/  HMMA.16816.F32.BF16 R112, R192.reuse, R150, R112 ;  /* 0x00000096c070723c */ /* 0x040fe20000041870 */
[----:B------:R-:W5:Y:S03]  /*15030*/  LDSM.16.MT88.4 R148, [R225+0x900] ;  /* 0x00090000e194783b */ /* 0x000f660000004200 */
[--C-:B-1----:R-:W-:Y:S04]  /*15040*/  FFMA.FTZ R138, R205, c[0x0][0x2d0], -R143.reuse ;  /* 0x0000b400cd8a7a23 */ /* 0x102fe8000001088f */
[-C--:B--2---:R-:W-:Y:S01]  /*15050*/  HMMA.16816.F32.BF16 R116, R192, R152.reuse, R116 ;  /* 0x00000098c074723c */ /* 0x084fe20000041874 */
[----:B------:R1:W-:Y:S07]  /*15060*/  MUFU.EX2 R184, R138 ;  /* 0x0000008a00b87308 */ /* 0x0003ee0000000800 */
[C---:B------:R-:W-:Y:S08]  /*15070*/  HMMA.16816.F32.BF16 R120, R144.reuse, R152, R120 ;  /* 0x000000989078723c */ /* 0x040ff00000041878 */
[-C--:B------:R-:W-:Y:S07]  /*15080*/  HMMA.16816.F32.BF16 R124, R144, R154.reuse, R124 ;  /* 0x0000009a907c723c */ /* 0x080fee000004187c */
[----:B---3--:R-:W-:Y:S01]  /*15090*/  F2FP.BF16.PACK_AB R146, R169, R188 ;  /* 0x000000bca992723e */ /* 0x008fe200000010ff */
[----:B------:R-:W-:Y:S01]  /*150a0*/  HMMA.16816.F32.BF16 R128, R192, R154, R128 ;  /* 0x0000009ac080723c */ /* 0x000fe20000041880 */
[----:B----4-:R-:W-:Y:S03]  /*150b0*/  F2FP.BF16.PACK_AB R147, R170, R189 ;  /* 0x000000bdaa93723e */ /* 0x010fe600000010ff */
[--C-:B-1----:R-:W-:Y:S01]  /*150c0*/  FFMA.FTZ R138, R208, c[0x0][0x2d0], -R143.reuse ;  /* 0x0000b400d08a7a23 */ /* 0x102fe2000001088f */
[----:B------:R-:W-:Y:S02]  /*150d0*/  F2FP.BF16.PACK_AB R144, R139, R187 ;  /* 0x000000bb8b90723e */ /* 0x000fe400000010ff */
[----:B------:R-:W-:Y:S01]  /*150e0*/  F2FP.BF16.PACK_AB R145, R185, R183 ;  /* 0x000000b7b991723e */ /* 0x000fe200000010ff */
[----:B------:R1:W2:Y:S06]  /*150f0*/  MUFU.EX2 R186, R138 ;  /* 0x0000008a00ba7308 */ /* 0x0002ac0000000800 */
[-C--:B-----5:R-:W-:Y:S01]  /*15100*/  HMMA.16816.F32.BF16 R4, R144, R148.reuse, R4 ;  /* 0x000000949004723c */ /* 0x0a0fe20000041804 */
[--C-:B-1----:R-:W-:Y:S01]  /*15110*/  FFMA.FTZ R138, R210, c[0x0][0x2d0], -R143.reuse ;  /* 0x0000b400d28a7a23 */ /* 0x102fe2000001088f */
[----:B--2---:R-:W-:Y:S03]  /*15120*/  F2FP.BF16.PACK_AB R152, R186, R184 ;  /* 0x000000b8ba98723e */ /* 0x004fe600000010ff */
        /* <DEDUP_REMOVED lines=28> */
[----:B------:R-:W1:Y:S03]  /*152f0*/  LDSM.16.MT88.4 R156, [R226+0x2100] ;  /* 0x00210000e29c783b */ /* 0x000e660000004200 */
        /* <DEDUP_REMOVED lines=12> */
[--C-:B---3--:R-:W-:Y:S02]  /*153c0*/  FFMA.FTZ R138, R196, c[0x0][0x2d0], -R141.reuse ;  /* 0x0000b400c48a7a23 */ /* 0x108fe4000001088d */
[----:B------:R-:W-:Y:S01]  /*153d0*/  LDSM.16.MT88.4 R196, [R227+0x1100] ;  /* 0x00110000e3c4783b */ /* 0x000fe20000004200 */
[----:B------:R-:W-:Y:S01]  /*153e0*/  FFMA.FTZ R141, R191, c[0x0][0x2d0], -R141 ;  /* 0x0000b400bf8d7a23 */ /* 0x000fe2000001088d */
[----:B------:R3:W-:Y:S03]  /*153f0*/  MUFU.EX2 R218, R138 ;  /* 0x0000008a00da7308 */ /* 0x0007e60000000800 */
        /* <DEDUP_REMOVED lines=9> */
[----:B----4-:R-:W-:Y:S04]  /*15490*/  F2FP.BF16.PACK_AB R141, R220, R221 ;  /* 0x000000dddc8d723e */ /* 0x010fe800000010ff */
        /* <DEDUP_REMOVED lines=16> */
[----:B------:R1:W4:Y:S01]  /*155a0*/  MUFU.EX2 R207, R138 ;  /* 0x0000008a00cf7308 */ /* 0x0003220000000800 */
[----:B------:R-:W-:Y:S06]  /*155b0*/  LDSM.16.MT88.4 R188, [R228+0x1100] ;  /* 0x00110000e4bc783b */ /* 0x000fec0000004200 */
        /* <DEDUP_REMOVED lines=42> */
[-C--:B-1----:R-:W-:Y:S07]  /*15860*/  HMMA.16816.F32.BF16 R160, R140, R172.reuse, R20 ;  /* 0x000000ac8ca0723c */ /* 0x082fee0000041814 */
[----:B------:R-:W-:Y:S01]  /*15870*/  MOV R23, R187 ;  /* 0x000000bb00177202 */ /* 0x000fe20000000f00 */
[C---:B------:R-:W-:Y:S01]  /*15880*/  HMMA.16816.F32.BF16 R164, R192.reuse, R172, R24 ;  /* 0x000000acc0a4723c */ /* 0x040fe20000041818 */
[----:B------:R-:W5:Y:S03]  /*15890*/  LDL.LU R27, [R1+0x2c] ;  /* 0x00002c00011b7983 */ /* 0x000f660000300800 */
[----:B------:R-:W-:Y:S02]  /*158a0*/  MOV R22, R186 ;  /* 0x000000ba00167202 */ /* 0x000fe40000000f00 */
[----:B------:R-:W-:Y:S02]  /*158b0*/  MOV R21, R185 ;  /* 0x000000b900157202 */ /* 0x000fe40000000f00 */
[----:B------:R-:W-:Y:S02]  /*158c0*/  MOV R24, R171 ;  /* 0x000000ab00187202 */ /* 0x000fe40000000f00 */
[-C--:B------:R-:W-:Y:S01]  /*158d0*/  HMMA.16816.F32.BF16 R168, R192, R174.reuse, R28 ;  /* 0x000000aec0a8723c */ /* 0x080fe2000004181c */
[----:B------:R-:W5:Y:S01]  /*158e0*/  LDL.LU R28, [R1+0x28] ;  /* 0x00002800011c7983 */ /* 0x000f620000300800 */
[----:B------:R-:W-:Y:S02]  /*158f0*/  MOV R26, R183 ;  /* 0x000000b7001a7202 */ /* 0x000fe40000000f00 */
[----:B------:R-:W-:Y:S02]  /*15900*/  MOV R20, R184 ;  /* 0x000000b800147202 */ /* 0x000fe40000000f00 */
[----:B------:R-:W-:Y:S02]  /*15910*/  MOV R25, R182 ;  /* 0x000000b600197202 */ /* 0x000fe40000000f00 */
[C---:B------:R-:W-:Y:S01]  /*15920*/  HMMA.16816.F32.BF16 R172, R140.reuse, R174, R32 ;  /* 0x000000ae8cac723c */ /* 0x040fe20000041820 */
[----:B------:R-:W5:Y:S03]  /*15930*/  LDL.LU R33, [R1+0x20] ;  /* 0x0000200001217983 */ /* 0x000f660000300800 */
[----:B------:R-:W-:Y:S01]  /*15940*/  MOV R31, R178 ;  /* 0x000000b2001f7202 */ /* 0x000fe20000000f00 */
[----:B------:R-:W5:Y:S01]  /*15950*/  LDL.LU R32, [R1+0x24] ;  /* 0x0000240001207983 */ /* 0x000f620000300800 */
[----:B------:R-:W-:Y:S02]  /*15960*/  MOV R30, R179 ;  /* 0x000000b3001e7202 */ /* 0x000fe40000000f00 */
[----:B------:R-:W-:Y:S04]  /*15970*/  MOV R35, R176 ;  /* 0x000000b000237202 */ /* 0x000fe80000000f00 */
[----:B------:R-:W-:Y:S02]  /*15980*/  MOV R34, R177 ;  /* 0x000000b100227202 */ /* 0x000fe40000000f00 */
[-C--:B------:R-:W-:Y:S01]  /*15990*/  HMMA.16816.F32.BF16 R176, R140, R188.reuse, R36 ;  /* 0x000000bc8cb0723c */ /* 0x080fe20000041824 */
[----:B------:R-:W-:Y:S06]  /*159a0*/  MOV R29, R181 ;  /* 0x000000b5001d7202 */ /* 0x000fec0000000f00 */
        /* <DEDUP_REMOVED lines=23> */
[----:B------:R-:W-:Y:S01]  /*15b20*/  HMMA.16816.F32.BF16 R128, R140, R18, R128 ;  /* 0x000000128c80723c */ /* 0x000fe20000041880 */
[----:B-----5:R-:W-:Y:S04]  /*15b30*/  FFMA.FTZ R4, R2, R28, R35 ;  /* 0x0000001c02047223 */ /* 0x020fe80000010023 */
[----:B------:R-:W-:Y:S02]  /*15b40*/  FADD.FTZ R4, R31, R4 ;  /* 0x000000041f047221 */ /* 0x000fe40000010000 */
[----:B------:R-:W-:Y:S02]  /*15b50*/  FFMA.FTZ R133, R133, R33, R39 ;  /* 0x0000002185857223 */ /* 0x000fe40000010027 */
[----:B------:R-:W-:Y:S03]  /*15b60*/  FADD.FTZ R5, R26, R4 ;  /* 0x000000041a057221 */ /* 0x000fe60000010000 */
[----:B------:R-:W-:Y:S02]  /*15b70*/  FFMA.FTZ R132, R132, R32, R34 ;  /* 0x0000002084847223 */ /* 0x000fe40000010022 */
[----:B------:R-:W-:Y:S02]  /*15b80*/  FADD.FTZ R2, R29, R133 ;  /* 0x000000851d027221 */ /* 0x000fe40000010000 */
[----:B------:R-:W-:Y:S02]  /*15b90*/  FADD.FTZ R132, R30, R132 ;  /* 0x000000841e847221 */ /* 0x000fe40000010000 */
[----:B------:R-:W-:Y:S02]  /*15ba0*/  FADD.FTZ R2, R24, R2 ;  /* 0x0000000218027221 */ /* 0x000fe40000010000 */
[----:B------:R-:W-:Y:S02]  /*15bb0*/  FFMA.FTZ R4, R0, R27, R215 ;  /* 0x0000001b00047223 */ /* 0x000fe400000100d7 */
        /* <DEDUP_REMOVED lines=48> */
.L_x_637:
[----:B-12---:R-:W2:Y:S04]  /*15ec0*/  LDL.LU R0, [R1+0x20] ;  /* 0x0000200001007983 */ /* 0x006ea80000300800 */
        /* <DEDUP_REMOVED lines=29> */
[----:B------:R-:W-:-:S05]  /*160a0*/  FSETP.NE.FTZ.AND P1, PT, R7, RZ, PT ;  /* 0x000000ff0700720b */ /* 0x000fca0003f35000 */
[----:B------:R-:W1:Y:S01]  /*160b0*/  @P3 MUFU.RCP R0, R11 ;  /* 0x0000000b00003308 */ /* 0x000e620000001000 */
[----:B------:R-:W-:-:S07]  /*160c0*/  FSETP.NE.FTZ.AND P0, PT, R6, RZ, PT ;  /* 0x000000ff0600720b */ /* 0x000fce0003f15000 */
[----:B------:R-:W-:Y:S06]  /*160d0*/  @P2 MUFU.RCP R4, R9 ;  /* 0x0000000900042308 */ /* 0x000fec0000001000 */
[----:B------:R-:W-:Y:S01]  /*160e0*/  @P0 MOV R8, 0x3f317218 ;  /* 0x3f31721800080802 */ /* 0x000fe20000000f00 */
[C---:B-1----:R-:W-:Y:S01]  /*160f0*/  FMUL.FTZ R144, R0.reuse, R144 ;  /* 0x0000009000907220 */ /* 0x042fe20000410000 */
[----:B------:R-:W1:Y:S01]  /*16100*/  @P1 MUFU.RCP R2, R7 ;  /* 0x0000000700021308 */ /* 0x000e620000001000 */
        /* <DEDUP_REMOVED lines=13> */
[C---:B------:R-:W-:Y:S01]  /*161e0*/  FMUL.FTZ R52, R0.reuse, R52 ;  /* 0x0000003400347220 */ /* 0x040fe20000410000 */
[----:B------:R-:W-:Y:S01]  /*161f0*/  @P1 MUFU.LG2 R7, R7 ;  /* 0x0000000700071308 */ /* 0x000fe20000000c00 */
        /* <DEDUP_REMOVED lines=19> */
[----:B------:R-:W-:Y:S01]  /*16330*/  MOV R0, RZ ;  /* 0x000000ff00007202 */ /* 0x000fe20000000f00 */
[C---:B-1----:R-:W-:Y:S02]  /*16340*/  FMUL.FTZ R148, R2.reuse, R148 ;  /* 0x0000009402947220 */ /* 0x042fe40000410000 */
[----:B------:R-:W-:-:S02]  /*16350*/  FMUL.FTZ R149, R2, R149 ;  /* 0x0000009502957220 */ /* 0x000fc40000410000 */
[C---:B------:R-:W-:Y:S01]  /*16360*/  FMUL.FTZ R152, R2.reuse, R152 ;  /* 0x0000009802987220 */ /* 0x040fe20000410000 */
[----:B------:R-:W1:Y:S01]  /*16370*/  @P0 MUFU.RCP R0, R6 ;  /* 0x0000000600000308 */ /* 0x000e620000001000 */
[C---:B------:R-:W-:Y:S02]  /*16380*/  FMUL.FTZ R153, R2.reuse, R153 ;  /* 0x0000009902997220 */ /* 0x040fe40000410000 */
[C---:B------:R-:W-:Y:S02]  /*16390*/  FMUL.FTZ R164, R2.reuse, R164 ;  /* 0x000000a402a47220 */ /* 0x040fe40000410000 */
[C---:B------:R-:W-:Y:S02]  /*163a0*/  FMUL.FTZ R165, R2.reuse, R165 ;  /* 0x000000a502a57220 */ /* 0x040fe40000410000 */
[C---:B------:R-:W-:Y:S01]  /*163b0*/  FMUL.FTZ R168, R2.reuse, R168 ;  /* 0x000000a802a87220 */ /* 0x040fe20000410000 */
[----:B------:R-:W2:Y:S01]  /*163c0*/  @P0 MUFU.LG2 R6, R6 ;  /* 0x0000000600060308 */ /* 0x000ea20000000c00 */
        /* <DEDUP_REMOVED lines=59> */
[C---:B-1----:R-:W-:Y:S02]  /*16780*/  FMUL.FTZ R150, R0.reuse, R150 ;  /* 0x0000009600967220 */ /* 0x042fe40000410000 */
        /* <DEDUP_REMOVED lines=38> */
[----:B--2---:R-:W-:Y:S02]  /*169f0*/  @P0 FMUL.FTZ R4, R6, 0.69314718246459960938 ;  /* 0x3f31721806040820 */ /* 0x004fe40000410000 */
[----:B------:R-:W-:Y:S02]  /*16a00*/  @P0 FMUL.FTZ R0, R8, c[0x0][0x2d0] ;  /* 0x0000b40008000a20 */ /* 0x000fe40000410000 */
[----:B------:R-:W-:-:S02]  /*16a10*/  @P3 FFMA.FTZ R18, R10, R137, R11 ;  /* 0x000000890a123223 */ /* 0x000fc4000001000b */
[----:B------:R-:W-:Y:S02]  /*16a20*/  @P2 FFMA.FTZ R19, R5, R136, R9 ;  /* 0x0000008805132223 */ /* 0x000fe40000010009 */
[----:B------:R-:W-:Y:S02]  /*16a30*/  @P1 FFMA.FTZ R20, R2, R135, R7 ;  /* 0x0000008702141223 */ /* 0x000fe40000010007 */
[----:B------:R-:W-:Y:S02]  /*16a40*/  @P0 FFMA.FTZ R21, R0, R3, R4 ;  /* 0x0000000300150223 */ /* 0x000fe40000010004 */
.L_x_575:
[----:B------:R-:W-:Y:S05]  /*16a50*/  @P4 BRA `(.L_x_656) ;  /* 0x0000209000004947 */ /* 0x000fea0003800000 */
[----:B------:R-:W3:Y:S01]  /*16a60*/  S2R R16, SR_TID.X ;  /* 0x0000000000107919 */ /* 0x000ee20000002100 */
[----:B------:R-:W-:Y:S01]  /*16a70*/  ULDC.64 UR4, c[0x0][0x4d0] ;  /* 0x0001340000047ab9 */ /* 0x000fe20000000a00 */
[----:B------:R-:W-:Y:S01]  /*16a80*/  IMAD R4, RZ, RZ, -UR11 ;  /* 0x8000000bff047e24 */ /* 0x000fe2000f8e02ff */
[----:B------:R-:W-:Y:S01]  /*16a90*/  UIMAD.WIDE.U32 UR8, UR11, UR4, URZ ;  /* 0x000000040b0872a5 */ /* 0x000fe2000f8e003f */
[----:B------:R-:W4:Y:S01]  /*16aa0*/  S2R R11, SR_CTAID.Y ;  /* 0x00000000000b7919 */ /* 0x000f220000002600 */
[----:B------:R-:W-:Y:S01]  /*16ab0*/  USHF.R.S32.HI UR6, URZ, 0x1f, UR11 ;  /* 0x0000001f3f067899 */ /* 0x000fe2000801140b */
[----:B------:R-:W-:Y:S01]  /*16ac0*/  MOV R24, c[0x0][0x4e8] ;  /* 0x00013a0000187a02 */ /* 0x000fe20000000f00 */
[----:B------:R-:W-:Y:S01]  /*16ad0*/  BSSY B0, `(.L_x_657) ;  /* 0x00000db000007945 */ /* 0x000fe20003800000 */
[----:B------:R-:W1:Y:S01]  /*16ae0*/  S2R R9, SR_CTAID.Z ;  /* 0x0000000000097919 */ /* 0x000e620000002700 */
        /* <DEDUP_REMOVED lines=12> */
[----:B----4-:R-:W-:Y:S01]  /*16bb0*/  IMAD R12, R4, c[0x0][0x550], R11 ;  /* 0x00015400040c7a24 */ /* 0x010fe200078e020b */
        /* <DEDUP_REMOVED lines=13> */
[----:B------:R-:W-:Y:S01]  /*16c90*/  IMAD.WIDE.U32 R4, R9, c[0x0][0x4d8], R4 ;  /* 0x0001360009047a25 */ /* 0x000fe200078e0004 */
        /* <DEDUP_REMOVED lines=71> */
[----:B------:R-:W3:Y:S01]  /*17110*/  SHFL.IDX PT, R11, R0, 0x1, 0x1c1f ;  /* 0x003c1f00000b7f89 */ /* 0x000ee200000e0000 */
[-C--:B------:R-:W-:Y:S01]  /*17120*/  ISETP.GE.OR P2, PT, R14, R24.reuse, P1 ;  /* 0x000000180e00720c */ /* 0x080fe20000f46670 */
[----:B------:R-:W-:Y:S01]  /*17130*/  IMAD.IADD R3, R3, 0x1, R15 ;  /* 0x0000000103037824 */ /* 0x000fe200078e020f */
[----:B------:R-:W-:Y:S01]  /*17140*/  LEA R23, P0, R2, c[0x0][0x400], 0x2 ;  /* 0x0001000002177a11 */ /* 0x000fe200078010ff */
[----:B------:R-:W-:Y:S01]  /*17150*/  SHFL.IDX PT, R8, R6, 0x2, 0x1c1f ;  /* 0x005c1f0006087f89 */ /* 0x000fe200000e0000 */
[----:B------:R-:W-:-:S02]  /*17160*/  ISETP.GE.AND P5, PT, R14, R24, PT ;  /* 0x000000180e00720c */ /* 0x000fc40003fa6270 */
[----:B------:R-:W-:Y:S01]  /*17170*/  LEA.HI.X R22, R2, c[0x0][0x404], R3, 0x2, P0 ;  /* 0x0001010002167a11 */ /* 0x000fe200000f1403 */
[----:B------:R-:W4:Y:S01]  /*17180*/  SHFL.IDX PT, R9, R0, 0x2, 0x1c1f ;  /* 0x005c1f0000097f89 */ /* 0x000f2200000e0000 */
[----:B------:R-:W-:-:S03]  /*17190*/  ISETP.GE.AND P6, PT, R13, R24, PT ;  /* 0x000000180d00720c */ /* 0x000fc60003fc6270 */
[----:B------:R-:W-:Y:S04]  /*171a0*/  SHFL.IDX PT, R6, R6, 0x3, 0x1c1f ;  /* 0x007c1f0006067f89 */ /* 0x000fe800000e0000 */
[----:B------:R2:W3:Y:S04]  /*171b0*/  SHFL.IDX PT, R7, R0, 0x3, 0x1c1f ;  /* 0x007c1f0000077f89 */ /* 0x0004e800000e0000 */
[----:B-1----:R1:W-:Y:S04]  /*171c0*/  @!P4 ST.E [R4.64], R18 ;  /* 0x000000120400c985 */ /* 0x0023e8000c101914 */
[----:B------:R1:W1:Y:S04]  /*171d0*/  SHFL.IDX PT, R2, R23, RZ, 0x1c1f ;  /* 0x001c1fff17027589 */ /* 0x00026800000e0000 */
[----:B------:R1:W1:Y:S01]  /*171e0*/  SHFL.IDX PT, R3, R22, RZ, 0x1c1f ;  /* 0x001c1fff16037589 */ /* 0x00026200000e0000 */
[----:B--2---:R-:W-:-:S04]  /*171f0*/  IADD3 R0, R12, 0x8, RZ ;  /* 0x000000080c007810 */ /* 0x004fc80007ffe0ff */
[CC--:B------:R-:W-:Y:S02]  /*17200*/  ISETP.GE.OR P3, PT, R0.reuse, R24.reuse, P1 ;  /* 0x000000180000720c */ /* 0x0c0fe40000f66670 */
[-C--:B------:R-:W-:Y:S02]  /*17210*/  ISETP.GE.OR P1, PT, R13, R24.reuse, P1 ;  /* 0x000000180d00720c */ /* 0x080fe40000f26670 */
[----:B------:R-:W-:Y:S02]  /*17220*/  ISETP.GE.AND P0, PT, R0, R24, PT ;  /* 0x000000180000720c */ /* 0x000fe40003f06270 */
[----:B------:R-:W-:-:S04]  /*17230*/  LOP3.LUT R0, R17, 0x7ffffffc, RZ, 0xc0, !PT ;  /* 0x7ffffffc11007812 */ /* 0x000fc800078ec0ff */
[----:B------:R-:W-:-:S03]  /*17240*/  IADD3 R0, R16, -R0, RZ ;  /* 0x8000000010007210 */ /* 0x000fc60007ffe0ff */
[----:B---3--:R2:W-:Y:S02]  /*17250*/  @!P3 ST.E [R10.64], R19 ;  /* 0x000000130a00b985 */ /* 0x0085e4000c101914 */
[----:B------:R-:W-:Y:S02]  /*17260*/  IMAD.SHL.U32 R0, R0, 0x2, RZ ;  /* 0x0000000200007824 */ /* 0x000fe400078e00ff */
[----:B----4-:R2:W-:Y:S04]  /*17270*/  @!P2 ST.E [R8.64], R20 ;  /* 0x000000140800a985 */ /* 0x0105e8000c101914 */
        /* <DEDUP_REMOVED lines=96> */
.L_x_658:
[----:B-1----:R-:W-:Y:S05]  /*17880*/  BSYNC B0 ;  /* 0x0000000000007941 */ /* 0x002fea0003800000 */
.L_x_657:
        /* <DEDUP_REMOVED lines=97> */
.L_x_660:
[----:B------:R-:W-:Y:S05]  /*17ea0*/  BSYNC B0 ;  /* 0x0000000000007941 */ /* 0x000fea0003800000 */
.L_x_659:
        /* <DEDUP_REMOVED lines=97> */
.L_x_662:
[----:B------:R-:W-:Y:S05]  /*184c0*/  BSYNC B0 ;  /* 0x0000000000007941 */ /* 0x000fea0003800000 */
.L_x_661:
        /* <DEDUP_REMOVED lines=98> */
.L_x_656:
        /* <DEDUP_REMOVED lines=50> */
.L_x_663:
        /* <DEDUP_REMOVED lines=15> */
.L_x_1800:


//--------------------- .text._ZN7cutlass13device_kernelIN5flash19enable_sm80_to_sm89INS1_16FlashAttnFwdSm80INS1_25CollectiveMainloopFwdSm80ILi8ELi1ELb1EN4cute5tupleIJNS5_1CILi128EEENS7_ILi96EEES8_EEELi128ENS_10bfloat16_tEfNS_4arch4Sm80ELb0ELb1ELb1ELb1ELb1ELb0ELb1ELb1EEENS1_21CollectiveEpilogueFwdINS6_IJS8_S8_S9_EEENS6_IJNS7_ILi1EEESH_SH_EEESB_SD_Li256ELb1ELb1ELb1ELb0EEENS1_36VarlenDynamicPersistentTileSchedulerILi128ELi96ELi256ELi256ELb1ELb1ELb0ELb1ELb0ELb1EEEEEEEEEvNT_6ParamsE --------------------------
	.section	.text._ZN7cutlass13device_kernelIN5flash19enable_sm80_to_sm89INS1_16FlashAttnFwdSm80INS1_25CollectiveMainloopFwdSm80ILi8ELi1ELb1EN4cute5tupleIJNS5_1CILi128EEENS7_ILi96EEES8_EEELi128ENS_10bfloat16_tEfNS_4arch4Sm80ELb0ELb1ELb1ELb1ELb1ELb0ELb1ELb1EEENS1_21CollectiveEpilogueFwdINS6_IJS8_S8_S9_EEENS6_IJNS7_ILi1EEESH_SH_EEESB_SD_Li256ELb1ELb1ELb1ELb0EEENS1_36VarlenDynamicPersistentTileSchedulerILi128ELi96ELi256ELi256ELb1ELb1ELb0ELb1ELb0ELb1EEEEEEEEEvNT_6ParamsE,"ax",@progbits
	.sectioninfo	@"SHI_REGISTERS=255"
	.align	128
.text._ZN7cutlass13device_kernelIN5flash19enable_sm80_to_sm89INS1_16FlashAttnFwdSm80INS1_25CollectiveMainloopFwdSm80ILi8ELi1ELb1EN4cute5tupleIJNS5_1CILi128EEENS7_ILi96EEES8_EEELi128ENS_10bfloat16_tEfNS_4arch4Sm80ELb0ELb1ELb1ELb1ELb1ELb0ELb1ELb1EEENS1_21CollectiveEpilogueFwdINS6_IJS8_S8_S9_EEENS6_IJNS7_ILi1EEESH_SH_EEESB_SD_Li256ELb1ELb1ELb1ELb0EEENS1_36VarlenDynamicPersistentTileSchedulerILi128ELi96ELi256ELi256ELb1ELb1ELb0ELb1ELb0ELb1EEEEEEEEEvNT_6ParamsE:
        .type           _ZN7cutlass13device_kernelIN5flash19enable_sm80_to_sm89INS1_16FlashAttnFwdSm80INS1_25CollectiveMainloopFwdSm80ILi8ELi1ELb1EN4cute5tupleIJNS5_1CILi128EEENS7_ILi96EEES8_EEELi128ENS_10bfloat16_tEfNS_4arch4Sm80ELb0ELb1ELb1ELb1ELb1ELb0ELb1ELb1EEENS1_21CollectiveEpilogueFwdINS6_IJS8_S8_S9_EEENS6_IJNS7_ILi1EEESH_SH_EEESB_SD_Li256ELb1ELb1ELb1ELb0EEENS1_36VarlenDynamicPersistentTileSchedulerILi128ELi96ELi256ELi256ELb1ELb1ELb0ELb1ELb0ELb1EEEEEEEEEvNT_6ParamsE,@function
        .size           _ZN7cutlass13device_kernelIN5flash19enable_sm80_to_sm89INS1_16FlashAttnFwdSm80INS1_25CollectiveMainloopFwdSm80ILi8ELi1ELb1EN4cute5tupleIJNS5_1CILi128EEENS7_ILi96EEES8_EEELi128ENS_10bfloat16_tEfNS_4arch4Sm80ELb0ELb1ELb1ELb1ELb1ELb0ELb1ELb1EEENS1_21CollectiveEpilogueFwdINS6_IJS8_S8_S9_EEENS6_IJNS7_ILi1EEESH_SH_EEESB_SD_Li256ELb1ELb1ELb1ELb0EEENS1_36VarlenDynamicPersistentTileSchedulerILi128ELi96ELi256ELi256ELb1ELb1ELb0ELb1ELb0ELb1EEEEEEEEEvNT_6ParamsE,(.L_x_1801 - _ZN7cutlass13device_kernelIN5flash19enable_sm80_to_sm89INS1_16FlashAttnFwdSm80INS1_25CollectiveMainloopFwdSm80ILi8ELi1ELb1EN4cute5tupleIJNS5_1CILi128EEENS7_ILi96EEES8_EEELi128ENS_10bfloat16_tEfNS_4arch4Sm80ELb0ELb1ELb1ELb1ELb1ELb0ELb1ELb1EEENS1_21CollectiveEpilogueFwdINS6_IJS8_S8_S9_EEENS6_IJNS7_ILi1EEESH_SH_EEESB_SD_Li256ELb1ELb1ELb1ELb0EEENS1_36VarlenDynamicPersistentTileSchedulerILi128ELi96ELi256ELi256ELb1ELb1ELb0ELb1ELb0ELb1EEEEEEEEEvNT_6ParamsE)
        .other          _ZN7cutlass13device_kernelIN5flash19enable_sm80_to_sm89INS1_16FlashAttnFwdSm80INS1_25CollectiveMainloopFwdSm80ILi8ELi1ELb1EN4cute5tupleIJNS5_1CILi128EEENS7_ILi96EEES8_EEELi128ENS_10bfloat16_tEfNS_4arch4Sm80ELb0ELb1ELb1ELb1ELb1ELb0ELb1ELb1EEENS1_21CollectiveEpilogueFwdINS6_IJS8_S8_S9_EEENS6_IJNS7_ILi1EEESH_SH_EEESB_SD_Li256ELb1ELb1ELb1ELb0EEENS1_36VarlenDynamicPersistentTileSchedulerILi128ELi96ELi256ELi256ELb1ELb1ELb0ELb1ELb0ELb1EEEEEEEEEvNT_6ParamsE,@"STO_CUDA_ENTRY STV_DEFAULT"
_ZN7cutlass13device_kernelIN5flash19enable_sm80_to_sm89INS1_16FlashAttnFwdSm80INS1_25CollectiveMainloopFwdSm80ILi8ELi1ELb1EN4cute5tupleIJNS5_1CILi128EEENS7_ILi96EEES8_EEELi128ENS_10bfloat16_tEfNS_4arch4Sm80ELb0ELb1ELb1ELb1ELb1ELb0ELb1ELb1EEENS1_21CollectiveEpilogueFwdINS6_IJS8_S8_S9_EEENS6_IJNS7_ILi1EEESH_SH_EEESB_SD_Li256ELb1ELb1ELb1ELb0EEENS1_36VarlenDynamicPersistentTileSchedulerILi128ELi96ELi256ELi256ELb1ELb1ELb0ELb1ELb0ELb1EEEEEEEEEvNT_6ParamsE:
[----:B------:R-:W-:-:S03]  /*0000*/  MOV R1, c[0x0][0x28] ;  /* 0x00000a0000017a02 */ /* 0x000fc60000000f00 */
[----:B------:R-:W1:Y:S01]  /*0010*/  S2R R2, SR_TID.X ;  /* 0x0000000000027919 */ /* 0x000e620000002100 */
[----:B------:R-:W-:Y:S01]  /*0020*/  IADD3 R1, R1, -0x28, RZ ;  /* 0xffffffd801017810 */ /* 0x000fe20007ffe0ff */
[----:B------:R-:W-:Y:S01]  /*0030*/  ULDC.64 UR6, c[0x0][0x118] ;  /* 0x0000460000067ab9 */ /* 0x000fe20000000a00 */
[----:B-1----:R-:W-:-:S05]  /*0040*/  SHF.R.U32.HI R0, RZ, 0x5, R2 ;  /* 0x00000005ff007819 */ /* 0x002fca0000011602 */
[----:B------:R-:W1:Y:S02]  /*0050*/  SHFL.IDX PT, R3, R0, RZ, 0x1f ;  /* 0x00001fff00037589 */ /* 0x000e6400000e0000 */
[----:B-1----:R-:W-:Y:S02]  /*0060*/  ISETP.NE.AND P0, PT, R3, RZ, PT ;  /* 0x000000ff0300720c */ /* 0x002fe40003f05270 */
[----:B------:R1:W-:Y:S11]  /*0070*/  STL [R1+0x20], R3 ;  /* 0x0000200301007387 */ /* 0x0003f60000100800 */
[----:B------:R-:W-:Y:S06]  /*0080*/  @P0 BAR.SYNC.DEFER_BLOCKING 0x5, 0x100 ;  /* 0x0144000000000b1d */ /* 0x000fec0000010000 */
[----:B------:R-:W2:Y:S04]  /*0090*/  @P0 LDS.128 R248, [0xe100] ;  /* 0x00e10000fff80984 */ /* 0x000ea80000000c00 */
[----:B------:R-:W-:Y:S06]  /*00a0*/  @P0 BAR.ARV 0x4, 0x100 ;  /* 0x0104000000000b1d */ /* 0x000fec0000002000 */
[----:B------:R-:W-:Y:S05]  /*00b0*/  @P0 BRA `(.L_x_664) ;  /* 0x00000f1000000947 */ /* 0x000fea0003800000 */
[----:B-1----:R-:W-:Y:S01]  /*00c0*/  LOP3.LUT R13, R2, 0x1f, RZ, 0xc0, !PT ;  /* 0x0000001f020d7812 */ /* 0x002fe200078ec0ff */
[----:B------:R-:W-:-:S03]  /*00d0*/  CS2R R8, SRZ ;  /* 0x0000000000087805 */ /* 0x000fc6000001ff00 */
[----:B------:R-:W-:-:S04]  /*00e0*/  ISETP.NE.AND P6, PT, R13, 0x1f, PT ;  /* 0x0000001f0d00780c */ /* 0x000fc80003fc5270 */
[----:B------:R-:W-:-:S13]  /*00f0*/  ISETP.GE.OR P0, PT, R13, c[0x0][0x53c], !P6 ;  /* 0x00014f000d007a0c */ /* 0x000fda0007706670 */
[----:B------:R-:W-:Y:S02]  /*0100*/  @!P0 IMAD.MOV.U32 R4, RZ, RZ, 0x4 ;  /* 0x00000004ff048424 */ /* 0x000fe400078e00ff */
[----:B------:R-:W-:Y:S02]  /*0110*/  @!P0 IMAD.MOV.U32 R2, RZ, RZ, 0x4 ;  /* 0x00000004ff028424 */ /* 0x000fe400078e00ff */
[----:B------:R-:W-:-:S04]  /*0120*/  @!P0 IMAD.WIDE.U32 R4, R13, R4, c[0x0][0x580] ;  /* 0x000160000d048625 */ /* 0x000fc800078e0004 */
[C---:B------:R-:W-:Y:S01]  /*0130*/  @!P0 IMAD.WIDE.U32 R2, R13.reuse, R2, c[0x0][0x578] ;  /* 0x00015e000d028625 */ /* 0x040fe200078e0002 */
[----:B------:R-:W3:Y:S04]  /*0140*/  @!P0 LDG.E R9, [R4.64] ;  /* 0x0000000604098981 */ /* 0x000ee8000c1e1900 */
[----:B------:R-:W3:Y:S01]  /*0150*/  @!P0 LDG.E R8, [R2.64] ;  /* 0x0000000602088981 */ /* 0x000ee2000c1e1900 */
[C---:B------:R-:W-:Y:S01]  /*0160*/  ISETP.NE.AND P5, PT, R13.reuse, RZ, PT ;  /* 0x000000ff0d00720c */ /* 0x040fe20003fa5270 */
[----:B------:R-:W1:Y:S01]  /*0170*/  S2UR UR4, SR_CTAID.X ;  /* 0x00000000000479c3 */ /* 0x000e620000002500 */
[C---:B------:R-:W-:Y:S01]  /*0180*/  ISETP.GE.U32.AND P4, PT, R13.reuse, 0x2, PT ;  /* 0x000000020d00780c */ /* 0x040fe20003f86070 */
[----:B------:R-:W-:Y:S01]  /*0190*/  IMAD.MOV.U32 R7, RZ, RZ, RZ ;  /* 0x000000ffff077224 */ /* 0x000fe200078e00ff */
[----:B------:R-:W-:-:S02]  /*01a0*/  ISETP.GE.U32.AND P3, PT, R13, 0x4, PT ;  /* 0x000000040d00780c */ /* 0x000fc40003f66070 */
[C---:B------:R-:W-:Y:S02]  /*01b0*/  ISETP.GE.U32.AND P2, PT, R13.reuse, 0x8, PT ;  /* 0x000000080d00780c */ /* 0x040fe40003f46070 */
[----:B------:R-:W-:Y:S01]  /*01c0*/  ISETP.GE.U32.AND P1, PT, R13, 0x10, PT ;  /* 0x000000100d00780c */ /* 0x000fe20003f26070 */
[----:B---3--:R-:W-:-:S05]  /*01d0*/  IMAD R4, R9, R8, RZ ;  /* 0x0000000809047224 */ /* 0x008fca00078e02ff */
[----:B------:R-:W3:Y:S02]  /*01e0*/  SHFL.UP PT, R0, R4, 0x1, RZ ;  /* 0x0420000004007989 */ /* 0x000ee400000e00ff */
[----:B---3--:R-:W-:-:S05]  /*01f0*/  SEL R0, R0, RZ, P5 ;  /* 0x000000ff00007207 */ /* 0x008fca0002800000 */
[----:B------:R-:W-:-:S05]  /*0200*/  IMAD.IADD R4, R4, 0x1, R0 ;  /* 0x0000000104047824 */ /* 0x000fca00078e0200 */
        /* <DEDUP_REMOVED lines=12> */
[----:B------:R-:W3:Y:S02]  /*02d0*/  SHFL.IDX PT, R6, R4, 0x1f, 0x1f ;  /* 0x03e01f0004067f89 */ /* 0x000ee400000e0000 */
[----:B---3--:R-:W-:-:S04]  /*02e0*/  IMAD R6, R6, c[0x0][0x538], RZ ;  /* 0x00014e0006067a24 */ /* 0x008fc800078e02ff */
[----:B------:R-:W-:Y:S01]  /*02f0*/  IMAD.MOV.U32 R0, RZ, RZ, R6 ;  /* 0x000000ffff007224 */ /* 0x000fe200078e0006 */
[----:B-1----:R-:W-:-:S13]  /*0300*/  ISETP.GT.AND P0, PT, R6, UR4, PT ;  /* 0x0000000406007c0c */ /* 0x002fda000bf04270 */
[----:B------:R-:W-:Y:S05]  /*0310*/  @P0 BRA `(.L_x_665) ;  /* 0x0000026000000947 */ /* 0x000fea0003800000 */
[----:B------:R-:W-:Y:S02]  /*0320*/  MOV R6, R0 ;  /* 0x0000000000067202 */ /* 0x000fe40000000f00 */
[----:B------:R-:W-:-:S04]  /*0330*/  MOV R7, RZ ;  /* 0x000000ff00077202 */ /* 0x000fc80000000f00 */
.L_x_669:
        /* <DEDUP_REMOVED lines=9> */
[----:B------:R-:W-:-:S04]  /*03d0*/  @!P0 IMAD.WIDE R4, R0, R2, c[0x0][0x580] ;  /* 0x0001600000048625 */ /* 0x000fc800078e0202 */
[----:B------:R-:W-:Y:S01]  /*03e0*/  @!P0 IMAD.WIDE R2, R0, R3, c[0x0][0x578] ;  /* 0x00015e0000028625 */ /* 0x000fe200078e0203 */
[----:B------:R-:W3:Y:S04]  /*03f0*/  @!P0 LDG.E R9, [R4.64] ;  /* 0x0000000604098981 */ /* 0x000ee8000c1e1900 */
[----:B------:R-:W3:Y:S02]  /*0400*/  @!P0 LDG.E R8, [R2.64] ;  /* 0x0000000602088981 */ /* 0x000ee4000c1e1900 */
[----:B---3--:R-:W-:Y:S01]  /*0410*/  IMAD R5, R9, R8, RZ ;  /* 0x0000000809057224 */ /* 0x008fe200078e02ff */
[----:B------:R-:W-:Y:S05]  /*0420*/  BRA.DIV ~URZ, `(.L_x_667) ;  /* 0x00017ab27f007947 */ /* 0x000fea000b800000 */
[----:B------:R1:W3:Y:S02]  /*0430*/  SHFL.UP PT, R0, R5, 0x1, RZ ;  /* 0x0420000005007989 */ /* 0x0002e400000e00ff */
.L_x_833:
        /* <DEDUP_REMOVED lines=16> */
.L_x_834:
[----:B---3--:R-:W-:-:S05]  /*0540*/  IMAD R0, R0, c[0x0][0x538], RZ ;  /* 0x00014e0000007a24 */ /* 0x008fca00078e02ff */
[----:B------:R-:W-:-:S04]  /*0550*/  IADD3 R6, R0, R6, RZ ;  /* 0x0000000600067210 */ /* 0x000fc80007ffe0ff */
[----:B------:R-:W-:-:S13]  /*0560*/  ISETP.GT.AND P0, PT, R6, UR4, PT ;  /* 0x0000000406007c0c */ /* 0x000fda000bf04270 */
[----:B-12---:R-:W-:Y:S05]  /*0570*/  @!P0 BRA `(.L_x_669) ;  /* 0xfffffdc000008947 */ /* 0x006fea000383ffff */
.L_x_665:
[----:B------:R-:W-:-:S05]  /*0580*/  IADD3 R10, -R0, R6, RZ ;  /* 0x00000006000a7210 */ /* 0x000fca0007ffe1ff */
[----:B------:R-:W-:-:S05]  /*0590*/  IMAD R0, R4, c[0x0][0x538], R10 ;  /* 0x00014e0004007a24 */ /* 0x000fca00078e020a */
[----:B------:R-:W-:Y:S01]  /*05a0*/  ISETP.GT.AND P0, PT, R0, UR4, PT ;  /* 0x0000000400007c0c */ /* 0x000fe2000bf04270 */
[----:B------:R-:W-:-:S12]  /*05b0*/  BRA.DIV ~URZ, `(.L_x_670) ;  /* 0x00017b427f007947 */ /* 0x000fd8000b800000 */
[----:B------:R-:W-:-:S04]  /*05c0*/  VOTE.ANY R6, PT, !P0 ;  /* 0x0000000000067806 */ /* 0x000fc800040e0100 */
.L_x_835:
[----:B------:R-:W1:Y:S02]  /*05d0*/  POPC R0, R6 ;  /* 0x0000000600007309 */ /* 0x000e640000000000 */
[----:B-12---:R-:W-:Y:S01]  /*05e0*/  IADD3 R251, R0, R7, RZ ;  /* 0x0000000700fb7210 */ /* 0x006fe20007ffe0ff */
[----:B------:R-:W-:Y:S05]  /*05f0*/  BRA.DIV ~URZ, `(.L_x_671) ;  /* 0x00017b527f007947 */ /* 0x000fea000b800000 */
[----:B------:R1:W2:Y:S01]  /*0600*/  SHFL.IDX PT, R12, R9, R0, 0x1f ;  /* 0x00001f00090c7589 */ /* 0x0002a200000e0000 */
[----:B------:R-:W-:-:S03]  /*0610*/  MOV R5, RZ ;  /* 0x000000ff00057202 */ /* 0x000fc60000000f00 */
[----:B------:R1:W3:Y:S04]  /*0620*/  SHFL.IDX PT, R9, R8, R0, 0x1f ;  /* 0x00001f0008097589 */ /* 0x0002e800000e0000 */
.L_x_836:
[----:B------:R-:W-:Y:S01]  /*0630*/  ISETP.NE.AND P0, PT, R6, RZ, PT ;  /* 0x000000ff0600720c */ /* 0x000fe20003f05270 */
[----:B------:R-:W-:-:S12]  /*0640*/  BSSY B0, `(.L_x_672) ;  /* 0x0000005000007945 */ /* 0x000fd80003800000 */
[----:B------:R-:W-:Y:S05]  /*0650*/  @!P0 BRA `(.L_x_673) ;  /* 0x0000003000008947 */ /* 0x000fea0003800000 */
[----:B-1----:R-:W-:Y:S01]  /*0660*/  IADD3 R0, R0, -0x1, RZ ;  /* 0xffffffff00007810 */ /* 0x002fe20007ffe0ff */
[----:B------:R-:W-:Y:S05]  /*0670*/  BRA.DIV ~URZ, `(.L_x_674) ;  /* 0x00017bb27f007947 */ /* 0x000fea000b800000 */
[----:B------:R1:W4:Y:S02]  /*0680*/  SHFL.IDX PT, R5, R4, R0, 0x1f ;  /* 0x00001f0004057589 */ /* 0x00032400000e0000 */
.L_x_673:
[----:B------:R-:W-:Y:S05]  /*0690*/  BSYNC B0 ;  /* 0x0000000000007941 */ /* 0x000fea0003800000 */
.L_x_672:
[----:B---3--:R-:W-:Y:S01]  /*06a0*/  ISETP.NE.AND P0, PT, R9, 0x1, PT ;  /* 0x000000010900780c */ /* 0x008fe20003f05270 */
[----:B----4-:R-:W-:Y:S01]  /*06b0*/  IMAD R248, R5, c[0x0][0x538], R10 ;  /* 0x00014e0005f87a24 */ /* 0x010fe200078e020a */
[----:B------:R-:W-:Y:S04]  /*06c0*/  BSSY B0, `(.L_x_675) ;  /* 0x0000085000007945 */ /* 0x000fe80003800000 */
[----:B------:R-:W-:-:S07]  /*06d0*/  IADD3 R11, -R248, UR4, RZ ;  /* 0x00000004f80b7c10 */ /* 0x000fce000fffe1ff */
[----:B------:R-:W-:Y:S05]  /*06e0*/  @!P0 BRA `(.L_x_676) ;  /* 0x000003e000008947 */ /* 0x000fea0003800000 */
[-C--:B-12---:R-:W-:Y:S02]  /*06f0*/  IABS R0, R12.reuse ;  /* 0x0000000c00007213 */ /* 0x086fe40000000000 */
[----:B------:R-:W-:-:S03]  /*0700*/  IABS R6, R12 ;  /* 0x0000000c00067213 */ /* 0x000fc60000000000 */
[----:B------:R-:W-:Y:S01]  /*0710*/  IMAD.MOV.U32 R5, RZ, RZ, R0 ;  /* 0x000000ffff057224 */ /* 0x000fe200078e0000 */
[----:B------:R-:W-:-:S03]  /*0720*/  IABS R0, R9 ;  /* 0x0000000900007213 */ /* 0x000fc60000000000 */
[----:B------:R-:W1:Y:S02]  /*0730*/  I2F.RP R2, R5 ;  /* 0x0000000500027306 */ /* 0x000e640000209400 */
[----:B------:R-:W-:Y:S01]  /*0740*/  IMAD.MOV.U32 R8, RZ, RZ, R0 ;  /* 0x000000ffff087224 */ /* 0x000fe200078e0000 */
[----:B------:R-:W-:-:S05]  /*0750*/  IABS R0, R11 ;  /* 0x0000000b00007213 */ /* 0x000fca0000000000 */
[----:B------:R-:W-:Y:S08]  /*0760*/  I2F.RP R7, R8 ;  /* 0x0000000800077306 */ /* 0x000ff00000209400 */
[----:B-1----:R-:W1:Y:S02]  /*0770*/  MUFU.RCP R2, R2 ;  /* 0x0000000200027308 */ /* 0x002e640000001000 */
[----:B-1----:R-:W-:-:S06]  /*0780*/  IADD3 R2, R2, 0xffffffe, RZ ;  /* 0x0ffffffe02027810 */ /* 0x002fcc0007ffe0ff */
[----:B------:R-:W1:Y:S02]  /*0790*/  F2I.FTZ.U32.TRUNC.NTZ R3, R2 ;  /* 0x0000000200037305 */ /* 0x000e64000021f000 */
[----:B-1----:R-:W-:-:S04]  /*07a0*/  IMAD.MOV R2, RZ, RZ, -R3 ;  /* 0x000000ffff027224 */ /* 0x002fc800078e0a03 */
[----:B------:R-:W-:Y:S02]  /*07b0*/  IMAD R4, R2, R5, RZ ;  /* 0x0000000502047224 */ /* 0x000fe400078e02ff */
[----:B------:R-:W-:-:S04]  /*07c0*/  IMAD.MOV.U32 R2, RZ, RZ, RZ ;  /* 0x000000ffff027224 */ /* 0x000fc800078e00ff */
[----:B------:R-:W-:Y:S01]  /*07d0*/  IMAD.HI.U32 R2, R3, R4, R2 ;  /* 0x0000000403027227 */ /* 0x000fe200078e0002 */
[----:B------:R-:W-:-:S03]  /*07e0*/  MOV R3, R0 ;  /* 0x0000000000037202 */ /* 0x000fc60000000f00 */
[----:B------:R-:W-:Y:S02]  /*07f0*/  IMAD.MOV R0, RZ, RZ, -R6 ;  /* 0x000000ffff007224 */ /* 0x000fe400078e0a06 */
        /* <DEDUP_REMOVED lines=28> */
[----:B------:R-:W-:-:S03]  /*09c0*/  IMAD.MOV R5, RZ, RZ, -R4 ;  /* 0x000000ffff057224 */ /* 0x000fc600078e0a04 */
        /* <DEDUP_REMOVED lines=10> */
[----:B------:R-:W-:-:S04]  /*0a70*/  IMAD.MOV R2, RZ, RZ, -R0 ;  /* 0x000000ffff027224 */ /* 0x000fc800078e0a00 */
[C---:B------:R-:W-:Y:S01]  /*0a80*/  IMAD R3, R9.reuse, R2, R4 ;  /* 0x0000000209037224 */ /* 0x040fe200078e0204 */
[----:B------:R-:W-:Y:S01]  /*0a90*/  LEA R2, R9, R0, 0x18 ;  /* 0x0000000009027211 */ /* 0x000fe200078ec0ff */
[----:B------:R-:W-:-:S04]  /*0aa0*/  IMAD R0, R12, R5, R11 ;  /* 0x000000050c007224 */ /* 0x000fc800078e020b */
[----:B------:R-:W-:Y:S01]  /*0ab0*/  IMAD R250, R3, 0x10000, R2 ;  /* 0x0001000003fa7824 */ /* 0x000fe200078e0202 */
[----:B------:R-:W-:Y:S05]  /*0ac0*/  BRA `(.L_x_677) ;  /* 0x0000044000007947 */ /* 0x000fea0003800000 */
.L_x_676:
[----:B------:R-:W-:-:S04]  /*0ad0*/  IMAD.MOV.U32 R2, RZ, RZ, 0x4 ;  /* 0x00000004ff027424 */ /* 0x000fc800078e00ff */
[----:B------:R-:W-:-:S05]  /*0ae0*/  IMAD.WIDE R2, R251, R2, c[0x0][0x590] ;  /* 0x00016400fb027625 */ /* 0x000fca00078e0202 */
[----:B------:R-:W3:Y:S02]  /*0af0*/  LDG.E R7, [R2.64] ;  /* 0x0000000602077981 */ /* 0x000ee4000c1e1900 */
[----:B-123--:R-:W-:-:S05]  /*0b00*/  IMAD R9, R7, R12, RZ ;  /* 0x0000000c07097224 */ /* 0x00efca00078e02ff */
[-C--:B------:R-:W-:Y:S02]  /*0b10*/  IABS R0, R9.reuse ;  /* 0x0000000900007213 */ /* 0x080fe40000000000 */
[----:B------:R-:W-:-:S03]  /*0b20*/  IABS R8, R9 ;  /* 0x0000000900087213 */ /* 0x000fc60000000000 */
[----:B------:R-:W-:-:S04]  /*0b30*/  IMAD.MOV.U32 R6, RZ, RZ, R0 ;  /* 0x000000ffff067224 */ /* 0x000fc800078e0000 */
[----:B------:R-:W1:Y:S08]  /*0b40*/  I2F.RP R2, R6 ;  /* 0x0000000600027306 */ /* 0x000e700000209400 */
[----:B-1----:R-:W1:Y:S02]  /*0b50*/  MUFU.RCP R2, R2 ;  /* 0x0000000200027308 */ /* 0x002e640000001000 */
[----:B-1----:R-:W-:-:S06]  /*0b60*/  IADD3 R2, R2, 0xffffffe, RZ ;  /* 0x0ffffffe02027810 */ /* 0x002fcc0007ffe0ff */
[----:B------:R-:W1:Y:S02]  /*0b70*/  F2I.FTZ.U32.TRUNC.NTZ R3, R2 ;  /* 0x0000000200037305 */ /* 0x000e64000021f000 */
[----:B-1----:R-:W-:-:S04]  /*0b80*/  IMAD.MOV R0, RZ, RZ, -R3 ;  /* 0x000000ffff007224 */ /* 0x002fc800078e0a03 */
[----:B------:R-:W-:Y:S01]  /*0b90*/  IMAD.MOV.U32 R2, RZ, RZ, R0 ;  /* 0x000000ffff027224 */ /* 0x000fe200078e0000 */
[----:B------:R-:W-:-:S03]  /*0ba0*/  IABS R0, R11 ;  /* 0x0000000b00007213 */ /* 0x000fc60000000000 */
[----:B------:R-:W-:Y:S01]  /*0bb0*/  IMAD R4, R2, R6, RZ ;  /* 0x0000000602047224 */ /* 0x000fe200078e02ff */
[----:B------:R-:W-:Y:S01]  /*0bc0*/  MOV R5, R0 ;  /* 0x0000000000057202 */ /* 0x000fe20000000f00 */
[----:B------:R-:W-:-:S04]  /*0bd0*/  IMAD.MOV.U32 R2, RZ, RZ, RZ ;  /* 0x000000ffff027224 */ /* 0x000fc800078e00ff */
[----:B------:R-:W-:-:S04]  /*0be0*/  IMAD.HI.U32 R0, R3, R4, R2 ;  /* 0x0000000403007227 */ /* 0x000fc800078e0002 */
[----:B------:R-:W-:Y:S02]  /*0bf0*/  IMAD.MOV R2, RZ, RZ, -R8 ;  /* 0x000000ffff027224 */ /* 0x000fe400078e0a08 */
        /* <DEDUP_REMOVED lines=9> */
[----:B------:R-:W-:-:S04]  /*0c90*/  @P2 IADD3 R0, R0, 0x1, RZ ;  /* 0x0000000100002810 */ /* 0x000fc80007ffe0ff */
[----:B------:R-:W-:-:S05]  /*0ca0*/  MOV R4, R0 ;  /* 0x0000000000047202 */ /* 0x000fca0000000f00 */
[----:B------:R-:W-:Y:S01]  /*0cb0*/  @!P1 IMAD.MOV R4, RZ, RZ, -R4 ;  /* 0x000000ffff049224 */ /* 0x000fe200078e0a04 */
[----:B------:R-:W-:-:S05]  /*0cc0*/  @!P0 LOP3.LUT R4, RZ, R9, RZ, 0x33, !PT ;  /* 0x00000009ff048212 */ /* 0x000fca00078e33ff */
[----:B------:R-:W-:-:S05]  /*0cd0*/  IMAD R10, R7, R4, RZ ;  /* 0x00000004070a7224 */ /* 0x000fca00078e02ff */
[----:B------:R-:W-:-:S04]  /*0ce0*/  IADD3 R0, -R10, c[0x0][0x538], RZ ;  /* 0x00014e000a007a10 */ /* 0x000fc80007ffe1ff */
[----:B------:R-:W-:-:S04]  /*0cf0*/  IMNMX R6, R7, R0, PT ;  /* 0x0000000007067217 */ /* 0x000fc80003800200 */
[----:B------:R-:W-:-:S05]  /*0d00*/  IABS R0, R6 ;  /* 0x0000000600007213 */ /* 0x000fca0000000000 */
[----:B------:R-:W-:-:S04]  /*0d10*/  IMAD.MOV.U32 R5, RZ, RZ, R0 ;  /* 0x000000ffff057224 */ /* 0x000fc800078e0000 */
[----:B------:R-:W1:Y:S08]  /*0d20*/  I2F.RP R2, R5 ;  /* 0x0000000500027306 */ /* 0x000e700000209400 */
[----:B-1----:R-:W1:Y:S02]  /*0d30*/  MUFU.RCP R2, R2 ;  /* 0x0000000200027308 */ /* 0x002e640000001000 */
[----:B-1----:R-:W-:-:S06]  /*0d40*/  IADD3 R2, R2, 0xffffffe, RZ ;  /* 0x0ffffffe02027810 */ /* 0x002fcc0007ffe0ff */
[----:B------:R1:W2:Y:S02]  /*0d50*/  F2I.FTZ.U32.TRUNC.NTZ R3, R2 ;  /* 0x0000000200037305 */ /* 0x0002a4000021f000 */
[----:B-1----:R-:W-:Y:S01]  /*0d60*/  IMAD.MOV R2, RZ, RZ, -R4 ;  /* 0x000000ffff027224 */ /* 0x002fe200078e0a04 */
[----:B--2---:R-:W-:-:S03]  /*0d70*/  IADD3 R0, RZ, -R3, RZ ;  /* 0x80000003ff007210 */ /* 0x004fc60007ffe0ff */
[----:B------:R-:W-:Y:S01]  /*0d80*/  IMAD R8, R9, R2, R11 ;  /* 0x0000000209087224 */ /* 0x000fe200078e020b */
[----:B------:R-:W-:Y:S01]  /*0d90*/  IABS R9, R6 ;  /* 0x0000000600097213 */ /* 0x000fe20000000000 */
[----:B------:R-:W-:-:S03]  /*0da0*/  IMAD.MOV.U32 R2, RZ, RZ, R0 ;  /* 0x000000ffff027224 */ /* 0x000fc600078e0000 */
[----:B------:R-:W-:Y:S01]  /*0db0*/  IABS R0, R8 ;  /* 0x0000000800007213 */ /* 0x000fe20000000000 */
[----:B------:R-:W-:Y:S02]  /*0dc0*/  IMAD R7, R2, R5, RZ ;  /* 0x0000000502077224 */ /* 0x000fe400078e02ff */
[----:B------:R-:W-:Y:S02]  /*0dd0*/  IMAD.MOV.U32 R2, RZ, RZ, RZ ;  /* 0x000000ffff027224 */ /* 0x000fe400078e00ff */
[----:B------:R-:W-:Y:S01]  /*0de0*/  IMAD.MOV.U32 R4, RZ, RZ, R0 ;  /* 0x000000ffff047224 */ /* 0x000fe200078e0000 */
[----:B------:R-:W-:Y:S01]  /*0df0*/  IADD3 R0, RZ, -R9, RZ ;  /* 0x80000009ff007210 */ /* 0x000fe20007ffe0ff */
[----:B------:R-:W-:-:S04]  /*0e00*/  IMAD.HI.U32 R3, R3, R7, R2 ;  /* 0x0000000703037227 */ /* 0x000fc800078e0002 */
[----:B------:R-:W-:Y:S02]  /*0e10*/  IMAD.MOV.U32 R2, RZ, RZ, R0 ;  /* 0x000000ffff027224 */ /* 0x000fe400078e0000 */
[----:B------:R-:W-:Y:S01]  /*0e20*/  IMAD.HI.U32 R0, R3, R4, RZ ;  /* 0x0000000403007227 */ /* 0x000fe200078e00ff */
[----:B------:R-:W-:-:S03]  /*0e30*/  IADD3 R3, R10, 0x1000000, R8 ;  /* 0x010000000a037810 */ /* 0x000fc60007ffe008 */
[----:B------:R-:W-:-:S05]  /*0e40*/  IMAD R2, R0, R2, R4 ;  /* 0x0000000200027224 */ /* 0x000fca00078e0204 */
[----:B------:R-:W-:-:S13]  /*0e50*/  ISETP.GT.U32.AND P0, PT, R5, R2, PT ;  /* 0x000000020500720c */ /* 0x000fda0003f04070 */
[----:B------:R-:W-:Y:S01]  /*0e60*/  @!P0 IMAD.IADD R2, R2, 0x1, -R5 ;  /* 0x0000000102028824 */ /* 0x000fe200078e0a05 */
[----:B------:R-:W-:Y:S02]  /*0e70*/  @!P0 IADD3 R0, R0, 0x1, RZ ;  /* 0x0000000100008810 */ /* 0x000fe40007ffe0ff */
[----:B------:R-:W-:Y:S02]  /*0e80*/  ISETP.NE.AND P0, PT, R6, RZ, PT ;  /* 0x000000ff0600720c */ /* 0x000fe40003f05270 */
[----:B------:R-:W-:Y:S02]  /*0e90*/  ISETP.GE.U32.AND P2, PT, R2, R5, PT ;  /* 0x000000050200720c */ /* 0x000fe40003f46070 */
[----:B------:R-:W-:-:S04]  /*0ea0*/  LOP3.LUT R2, R8, R6, RZ, 0x3c, !PT ;  /* 0x0000000608027212 */ /* 0x000fc800078e3cff */
[----:B------:R-:W-:Y:S01]  /*0eb0*/  ISETP.GE.AND P1, PT, R2, RZ, PT ;  /* 0x000000ff0200720c */ /* 0x000fe20003f26270 */
[----:B------:R-:W-:-:S06]  /*0ec0*/  IMAD.MOV R2, RZ, RZ, -R6 ;  /* 0x000000ffff027224 */ /* 0x000fcc00078e0a06 */
[----:B------:R-:W-:-:S06]  /*0ed0*/  @P2 IADD3 R0, R0, 0x1, RZ ;  /* 0x0000000100002810 */ /* 0x000fcc0007ffe0ff */
[----:B------:R-:W-:Y:S02]  /*0ee0*/  @!P1 IADD3 R0, -R0, RZ, RZ ;  /* 0x000000ff00009210 */ /* 0x000fe40007ffe1ff */
[----:B------:R-:W-:-:S05]  /*0ef0*/  @!P0 LOP3.LUT R0, RZ, R6, RZ, 0x33, !PT ;  /* 0x00000006ff008212 */ /* 0x000fca00078e33ff */
[----:B------:R-:W-:Y:S02]  /*0f00*/  IMAD R250, R0, R2, R3 ;  /* 0x0000000200fa7224 */ /* 0x000fe400078e0203 */
.L_x_677:
[----:B------:R-:W-:Y:S05]  /*0f10*/  BSYNC B0 ;  /* 0x0000000000007941 */ /* 0x000fea0003800000 */
.L_x_675:
[----:B------:R-:W-:-:S04]  /*0f20*/  LOP3.LUT R0, RZ, R0, RZ, 0x33, !PT ;  /* 0x00000000ff007212 */ /* 0x000fc800078e33ff */
[----:B------:R-:W-:Y:S01]  /*0f30*/  IADD3 R249, R0, R12, RZ ;  /* 0x0000000c00f97210 */ /* 0x000fe20007ffe0ff */
[----:B------:R-:W-:Y:S05]  /*0f40*/  BRA `(.L_x_678) ;  /* 0x0000004000007947 */ /* 0x000fea0003800000 */
.L_x_666:
[----:B--2---:R-:W-:Y:S01]  /*0f50*/  IMAD.MOV.U32 R249, RZ, RZ, RZ ;  /* 0x000000fffff97224 */ /* 0x004fe200078e00ff */
[----:B------:R-:W-:Y:S01]  /*0f60*/  MOV R250, RZ ;  /* 0x000000ff00fa7202 */ /* 0x000fe20000000f00 */
[----:B------:R-:W-:Y:S01]  /*0f70*/  IMAD.U32 R248, RZ, RZ, UR4 ;  /* 0x00000004fff87e24 */ /* 0x000fe2000f8e00ff */
[----:B------:R-:W-:Y:S02]  /*0f80*/  MOV R251, c[0x0][0x53c] ;  /* 0x00014f0000fb7a02 */ /* 0x000fe40000000f00 */
.L_x_678:
[----:B------:R-:W-:Y:S01]  /*0f90*/  ISETP.NE.AND P0, PT, R13, RZ, PT ;  /* 0x000000ff0d00720c */ /* 0x000fe20003f05270 */
[----:B------:R-:W-:-:S12]  /*0fa0*/  WARPSYNC 0xffffffff ;  /* 0xffffffff00007948 */ /* 0x000fd80003800000 */
[----:B------:R1:W-:Y:S04]  /*0fb0*/  @!P0 STS.128 [0xe100], R248 ;  /* 0x00e100f8ff008388 */ /* 0x0003e80000000c00 */
[----:B------:R-:W-:Y:S06]  /*0fc0*/  BAR.ARV 0x5, 0x100 ;  /* 0x0144000000007b1d */ /* 0x000fec0000002000 */
.L_x_664:
[----:B-12---:R-:W-:-:S13]  /*0fd0*/  ISETP.GE.AND P0, PT, R251, c[0x0][0x53c], PT ;  /* 0x00014f00fb007a0c */ /* 0x006fda0003f06270 */
        /* <DEDUP_REMOVED lines=39> */
[----:B------:R-:W-:Y:S01]  /*1250*/  LOP3.LUT R6, R8, 0x1, RZ, 0xc0, !PT ;  /* 0x0000000108067812 */ /* 0x000fe200078ec0ff */
[----:B------:R-:W-:Y:S01]  /*1260*/  IMAD.IADD R18, R16, 0x1, -R3 ;  /* 0x0000000110127824 */ /* 0x000fe200078e0a03 */
[----:B------:R-:W-:-:S02]  /*1270*/  LOP3.LUT R4, R0, 0x8, R9, 0xf8, !PT ;  /* 0x0000000800047812 */ /* 0x000fc400078ef809 */
[----:B------:R-:W-:Y:S02]  /*1280*/  SHF.R.U32.HI R2, RZ, 0x3, R0 ;  /* 0x00000003ff027819 */ /* 0x000fe40000011600 */
[--C-:B------:R-:W-:Y:S02]  /*1290*/  SHF.R.S32.HI R9, RZ, 0x5, R10.reuse ;  /* 0x00000005ff097819 */ /* 0x100fe4000001140a */
[----:B------:R-:W-:Y:S02]  /*12a0*/  SHF.R.S32.HI R0, RZ, 0x1f, R10 ;  /* 0x0000001fff007819 */ /* 0x000fe4000001140a */
[----:B------:R-:W-:Y:S02]  /*12b0*/  SHF.R.S32.HI R11, RZ, 0x1f, R18 ;  /* 0x0000001fff0b7819 */ /* 0x000fe40000011412 */
[----:B------:R-:W-:Y:S02]  /*12c0*/  LEA.HI R0, R0, R9, RZ, 0x3 ;  /* 0x0000000900007211 */ /* 0x000fe400078f18ff */
[----:B------:R-:W-:Y:S01]  /*12d0*/  LOP3.LUT R3, R15, 0xfffffffc, RZ, 0xc0, !PT ;  /* 0xfffffffc0f037812 */ /* 0x000fe200078ec0ff */
[----:B------:R-:W-:Y:S01]  /*12e0*/  IMAD.MOV.U32 R15, RZ, RZ, 0x20 ;  /* 0x00000020ff0f7424 */ /* 0x000fe200078e00ff */
[----:B------:R-:W-:-:S02]  /*12f0*/  LOP3.LUT R0, R0, 0xffffff8, RZ, 0xc0, !PT ;  /* 0x0ffffff800007812 */ /* 0x000fc400078ec0ff */
[----:B------:R-:W-:Y:S01]  /*1300*/  LEA.HI R11, R11, R18, RZ, 0x2 ;  /* 0x000000120b0b7211 */ /* 0x000fe200078f10ff */
[----:B------:R-:W-:Y:S01]  /*1310*/  IMAD.IADD R3, R16, 0x1, -R3 ;  /* 0x0000000110037824 */ /* 0x000fe200078e0a03 */
[----:B------:R-:W-:Y:S01]  /*1320*/  LOP3.LUT R10, R4, R2, RZ, 0x3c, !PT ;  /* 0x00000002040a7212 */ /* 0x000fe200078e3cff */
[----:B------:R-:W-:Y:S01]  /*1330*/  IMAD.IADD R4, R9, 0x1, -R0 ;  /* 0x0000000109047824 */ /* 0x000fe200078e0a00 */
[----:B------:R-:W-:Y:S01]  /*1340*/  SHF.R.S32.HI R2, RZ, 0x2, R11 ;  /* 0x00000002ff027819 */ /* 0x000fe2000001140b */
[----:B------:R-:W-:Y:S01]  /*1350*/  IMAD.MOV.U32 R16, RZ, RZ, 0x10 ;  /* 0x00000010ff107424 */ /* 0x000fe200078e00ff */
[----:B------:R-:W-:Y:S02]  /*1360*/  ISETP.NE.U32.AND P4, PT, R6, 0x1, PT ;  /* 0x000000010600780c */ /* 0x000fe40003f85070 */
[----:B------:R-:W-:Y:S01]  /*1370*/  LEA.HI R0, R3, R3, RZ, 0x1 ;  /* 0x0000000303007211 */ /* 0x000fe200078f08ff */
[----:B------:R-:W-:Y:S01]  /*1380*/  IMAD R17, R4, 0x10, R2 ;  /* 0x0000001004117824 */ /* 0x000fe200078e0202 */
[----:B------:R-:W-:Y:S01]  /*1390*/  R2P PR, R8, 0x6 ;  /* 0x0000000608007804 */ /* 0x000fe20000000000 */
[C---:B------:R-:W-:Y:S01]  /*13a0*/  IMAD.SHL.U32 R2, R5.reuse, 0x40, RZ ;  /* 0x0000004005027824 */ /* 0x040fe200078e00ff */
[----:B------:R-:W-:Y:S01]  /*13b0*/  LOP3.LUT R6, R0, 0x1ffffffe, RZ, 0xc0, !PT ;  /* 0x1ffffffe00067812 */ /* 0x000fe200078ec0ff */
[----:B------:R-:W-:Y:S01]  /*13c0*/  IMAD.SHL.U32 R4, R8, 0x40, RZ ;  /* 0x0000004008047824 */ /* 0x000fe200078e00ff */
[----:B------:R-:W-:Y:S01]  /*13d0*/  LOP3.LUT P3, RZ, R5, 0x2, RZ, 0xc0, !PT ;  /* 0x0000000205ff7812 */ /* 0x000fe2000786c0ff */
[----:B------:R-:W-:Y:S01]  /*13e0*/  IMAD R0, R13, 0x200, R10 ;  /* 0x000002000d007824 */ /* 0x000fe200078e020a */
[----:B------:R-:W-:Y:S01]  /*13f0*/  LOP3.LUT P0, RZ, R5, 0x4, RZ, 0xc0, !PT ;  /* 0x0000000405ff7812 */ /* 0x000fe2000780c0ff */
[----:B------:R-:W-:Y:S01]  /*1400*/  IMAD.SHL.U32 R5, R13, 0x8, RZ ;  /* 0x000000080d057824 */ /* 0x000fe200078e00ff */
[----:B------:R-:W-:Y:S01]  /*1410*/  LOP3.LUT R2, R2, 0x1c0, RZ, 0xc0, !PT ;  /* 0x000001c002027812 */ /* 0x000fe200078ec0ff */
[----:B------:R-:W-:Y:S01]  /*1420*/  IMAD.IADD R246, R3, 0x1, -R6 ;  /* 0x0000000103f67824 */ /* 0x000fe200078e0a06 */
[----:B------:R-:W-:Y:S01]  /*1430*/  LOP3.LUT R4, R4, 0x1c0, RZ, 0xc0, !PT ;  /* 0x000001c004047812 */ /* 0x000fe200078ec0ff */
[----:B------:R-:W-:Y:S01]  /*1440*/  IMAD.MOV.U32 R8, RZ, RZ, 0x40 ;  /* 0x00000040ff087424 */ /* 0x000fe200078e00ff */
[----:B------:R-:W-:Y:S01]  /*1450*/  LOP3.LUT R12, R12, 0x7ffffe00, R7, 0xf8, !PT ;  /* 0x7ffffe000c0c7812 */ /* 0x000fe200078ef807 */
[----:B------:R-:W-:Y:S01]  /*1460*/  IMAD R7, R9, 0x200, R3 ;  /* 0x0000020009077824 */ /* 0x000fe200078e0203 */
[----:B------:R-:W-:Y:S01]  /*1470*/  LOP3.LUT R6, R2, 0x8, R5, 0xf8, !PT ;  /* 0x0000000802067812 */ /* 0x000fe200078ef805 */
[----:B------:R-:W-:Y:S01]  /*1480*/  IMAD R10, R229, 0x20, R245 ;  /* 0x00000020e50a7824 */ /* 0x000fe200078e02f5 */
[----:B------:R-:W-:Y:S01]  /*1490*/  SHF.R.U32.HI R3, RZ, 0x3, R2 ;  /* 0x00000003ff037819 */ /* 0x000fe20000011602 */
[----:B------:R-:W-:Y:S01]  /*14a0*/  IMAD.SHL.U32 R195, R12, 0x2, RZ ;  /* 0x000000020cc37824 */ /* 0x000fe200078e00ff */
[----:B------:R-:W-:Y:S01]  /*14b0*/  LEA.HI R2, R4, R4, RZ, 0x1d ;  /* 0x0000000404027211 */ /* 0x000fe200078fe8ff */
[----:B------:R-:W-:Y:S01]  /*14c0*/  STL [R1+0x24], R17 ;  /* 0x0000241101007387 */ /* 0x000fe20000100800 */
[----:B------:R-:W-:Y:S01]  /*14d0*/  LOP3.LUT R3, R6, R3, RZ, 0x3c, !PT ;  /* 0x0000000306037212 */ /* 0x000fe200078e3cff */
[----:B------:R-:W-:Y:S01]  /*14e0*/  IMAD.SHL.U32 R6, R14, 0x40, RZ ;  /* 0x000000400e067824 */ /* 0x000fe200078e00ff */
[----:B------:R-:W-:Y:S01]  /*14f0*/  SEL R5, R16, 0xfffffff0, !P3 ;  /* 0xfffffff010057807 */ /* 0x000fe20005800000 */
[----:B------:R-:W-:Y:S01]  /*1500*/  IMAD.U32 R7, R7, 0x2, R2 ;  /* 0x0000000207077824 */ /* 0x000fe200078e0002 */
[----:B------:R-:W-:Y:S01]  /*1510*/  LOP3.LUT R2, R11, 0x7ffffffc, RZ, 0xc0, !PT ;  /* 0x7ffffffc0b027812 */ /* 0x000fe200078ec0ff */
[----:B------:R-:W-:Y:S01]  /*1520*/  IMAD R246, R246, 0x8, R17 ;  /* 0x00000008f6f67824 */ /* 0x000fe200078e0211 */
[----:B------:R-:W-:-:S02]  /*1530*/  SEL R4, R15, 0xffffffe0, !P0 ;  /* 0xffffffe00f047807 */ /* 0x000fc40004000000 */
[----:B------:R-:W-:Y:S01]  /*1540*/  IADD3 R221, R219, 0x40, RZ ;  /* 0x00000040dbdd7810 */ /* 0x000fe20007ffe0ff */
[----:B------:R-:W-:Y:S01]  /*1550*/  IMAD.IADD R2, R18, 0x1, -R2 ;  /* 0x0000000112027824 */ /* 0x000fe200078e0a02 */
[----:B------:R-:W-:Y:S01]  /*1560*/  LOP3.LUT R3, R3, 0x7ffffe00, R6, 0xf8, !PT ;  /* 0x7ffffe0003037812 */ /* 0x000fe200078ef806 */
[----:B------:R-:W-:Y:S01]  /*1570*/  IMAD.IADD R4, R5, 0x1, R4 ;  /* 0x0000000105047824 */ /* 0x000fe200078e0204 */
[----:B------:R-:W-:Y:S01]  /*1580*/  SHF.R.S32.HI R6, RZ, 0x1f, R221 ;  /* 0x0000001fff067819 */ /* 0x000fe200000114dd */
[----:B------:R-:W-:Y:S01]  /*1590*/  IMAD.SHL.U32 R233, R2, 0x2, RZ ;  /* 0x0000000202e97824 */ /* 0x000fe200078e00ff */
[----:B------:R-:W-:Y:S02]  /*15a0*/  LEA R180, R0, 0x8100, 0x1 ;  /* 0x0000810000b47811 */ /* 0x000fe400078e08ff */
[----:B------:R-:W-:Y:S02]  /*15b0*/  SHF.R.S32.HI R5, RZ, 0x1f, R219 ;  /* 0x0000001fff057819 */ /* 0x000fe400000114db */
[----:B------:R-:W-:-:S02]  /*15c0*/  IADD3 R24, R233, 0x10, RZ ;  /* 0x00000010e9187810 */ /* 0x000fc40007ffe0ff */
[C---:B------:R-:W-:Y:S02]  /*15d0*/  IADD3 R23, R233.reuse, 0x18, RZ ;  /* 0x00000018e9177810 */ /* 0x040fe40007ffe0ff */
[C---:B------:R-:W-:Y:S02]  /*15e0*/  IADD3 R22, R233.reuse, 0x20, RZ ;  /* 0x00000020e9167810 */ /* 0x040fe40007ffe0ff */
[C---:B------:R-:W-:Y:S02]  /*15f0*/  IADD3 R21, R233.reuse, 0x28, RZ ;  /* 0x00000028e9157810 */ /* 0x040fe40007ffe0ff */
[C---:B------:R-:W-:Y:S02]  /*1600*/  IADD3 R19, R233.reuse, 0x38, RZ ;  /* 0x00000038e9137810 */ /* 0x040fe40007ffe0ff */
[----:B------:R-:W-:Y:S02]  /*1610*/  IADD3 R18, R233, 0x40, RZ ;  /* 0x00000040e9127810 */ /* 0x000fe40007ffe0ff */
[----:B------:R-:W-:-:S02]  /*1620*/  SEL R6, R8, 0xffffffc0, !P2 ;  /* 0xffffffc008067807 */ /* 0x000fc40005000000 */
[----:B------:R-:W-:Y:S02]  /*1630*/  SEL R0, R8, 0xffffffc0, !P0 ;  /* 0xffffffc008007807 */ /* 0x000fe40004000000 */
[C---:B------:R-:W-:Y:S02]  /*1640*/  IADD3 R16, R233.reuse, 0x50, RZ ;  /* 0x00000050e9107810 */ /* 0x040fe40007ffe0ff */
[----:B------:R-:W-:Y:S02]  /*1650*/  IADD3 R14, R233, 0x58, RZ ;  /* 0x00000058e90e7810 */ /* 0x000fe40007ffe0ff */
[----:B------:R-:W-:Y:S02]  /*1660*/  LEA R10, R7, 0x80, 0x1 ;  /* 0x00000080070a7811 */ /* 0x000fe400078e08ff */
[----:B------:R-:W-:Y:S02]  /*1670*/  SEL R5, R15, 0xffffffe0, !P1 ;  /* 0xffffffe00f057807 */ /* 0x000fe40004800000 */
[----:B------:R-:W-:Y:S01]  /*1680*/  IADD3 R12, R233, 0x68, RZ ;  /* 0x00000068e90c7810 */ /* 0x000fe20007ffe0ff */
[----:B------:R1:W-:Y:S01]  /*1690*/  STL [R1], R10 ;  /* 0x0000000a01007387 */ /* 0x0003e20000100800 */
[----:B------:R-:W-:-:S02]  /*16a0*/  SHF.R.S32.HI R8, RZ, 0x1f, R24 ;  /* 0x0000001fff087819 */ /* 0x000fc40000011418 */
[----:B------:R-:W-:Y:S02]  /*16b0*/  SHF.R.S32.HI R7, RZ, 0x1f, R23 ;  /* 0x0000001fff077819 */ /* 0x000fe40000011417 */
[----:B------:R-:W-:Y:S02]  /*16c0*/  SHF.R.S32.HI R8, RZ, 0x1f, R22 ;  /* 0x0000001fff087819 */ /* 0x000fe40000011416 */
[----:B------:R-:W-:Y:S02]  /*16d0*/  SHF.R.S32.HI R7, RZ, 0x1f, R21 ;  /* 0x0000001fff077819 */ /* 0x000fe40000011415 */
[----:B------:R-:W-:Y:S02]  /*16e0*/  SHF.R.S32.HI R8, RZ, 0x1f, R19 ;  /* 0x0000001fff087819 */ /* 0x000fe40000011413 */
[----:B------:R-:W-:Y:S02]  /*16f0*/  SHF.R.S32.HI R7, RZ, 0x1f, R18 ;  /* 0x0000001fff077819 */ /* 0x000fe40000011412 */
[----:B------:R-:W-:-:S02]  /*1700*/  SHF.R.S32.HI R8, RZ, 0x1f, R16 ;  /* 0x0000001fff087819 */ /* 0x000fc40000011410 */
[----:B------:R-:W-:Y:S02]  /*1710*/  SHF.R.S32.HI R7, RZ, 0x1f, R14 ;  /* 0x0000001fff077819 */ /* 0x000fe4000001140e */
[----:B------:R-:W-:Y:S01]  /*1720*/  SHF.R.S32.HI R8, RZ, 0x1f, R12 ;  /* 0x0000001fff087819 */ /* 0x000fe2000001140c */
[C---:B------:R-:W-:Y:S01]  /*1730*/  IMAD.IADD R8, R10.reuse, 0x1, R5 ;  /* 0x000000010a087824 */ /* 0x040fe200078e0205 */
[C---:B------:R-:W-:Y:S02]  /*1740*/  IADD3 R7, R10.reuse, -0x10, RZ ;  /* 0xfffffff00a077810 */ /* 0x040fe40007ffe0ff */
[----:B------:R-:W-:Y:S02]  /*1750*/  LEA R183, R3, 0x100, 0x1 ;  /* 0x0000010003b77811 */ /* 0x000fe400078e08ff */
[C---:B------:R-:W-:Y:S01]  /*1760*/  @P4 IADD3 R7, R10.reuse, 0x10, RZ ;  /* 0x000000100a074810 */ /* 0x040fe20007ffe0ff */
[----:B------:R2:W-:Y:S01]  /*1770*/  STL [R1+0xc], R8 ;  /* 0x00000c0801007387 */ /* 0x0005e20000100800 */
[----:B------:R-:W-:Y:S01]  /*1780*/  SEL R2, R15, 0xffffffe0, !P3 ;  /* 0xffffffe00f027807 */ /* 0x000fe20005800000 */
[----:B-1----:R-:W-:Y:S01]  /*1790*/  IMAD.IADD R10, R10, 0x1, R6 ;  /* 0x000000010a0a7824 */ /* 0x002fe200078e0206 */
[----:B------:R-:W-:Y:S01]  /*17a0*/  IADD3 R25, R233, 0x8, RZ ;  /* 0x00000008e9197810 */ /* 0x000fe20007ffe0ff */
[----:B------:R-:W-:Y:S01]  /*17b0*/  IMAD R188, R9, 0x800, R183 ;  /* 0x0000080009bc7824 */ /* 0x000fe200078e02b7 */
[--C-:B------:R-:W-:Y:S01]  /*17c0*/  IADD3 R186, R0, R183, R2.reuse ;  /* 0x000000b700ba7210 */ /* 0x100fe20007ffe002 */
[--C-:B------:R-:W-:Y:S01]  /*17d0*/  IMAD.IADD R3, R5, 0x1, R7.reuse ;  /* 0x0000000105037824 */ /* 0x100fe200078e0207 */
[----:B------:R1:W-:Y:S01]  /*17e0*/  STL [R1+0x1c], R10 ;  /* 0x00001c0a01007387 */ /* 0x0003e20000100800 */
[----:B------:R-:W-:Y:S01]  /*17f0*/  IMAD.IADD R5, R6, 0x1, R7 ;  /* 0x0000000106057824 */ /* 0x000fe200078e0207 */
[----:B------:R-:W-:Y:S01]  /*1800*/  IADD3 R20, R233, 0x30, RZ ;  /* 0x00000030e9147810 */ /* 0x000fe20007ffe0ff */
[----:B------:R-:W-:Y:S01]  /*1810*/  IMAD.IADD R185, R183, 0x1, R2 ;  /* 0x00000001b7b97824 */ /* 0x000fe200078e0202 */
[----:B------:R1:W-:Y:S01]  /*1820*/  STL [R1+0x4], R7 ;  /* 0x0000040701007387 */ /* 0x0003e20000100800 */
[----:B------:R-:W-:Y:S01]  /*1830*/  IMAD.IADD R189, R2, 0x1, R188 ;  /* 0x0000000102bd7824 */ /* 0x000fe200078e02bc */
[----:B------:R-:W-:Y:S01]  /*1840*/  IADD3 R11, R233, 0x70, RZ ;  /* 0x00000070e90b7810 */ /* 0x000fe20007ffe0ff */
[----:B------:R-:W-:Y:S01]  /*1850*/  IMAD.IADD R2, R3, 0x1, R6 ;  /* 0x0000000103027824 */ /* 0x000fe200078e0206 */
[C---:B------:R-:W-:Y:S01]  /*1860*/  IADD3 R17, R233.reuse, 0x48, RZ ;  /* 0x00000048e9117810 */ /* 0x040fe20007ffe0ff */
[----:B------:R-:W-:Y:S01]  /*1870*/  IMAD R187, R4, 0x2, R183 ;  /* 0x0000000204bb7824 */ /* 0x000fe200078e02b7 */
[----:B------:R-:W-:Y:S01]  /*1880*/  IADD3 R13, R233, 0x60, RZ ;  /* 0x00000060e90d7810 */ /* 0x000fe20007ffe0ff */
[----:B------:R-:W-:Y:S01]  /*1890*/  IMAD.IADD R184, R183, 0x1, R0 ;  /* 0x00000001b7b87824 */ /* 0x000fe200078e0200 */
[----:B------:R-:W-:Y:S01]  /*18a0*/  IADD3 R252, R233, 0x78, RZ ;  /* 0x00000078e9fc7810 */ /* 0x000fe20007ffe0ff */
[C---:B------:R-:W-:Y:S01]  /*18b0*/  IMAD.IADD R191, R0.reuse, 0x1, R188 ;  /* 0x0000000100bf7824 */ /* 0x040fe200078e02bc */
[----:B------:R-:W-:Y:S01]  /*18c0*/  SHF.R.S32.HI R15, RZ, 0x1f, R25 ;  /* 0x0000001fff0f7819 */ /* 0x000fe20000011419 */
[----:B------:R-:W-:Y:S01]  /*18d0*/  IMAD.IADD R190, R0, 0x1, R189 ;  /* 0x0000000100be7824 */ /* 0x000fe200078e02bd */
[----:B------:R-:W-:Y:S01]  /*18e0*/  SHF.R.S32.HI R15, RZ, 0x1f, R20 ;  /* 0x0000001fff0f7819 */ /* 0x000fe20000011414 */
[----:B--2---:R-:W-:Y:S01]  /*18f0*/  IMAD.IADD R8, R8, 0x1, R6 ;  /* 0x0000000108087824 */ /* 0x004fe200078e0206 */
[----:B------:R-:W-:-:S02]  /*1900*/  SHF.R.S32.HI R12, RZ, 0x1f, R11 ;  /* 0x0000001fff0c7819 */ /* 0x000fc4000001140b */
[----:B------:R-:W-:Y:S02]  /*1910*/  SHF.R.S32.HI R15, RZ, 0x1f, R17 ;  /* 0x0000001fff0f7819 */ /* 0x000fe40000011411 */
[----:B------:R1:W-:Y:S01]  /*1920*/  STL [R1+0x18], R8 ;  /* 0x0000180801007387 */ /* 0x0003e20000100800 */
[----:B------:R-:W-:Y:S02]  /*1930*/  SHF.R.S32.HI R13, RZ, 0x1f, R13 ;  /* 0x0000001fff0d7819 */ /* 0x000fe4000001140d */
[----:B------:R-:W-:Y:S01]  /*1940*/  SHF.R.S32.HI R11, RZ, 0x1f, R252 ;  /* 0x0000001fff0b7819 */ /* 0x000fe200000114fc */
[----:B------:R1:W-:Y:S04]  /*1950*/  STL [R1+0x14], R5 ;  /* 0x0000140501007387 */ /* 0x0003e80000100800 */
[----:B------:R1:W-:Y:S04]  /*1960*/  STL [R1+0x8], R3 ;  /* 0x0000080301007387 */ /* 0x0003e80000100800 */
[----:B------:R1:W-:Y:S02]  /*1970*/  STL [R1+0x10], R2 ;  /* 0x0000100201007387 */ /* 0x0003e40000100800 */
.L_x_832:
[----:B------:R-:W-:Y:S01]  /*1980*/  ISETP.NE.U32.AND P0, PT, RZ, c[0x0][0x370], PT ;  /* 0x0000dc00ff007a0c */ /* 0x000fe20003f05070 */
[----:B------:R-:W-:Y:S01]  /*1990*/  IMAD.MOV.U32 R13, RZ, RZ, 0x4 ;  /* 0x00000004ff0d7424 */ /* 0x000fe200078e00ff */
[----:B------:R-:W-:Y:S01]  /*19a0*/  ISETP.NE.U32.AND P2, PT, RZ, c[0x0][0x360], PT ;  /* 0x0000d800ff007a0c */ /* 0x000fe20003f45070 */
[----:B------:R-:W-:Y:S01]  /*19b0*/  IMAD.MOV.U32 R234, RZ, RZ, RZ ;  /* 0x000000ffffea7224 */ /* 0x000fe200078e00ff */
[----:B------:R-:W-:Y:S01]  /*19c0*/  ISETP.NE.AND.EX P1, PT, RZ, c[0x0][0x374], PT, P0 ;  /* 0x0000dd00ff007a0c */ /* 0x000fe20003f25300 */
[----:B------:R-:W-:Y:S01]  /*19d0*/  IMAD.MOV.U32 R12, RZ, RZ, RZ ;  /* 0x000000ffff0c7224 */ /* 0x000fe200078e00ff */
[----:B------:R-:W-:Y:S01]  /*19e0*/  ISETP.NE.AND.EX P0, PT, RZ, c[0x0][0x364], PT, P2 ;  /* 0x0000d900ff007a0c */ /* 0x000fe20003f05320 */
[----:B-1----:R-:W-:Y:S01]  /*19f0*/  IMAD.WIDE R2, R251, R13, c[0x0][0x348] ;  /* 0x0000d200fb027625 */ /* 0x002fe200078e020d */
[----:B------:R-:W-:-:S04]  /*1a00*/  ISETP.NE.U32.AND P3, PT, RZ, c[0x0][0x348], PT ;  /* 0x0000d200ff007a0c */ /* 0x000fc80003f65070 */
[----:B------:R-:W-:-:S05]  /*1a10*/  ISETP.NE.AND.EX P3, PT, RZ, c[0x0][0x34c], PT, P3 ;  /* 0x0000d300ff007a0c */ /* 0x000fca0003f65330 */
[----:B------:R-:W-:-:S04]  /*1a20*/  @P1 IMAD.WIDE R6, R251, R13, c[0x0][0x370] ;  /* 0x0000dc00fb061625 */ /* 0x000fc800078e020d */
[----:B------:R-:W-:Y:S01]  /*1a30*/  @P0 IMAD.WIDE R4, R251, R13, c[0x0][0x360] ;  /* 0x0000d800fb040625 */ /* 0x000fe200078e020d */
[----:B------:R1:W5:Y:S04]  /*1a40*/  @P1 LDG.E R234, [R6.64] ;  /* 0x0000000606ea1981 */ /* 0x000368000c1e1900 */
        /* <DEDUP_REMOVED lines=9> */
.L_x_679:
[----:B------:R-:W-:-:S04]  /*1ae0*/  ISETP.NE.U32.AND P0, PT, RZ, c[0x0][0x368], PT ;  /* 0x0000da00ff007a0c */ /* 0x000fc80003f05070 */
[----:B------:R-:W-:-:S13]  /*1af0*/  ISETP.NE.AND.EX P0, PT, RZ, c[0x0][0x36c], PT, P0 ;  /* 0x0000db00ff007a0c */ /* 0x000fda0003f05300 */
[----:B------:R-:W-:Y:S05]  /*1b00*/  @!P0 BRA `(.L_x_680) ;  /* 0x0000003000008947 */ /* 0x000fea0003800000 */
[----:B-1----:R-:W-:-:S05]  /*1b10*/  IMAD.WIDE R2, R251, R13, c[0x0][0x368] ;  /* 0x0000da00fb027625 */ /* 0x002fca00078e020d */
[----:B------:R1:W5:Y:S01]  /*1b20*/  LDG.E R0, [R2.64] ;  /* 0x0000000602007981 */ /* 0x000362000c1e1900 */
[----:B------:R-:W-:Y:S05]  /*1b30*/  BRA `(.L_x_681) ;  /* 0x0000008000007947 */ /* 0x000fea0003800000 */
.L_x_680:
[----:B------:R-:W-:Y:S01]  /*1b40*/  ISETP.NE.U32.AND P0, PT, RZ, c[0x0][0x350], PT ;  /* 0x0000d400ff007a0c */ /* 0x000fe20003f05070 */
[----:B------:R-:W-:-:S03]  /*1b50*/  IMAD.U32 R0, RZ, RZ, UR5 ;  /* 0x00000005ff007e24 */ /* 0x000fc6000f8e00ff */
[----:B------:R-:W-:-:S13]  /*1b60*/  ISETP.NE.AND.EX P0, PT, RZ, c[0x0][0x354], PT, P0 ;  /* 0x0000d500ff007a0c */ /* 0x000fda0003f05300 */
[----:B------:R-:W-:Y:S05]  /*1b70*/  @!P0 BRA `(.L_x_681) ;  /* 0x0000004000008947 */ /* 0x000fea0003800000 */
[----:B-1----:R-:W-:-:S05]  /*1b80*/  IMAD.WIDE R2, R251, R13, c[0x0][0x350] ;  /* 0x0000d400fb027625 */ /* 0x002fca00078e020d */
[----:B------:R-:W2:Y:S04]  /*1b90*/  LDG.E R4, [R2.64] ;  /* 0x0000000602047981 */ /* 0x000ea8000c1e1900 */
[----:B------:R-:W2:Y:S02]  /*1ba0*/  LDG.E R0, [R2.64+0x4] ;  /* 0x0000040602007981 */ /* 0x000ea4000c1e1900 */
[----:B--2---:R-:W-:Y:S02]  /*1bb0*/  IADD3 R0, -R4, R0, RZ ;  /* 0x0000000004007210 */ /* 0x004fe40007ffe1ff */
.L_x_681:
[----:B-1----:R-:W-:Y:S01]  /*1bc0*/  IMAD.MOV.U32 R2, RZ, RZ, c[0x0][0x2c4] ;  /* 0x0000b100ff027624 */ /* 0x002fe200078e00ff */
[----:B------:R-:W-:Y:S01]  /*1bd0*/  LOP3.LUT R192, R192, 0xffefffff, RZ, 0xc0, !PT ;  /* 0xffefffffc0c07812 */ /* 0x000fe200078ec0ff */
[----:B------:R-:W-:Y:S02]  /*1be0*/  IMAD.SHL.U32 R244, R249, 0x80, RZ ;  /* 0x00000080f9f47824 */ /* 0x000fe400078e00ff */
[----:B------:R-:W-:Y:S01]  /*1bf0*/  IMAD.MOV.U32 R6, RZ, RZ, c[0x0][0x32c] ;  /* 0x0000cb00ff067624 */ /* 0x000fe200078e00ff */
[----:B------:R-:W-:Y:S01]  /*1c00*/  ISETP.NE.AND P4, PT, R2, 0x1, PT ;  /* 0x000000010200780c */ /* 0x000fe20003f85270 */
[----:B-----5:R-:W-:Y:S01]  /*1c10*/  IMAD.IADD R232, R0, 0x1, -R234 ;  /* 0x0000000100e87824 */ /* 0x020fe200078e0aea */
[----:B------:R-:W-:-:S02]  /*1c20*/  IADD3 R2, R244, 0x7f, RZ ;  /* 0x0000007ff4027810 */ /* 0x000fc40007ffe0ff */
[----:B------:R-:W-:-:S03]  /*1c30*/  ISETP.GE.AND P1, PT, R6, 0x1, PT ;  /* 0x000000010600780c */ /* 0x000fc60003f26270 */
[----:B------:R-:W-:-:S06]  /*1c40*/  IMAD.MOV.U32 R0, RZ, RZ, R2 ;  /* 0x000000ffff007224 */ /* 0x000fcc00078e0002 */
[----:B------:R-:W-:Y:S01]  /*1c50*/  @P4 IMAD.HI.U32 R3, R2, c[0x0][0x2c8], RZ ;  /* 0x0000b20002034a27 */ /* 0x000fe200078e00ff */
[----:B------:R-:W-:Y:S02]  /*1c60*/  IADD3 R2, R232, 0x1, -R231 ;  /* 0x00000001e8027810 */ /* 0x000fe40007ffe8e7 */
[----:B------:R-:W-:Y:S02]  /*1c70*/  @P4 LOP3.LUT R192, R192, 0x100000, RZ, 0xfc, !PT ;  /* 0x00100000c0c04812 */ /* 0x000fe400078efcff */
[----:B------:R-:W-:Y:S02]  /*1c80*/  @P4 SHF.R.U32.HI R0, RZ, c[0x0][0x2cc], R3 ;  /* 0x0000b300ff004a19 */ /* 0x000fe40000011603 */
[----:B------:R-:W-:-:S03]  /*1c90*/  LOP3.LUT R192, R192, 0xffdfffff, RZ, 0xc0, !PT ;  /* 0xffdfffffc0c07812 */ /* 0x000fc600078ec0ff */
[----:B------:R-:W-:Y:S01]  /*1ca0*/  IMAD.IADD R0, R2, 0x1, R0 ;  /* 0x0000000102007824 */ /* 0x000fe200078e0200 */
[----:B------:R-:W-:-:S04]  /*1cb0*/  @P1 LOP3.LUT R192, R192, 0x200000, RZ, 0xfc, !PT ;  /* 0x00200000c0c01812 */ /* 0x000fc800078efcff */
[----:B------:R-:W-:Y:S01]  /*1cc0*/  IADD3 R3, R0, c[0x0][0x328], RZ ;  /* 0x0000ca0000037a10 */ /* 0x000fe20007ffe0ff */
[----:B------:R-:W-:Y:S05]  /*1cd0*/  @!P1 BRA `(.L_x_682) ;  /* 0x0000010000009947 */ /* 0x000fea0003800000 */
[C---:B------:R-:W-:Y:S01]  /*1ce0*/  ISETP.GT.AND P0, PT, R0.reuse, RZ, PT ;  /* 0x000000ff0000720c */ /* 0x040fe20003f04270 */
[----:B------:R-:W-:Y:S01]  /*1cf0*/  BSSY B0, `(.L_x_683) ;  /* 0x000000c000007945 */ /* 0x000fe20003800000 */
[----:B------:R-:W-:-:S11]  /*1d00*/  IADD3 R2, R0, -0x1, RZ ;  /* 0xffffffff00027810 */ /* 0x000fd60007ffe0ff */
[----:B------:R-:W-:Y:S05]  /*1d10*/  @P0 BRA `(.L_x_684) ;  /* 0x0000006000000947 */ /* 0x000fea0003800000 */
[----:B------:R-:W-:Y:S01]  /*1d20*/  ISETP.NE.AND P0, PT, R6, 0x1, PT ;  /* 0x000000010600780c */ /* 0x000fe20003f05270 */
[----:B------:R-:W-:-:S12]  /*1d30*/  IMAD.MOV R0, RZ, RZ, -R0 ;  /* 0x000000ffff007224 */ /* 0x000fd800078e0a00 */
[----:B------:R-:W-:-:S05]  /*1d40*/  @P0 IMAD.HI.U32 R2, R0, c[0x0][0x330], RZ ;  /* 0x0000cc0000020a27 */ /* 0x000fca00078e00ff */
[----:B------:R-:W-:-:S04]  /*1d50*/  @P0 SHF.R.U32.HI R0, RZ, c[0x0][0x334], R2 ;  /* 0x0000cd00ff000a19 */ /* 0x000fc80000011602 */
[----:B------:R-:W-:Y:S01]  /*1d60*/  LOP3.LUT R2, RZ, R0, RZ, 0x33, !PT ;  /* 0x00000000ff027212 */ /* 0x000fe200078e33ff */
[----:B------:R-:W-:Y:S05]  /*1d70*/  BRA `(.L_x_685) ;  /* 0x0000003000007947 */ /* 0x000fea0003800000 */
.L_x_684:
[----:B------:R-:W-:-:S13]  /*1d80*/  ISETP.NE.AND P0, PT, R6, 0x1, PT ;  /* 0x000000010600780c */ /* 0x000fda0003f05270 */
[----:B------:R-:W-:-:S05]  /*1d90*/  @P0 IMAD.HI.U32 R0, R2, c[0x0][0x330], RZ ;  /* 0x0000cc0002000a27 */ /* 0x000fca00078e00ff */
[----:B------:R-:W-:Y:S02]  /*1da0*/  @P0 SHF.R.U32.HI R2, RZ, c[0x0][0x334], R0 ;  /* 0x0000cd00ff020a19 */ /* 0x000fe40000011600 */
.L_x_685:
[----:B------:R-:W-:Y:S05]  /*1db0*/  BSYNC B0 ;  /* 0x0000000000007941 */ /* 0x000fea0003800000 */
.L_x_683:
[----:B------:R-:W-:-:S05]  /*1dc0*/  IMAD R2, R2, R6, c[0x0][0x32c] ;  /* 0x0000cb0002027624 */ /* 0x000fca00078e0206 */
[----:B------:R-:W-:-:S04]  /*1dd0*/  IMNMX R3, R3, R2, PT ;  /* 0x0000000203037217 */ /* 0x000fc80003800200 */
.L_x_682:
[----:B------:R-:W-:Y:S01]  /*1de0*/  IADD3 R3, R3, 0x5f, RZ ;  /* 0x0000005f03037810 */ /* 0x000fe20007ffe0ff */
[----:B------:R-:W-:Y:S01]  /*1df0*/  @P4 IMAD.HI.U32 R4, R244, c[0x0][0x2c8], RZ ;  /* 0x0000b200f4044a27 */ /* 0x000fe200078e00ff */
[----:B------:R-:W-:-:S03]  /*1e00*/  IADD3 R2, R232, 0x5f, RZ ;  /* 0x0000005fe8027810 */ /* 0x000fc60007ffe0ff */
[----:B------:R-:W-:-:S04]  /*1e10*/  IMAD.HI R5, R3, 0x2aaaaaab, RZ ;  /* 0x2aaaaaab03057827 */ /* 0x000fc800078e02ff */
[----:B------:R-:W-:-:S04]  /*1e20*/  IMAD.HI R2, R2, 0x2aaaaaab, RZ ;  /* 0x2aaaaaab02027827 */ /* 0x000fc800078e02ff */
[----:B------:R-:W-:Y:S01]  /*1e30*/  IMAD.MOV.U32 R0, RZ, RZ, R244 ;  /* 0x000000ffff007224 */ /* 0x000fe200078e00f4 */
[----:B------:R-:W-:Y:S01]  /*1e40*/  @P4 SHF.R.U32.HI R0, RZ, c[0x0][0x2cc], R4 ;  /* 0x0000b300ff004a19 */ /* 0x000fe20000011604 */
[----:B------:R-:W-:Y:S01]  /*1e50*/  IMAD.IADD R224, R232, 0x1, -R231 ;  /* 0x00000001e8e07824 */ /* 0x000fe200078e0ae7 */
[----:B------:R-:W-:Y:S02]  /*1e60*/  SHF.R.U32.HI R4, RZ, 0x1f, R5 ;  /* 0x0000001fff047819 */ /* 0x000fe40000011605 */
[----:B------:R-:W-:Y:S01]  /*1e70*/  SHF.R.U32.HI R3, RZ, 0x1f, R2 ;  /* 0x0000001fff037819 */ /* 0x000fe20000011602 */
[----:B------:R-:W-:Y:S01]  /*1e80*/  IMAD.IADD R0, R224, 0x1, R0 ;  /* 0x00000001e0007824 */ /* 0x000fe200078e0200 */
[----:B------:R-:W-:Y:S02]  /*1e90*/  LEA.HI.SX32 R4, R5, R4, 0x1c ;  /* 0x0000000405047211 */ /* 0x000fe400078fe2ff */
[----:B------:R-:W-:Y:S02]  /*1ea0*/  LEA.HI.SX32 R3, R2, R3, 0x1c ;  /* 0x0000000302037211 */ /* 0x000fe400078fe2ff */
[----:B------:R-:W-:-:S02]  /*1eb0*/  IADD3 R2, R0, -c[0x0][0x324], RZ ;  /* 0x8000c90000027a10 */ /* 0x000fc40007ffe0ff */
[----:B------:R-:W-:Y:S01]  /*1ec0*/  IMNMX R11, R3, R4, PT ;  /* 0x00000004030b7217 */ /* 0x000fe20003800200 */
[----:B------:R-:W-:Y:S05]  /*1ed0*/  @!P1 BRA `(.L_x_686) ;  /* 0x000000f000009947 */ /* 0x000fea0003800000 */
[----:B------:R-:W-:Y:S01]  /*1ee0*/  ISETP.GT.AND P0, PT, R0, -0x1, PT ;  /* 0xffffffff0000780c */ /* 0x000fe20003f04270 */
[----:B------:R-:W-:-:S12]  /*1ef0*/  BSSY B0, `(.L_x_687) ;  /* 0x000000b000007945 */ /* 0x000fd80003800000 */
[----:B------:R-:W-:Y:S05]  /*1f00*/  @P0 BRA `(.L_x_688) ;  /* 0x0000006000000947 */ /* 0x000fea0003800000 */
[----:B------:R-:W-:Y:S02]  /*1f10*/  ISETP.NE.AND P0, PT, R6, 0x1, PT ;  /* 0x000000010600780c */ /* 0x000fe40003f05270 */
[----:B------:R-:W-:-:S11]  /*1f20*/  LOP3.LUT R0, RZ, R0, RZ, 0x33, !PT ;  /* 0x00000000ff007212 */ /* 0x000fd600078e33ff */
[----:B------:R-:W-:-:S05]  /*1f30*/  @P0 IMAD.HI.U32 R3, R0, c[0x0][0x330], RZ ;  /* 0x0000cc0000030a27 */ /* 0x000fca00078e00ff */
[----:B------:R-:W-:-:S04]  /*1f40*/  @P0 SHF.R.U32.HI R0, RZ, c[0x0][0x334], R3 ;  /* 0x0000cd00ff000a19 */ /* 0x000fc80000011603 */
[----:B------:R-:W-:Y:S01]  /*1f50*/  LOP3.LUT R0, RZ, R0, RZ, 0x33, !PT ;  /* 0x00000000ff007212 */ /* 0x000fe200078e33ff */
[----:B------:R-:W-:Y:S05]  /*1f60*/  BRA `(.L_x_689) ;  /* 0x0000003000007947 */ /* 0x000fea0003800000 */
.L_x_688:
[----:B------:R-:W-:-:S13]  /*1f70*/  ISETP.NE.AND P0, PT, R6, 0x1, PT ;  /* 0x000000010600780c */ /* 0x000fda0003f05270 */
[----:B------:R-:W-:-:S05]  /*1f80*/  @P0 IMAD.HI.U32 R3, R0, c[0x0][0x330], RZ ;  /* 0x0000cc0000030a27 */ /* 0x000fca00078e00ff */
[----:B------:R-:W-:Y:S02]  /*1f90*/  @P0 SHF.R.U32.HI R0, RZ, c[0x0][0x334], R3 ;  /* 0x0000cd00ff000a19 */ /* 0x000fe40000011603 */
.L_x_689:
[----:B------:R-:W-:Y:S05]  /*1fa0*/  BSYNC B0 ;  /* 0x0000000000007941 */ /* 0x000fea0003800000 */
.L_x_687:
[----:B------:R-:W-:-:S05]  /*1fb0*/  IMAD R0, R0, c[0x0][0x32c], RZ ;  /* 0x0000cb0000007a24 */ /* 0x000fca00078e02ff */
[----:B------:R-:W-:-:S05]  /*1fc0*/  IMNMX R2, R2, R0, !PT ;  /* 0x0000000002027217 */ /* 0x000fca0007800200 */
.L_x_686:
[----:B------:R-:W-:Y:S01]  /*1fd0*/  IMAD.HI R2, R2, 0x2aaaaaab, RZ ;  /* 0x2aaaaaab02027827 */ /* 0x000fe200078e02ff */
[----:B------:R-:W-:Y:S01]  /*1fe0*/  LOP3.LUT R3, R250, 0xff0000, RZ, 0xc0, !PT ;  /* 0x00ff0000fa037812 */ /* 0x000fe200078ec0ff */
[----:B------:R-:W-:Y:S03]  /*1ff0*/  BSSY B0, `(.L_x_690) ;  /* 0x000002b000007945 */ /* 0x000fe60003800000 */
[----:B------:R-:W-:-:S04]  /*2000*/  SHF.R.U32.HI R0, RZ, 0x1f, R2 ;  /* 0x0000001fff007819 */ /* 0x000fc80000011602 */
[----:B------:R-:W-:Y:S02]  /*2010*/  LEA.HI.SX32 R2, R2, R0, 0x1c ;  /* 0x0000000002027211 */ /* 0x000fe400078fe2ff */
[----:B------:R-:W-:Y:S02]  /*2020*/  LOP3.LUT R0, R250, 0xff000000, RZ, 0xc0, !PT ;  /* 0xff000000fa007812 */ /* 0x000fe400078ec0ff */
[----:B------:R-:W-:Y:S01]  /*2030*/  IMNMX R6, RZ, R2, !PT ;  /* 0x00000002ff067217 */ /* 0x000fe20007800200 */
[----:B------:R-:W-:Y:S01]  /*2040*/  IMAD.MOV.U32 R2, RZ, RZ, RZ ;  /* 0x000000ffff027224 */ /* 0x000fe200078e00ff */
[----:B------:R-:W-:Y:S02]  /*2050*/  SHF.R.U32.HI R0, RZ, 0x8, R0 ;  /* 0x00000008ff007819 */ /* 0x000fe40000011600 */
[----:B------:R-:W-:Y:S02]  /*2060*/  ISETP.GT.AND P0, PT, R11, R6, PT ;  /* 0x000000060b00720c */ /* 0x000fe40003f04270 */
[----:B------:R-:W-:-:S04]  /*2070*/  LEA.HI R0, R3, R0, RZ, 0x10 ;  /* 0x0000000003007211 */ /* 0x000fc800078f80ff */
[----:B------:R-:W-:Y:S02]  /*2080*/  LOP3.LUT R249, R0, 0xff, RZ, 0xc0, !PT ;  /* 0x000000ff00f97812 */ /* 0x000fe400078ec0ff */
[----:B------:R-:W-:-:S05]  /*2090*/  SHF.R.U32.HI R247, RZ, 0x10, R0 ;  /* 0x00000010fff77819 */ /* 0x000fca0000011600 */
[----:B------:R-:W-:Y:S05]  /*20a0*/  @!P0 BRA `(.L_x_691) ;  /* 0x000001f000008947 */ /* 0x000fea0003800000 */
[----:B------:R-:W-:-:S04]  /*20b0*/  ISETP.NE.AND P0, PT, R247, RZ, PT ;  /* 0x000000fff700720c */ /* 0x000fc80003f05270 */
[----:B------:R-:W-:-:S04]  /*20c0*/  SEL R0, R247, c[0x0][0x338], P0 ;  /* 0x0000ce00f7007a07 */ /* 0x000fc80000000000 */
[----:B------:R-:W-:Y:S02]  /*20d0*/  IABS R3, R0 ;  /* 0x0000000000037213 */ /* 0x000fe40000000000 */
[----:B------:R-:W-:Y:S02]  /*20e0*/  IADD3 R7, R0, -0x1, R11 ;  /* 0xffffffff00077810 */ /* 0x000fe40007ffe00b */
[----:B------:R-:W1:Y:S03]  /*20f0*/  I2F.RP R2, R3 ;  /* 0x0000000300027306 */ /* 0x000e660000209400 */
[----:B------:R-:W-:-:S05]  /*2100*/  IMAD.IADD R7, R7, 0x1, -R6 ;  /* 0x0000000107077824 */ /* 0x000fca00078e0a06 */
[----:B------:R-:W-:Y:S01]  /*2110*/  IABS R10, R7 ;  /* 0x00000007000a7213 */ /* 0x000fe20000000000 */
[----:B-1----:R-:W1:Y:S02]  /*2120*/  MUFU.RCP R2, R2 ;  /* 0x0000000200027308 */ /* 0x002e640000001000 */
        /* <DEDUP_REMOVED lines=23> */
.L_x_691:
[----:B------:R-:W-:Y:S05]  /*22a0*/  BSYNC B0 ;  /* 0x0000000000007941 */ /* 0x000fea0003800000 */
.L_x_690:
[----:B------:R-:W-:Y:S01]  /*22b0*/  IMAD R230, R249, R2, R6 ;  /* 0x00000002f9e67224 */ /* 0x000fe200078e0206 */
        /* <DEDUP_REMOVED lines=40> */
[----:B------:R-:W-:-:S05]  /*2540*/  @P0 IMAD.WIDE R2, R251, R13, c[0x0][0x340] ;  /* 0x0000d000fb020625 */ /* 0x000fca00078e020d */
[----:B------:R1:W5:Y:S01]  /*2550*/  @P0 LDG.E R9, [R2.64] ;  /* 0x0000000602090981 */ /* 0x000362000c1e1900 */
[----:B------:R-:W-:Y:S01]  /*2560*/  SHF.R.S32.HI R0, RZ, 0x1f, R12 ;  /* 0x0000001fff007819 */ /* 0x000fe2000001140c */
[----:B------:R-:W-:Y:S01]  /*2570*/  WARPSYNC 0xffffffff ;  /* 0xffffffff00007948 */ /* 0x000fe20003800000 */
[----:B------:R-:W-:Y:S02]  /*2580*/  SHF.R.S32.HI R4, RZ, 0x1f, R251 ;  /* 0x0000001fff047819 */ /* 0x000fe400000114fb */
[----:B------:R-:W-:Y:S01]  /*2590*/  LOP3.LUT R19, R250, 0xffff, RZ, 0xc0, !PT ;  /* 0x0000fffffa137812 */ /* 0x000fe200078ec0ff */
[----:B------:R-:W-:Y:S01]  /*25a0*/  IMAD R0, R0, c[0x0][0x178], RZ ;  /* 0x00005e0000007a24 */ /* 0x000fe200078e02ff */
[----:B------:R-:W-:Y:S02]  /*25b0*/  SEL R5, R251, RZ, !P3 ;  /* 0x000000fffb057207 */ /* 0x000fe40005800000 */
[----:B------:R-:W-:Y:S01]  /*25c0*/  IADD3 R142, R199, -0x1, RZ ;  /* 0xffffffffc78e7810 */ /* 0x000fe20007ffe0ff */
[----:B------:R-:W-:Y:S01]  /*25d0*/  IMAD R0, R12, c[0x0][0x17c], R0 ;  /* 0x00005f000c007a24 */ /* 0x000fe200078e0200 */
[----:B------:R-:W-:Y:S01]  /*25e0*/  SEL R6, R4, RZ, !P3 ;  /* 0x000000ff04067207 */ /* 0x000fe20005800000 */
[----:B-1----:R-:W-:-:S04]  /*25f0*/  IMAD.WIDE.U32 R2, R12, c[0x0][0x178], RZ ;  /* 0x00005e000c027a25 */ /* 0x002fc800078e00ff */
[----:B------:R-:W-:Y:S02]  /*2600*/  IMAD.IADD R0, R3, 0x1, R0 ;  /* 0x0000000103007824 */ /* 0x000fe400078e0200 */
[----:B------:R-:W-:Y:S02]  /*2610*/  @!P0 IMAD.MOV.U32 R9, RZ, RZ, R251 ;  /* 0x000000ffff098224 */ /* 0x000fe400078e00fb */
[----:B------:R-:W-:Y:S01]  /*2620*/  IMAD R145, R229, 0x20, R245 ;  /* 0x00000020e5917824 */ /* 0x000fe200078e02f5 */
[----:B------:R-:W-:Y:S01]  /*2630*/  MOV R18, 0x60 ;  /* 0x0000006000127802 */ /* 0x000fe20000000f00 */
[----:B------:R-:W-:Y:S01]  /*2640*/  IMAD.MOV.U32 R3, RZ, RZ, R0 ;  /* 0x000000ffff037224 */ /* 0x000fe200078e0000 */
[----:B------:R-:W-:Y:S01]  /*2650*/  SHF.R.S32.HI R21, RZ, 0x1f, R219 ;  /* 0x0000001fff157819 */ /* 0x000fe200000114db */
[----:B------:R-:W-:Y:S01]  /*2660*/  IMAD.IADD R4, R145, 0x1, R244 ;  /* 0x0000000191047824 */ /* 0x000fe200078e02f4 */
[----:B------:R-:W-:Y:S01]  /*2670*/  SHF.R.S32.HI R20, RZ, 0x1f, R221 ;  /* 0x0000001fff147819 */ /* 0x000fe200000114dd */
[----:B------:R-:W-:Y:S01]  /*2680*/  IMAD.WIDE.U32 R2, R19, c[0x0][0x1b8], R2 ;  /* 0x00006e0013027a25 */ /* 0x000fe200078e0002 */
[----:B------:R-:W-:Y:S01]  /*2690*/  BAR.SYNC.DEFER_BLOCKING 0x0 ;  /* 0x0000000000007b1d */ /* 0x000fe20000010000 */
[----:B------:R-:W-:-:S02]  /*26a0*/  MOV R204, RZ ;  /* 0x000000ff00cc7202 */ /* 0x000fc40000000f00 */
[----:B------:R-:W-:Y:S01]  /*26b0*/  @P4 IMAD.HI.U32 R7, R4, c[0x0][0x2c8], RZ ;  /* 0x0000b20004074a27 */ /* 0x000fe200078e00ff */
[----:B------:R-:W-:Y:S02]  /*26c0*/  MOV R0, R4 ;  /* 0x0000000400007202 */ /* 0x000fe40000000f00 */
[----:B------:R-:W-:Y:S01]  /*26d0*/  LOP3.LUT R192, R192, 0xfff7ffff, RZ, 0xc0, !PT ;  /* 0xfff7ffffc0c07812 */ /* 0x000fe200078ec0ff */
[----:B------:R-:W-:Y:S01]  /*26e0*/  IMAD R6, R6, c[0x0][0x1c0], RZ ;  /* 0x0000700006067a24 */ /* 0x000fe200078e02ff */
[----:B------:R-:W-:Y:S01]  /*26f0*/  @P4 SHF.R.U32.HI R0, RZ, c[0x0][0x2cc], R7 ;  /* 0x0000b300ff004a19 */ /* 0x000fe20000011607 */
[----:B------:R-:W-:Y:S02]  /*2700*/  IMAD R3, R19, c[0x0][0x1bc], R3 ;  /* 0x00006f0013037a24 */ /* 0x000fe400078e0203 */
[----:B------:R-:W-:Y:S01]  /*2710*/  IMAD R8, R5, c[0x0][0x1c4], R6 ;  /* 0x0000710005087a24 */ /* 0x000fe200078e0206 */
[--C-:B------:R-:W-:Y:S01]  /*2720*/  SHF.R.S32.HI R7, RZ, 0x1f, R0.reuse ;  /* 0x0000001fff077819 */ /* 0x100fe20000011400 */
[----:B------:R-:W-:-:S02]  /*2730*/  IMAD.MOV R6, RZ, RZ, -R0 ;  /* 0x000000ffff067224 */ /* 0x000fc400078e0a00 */
[----:B------:R-:W-:-:S04]  /*2740*/  IMAD.WIDE.U32 R2, R5, c[0x0][0x1c0], R2 ;  /* 0x0000700005027a25 */ /* 0x000fc800078e0002 */
[----:B------:R-:W-:Y:S02]  /*2750*/  IMAD R4, R6, c[0x0][0x2c4], R4 ;  /* 0x0000b10006047a24 */ /* 0x000fe400078e0204 */
[----:B------:R-:W-:Y:S02]  /*2760*/  IMAD R5, R7, c[0x0][0x1b0], RZ ;  /* 0x00006c0007057a24 */ /* 0x000fe400078e02ff */
[----:B------:R-:W-:Y:S02]  /*2770*/  IMAD.IADD R3, R3, 0x1, R8 ;  /* 0x0000000103037824 */ /* 0x000fe400078e0208 */
[C---:B------:R-:W-:Y:S01]  /*2780*/  IMAD R6, R0.reuse, c[0x0][0x1b4], R5 ;  /* 0x00006d0000067a24 */ /* 0x040fe200078e0205 */
[----:B------:R-:W-:Y:S01]  /*2790*/  SHF.R.S32.HI R5, RZ, 0x1f, R4 ;  /* 0x0000001fff057819 */ /* 0x000fe20000011404 */
[----:B------:R-:W-:-:S04]  /*27a0*/  IMAD.WIDE.U32 R2, R0, c[0x0][0x1b0], R2 ;  /* 0x00006c0000027a25 */ /* 0x000fc800078e0002 */
[----:B------:R-:W-:Y:S01]  /*27b0*/  IMAD R0, R5, c[0x0][0x1a8], RZ ;  /* 0x00006a0005007a24 */ /* 0x000fe200078e02ff */
[----:B------:R-:W-:Y:S01]  /*27c0*/  IADD3 R3, R3, R6, RZ ;  /* 0x0000000603037210 */ /* 0x000fe20007ffe0ff */
[----:B------:R-:W-:Y:S01]  /*27d0*/  IMAD R17, R231, c[0x0][0x2c4], RZ ;  /* 0x0000b100e7117a24 */ /* 0x000fe200078e02ff */
[----:B-----5:R-:W-:Y:S01]  /*27e0*/  SHF.R.S32.HI R6, RZ, 0x1f, R9 ;  /* 0x0000001fff067819 */ /* 0x020fe20000011409 */
[C---:B------:R-:W-:Y:S02]  /*27f0*/  IMAD R0, R4.reuse, c[0x0][0x1ac], R0 ;  /* 0x00006b0004007a24 */ /* 0x040fe400078e0200 */
[----:B------:R-:W-:-:S04]  /*2800*/  IMAD.WIDE.U32 R4, R4, c[0x0][0x1a8], R2 ;  /* 0x00006a0004047a25 */ /* 0x000fc800078e0002 */
[----:B------:R-:W-:Y:S01]  /*2810*/  IMAD.IADD R0, R5, 0x1, R0 ;  /* 0x0000000105007824 */ /* 0x000fe200078e0200 */
[C---:B------:R-:W-:Y:S01]  /*2820*/  LEA R2, P0, R4.reuse, c[0x0][0x160], 0x1 ;  /* 0x0000580004027a11 */ /* 0x040fe200078008ff */
[----:B------:R-:W-:Y:S02]  /*2830*/  IMAD.IADD R14, R245, 0x1, R244 ;  /* 0x00000001f50e7824 */ /* 0x000fe400078e02f4 */
[----:B------:R-:W-:Y:S01]  /*2840*/  IMAD.MOV.U32 R146, RZ, RZ, c[0x0][0x2b8] ;  /* 0x0000ae00ff927624 */ /* 0x000fe200078e00ff */
[----:B------:R-:W-:Y:S01]  /*2850*/  LEA.HI.X R0, R4, c[0x0][0x164], R0, 0x1, P0 ;  /* 0x0000590004007a11 */ /* 0x000fe200000f0c00 */
[----:B------:R-:W-:Y:S01]  /*2860*/  SHFL.IDX PT, R12, R2, 0x1, 0x181f ;  /* 0x00381f00020c7f89 */ /* 0x000fe200000e0000 */
[----:B------:R-:W-:Y:S01]  /*2870*/  IMAD R141, R199, R18, -0x60 ;  /* 0xffffffa0c78d7424 */ /* 0x000fe200078e0212 */
[----:B------:R-:W-:Y:S01]  /*2880*/  ISETP.GE.AND P1, PT, R14, R17, PT ;  /* 0x000000110e00720c */ /* 0x000fe20003f26270 */
[----:B------:R-:W-:Y:S01]  /*2890*/  IMAD R6, R6, c[0x0][0x2b0], RZ ;  /* 0x0000ac0006067a24 */ /* 0x000fe200078e02ff */
[----:B------:R-:W1:Y:S01]  /*28a0*/  SHFL.IDX PT, R4, R2, RZ, 0x181f ;  /* 0x00181fff02047589 */ /* 0x000e6200000e0000 */
[----:B------:R-:W-:Y:S01]  /*28b0*/  ISETP.NE.AND P5, PT, R146, 0x1, PT ;  /* 0x000000019200780c */ /* 0x000fe20003fa5270 */
[----:B------:R-:W-:Y:S01]  /*28c0*/  IMAD.IADD R3, R145, 0x1, R141 ;  /* 0x0000000191037824 */ /* 0x000fe200078e028d */
[----:B------:R-:W-:Y:S01]  /*28d0*/  IADD3 R7, R14, 0x20, RZ ;  /* 0x000000200e077810 */ /* 0x000fe20007ffe0ff */
[----:B------:R-:W2:Y:S01]  /*28e0*/  SHFL.IDX PT, R5, R0, RZ, 0x181f ;  /* 0x00181fff00057589 */ /* 0x000ea200000e0000 */
[----:B------:R-:W-:-:S02]  /*28f0*/  IMAD R8, R9, c[0x0][0x2b4], R6 ;  /* 0x0000ad0009087a24 */ /* 0x000fc400078e0206 */
[----:B------:R-:W-:Y:S01]  /*2900*/  ISETP.GE.AND P2, PT, R7, R17, PT ;  /* 0x000000110700720c */ /* 0x000fe20003f46270 */
[----:B------:R-:W3:Y:S01]  /*2910*/  SHFL.IDX PT, R15, R0, 0x1, 0x181f ;  /* 0x00381f00000f7f89 */ /* 0x000ee200000e0000 */
[----:B------:R-:W-:Y:S01]  /*2920*/  ISETP.GE.AND P0, PT, R3, R232, PT ;  /* 0x000000e80300720c */ /* 0x000fe20003f06270 */
[----:B------:R-:W-:Y:S01]  /*2930*/  IMAD.WIDE.U32 R238, R9, c[0x0][0x2b0], RZ ;  /* 0x0000ac0009ee7a25 */ /* 0x000fe200078e00ff */
[----:B------:R-:W-:Y:S02]  /*2940*/  IADD3 R13, R3, R234, RZ ;  /* 0x000000ea030d7210 */ /* 0x000fe40007ffe0ff */
[----:B------:R-:W-:Y:S01]  /*2950*/  ISETP.GT.OR P3, PT, R145, 0x5f, P0 ;  /* 0x0000005f9100780c */ /* 0x000fe20000764670 */
[----:B------:R-:W-:Y:S01]  /*2960*/  IMAD.IADD R242, R239, 0x1, R8 ;  /* 0x00000001eff27824 */ /* 0x000fe200078e0208 */
[----:B------:R-:W-:Y:S01]  /*2970*/  @P5 LOP3.LUT R192, R192, 0x80000, RZ, 0xfc, !PT ;  /* 0x00080000c0c05812 */ /* 0x000fe200078efcff */
[----:B------:R-:W-:-:S04]  /*2980*/  @P5 IMAD.HI.U32 R7, R13, c[0x0][0x2bc], RZ ;  /* 0x0000af000d075a27 */ /* 0x000fc800078e00ff */
[----:B------:R-:W-:Y:S01]  /*2990*/  IMAD.MOV.U32 R3, RZ, RZ, R13 ;  /* 0x000000ffff037224 */ /* 0x000fe200078e000d */
[----:B------:R-:W-:Y:S02]  /*29a0*/  @P5 SHF.R.U32.HI R3, RZ, c[0x0][0x2c0], R7 ;  /* 0x0000b000ff035a19 */ /* 0x000fe40000011607 */
[----:B------:R-:W-:Y:S02]  /*29b0*/  ISETP.GE.AND P5, PT, R221, c[0x0][0x198], PT ;  /* 0x00006600dd007a0c */ /* 0x000fe40003fa6270 */
[-C--:B-1----:R-:W-:Y:S02]  /*29c0*/  @!P1 LEA R10, P4, R219, R4.reuse, 0x1 ;  /* 0x00000004db0a9211 */ /* 0x082fe400078808ff */
[----:B------:R-:W-:Y:S02]  /*29d0*/  @!P1 LEA R4, P0, R221, R4, 0x1 ;  /* 0x00000004dd049211 */ /* 0x000fe400078008ff */
[-C--:B--2---:R-:W-:Y:S02]  /*29e0*/  @!P1 LEA.HI.X R11, R219, R5.reuse, R21, 0x1, P4 ;  /* 0x00000005db0b9211 */ /* 0x084fe400020f0c15 */
[----:B------:R-:W-:-:S02]  /*29f0*/  @!P1 LEA.HI.X R5, R221, R5, R20, 0x1, P0 ;  /* 0x00000005dd059211 */ /* 0x000fc400000f0c14 */
[C---:B------:R-:W-:Y:S02]  /*2a00*/  @!P2 LEA R6, P0, R219.reuse, R12, 0x1 ;  /* 0x0000000cdb06a211 */ /* 0x040fe400078008ff */
[C---:B------:R-:W-:Y:S02]  /*2a10*/  ISETP.GE.AND P4, PT, R219.reuse, c[0x0][0x198], PT ;  /* 0x00006600db007a0c */ /* 0x040fe40003f86270 */
[----:B---3--:R-:W-:Y:S02]  /*2a20*/  @!P2 LEA.HI.X R7, R219, R15, R21, 0x1, P0 ;  /* 0x0000000fdb07a211 */ /* 0x008fe400000f0c15 */
[----:B------:R-:W-:-:S04]  /*2a30*/  @!P3 IADD3 R9, P0, R3, R238, RZ ;  /* 0x000000ee0309b210 */ /* 0x000fc80007f1e0ff */
[----:B------:R-:W-:Y:S02]  /*2a40*/  @!P3 LEA.HI.X.SX32 R16, R3, R242, 0x1, P0 ;  /* 0x000000f20310b211 */ /* 0x000fe400000f0eff */
[----:B------:R-:W-:-:S03]  /*2a50*/  @!P3 LEA R8, P0, R9, c[0x0][0x2a0], 0x2 ;  /* 0x0000a8000908ba11 */ /* 0x000fc600078010ff */
[----:B------:R1:W-:Y:S01]  /*2a60*/  @!P1 LDGSTS.E.BYPASS.LTC128B.128 [R195+0x100], [R10.64], !P4 ;  /* 0x001000000ac39fae */ /* 0x0003e2000e101d46 */
[----:B------:R-:W-:-:S03]  /*2a70*/  @!P3 LEA.HI.X R9, R9, c[0x0][0x2a4], R16, 0x2, P0 ;  /* 0x0000a9000909ba11 */ /* 0x000fc600000f1410 */
[----:B------:R2:W-:Y:S04]  /*2a80*/  @!P1 LDGSTS.E.BYPASS.LTC128B.128 [R195+0x4100], [R4.64], !P5 ;  /* 0x0410000004c39fae */ /* 0x0005e8000e901d46 */
[----:B------:R4:W-:Y:S04]  /*2a90*/  @!P2 LDGSTS.E.BYPASS.LTC128B.128 [R195+0x1100], [R6.64], !P4 ;  /* 0x0110000006c3afae */ /* 0x0009e8000e101d46 */
[----:B------:R4:W3:Y:S01]  /*2aa0*/  @!P3 LDG.E R204, [R8.64] ;  /* 0x0000000608ccb981 */ /* 0x0008e2000c1e1900 */
[----:B-1----:R-:W-:Y:S02]  /*2ab0*/  IADD3 R10, R14, 0x40, RZ ;  /* 0x000000400e0a7810 */ /* 0x002fe40007ffe0ff */
[----:B--2---:R-:W-:-:S02]  /*2ac0*/  @!P2 LEA R4, P0, R221, R12, 0x1 ;  /* 0x0000000cdd04a211 */ /* 0x004fc400078008ff */
[----:B------:R-:W1:Y:S02]  /*2ad0*/  SHFL.IDX PT, R12, R2, 0x2, 0x181f ;  /* 0x00581f00020c7f89 */ /* 0x000e6400000e0000 */
[----:B------:R-:W-:Y:S02]  /*2ae0*/  @!P2 LEA.HI.X R5, R221, R15, R20, 0x1, P0 ;  /* 0x0000000fdd05a211 */ /* 0x000fe400000f0c14 */
[----:B------:R-:W2:Y:S01]  /*2af0*/  SHFL.IDX PT, R15, R0, 0x2, 0x181f ;  /* 0x00581f00000f7f89 */ /* 0x000ea200000e0000 */
[----:B------:R-:W-:Y:S01]  /*2b00*/  ISETP.GE.AND P0, PT, R10, R17, PT ;  /* 0x000000110a00720c */ /* 0x000fe20003f06270 */
[----:B------:R-:W-:Y:S02]  /*2b10*/  IMAD.MOV R3, RZ, RZ, -R3 ;  /* 0x000000ffff037224 */ /* 0x000fe400078e0a03 */
[----:B----4-:R4:W4:Y:S02]  /*2b20*/  SHFL.IDX PT, R8, R2, 0x3, 0x181f ;  /* 0x00781f0002087f89 */ /* 0x01092400000e0000 */
[----:B------:R-:W-:-:S02]  /*2b30*/  IMAD R211, R3, c[0x0][0x2b8], R13 ;  /* 0x0000ae0003d37a24 */ /* 0x000fc400078e020d */
[----:B------:R4:W-:Y:S01]  /*2b40*/  @!P2 LDGSTS.E.BYPASS.LTC128B.128 [R195+0x5100], [R4.64], !P5 ;  /* 0x0510000004c3afae */ /* 0x0009e2000e901d46 */
[----:B------:R-:W-:Y:S02]  /*2b50*/  IADD3 R7, R14, 0x60, RZ ;  /* 0x000000600e077810 */ /* 0x000fe40007ffe0ff */
[----:B------:R-:W-:-:S03]  /*2b60*/  SHF.R.S32.HI R13, RZ, 0x1f, R211 ;  /* 0x0000001fff0d7819 */ /* 0x000fc600000114d3 */
[----:B-1----:R-:W-:-:S04]  /*2b70*/  @!P0 LEA R10, P1, R219, R12, 0x1 ;  /* 0x0000000cdb0a8211 */ /* 0x002fc800078208ff */
[----:B--2---:R-:W-:Y:S01]  /*2b80*/  @!P0 LEA.HI.X R11, R219, R15, R21, 0x1, P1 ;  /* 0x0000000fdb0b8211 */ /* 0x004fe200008f0c15 */
[----:B------:R-:W-:Y:S01]  /*2b90*/  IMAD R6, R13, c[0x0][0x1e0], RZ ;  /* 0x000078000d067a24 */ /* 0x000fe200078e02ff */
[----:B------:R-:W-:Y:S01]  /*2ba0*/  ISETP.GE.AND P2, PT, R7, R17, PT ;  /* 0x000000110700720c */ /* 0x000fe20003f46270 */
[----:B----4-:R-:W-:Y:S02]  /*2bb0*/  IMAD.WIDE.U32 R2, R211, c[0x0][0x1e0], RZ ;  /* 0x00007800d3027a25 */ /* 0x010fe400078e00ff */
[----:B------:R1:W-:Y:S01]  /*2bc0*/  @!P0 LDGSTS.E.BYPASS.LTC128B.128 [R195+0x2100], [R10.64], !P4 ;  /* 0x021000000ac38fae */ /* 0x0003e2000e101d46 */
[----:B------:R-:W-:-:S03]  /*2bd0*/  @!P0 LEA R4, P1, R221, R12, 0x1 ;  /* 0x0000000cdd048211 */ /* 0x000fc600078208ff */
[----:B------:R2:W4:Y:S01]  /*2be0*/  SHFL.IDX PT, R12, R0, 0x3, 0x181f ;  /* 0x00781f00000c7f89 */ /* 0x00052200000e0000 */
[----:B------:R-:W-:Y:S01]  /*2bf0*/  @!P0 LEA.HI.X R5, R221, R15, R20, 0x1, P1 ;  /* 0x0000000fdd058211 */ /* 0x000fe200008f0c14 */
[----:B------:R-:W-:-:S04]  /*2c00*/  IMAD.WIDE.U32 R236, R19, c[0x0][0x1e8], RZ ;  /* 0x00007a0013ec7a25 */ /* 0x000fc800078e00ff */
[----:B------:R1:W-:Y:S01]  /*2c10*/  @!P0 LDGSTS.E.BYPASS.LTC128B.128 [R195+0x6100], [R4.64], !P5 ;  /* 0x0610000004c38fae */ /* 0x0003e2000e901d46 */
[----:B------:R-:W-:Y:S02]  /*2c20*/  IMAD R235, R19, c[0x0][0x1ec], R237 ;  /* 0x00007b0013eb7a24 */ /* 0x000fe400078e02ed */
[----:B--2---:R-:W-:-:S04]  /*2c30*/  IMAD R0, R211, c[0x0][0x1e4], R6 ;  /* 0x00007900d3007a24 */ /* 0x004fc800078e0206 */
[----:B------:R-:W-:Y:S01]  /*2c40*/  IMAD.IADD R3, R3, 0x1, R0 ;  /* 0x0000000103037824 */ /* 0x000fe200078e0200 */
[----:B------:R-:W-:-:S04]  /*2c50*/  @!P2 LEA R6, P0, R219, R8, 0x1 ;  /* 0x00000008db06a211 */ /* 0x000fc800078008ff */
[----:B----4-:R-:W-:-:S05]  /*2c60*/  @!P2 LEA.HI.X R7, R219, R12, R21, 0x1, P0 ;  /* 0x0000000cdb07a211 */ /* 0x010fca00000f0c15 */
[----:B------:R2:W-:Y:S01]  /*2c70*/  @!P2 LDGSTS.E.BYPASS.LTC128B.128 [R195+0x3100], [R6.64], !P4 ;  /* 0x0310000006c3afae */ /* 0x0005e2000e101d46 */
[----:B------:R-:W-:-:S04]  /*2c80*/  IMAD.WIDE.U32 R240, R19, c[0x0][0x210], RZ ;  /* 0x0000840013f07a25 */ /* 0x000fc800078e00ff */
[----:B------:R-:W-:Y:S01]  /*2c90*/  IMAD R243, R19, c[0x0][0x214], R241 ;  /* 0x0000850013f37a24 */ /* 0x000fe200078e02f1 */
[----:B------:R-:W-:Y:S01]  /*2ca0*/  SHF.L.U32 R143, R219, 0x1, RZ ;  /* 0x00000001db8f7819 */ /* 0x000fe200000006ff */
[----:B------:R-:W-:Y:S01]  /*2cb0*/  IMAD.SHL.U32 R144, R221, 0x2, RZ ;  /* 0x00000002dd907824 */ /* 0x000fe200078e00ff */
[----:B------:R-:W-:Y:S02]  /*2cc0*/  SHF.L.U64.HI R68, R219, 0x1, R21 ;  /* 0x00000001db447819 */ /* 0x000fe40000010215 */
[----:B------:R-:W-:Y:S02]  /*2cd0*/  IADD3 R71, R180, 0x20, RZ ;  /* 0x00000020b4477810 */ /* 0x000fe40007ffe0ff */
[----:B------:R-:W-:Y:S02]  /*2ce0*/  SHF.L.U64.HI R69, R221, 0x1, R20 ;  /* 0x00000001dd457819 */ /* 0x000fe40000010214 */
[----:B---3--:R-:W-:Y:S01]  /*2cf0*/  SHF.R.S32.HI R14, RZ, 0x1f, R204 ;  /* 0x0000001fff0e7819 */ /* 0x008fe200000114cc */
[----:B------:R-:W-:-:S04]  /*2d00*/  IMAD.WIDE.U32 R2, R204, c[0x0][0x1f0], R2 ;  /* 0x00007c00cc027a25 */ /* 0x000fc800078e0002 */
[----:B------:R-:W-:-:S04]  /*2d10*/  IMAD R0, R14, c[0x0][0x1f0], RZ ;  /* 0x00007c000e007a24 */ /* 0x000fc800078e02ff */
[----:B-1----:R-:W-:Y:S01]  /*2d20*/  IMAD R4, R204, c[0x0][0x1f4], R0 ;  /* 0x00007d00cc047a24 */ /* 0x002fe200078e0200 */
[----:B------:R-:W-:-:S04]  /*2d30*/  IADD3 R0, P0, R2, R236, RZ ;  /* 0x000000ec02007210 */ /* 0x000fc80007f1e0ff */
[----:B------:R-:W-:Y:S01]  /*2d40*/  IADD3.X R2, R235, R3, R4, P0, !PT ;  /* 0x00000003eb027210 */ /* 0x000fe200007fe404 */
[----:B------:R-:W-:Y:S01]  /*2d50*/  IMAD R4, R199, -0x60, R18 ;  /* 0xffffffa0c7047824 */ /* 0x000fe200078e0212 */
[----:B------:R-:W-:-:S04]  /*2d60*/  LEA R5, P0, R0, c[0x0][0x1c8], 0x1 ;  /* 0x0000720000057a11 */ /* 0x000fc800078008ff */
[----:B------:R-:W-:Y:S02]  /*2d70*/  LEA.HI.X R15, R0, c[0x0][0x1cc], R2, 0x1, P0 ;  /* 0x00007300000f7a11 */ /* 0x000fe400000f0c02 */
[----:B------:R-:W1:Y:S01]  /*2d80*/  SHFL.IDX PT, R0, R5, RZ, 0x181f ;  /* 0x00181fff05007589 */ /* 0x000e6200000e0000 */
[----:B------:R-:W-:-:S03]  /*2d90*/  IADD3 R140, R232, R4, RZ ;  /* 0x00000004e88c7210 */ /* 0x000fc60007ffe0ff */
[----:B------:R-:W3:Y:S02]  /*2da0*/  SHFL.IDX PT, R9, R15, RZ, 0x181f ;  /* 0x00181fff0f097589 */ /* 0x000ee400000e0000 */
[----:B------:R-:W-:Y:S02]  /*2db0*/  IMAD.IADD R18, R140, 0x1, -R245 ;  /* 0x000000018c127824 */ /* 0x000fe400078e0af5 */
[----:B------:R-:W2:Y:S01]  /*2dc0*/  SHFL.IDX PT, R10, R5, 0x1, 0x181f ;  /* 0x00381f00050a7f89 */ /* 0x000ea200000e0000 */
[----:B------:R-:W-:-:S03]  /*2dd0*/  @!P2 LEA R2, P0, R221, R8, 0x1 ;  /* 0x00000008dd02a211 */ /* 0x000fc600078008ff */
[----:B------:R-:W4:Y:S01]  /*2de0*/  SHFL.IDX PT, R11, R15, 0x1, 0x181f ;  /* 0x00381f000f0b7f89 */ /* 0x000f2200000e0000 */
[C---:B------:R-:W-:Y:S02]  /*2df0*/  ISETP.GE.AND P1, PT, R18.reuse, 0x1, PT ;  /* 0x000000011200780c */ /* 0x040fe40003f26270 */
[----:B------:R-:W-:Y:S02]  /*2e00*/  @!P2 LEA.HI.X R3, R221, R12, R20, 0x1, P0 ;  /* 0x0000000cdd03a211 */ /* 0x000fe400000f0c14 */
[----:B------:R-:W-:-:S03]  /*2e10*/  ISETP.GE.AND P0, PT, R18, 0x21, PT ;  /* 0x000000211200780c */ /* 0x000fc60003f06270 */
[----:B------:R2:W-:Y:S04]  /*2e20*/  @!P2 LDGSTS.E.BYPASS.LTC128B.128 [R195+0x7100], [R2.64], !P5 ;  /* 0x0710000002c3afae */ /* 0x0005e8000e901d46 */
[----:B------:R-:W0:Y:S02]  /*2e30*/  LDGDEPBAR ;  /* 0x00000000000079af */ /* 0x000e240000000000 */
[-C--:B-1----:R-:W-:Y:S02]  /*2e40*/  @P1 LEA R8, P3, R221, R0.reuse, 0x1 ;  /* 0x00000000dd081211 */ /* 0x082fe400078608ff */
[C---:B------:R-:W-:Y:S02]  /*2e50*/  @P1 ISETP.GE.AND P4, PT, R219.reuse, c[0x0][0x1d4], PT ;  /* 0x00007500db001a0c */ /* 0x040fe40003f86270 */
[----:B--2---:R-:W-:-:S04]  /*2e60*/  @P1 LEA R2, P2, R219, R0, 0x1 ;  /* 0x00000000db021211 */ /* 0x004fc800078408ff */
[CCC-:B---3--:R-:W-:Y:S02]  /*2e70*/  @P1 LEA.HI.X R3, R219.reuse, R9.reuse, R21.reuse, 0x1, P2 ;  /* 0x00000009db031211 */ /* 0x1c8fe400010f0c15 */
[----:B------:R-:W-:Y:S02]  /*2e80*/  @P0 LEA R6, P2, R219, R10, 0x1 ;  /* 0x0000000adb060211 */ /* 0x000fe400078408ff */
[----:B------:R-:W-:Y:S01]  /*2e90*/  @P1 LEA.HI.X R9, R221, R9, R20, 0x1, P3 ;  /* 0x00000009dd091211 */ /* 0x000fe200018f0c14 */
[----:B------:R-:W-:Y:S01]  /*2ea0*/  IMAD R0, R13, c[0x0][0x208], RZ ;  /* 0x000082000d007a24 */ /* 0x000fe200078e02ff */
[----:B------:R-:W-:Y:S01]  /*2eb0*/  @P1 ISETP.GE.AND P3, PT, R221, c[0x0][0x1d4], PT ;  /* 0x00007500dd001a0c */ /* 0x000fe20003f66270 */
[----:B------:R1:W-:Y:S01]  /*2ec0*/  @P1 LDGSTS.E.BYPASS.LTC128B.128 [R195+0x8100], [R2.64], !P4 ;  /* 0x0810000002c31fae */ /* 0x0003e2000e101d46 */
[C---:B----4-:R-:W-:Y:S02]  /*2ed0*/  @P0 LEA.HI.X R7, R219.reuse, R11, R21, 0x1, P2 ;  /* 0x0000000bdb070211 */ /* 0x050fe400010f0c15 */
[----:B------:R-:W-:Y:S01]  /*2ee0*/  @P0 ISETP.GE.AND P2, PT, R219, c[0x0][0x1d4], PT ;  /* 0x00007500db000a0c */ /* 0x000fe20003f46270 */
[----:B------:R-:W2:Y:S01]  /*2ef0*/  SHFL.IDX PT, R13, R5, 0x2, 0x181f ;  /* 0x00581f00050d7f89 */ /* 0x000ea200000e0000 */
[----:B------:R-:W-:-:S03]  /*2f00*/  IMAD R0, R211, c[0x0][0x20c], R0 ;  /* 0x00008300d3007a24 */ /* 0x000fc600078e0200 */
[----:B------:R-:W3:Y:S04]  /*2f10*/  SHFL.IDX PT, R12, R15, 0x2, 0x181f ;  /* 0x00581f000f0c7f89 */ /* 0x000ee800000e0000 */
[----:B------:R4:W-:Y:S01]  /*2f20*/  @P1 LDGSTS.E.BYPASS.LTC128B.128 [R195+0xb100], [R8.64], !P3 ;  /* 0x0b10000008c31fae */ /* 0x0009e2000d901d46 */
[----:B------:R-:W-:-:S03]  /*2f30*/  ISETP.GE.AND P3, PT, R18, 0x41, PT ;  /* 0x000000411200780c */ /* 0x000fc60003f66270 */
[----:B------:R2:W-:Y:S01]  /*2f40*/  @P0 LDGSTS.E.BYPASS.LTC128B.128 [R195+0x9100], [R6.64], !P2 ;  /* 0x0910000006c30fae */ /* 0x0005e2000d101d46 */
[----:B------:R-:W-:Y:S01]  /*2f50*/  @P0 ISETP.GE.AND P2, PT, R221, c[0x0][0x1d4], PT ;  /* 0x00007500dd000a0c */ /* 0x000fe20003f46270 */
[----:B-1----:R-:W-:-:S04]  /*2f60*/  IMAD.WIDE.U32 R2, R211, c[0x0][0x208], RZ ;  /* 0x00008200d3027a25 */ /* 0x002fc800078e00ff */
[----:B------:R-:W-:Y:S02]  /*2f70*/  IMAD.IADD R3, R3, 0x1, R0 ;  /* 0x0000000103037824 */ /* 0x000fe400078e0200 */
[----:B------:R-:W-:Y:S02]  /*2f80*/  IMAD R0, R14, c[0x0][0x218], RZ ;  /* 0x000086000e007a24 */ /* 0x000fe400078e02ff */
[----:B------:R-:W-:-:S04]  /*2f90*/  IMAD.WIDE.U32 R2, R204, c[0x0][0x218], R2 ;  /* 0x00008600cc027a25 */ /* 0x000fc800078e0002 */
[----:B------:R-:W-:Y:S01]  /*2fa0*/  IMAD R0, R204, c[0x0][0x21c], R0 ;  /* 0x00008700cc007a24 */ /* 0x000fe200078e0200 */
[----:B--2---:R-:W-:-:S04]  /*2fb0*/  @P0 LEA R6, P1, R221, R10, 0x1 ;  /* 0x0000000add060211 */ /* 0x004fc800078208ff */
[----:B------:R-:W-:Y:S02]  /*2fc0*/  @P0 LEA.HI.X R7, R221, R11, R20, 0x1, P1 ;  /* 0x0000000bdd070211 */ /* 0x000fe400008f0c14 */
[----:B------:R-:W-:-:S03]  /*2fd0*/  IADD3 R2, P1, R2, R240, RZ ;  /* 0x000000f002027210 */ /* 0x000fc60007f3e0ff */
[----:B------:R1:W-:Y:S01]  /*2fe0*/  @P0 LDGSTS.E.BYPASS.LTC128B.128 [R195+0xc100], [R6.64], !P2 ;  /* 0x0c10000006c30fae */ /* 0x0003e2000d101d46 */
[----:B------:R-:W-:Y:S02]  /*2ff0*/  IADD3.X R3, R243, R3, R0, P1, !PT ;  /* 0x00000003f3037210 */ /* 0x000fe40000ffe400 */
[C---:B------:R-:W-:Y:S02]  /*3000*/  LEA R0, P0, R2.reuse, c[0x0][0x1f8], 0x1 ;  /* 0x00007e0002007a11 */ /* 0x040fe400078008ff */
[----:B------:R-:W-:Y:S02]  /*3010*/  @P3 ISETP.GE.AND P2, PT, R219, c[0x0][0x1d4], PT ;  /* 0x00007500db003a0c */ /* 0x000fe40003f46270 */
[C---:B------:R-:W-:Y:S02]  /*3020*/  @P3 ISETP.GE.AND P4, PT, R221.reuse, c[0x0][0x1d4], PT ;  /* 0x00007500dd003a0c */ /* 0x040fe40003f86270 */
[----:B------:R-:W-:Y:S02]  /*3030*/  LEA.HI.X R14, R2, c[0x0][0x1fc], R3, 0x1, P0 ;  /* 0x00007f00020e7a11 */ /* 0x000fe400000f0c03 */
[----:B------:R-:W-:-:S04]  /*3040*/  @P3 LEA R2, P0, R221, R13, 0x1 ;  /* 0x0000000ddd023211 */ /* 0x000fc800078008ff */
[----:B---3--:R-:W-:Y:S02]  /*3050*/  @P3 LEA.HI.X R3, R221, R12, R20, 0x1, P0 ;  /* 0x0000000cdd033211 */ /* 0x008fe400000f0c14 */
[----:B-1----:R-:W-:-:S04]  /*3060*/  @P3 LEA R6, P1, R219, R13, 0x1 ;  /* 0x0000000ddb063211 */ /* 0x002fc800078208ff */
[----:B------:R-:W-:-:S05]  /*3070*/  @P3 LEA.HI.X R7, R219, R12, R21, 0x1, P1 ;  /* 0x0000000cdb073211 */ /* 0x000fca00008f0c15 */
[----:B------:R1:W-:Y:S04]  /*3080*/  @P3 LDGSTS.E.BYPASS.LTC128B.128 [R195+0xa100], [R6.64], !P2 ;  /* 0x0a10000006c33fae */ /* 0x0003e8000d101d46 */
[----:B------:R2:W-:Y:S04]  /*3090*/  @P3 LDGSTS.E.BYPASS.LTC128B.128 [R195+0xd100], [R2.64], !P4 ;  /* 0x0d10000002c33fae */ /* 0x0005e8000e101d46 */
[----:B------:R-:W0:Y:S01]  /*30a0*/  LDGDEPBAR ;  /* 0x00000000000079af */ /* 0x000e220000000000 */
[----:B------:R-:W-:-:S04]  /*30b0*/  DEPBAR.LE SB0, 0x1 ;  /* 0x000080400000791a */ /* 0x000fc80000000000 */
[----:B------:R-:W-:Y:S06]  /*30c0*/  BAR.SYNC.DEFER_BLOCKING 0x0 ;  /* 0x0000000000007b1d */ /* 0x000fec0000010000 */
[----:B------:R-:W3:Y:S04]  /*30d0*/  SHFL.IDX PT, R10, R0, RZ, 0x181f ;  /* 0x00181fff000a7589 */ /* 0x000ee800000e0000 */
[----:B----4-:R-:W-:Y:S04]  /*30e0*/  SHFL.IDX PT, R9, R0, 0x1, 0x181f ;  /* 0x00381f0000097f89 */ /* 0x010fe800000e0000 */
        /* <DEDUP_REMOVED lines=9> */
[----:B------:R-:W4:Y:S04]  /*3180*/  SHFL.IDX PT, R11, R14, RZ, 0x181f ;  /* 0x00181fff0e0b7589 */ /* 0x000f2800000e0000 */
[----:B------:R-:W1:Y:S01]  /*3190*/  SHFL.IDX PT, R8, R14, 0x1, 0x181f ;  /* 0x00381f000e087f89 */ /* 0x000e6200000e0000 */
[----:B------:R-:W-:-:S03]  /*31a0*/  R2P PR, R229, 0x6 ;  /* 0x00000006e5007804 */ /* 0x000fc60000000000 */
[----:B------:R-:W1:Y:S04]  /*31b0*/  SHFL.IDX PT, R5, R0, 0x2, 0x181f ;  /* 0x00581f0000057f89 */ /* 0x000e6800000e0000 */
[----:B------:R1:W2:Y:S01]  /*31c0*/  SHFL.IDX PT, R0, R14, 0x2, 0x181f ;  /* 0x00581f000e007f89 */ /* 0x0002a200000e0000 */
[----:B------:R-:W-:-:S04]  /*31d0*/  DEPBAR.LE SB0, 0x0 ;  /* 0x000080000000791a */ /* 0x000fc80000000000 */
[----:B------:R-:W-:Y:S01]  /*31e0*/  BAR.SYNC.DEFER_BLOCKING 0x0 ;  /* 0x0000000000007b1d */ /* 0x000fe20000010000 */
[----:B---3--:R-:W-:Y:S02]  /*31f0*/  IADD3 R16, P3, R10, R143, RZ ;  /* 0x0000008f0a107210 */ /* 0x008fe40007f7e0ff */
[----:B------:R-:W-:-:S03]  /*3200*/  @P1 IADD3 R71, R180, -0x20, RZ ;  /* 0xffffffe0b4471810 */ /* 0x000fc60007ffe0ff */
[----:B----4-:R-:W-:Y:S01]  /*3210*/  IMAD.X R17, R11, 0x1, R68, P3 ;  /* 0x000000010b117824 */ /* 0x010fe200018e0644 */
[----:B------:R-:W-:Y:S02]  /*3220*/  ISETP.GE.AND P3, PT, R219, c[0x0][0x1d4], PT ;  /* 0x00007500db007a0c */ /* 0x000fe40003f66270 */
[-C--:B-1----:R-:W-:Y:S02]  /*3230*/  IADD3 R14, P0, R10, R144.reuse, RZ ;  /* 0x000000900a0e7210 */ /* 0x082fe40007f1e0ff */
[----:B------:R-:W-:Y:S02]  /*3240*/  IADD3 R10, P1, R9, R144, RZ ;  /* 0x00000090090a7210 */ /* 0x000fe40007f3e0ff */
[----:B------:R-:W-:-:S03]  /*3250*/  IADD3.X R15, R11, R69, RZ, P0, !PT ;  /* 0x000000450b0f7210 */ /* 0x000fc600007fe4ff */
[----:B------:R-:W-:Y:S01]  /*3260*/  IMAD.X R11, R8, 0x1, R69, P1 ;  /* 0x00000001080b7824 */ /* 0x000fe200008e0645 */
[----:B------:R-:W-:Y:S02]  /*3270*/  ISETP.LT.OR P1, PT, R18, 0x1, P3 ;  /* 0x000000011200780c */ /* 0x000fe40001f21670 */
[----:B------:R-:W-:Y:S01]  /*3280*/  IADD3 R6, P0, R5, R143, RZ ;  /* 0x0000008f05067210 */ /* 0x000fe20007f1e0ff */
[----:B------:R-:W1:Y:S03]  /*3290*/  LDSM.16.M88.4 R20, [R180] ;  /* 0x00000000b414783b */ /* 0x000e660000000200 */
[----:B--2---:R-:W-:Y:S01]  /*32a0*/  IADD3.X R7, R0, R68, RZ, P0, !PT ;  /* 0x0000004400077210 */ /* 0x004fe200007fe4ff */
[----:B------:R-:W2:Y:S01]  /*32b0*/  LDSM.16.M88.4 R24, [R180+0x800] ;  /* 0x00080000b418783b */ /* 0x000ea20000000200 */
[----:B------:R-:W-:-:S03]  /*32c0*/  ISETP.GE.AND P0, PT, R221, c[0x0][0x1d4], PT ;  /* 0x00007500dd007a0c */ /* 0x000fc60003f06270 */
[----:B------:R-:W-:Y:S04]  /*32d0*/  LDSM.16.M88.4 R28, [R180+0x1000] ;  /* 0x00100000b41c783b */ /* 0x000fe80000000200 */
[----:B------:R-:W-:Y:S04]  /*32e0*/  LDSM.16.M88.4 R52, [R180+0x1800] ;  /* 0x00180000b434783b */ /* 0x000fe80000000200 */
[----:B------:R-:W-:Y:S04]  /*32f0*/  LDSM.16.M88.4 R84, [R180+0x2000] ;  /* 0x00200000b454783b */ /* 0x000fe80000000200 */
[----:B------:R-:W-:Y:S04]  /*3300*/  LDSM.16.M88.4 R92, [R180+0x2800] ;  /* 0x00280000b45c783b */ /* 0x000fe80000000200 */
[----:B------:R-:W3:Y:S04]  /*3310*/  LDSM.16.M88.4 R44, [R71] ;  /* 0x00000000472c783b */ /* 0x000ee80000000200 */
[----:B------:R-:W-:Y:S04]  /*3320*/  LDSM.16.M88.4 R64, [R71+0x800] ;  /* 0x000800004740783b */ /* 0x000fe80000000200 */
[----:B------:R-:W-:Y:S04]  /*3330*/  LDSM.16.M88.4 R76, [R71+0x1000] ;  /* 0x00100000474c783b */ /* 0x000fe80000000200 */
[----:B------:R-:W4:Y:S04]  /*3340*/  LDSM.16.M88.4 R72, [R71+0x1800] ;  /* 0x001800004748783b */ /* 0x000f280000000200 */
[----:B------:R-:W-:Y:S04]  /*3350*/  LDSM.16.M88.4 R96, [R71+0x2000] ;  /* 0x002000004760783b */ /* 0x000fe80000000200 */
[----:B------:R-:W-:Y:S04]  /*3360*/  LDSM.16.M88.4 R100, [R71+0x2800] ;  /* 0x002800004764783b */ /* 0x000fe80000000200 */
[----:B------:R-:W-:Y:S01]  /*3370*/  @!PT LDS RZ, [RZ] ;  /* 0x00000000fffff984 */ /* 0x000fe20000000800 */
[----:B------:R-:W-:Y:S01]  /*3380*/  @!PT LDS RZ, [RZ] ;  /* 0x00000000fffff984 */ /* 0x000fe20000000800 */
[----:B------:R-:W-:Y:S01]  /*3390*/  @!PT LDS RZ, [RZ] ;  /* 0x00000000fffff984 */ /* 0x000fe20000000800 */
[----:B------:R1:W-:Y:S01]  /*33a0*/  LDGSTS.E.BYPASS.LTC128B.128 [R195+0x100], [R16.64], !P1 ;  /* 0x0010000010c37fae */ /* 0x0003e2000c901d46 */
[----:B------:R-:W-:-:S02]  /*33b0*/  ISETP.LT.OR P1, PT, R18, 0x1, P0 ;  /* 0x000000011200780c */ /* 0x000fc40000721670 */
[----:B------:R-:W-:-:S11]  /*33c0*/  IADD3 R12, P4, R9, R143, RZ ;  /* 0x0000008f090c7210 */ /* 0x000fd60007f9e0ff */
[----:B------:R1:W-:Y:S01]  /*33d0*/  LDGSTS.E.BYPASS.LTC128B.128 [R195+0x3100], [R14.64], !P1 ;  /* 0x031000000ec37fae */ /* 0x0003e2000c901d46 */
[----:B------:R-:W-:Y:S01]  /*33e0*/  ISETP.LT.OR P1, PT, R18, 0x21, P3 ;  /* 0x000000211200780c */ /* 0x000fe20001f21670 */
[----:B------:R-:W-:Y:S01]  /*33f0*/  IMAD.X R13, R8, 0x1, R68, P4 ;  /* 0x00000001080d7824 */ /* 0x000fe200020e0644 */
[----:B------:R-:W-:-:S05]  /*3400*/  IADD3 R2, P4, R5, R144, RZ ;  /* 0x0000009005027210 */ /* 0x000fca0007f9e0ff */
[----:B------:R-:W-:Y:S01]  /*3410*/  IMAD.X R3, R0, 0x1, R69, P4 ;  /* 0x0000000100037824 */ /* 0x000fe200020e0645 */
[C---:B------:R-:W-:Y:S01]  /*3420*/  ISETP.LT.OR P4, PT, R18.reuse, 0x21, P0 ;  /* 0x000000211200780c */ /* 0x040fe20000781670 */
[----:B------:R-:W-:Y:S01]  /*3430*/  IMAD.MOV.U32 R0, RZ, RZ, 0x40 ;  /* 0x00000040ff007424 */ /* 0x000fe200078e00ff */
[----:B------:R-:W-:-:S03]  /*3440*/  ISETP.LT.OR P0, PT, R18, 0x41, P0 ;  /* 0x000000411200780c */ /* 0x000fc60000701670 */
[----:B------:R1:W-:Y:S01]  /*3450*/  LDGSTS.E.BYPASS.LTC128B.128 [R195+0x1100], [R12.64], !P1 ;  /* 0x011000000cc37fae */ /* 0x0003e2000c901d46 */
[----:B------:R-:W-:Y:S02]  /*3460*/  ISETP.LT.OR P1, PT, R18, 0x41, P3 ;  /* 0x000000411200780c */ /* 0x000fe40001f21670 */
[----:B------:R-:W-:-:S04]  /*3470*/  SEL R0, R0, 0xffffffc0, !P2 ;  /* 0xffffffc000007807 */ /* 0x000fc80005000000 */
[----:B------:R-:W-:Y:S01]  /*3480*/  IADD3 R182, R180, R0, RZ ;  /* 0x00000000b4b67210 */ /* 0x000fe20007ffe0ff */
[----:B------:R2:W-:Y:S06]  /*3490*/  LDGSTS.E.BYPASS.LTC128B.128 [R195+0x4100], [R10.64], !P4 ;  /* 0x041000000ac37fae */ /* 0x0005ec000e101d46 */
[----:B------:R2:W-:Y:S04]  /*34a0*/  LDGSTS.E.BYPASS.LTC128B.128 [R195+0x2100], [R6.64], !P1 ;  /* 0x0210000006c37fae */ /* 0x0005e8000c901d46 */
[----:B------:R3:W-:Y:S04]  /*34b0*/  LDGSTS.E.BYPASS.LTC128B.128 [R195+0x5100], [R2.64], !P0 ;  /* 0x0510000002c37fae */ /* 0x0007e8000c101d46 */
[----:B------:R-:W4:Y:S01]  /*34c0*/  LDSM.16.M88.4 R60, [R182] ;  /* 0x00000000b63c783b */ /* 0x000f220000000200 */
[C---:B-1----:R-:W-:Y:S03]  /*34d0*/  HMMA.16816.F32.BF16 R12, R120.reuse, R20, RZ ;  /* 0x00000014780c723c */ /* 0x042fe600000418ff */
[----:B------:R-:W-:Y:S04]  /*34e0*/  LDSM.16.M88.4 R80, [R182+0x800] ;  /* 0x00080000b650783b */ /* 0x000fe80000000200 */
[----:B------:R-:W-:Y:S01]  /*34f0*/  LDSM.16.M88.4 R112, [R180+0x3800] ;  /* 0x00380000b470783b */ /* 0x000fe20000000200 */
[C---:B------:R-:W-:Y:S03]  /*3500*/  HMMA.16816.F32.BF16 R40, R120.reuse, R22, RZ ;  /* 0x000000167828723c */ /* 0x040fe600000418ff */
[----:B------:R-:W-:Y:S04]  /*3510*/  LDSM.16.M88.4 R116, [R182+0x3000] ;  /* 0x00300000b674783b */ /* 0x000fe80000000200 */
[----:B------:R-:W-:Y:S01]  /*3520*/  LDSM.16.M88.4 R108, [R71+0x3800] ;  /* 0x00380000476c783b */ /* 0x000fe20000000200 */
[----:B--2---:R-:W-:Y:S03]  /*3530*/  HMMA.16816.F32.BF16 R32, R120, R24, RZ ;  /* 0x000000187820723c */ /* 0x004fe600000418ff */
[----:B------:R-:W0:Y:S01]  /*3540*/  LDGDEPBAR ;  /* 0x00000000000079af */ /* 0x000e220000000000 */
[----:B---3--:R-:W-:-:S04]  /*3550*/  IADD3 R2, R71, 0x3000, RZ ;  /* 0x0000300047027810 */ /* 0x008fc80007ffe0ff */
[----:B------:R-:W-:Y:S01]  /*3560*/  HMMA.16816.F32.BF16 R48, R124, R44, R12 ;  /* 0x0000002c7c30723c */ /* 0x000fe2000004180c */
[----:B------:R-:W-:-:S05]  /*3570*/  IMAD.IADD R181, R2, 0x1, R0 ;  /* 0x0000000102b57824 */ /* 0x000fca00078e0200 */
[----:B------:R-:W1:Y:S02]  /*3580*/  LDSM.16.M88.4 R56, [R181+-0x3000] ;  /* 0xffd00000b538783b */ /* 0x000e640000000200 */
[C---:B------:R-:W-:Y:S08]  /*3590*/  HMMA.16816.F32.BF16 R12, R120.reuse, R52, RZ ;  /* 0x00000034780c723c */ /* 0x040ff000000418ff */
[C---:B------:R-:W-:Y:S08]  /*35a0*/  HMMA.16816.F32.BF16 R36, R120.reuse, R26, RZ ;  /* 0x0000001a7824723c */ /* 0x040ff000000418ff */
[----:B------:R-:W-:Y:S01]  /*35b0*/  HMMA.16816.F32.BF16 R8, R120, R54, RZ ;  /* 0x000000367808723c */ /* 0x000fe200000418ff */
[----:B------:R-:W-:Y:S07]  /*35c0*/  LDSM.16.M88.4 R52, [R182+0x1000] ;  /* 0x00100000b634783b */ /* 0x000fee0000000200 */
[----:B------:R-:W-:Y:S01]  /*35d0*/  HMMA.16816.F32.BF16 R24, R124, R46, R40 ;  /* 0x0000002e7c18723c */ /* 0x000fe20000041828 */
[----:B------:R-:W2:Y:S04]  /*35e0*/  LDSM.16.M88.4 R40, [R180+0x3000] ;  /* 0x00300000b428783b */ /* 0x000ea80000000200 */
[----:B------:R-:W-:Y:S03]  /*35f0*/  LDSM.16.M88.4 R44, [R182+0x1800] ;  /* 0x00180000b62c783b */ /* 0x000fe60000000200 */
[----:B------:R-:W-:Y:S08]  /*3600*/  HMMA.16816.F32.BF16 R16, R120, R30, RZ ;  /* 0x0000001e7810723c */ /* 0x000ff000000418ff */
[----:B----4-:R-:W-:Y:S08]  /*3610*/  HMMA.16816.F32.BF16 R136, R124, R72, R12 ;  /* 0x000000487c88723c */ /* 0x010ff0000004180c */
[----:B------:R-:W-:Y:S08]  /*3620*/  HMMA.16816.F32.BF16 R12, R152, R60, R48 ;  /* 0x0000003c980c723c */ /* 0x000ff00000041830 */
[C---:B------:R-:W-:Y:S08]  /*3630*/  HMMA.16816.F32.BF16 R20, R120.reuse, R28, RZ ;  /* 0x0000001c7814723c */ /* 0x040ff000000418ff */
[----:B------:R-:W-:Y:S08]  /*3640*/  HMMA.16816.F32.BF16 R28, R120, R84, RZ ;  /* 0x00000054781c723c */ /* 0x000ff000000418ff */
[----:B------:R-:W-:Y:S01]  /*3650*/  HMMA.16816.F32.BF16 R128, R124, R74, R8 ;  /* 0x0000004a7c80723c */ /* 0x000fe20000041808 */
[----:B------:R-:W-:Y:S07]  /*3660*/  LDSM.16.M88.4 R72, [R181+-0x2000] ;  /* 0xffe00000b548783b */ /* 0x000fee0000000200 */
[----:B------:R-:W-:Y:S01]  /*3670*/  HMMA.16816.F32.BF16 R8, R152, R62, R24 ;  /* 0x0000003e9808723c */ /* 0x000fe20000041818 */
[----:B------:R-:W3:Y:S07]  /*3680*/  LDSM.16.M88.4 R60, [R181+-0x2800] ;  /* 0xffd80000b53c783b */ /* 0x000eee0000000200 */
[C---:B------:R-:W-:Y:S08]  /*3690*/  HMMA.16816.F32.BF16 R32, R124.reuse, R64, R32 ;  /* 0x000000407c20723c */ /* 0x040ff00000041820 */
[----:B------:R-:W-:Y:S08]  /*36a0*/  HMMA.16816.F32.BF16 R132, R124, R78, R16 ;  /* 0x0000004e7c84723c */ /* 0x000ff00000041810 */
[----:B-1----:R-:W-:Y:S08]  /*36b0*/  HMMA.16816.F32.BF16 R16, R156, R56, R12 ;  /* 0x000000389c10723c */ /* 0x002ff0000004180c */
[----:B------:R-:W-:Y:S01]  /*36c0*/  HMMA.16816.F32.BF16 R88, R124, R76, R20 ;  /* 0x0000004c7c58723c */ /* 0x000fe20000041814 */
[----:B------:R-:W1:Y:S07]  /*36d0*/  LDSM.16.M88.4 R76, [R71+0x3000] ;  /* 0x00300000474c783b */ /* 0x000e6e0000000200 */
[----:B------:R-:W-:Y:S08]  /*36e0*/  HMMA.16816.F32.BF16 R12, R120, R92, RZ ;  /* 0x0000005c780c723c */ /* 0x000ff000000418ff */
[C---:B------:R-:W-:Y:S01]  /*36f0*/  HMMA.16816.F32.BF16 R64, R124.reuse, R66, R36 ;  /* 0x000000427c40723c */ /* 0x040fe20000041824 */
[----:B------:R-:W-:Y:S07]  /*3700*/  LDSM.16.M88.4 R36, [R182+0x2000] ;  /* 0x00200000b624783b */ /* 0x000fee0000000200 */
[----:B------:R-:W-:Y:S08]  /*3710*/  HMMA.16816.F32.BF16 R104, R124, R96, R28 ;  /* 0x000000607c68723c */ /* 0x000ff0000004181c */
[----:B------:R-:W-:Y:S01]  /*3720*/  HMMA.16816.F32.BF16 R20, R120, R86, RZ ;  /* 0x000000567814723c */ /* 0x000fe200000418ff */
[----:B------:R-:W-:Y:S07]  /*3730*/  LDSM.16.M88.4 R84, [R181+-0x1000] ;  /* 0xfff00000b554783b */ /* 0x000fee0000000200 */
[----:B------:R-:W-:Y:S08]  /*3740*/  HMMA.16816.F32.BF16 R28, R156, R58, R8 ;  /* 0x0000003a9c1c723c */ /* 0x000ff00000041808 */
[----:B------:R-:W-:Y:S01]  /*3750*/  HMMA.16816.F32.BF16 R8, R120, R94, RZ ;  /* 0x0000005e7808723c */ /* 0x000fe200000418ff */
[----:B------:R-:W4:Y:S07]  /*3760*/  LDSM.16.M88.4 R92, [R182+0x2800] ;  /* 0x00280000b65c783b */ /* 0x000f2e0000000200 */
[----:B------:R-:W-:Y:S08]  /*3770*/  HMMA.16816.F32.BF16 R48, R152, R80, R32 ;  /* 0x000000509830723c */ /* 0x000ff00000041820 */
[----:B--2---:R-:W-:Y:S08]  /*3780*/  HMMA.16816.F32.BF16 R24, R160, R40, R16 ;  /* 0x00000028a018723c */ /* 0x004ff00000041810 */
[----:B------:R-:W-:Y:S08]  /*3790*/  HMMA.16816.F32.BF16 R16, R124, R100, R12 ;  /* 0x000000647c10723c */ /* 0x000ff0000004180c */
[----:B------:R-:W-:Y:S01]  /*37a0*/  HMMA.16816.F32.BF16 R12, R152, R82, R64 ;  /* 0x00000052980c723c */ /* 0x000fe20000041840 */
[----:B------:R-:W2:Y:S07]  /*37b0*/  LDSM.16.M88.4 R80, [R181+-0x1800] ;  /* 0xffe80000b550783b */ /* 0x000eae0000000200 */
[C---:B------:R-:W-:Y:S08]  /*37c0*/  HMMA.16816.F32.BF16 R32, R124.reuse, R98, R20 ;  /* 0x000000627c20723c */ /* 0x040ff00000041814 */
[----:B------:R-:W-:Y:S01]  /*37d0*/  HMMA.16816.F32.BF16 R96, R124, R102, R8 ;  /* 0x000000667c60723c */ /* 0x000fe20000041808 */
[----:B------:R-:W-:Y:S07]  /*37e0*/  LDSM.16.M88.4 R100, [R181+-0x800] ;  /* 0xfff80000b564783b */ /* 0x000fee0000000200 */
[----:B---3--:R-:W-:Y:S08]  /*37f0*/  HMMA.16816.F32.BF16 R8, R156, R60, R48 ;  /* 0x0000003c9c08723c */ /* 0x008ff00000041830 */
[----:B-1----:R-:W-:Y:S08]  /*3800*/  HMMA.16816.F32.BF16 R24, R164, R76, R24 ;  /* 0x0000004ca418723c */ /* 0x002ff00000041818 */
[----:B------:R-:W-:Y:S08]  /*3810*/  HMMA.16816.F32.BF16 R20, R160, R42, R28 ;  /* 0x0000002aa014723c */ /* 0x000ff0000004181c */
[----:B------:R-:W-:Y:S01]  /*3820*/  HMMA.16816.F32.BF16 R40, R152, R54, R132 ;  /* 0x000000369828723c */ /* 0x000fe20000041884 */
[----:B------:R-:W1:Y:S07]  /*3830*/  LDSM.16.M88.4 R132, [R181] ;  /* 0x00000000b584783b */ /* 0x000e6e0000000200 */
[----:B------:R-:W-:Y:S08]  /*3840*/  HMMA.16816.F32.BF16 R28, R156, R62, R12 ;  /* 0x0000003e9c1c723c */ /* 0x000ff0000004180c */
[C---:B------:R-:W-:Y:S08]  /*3850*/  HMMA.16816.F32.BF16 R88, R152.reuse, R52, R88 ;  /* 0x000000349858723c */ /* 0x040ff00000041858 */
[C---:B------:R-:W-:Y:S08]  /*3860*/  HMMA.16816.F32.BF16 R52, R152.reuse, R44, R136 ;  /* 0x0000002c9834723c */ /* 0x040ff00000041888 */
[C---:B------:R-:W-:Y:S08]  /*3870*/  HMMA.16816.F32.BF16 R64, R152.reuse, R46, R128 ;  /* 0x0000002e9840723c */ /* 0x040ff00000041880 */
[----:B----4-:R-:W-:Y:S08]  /*3880*/  HMMA.16816.F32.BF16 R44, R152, R92, R16 ;  /* 0x0000005c982c723c */ /* 0x010ff00000041810 */
[----:B------:R-:W-:Y:S08]  /*3890*/  HMMA.16816.F32.BF16 R16, R160, R112, R8 ;  /* 0x00000070a010723c */ /* 0x000ff00000041808 */
[----:B------:R-:W-:Y:S08]  /*38a0*/  HMMA.16816.F32.BF16 R8, R168, R116, R24 ;  /* 0x00000074a808723c */ /* 0x000ff00000041818 */
[C---:B------:R-:W-:Y:S08]  /*38b0*/  HMMA.16816.F32.BF16 R56, R152.reuse, R36, R104 ;  /* 0x000000249838723c */ /* 0x040ff00000041868 */
[----:B------:R-:W-:Y:S01]  /*38c0*/  HMMA.16816.F32.BF16 R48, R152, R38, R32 ;  /* 0x000000269830723c */ /* 0x000fe20000041820 */
[----:B------:R-:W3:Y:S07]  /*38d0*/  LDSM.16.M88.4 R36, [R180+0x4000] ;  /* 0x00400000b424783b */ /* 0x000eee0000000200 */
[----:B------:R-:W-:Y:S01]  /*38e0*/  HMMA.16816.F32.BF16 R12, R164, R78, R20 ;  /* 0x0000004ea40c723c */ /* 0x000fe20000041814 */
[----:B------:R-:W-:Y:S07]  /*38f0*/  LDSM.16.M88.4 R76, [R180+0x4800] ;  /* 0x00480000b44c783b */ /* 0x000fee0000000200 */
[----:B------:R-:W-:Y:S01]  /*3900*/  HMMA.16816.F32.BF16 R32, R152, R94, R96 ;  /* 0x0000005e9820723c */ /* 0x000fe20000041860 */
[----:B------:R-:W4:Y:S07]  /*3910*/  LDSM.16.M88.4 R92, [R182+0x3800] ;  /* 0x00380000b65c783b */ /* 0x000f2e0000000200 */
[----:B------:R-:W-:Y:S08]  /*3920*/  HMMA.16816.F32.BF16 R24, R160, R114, R28 ;  /* 0x00000072a018723c */ /* 0x000ff0000004181c */
[----:B------:R-:W-:Y:S08]  /*3930*/  HMMA.16816.F32.BF16 R20, R156, R72, R88 ;  /* 0x000000489c14723c */ /* 0x000ff00000041858 */
[----:B------:R-:W-:Y:S08]  /*3940*/  HMMA.16816.F32.BF16 R16, R164, R108, R16 ;  /* 0x0000006ca410723c */ /* 0x000ff00000041810 */
[C---:B--2---:R-:W-:Y:S08]  /*3950*/  HMMA.16816.F32.BF16 R52, R156.reuse, R80, R52 ;  /* 0x000000509c34723c */ /* 0x044ff00000041834 */
[----:B------:R-:W-:Y:S08]  /*3960*/  HMMA.16816.F32.BF16 R64, R156, R82, R64 ;  /* 0x000000529c40723c */ /* 0x000ff00000041840 */
[----:B-1----:R-:W-:Y:S08]  /*3970*/  HMMA.16816.F32.BF16 R28, R172, R132, R8 ;  /* 0x00000084ac1c723c */ /* 0x002ff00000041808 */
[----:B------:R-:W-:Y:S01]  /*3980*/  HMMA.16816.F32.BF16 R80, R156, R100, R44 ;  /* 0x000000649c50723c */ /* 0x000fe2000004182c */
[----:B------:R-:W1:Y:S07]  /*3990*/  LDSM.16.M88.4 R44, [R71+0x4000] ;  /* 0x00400000472c783b */ /* 0x000e6e0000000200 */
[----:B------:R-:W-:Y:S08]  /*39a0*/  HMMA.16816.F32.BF16 R8, R168, R118, R12 ;  /* 0x00000076a808723c */ /* 0x000ff0000004180c */
[C---:B------:R-:W-:Y:S08]  /*39b0*/  HMMA.16816.F32.BF16 R40, R156.reuse, R74, R40 ;  /* 0x0000004a9c28723c */ /* 0x040ff00000041828 */
[----:B------:R-:W-:Y:S01]  /*39c0*/  HMMA.16816.F32.BF16 R72, R156, R84, R56 ;  /* 0x000000549c48723c */ /* 0x000fe20000041838 */
[----:B------:R-:W2:Y:S07]  /*39d0*/  LDSM.16.M88.4 R56, [R181+0x800] ;  /* 0x00080000b538783b */ /* 0x000eae0000000200 */
[----:B------:R-:W-:Y:S08]  /*39e0*/  HMMA.16816.F32.BF16 R24, R164, R110, R24 ;  /* 0x0000006ea418723c */ /* 0x000ff00000041818 */
[----:B---3--:R-:W-:Y:S08]  /*39f0*/  HMMA.16816.F32.BF16 R12, R160, R36, R20 ;  /* 0x00000024a00c723c */ /* 0x008ff00000041814 */
[----:B----4-:R-:W-:Y:S01]  /*3a00*/  HMMA.16816.F32.BF16 R20, R168, R92, R16 ;  /* 0x0000005ca814723c */ /* 0x010fe20000041810 */
[----:B------:R-:W-:-:S07]  /*3a10*/  FMUL.FTZ R0, R28, c[0x0][0x320] ;  /* 0x0000c8001c007a20 */ /* 0x000fce0000410000 */
[----:B------:R-:W-:Y:S01]  /*3a20*/  HMMA.16816.F32.BF16 R100, R156, R102, R32 ;  /* 0x000000669c64723c */ /* 0x000fe20000041820 */
[----:B------:R-:W3:Y:S07]  /*3a30*/  LDSM.16.M88.4 R32, [R182+0x4000] ;  /* 0x00400000b620783b */ /* 0x000eee0000000200 */
[----:B------:R-:W-:Y:S01]  /*3a40*/  HMMA.16816.F32.BF16 R16, R172, R134, R8 ;  /* 0x00000086ac10723c */ /* 0x000fe20000041808 */
[----:B------:R4:W1:Y:S07]  /*3a50*/  MUFU.TANH R98, R0 ;  /* 0x0000000000627308 */ /* 0x00086e0000002400 */
[----:B------:R-:W-:Y:S01]  /*3a60*/  HMMA.16816.F32.BF16 R36, R160, R38, R40 ;  /* 0x00000026a024723c */ /* 0x000fe20000041828 */
[----:B------:R-:W2:Y:S01]  /*3a70*/  LDSM.16.M88.4 R40, [R71+0x4800] ;  /* 0x004800004728783b */ /* 0x000ea20000000200 */
[----:B----4-:R-:W-:-:S06]  /*3a80*/  FMUL.FTZ R0, R29, c[0x0][0x320] ;  /* 0x0000c8001d007a20 */ /* 0x010fcc0000410000 */
[----:B------:R-:W-:Y:S01]  /*3a90*/  HMMA.16816.F32.BF16 R8, R168, R94, R24 ;  /* 0x0000005ea808723c */ /* 0x000fe20000041818 */
[----:B------:R4:W2:Y:S07]  /*3aa0*/  MUFU.TANH R96, R0 ;  /* 0x0000000000607308 */ /* 0x0008ae0000002400 */
[----:B-1----:R-:W-:Y:S01]  /*3ab0*/  HMMA.16816.F32.BF16 R12, R164, R44, R12 ;  /* 0x0000002ca40c723c */ /* 0x002fe2000004180c */
[----:B----4-:R-:W-:-:S04]  /*3ac0*/  FMUL.FTZ R0, R30, c[0x0][0x320] ;  /* 0x0000c8001e007a20 */ /* 0x010fc80000410000 */
[----:B------:R1:W4:Y:S03]  /*3ad0*/  MUFU.TANH R99, R0 ;  /* 0x0000000000637308 */ /* 0x0003260000002400 */
[----:B------:R-:W-:Y:S01]  /*3ae0*/  HMMA.16816.F32.BF16 R84, R156, R86, R48 ;  /* 0x000000569c54723c */ /* 0x000fe20000041830 */
[----:B------:R-:W-:Y:S01]  /*3af0*/  LDSM.16.M88.4 R48, [R181+0x1000] ;  /* 0x00100000b530783b */ /* 0x000fe20000000200 */
[----:B-1----:R-:W-:-:S06]  /*3b00*/  FMUL.FTZ R0, R31, c[0x0][0x320] ;  /* 0x0000c8001f007a20 */ /* 0x002fcc0000410000 */
[----:B--2---:R-:W-:Y:S01]  /*3b10*/  HMMA.16816.F32.BF16 R28, R172, R56, R20 ;  /* 0x00000038ac1c723c */ /* 0x004fe20000041814 */
[----:B------:R1:W2:Y:S07]  /*3b20*/  MUFU.TANH R97, R0 ;  /* 0x0000000000617308 */ /* 0x0002ae0000002400 */
[----:B------:R-:W-:Y:S01]  /*3b30*/  HMMA.16816.F32.BF16 R60, R160, R76, R52 ;  /* 0x0000004ca03c723c */ /* 0x000fe20000041834 */
[----:B------:R-:W2:Y:S01]  /*3b40*/  LDSM.16.M88.4 R52, [R180+0x5000] ;  /* 0x00500000b434783b */ /* 0x000ea20000000200 */
[----:B-1----:R-:W-:-:S04]  /*3b50*/  FMUL.FTZ R0, R16, c[0x0][0x320] ;  /* 0x0000c80010007a20 */ /* 0x002fc80000410000 */
[----:B------:R1:W1:Y:S02]  /*3b60*/  MUFU.TANH R93, R0 ;  /* 0x00000000005d7308 */ /* 0x0002640000002400 */
[----:B------:R-:W-:Y:S01]  /*3b70*/  HMMA.16816.F32.BF16 R24, R164, R46, R36 ;  /* 0x0000002ea418723c */ /* 0x000fe20000041824 */
[----:B------:R-:W2:Y:S01]  /*3b80*/  LDSM.16.M88.4 R44, [R182+0x4800] ;  /* 0x00480000b62c783b */ /* 0x000ea20000000200 */
[----:B-1----:R-:W-:-:S04]  /*3b90*/  FMUL.FTZ R0, R17, c[0x0][0x320] ;  /* 0x0000c80011007a20 */ /* 0x002fc80000410000 */
[----:B------:R1:W1:Y:S02]  /*3ba0*/  MUFU.TANH R92, R0 ;  /* 0x00000000005c7308 */ /* 0x0002640000002400 */
[----:B------:R-:W-:Y:S08]  /*3bb0*/  HMMA.16816.F32.BF16 R64, R160, R78, R64 ;  /* 0x0000004ea040723c */ /* 0x000ff00000041840 */
[----:B------:R-:W-:Y:S01]  /*3bc0*/  HMMA.16816.F32.BF16 R8, R172, R58, R8 ;  /* 0x0000003aac08723c */ /* 0x000fe20000041808 */
[----:B-1----:R-:W-:-:S07]  /*3bd0*/  FMUL.FTZ R0, R18, c[0x0][0x320] ;  /* 0x0000c80012007a20 */ /* 0x002fce0000410000 */
[----:B---3--:R-:W-:Y:S01]  /*3be0*/  HMMA.16816.F32.BF16 R20, R168, R32, R12 ;  /* 0x00000020a814723c */ /* 0x008fe2000004180c */
[----:B------:R1:W3:Y:S02]  /*3bf0*/  MUFU.TANH R95, R0 ;  /* 0x00000000005f7308 */ /* 0x0002e40000002400 */
[----:B-1----:R-:W-:-:S06]  /*3c00*/  FMUL.FTZ R0, R19, c[0x0][0x320] ;  /* 0x0000c80013007a20 */ /* 0x002fcc0000410000 */
[----:B------:R1:W1:Y:S01]  /*3c10*/  MUFU.TANH R94, R0 ;  /* 0x00000000005e7308 */ /* 0x0002620000002400 */
[----:B------:R-:W-:Y:S01]  /*3c20*/  HMMA.16816.F32.BF16 R12, R168, R34, R24 ;  /* 0x00000022a80c723c */ /* 0x000fe20000041818 */
[----:B------:R-:W2:Y:S01]  /*3c30*/  LDSM.16.M88.4 R32, [R71+0x5000] ;  /* 0x005000004720783b */ /* 0x000ea20000000200 */
[----:B-1----:R-:W-:-:S05]  /*3c40*/  FMUL.FTZ R0, R28, c[0x0][0x320] ;  /* 0x0000c8001c007a20 */ /* 0x002fca0000410000 */
[----:B------:R1:W1:Y:S01]  /*3c50*/  MUFU.TANH R89, R0 ;  /* 0x0000000000597308 */ /* 0x0002620000002400 */
[----:B------:R-:W-:Y:S01]  /*3c60*/  HMMA.16816.F32.BF16 R16, R164, R40, R60 ;  /* 0x00000028a410723c */ /* 0x000fe2000004183c */
[----:B------:R-:W-:Y:S01]  /*3c70*/  LDSM.16.M88.4 R60, [R180+0x5800] ;  /* 0x00580000b43c783b */ /* 0x000fe20000000200 */
[----:B-1----:R-:W-:-:S05]  /*3c80*/  FMUL.FTZ R0, R29, c[0x0][0x320] ;  /* 0x0000c8001d007a20 */ /* 0x002fca0000410000 */
[----:B------:R1:W1:Y:S01]  /*3c90*/  MUFU.TANH R88, R0 ;  /* 0x0000000000587308 */ /* 0x0002620000002400 */
[----:B------:R-:W-:Y:S01]  /*3ca0*/  HMMA.16816.F32.BF16 R24, R164, R42, R64 ;  /* 0x0000002aa418723c */ /* 0x000fe20000041840 */
[----:B------:R-:W3:Y:S01]  /*3cb0*/  LDSM.16.M88.4 R40, [R181+0x1800] ;  /* 0x00180000b528783b */ /* 0x000ee20000000200 */
[----:B-1----:R-:W-:-:S05]  /*3cc0*/  FMUL.FTZ R0, R30, c[0x0][0x320] ;  /* 0x0000c8001e007a20 */ /* 0x002fca0000410000 */
[----:B------:R1:W1:Y:S01]  /*3cd0*/  MUFU.TANH R91, R0 ;  /* 0x00000000005b7308 */ /* 0x0002620000002400 */
[----:B--2---:R-:W-:Y:S01]  /*3ce0*/  HMMA.16816.F32.BF16 R72, R160, R52, R72 ;  /* 0x00000034a048723c */ /* 0x004fe20000041848 */
[----:B-1----:R-:W-:-:S07]  /*3cf0*/  FMUL.FTZ R0, R31, c[0x0][0x320] ;  /* 0x0000c8001f007a20 */ /* 0x002fce0000410000 */
[----:B------:R-:W-:Y:S01]  /*3d00*/  HMMA.16816.F32.BF16 R28, R172, R48, R20 ;  /* 0x00000030ac1c723c */ /* 0x000fe20000041814 */
[----:B------:R1:W2:Y:S02]  /*3d10*/  MUFU.TANH R90, R0 ;  /* 0x00000000005a7308 */ /* 0x0002a40000002400 */
[----:B-1----:R-:W-:-:S06]  /*3d20*/  FMUL.FTZ R0, R8, c[0x0][0x320] ;  /* 0x0000c80008007a20 */ /* 0x002fcc0000410000 */
[----:B------:R1:W1:Y:S01]  /*3d30*/  MUFU.TANH R77, R0 ;  /* 0x00000000004d7308 */ /* 0x0002620000002400 */
[----:B------:R-:W-:Y:S01]  /*3d40*/  HMMA.16816.F32.BF16 R20, R168, R44, R16 ;  /* 0x0000002ca814723c */ /* 0x000fe20000041810 */
[----:B-1----:R-:W-:-:S06]  /*3d50*/  FMUL.FTZ R0, R9, c[0x0][0x320] ;  /* 0x0000c80009007a20 */ /* 0x002fcc0000410000 */
[----:B------:R1:W1:Y:S02]  /*3d60*/  MUFU.TANH R76, R0 ;  /* 0x00000000004c7308 */ /* 0x0002640000002400 */
[----:B-1----:R-:W-:-:S06]  /*3d70*/  FMUL.FTZ R0, R10, c[0x0][0x320] ;  /* 0x0000c8000a007a20 */ /* 0x002fcc0000410000 */
[----:B------:R1:W1:Y:S01]  /*3d80*/  MUFU.TANH R79, R0 ;  /* 0x00000000004f7308 */ /* 0x0002620000002400 */
[----:B------:R-:W-:Y:S01]  /*3d90*/  HMMA.16816.F32.BF16 R36, R160, R54, R84 ;  /* 0x00000036a024723c */ /* 0x000fe20000041854 */
[----:B------:R-:W-:Y:S01]  /*3da0*/  LDSM.16.M88.4 R52, [R71+0x5800] ;  /* 0x005800004734783b */ /* 0x000fe20000000200 */
[----:B-1----:R-:W-:-:S06]  /*3db0*/  FMUL.FTZ R0, R11, c[0x0][0x320] ;  /* 0x0000c8000b007a20 */ /* 0x002fcc0000410000 */
[----:B------:R-:W-:Y:S01]  /*3dc0*/  HMMA.16816.F32.BF16 R8, R172, R50, R12 ;  /* 0x00000032ac08723c */ /* 0x000fe2000004180c */
[----:B------:R-:W1:Y:S01]  /*3dd0*/  LDSM.16.M88.4 R48, [R182+0x5000] ;  /* 0x00500000b630783b */ /* 0x000e620000000200 */
[----:B------:R2:W1:Y:S06]  /*3de0*/  MUFU.TANH R78, R0 ;  /* 0x00000000004e7308 */ /* 0x00046c0000002400 */
[----:B------:R-:W-:Y:S01]  /*3df0*/  HMMA.16816.F32.BF16 R16, R164, R32, R72 ;  /* 0x00000020a410723c */ /* 0x000fe20000041848 */
[----:B--2---:R-:W-:-:S04]  /*3e00*/  FMUL.FTZ R0, R28, c[0x0][0x320] ;  /* 0x0000c8001c007a20 */ /* 0x004fc80000410000 */
[----:B------:R2:W1:Y:S03]  /*3e10*/  MUFU.TANH R70, R0 ;  /* 0x0000000000467308 */ /* 0x0004660000002400 */
[----:B------:R-:W-:Y:S01]  /*3e20*/  HMMA.16816.F32.BF16 R12, R168, R46, R24 ;  /* 0x0000002ea80c723c */ /* 0x000fe20000041818 */
[----:B------:R-:W1:Y:S01]  /*3e30*/  LDSM.16.M88.4 R44, [R181+0x2000] ;  /* 0x00200000b52c783b */ /* 0x000e620000000200 */
[----:B--2---:R-:W-:-:S04]  /*3e40*/  FMUL.FTZ R0, R29, c[0x0][0x320] ;  /* 0x0000c8001d007a20 */ /* 0x004fc80000410000 */
[----:B------:R2:W1:Y:S02]  /*3e50*/  MUFU.TANH R66, R0 ;  /* 0x0000000000427308 */ /* 0x0004640000002400 */
[----:B---3--:R-:W-:Y:S01]  /*3e60*/  HMMA.16816.F32.BF16 R24, R172, R40, R20 ;  /* 0x00000028ac18723c */ /* 0x008fe20000041814 */
[----:B--2---:R-:W-:-:S05]  /*3e70*/  FMUL.FTZ R0, R30, c[0x0][0x320] ;  /* 0x0000c8001e007a20 */ /* 0x004fca0000410000 */
[----:B------:R2:W3:Y:S02]  /*3e80*/  MUFU.TANH R72, R0 ;  /* 0x0000000000487308 */ /* 0x0004e40000002400 */
[----:B------:R-:W-:Y:S01]  /*3e90*/  HMMA.16816.F32.BF16 R56, R160, R60, R80 ;  /* 0x0000003ca038723c */ /* 0x000fe20000041850 */
[----:B--2---:R-:W-:-:S05]  /*3ea0*/  FMUL.FTZ R0, R31, c[0x0][0x320] ;  /* 0x0000c8001f007a20 */ /* 0x004fca0000410000 */
[----:B------:R2:W1:Y:S02]  /*3eb0*/  MUFU.TANH R67, R0 ;  /* 0x0000000000437308 */ /* 0x0004640000002400 */
[----:B------:R-:W-:Y:S01]  /*3ec0*/  HMMA.16816.F32.BF16 R28, R164, R34, R36 ;  /* 0x00000022a41c723c */ /* 0x000fe20000041824 */
[----:B------:R-:W3:Y:S04]  /*3ed0*/  LDSM.16.M88.4 R36, [R182+0x5800] ;  /* 0x00580000b624783b */ /* 0x000ee80000000200 */
[----:B------:R-:W3:Y:S01]  /*3ee0*/  LDSM.16.M88.4 R32, [R181+0x2800] ;  /* 0x00280000b520783b */ /* 0x000ee20000000200 */
[----:B------:R-:W-:Y:S01]  /*3ef0*/  ISETP.GT.AND P0, PT, R142, R230, PT ;  /* 0x000000e68e00720c */ /* 0x000fe20003f04270 */
[----:B------:R-:W-:-:S04]  /*3f00*/  DEPBAR.LE SB0, 0x0 ;  /* 0x000080000000791a */ /* 0x000fc80000000000 */
[----:B--2---:R-:W-:-:S04]  /*3f10*/  FMUL.FTZ R0, R8, c[0x0][0x320] ;  /* 0x0000c80008007a20 */ /* 0x004fc80000410000 */
[----:B------:R2:W2:Y:S01]  /*3f20*/  MUFU.TANH R61, R0 ;  /* 0x00000000003d7308 */ /* 0x0004a20000002400 */
[----:B-1----:R-:W-:Y:S01]  /*3f30*/  HMMA.16816.F32.BF16 R20, R168, R48, R16 ;  /* 0x00000030a814723c */ /* 0x002fe20000041810 */
[----:B--2---:R-:W-:-:S06]  /*3f40*/  FMUL.FTZ R0, R9, c[0x0][0x320] ;  /* 0x0000c80009007a20 */ /* 0x004fcc0000410000 */
[----:B------:R1:W2:Y:S01]  /*3f50*/  MUFU.TANH R60, R0 ;  /* 0x00000000003c7308 */ /* 0x0002a20000002400 */
[----:B------:R-:W-:Y:S01]  /*3f60*/  HMMA.16816.F32.BF16 R12, R172, R42, R12 ;  /* 0x0000002aac0c723c */ /* 0x000fe2000004180c */
[----:B-1----:R-:W-:-:S06]  /*3f70*/  FMUL.FTZ R0, R10, c[0x0][0x320] ;  /* 0x0000c8000a007a20 */ /* 0x002fcc0000410000 */
[----:B------:R1:W1:Y:S01]  /*3f80*/  MUFU.TANH R65, R0 ;  /* 0x0000000000417308 */ /* 0x0002620000002400 */
        /* <DEDUP_REMOVED lines=12> */
[----:B-1----:R-:W-:-:S07]  /*4050*/  FMUL.FTZ R0, R27, c[0x0][0x320] ;  /* 0x0000c8001b007a20 */ /* 0x002fce0000410000 */
[----:B------:R-:W-:Y:S01]  /*4060*/  HMMA.16816.F32.BF16 R24, R172, R44, R20 ;  /* 0x0000002cac18723c */ /* 0x000fe20000041814 */
[----:B------:R1:W1:Y:S02]  /*4070*/  MUFU.TANH R49, R0 ;  /* 0x0000000000317308 */ /* 0x0002640000002400 */
[----:B-1----:R-:W-:-:S06]  /*4080*/  FMUL.FTZ R0, R12, c[0x0][0x320] ;  /* 0x0000c8000c007a20 */ /* 0x002fcc0000410000 */
[----:B------:R1:W1:Y:S01]  /*4090*/  MUFU.TANH R41, R0 ;  /* 0x0000000000297308 */ /* 0x0002620000002400 */
[----:B---3--:R-:W-:Y:S01]  /*40a0*/  HMMA.16816.F32.BF16 R16, R168, R36, R16 ;  /* 0x00000024a810723c */ /* 0x008fe20000041810 */
[----:B-1----:R-:W-:-:S06]  /*40b0*/  FMUL.FTZ R0, R13, c[0x0][0x320] ;  /* 0x0000c8000d007a20 */ /* 0x002fcc0000410000 */
[----:B------:R1:W3:Y:S01]  /*40c0*/  MUFU.TANH R40, R0 ;  /* 0x0000000000287308 */ /* 0x0002e20000002400 */
[----:B------:R-:W-:Y:S01]  /*40d0*/  HMMA.16816.F32.BF16 R20, R172, R46, R28 ;  /* 0x0000002eac14723c */ /* 0x000fe2000004181c */
[----:B-1----:R-:W-:-:S06]  /*40e0*/  FMUL.FTZ R0, R14, c[0x0][0x320] ;  /* 0x0000c8000e007a20 */ /* 0x002fcc0000410000 */
[----:B------:R1:W1:Y:S02]  /*40f0*/  MUFU.TANH R42, R0 ;  /* 0x00000000002a7308 */ /* 0x0002640000002400 */
        /* <DEDUP_REMOVED lines=31> */
[----:B------:R-:W-:Y:S01]  /*42f0*/  BAR.SYNC.DEFER_BLOCKING 0x0 ;  /* 0x0000000000007b1d */ /* 0x000fe20000010000 */
[----:B------:R-:W-:Y:S01]  /*4300*/  ISETP.GT.AND P6, PT, R145, 0x5f, PT ;  /* 0x0000005f9100780c */ /* 0x000fe20003fc4270 */
[----:B-1----:R-:W-:-:S05]  /*4310*/  FMUL.FTZ R0, R9, c[0x0][0x320] ;  /* 0x0000c80009007a20 */ /* 0x002fca0000410000 */
[----:B------:R1:W1:Y:S02]  /*4320*/  MUFU.TANH R12, R0 ;  /* 0x00000000000c7308 */ /* 0x0002640000002400 */
[----:B-1----:R-:W-:-:S06]  /*4330*/  FMUL.FTZ R0, R10, c[0x0][0x320] ;  /* 0x0000c8000a007a20 */ /* 0x002fcc0000410000 */
[----:B------:R1:W1:Y:S01]  /*4340*/  MUFU.TANH R33, R0 ;  /* 0x0000000000217308 */ /* 0x0002620000002400 */
[----:B------:R-:W-:Y:S01]  /*4350*/  LOP3.LUT R192, R192, 0xfffbffff, RZ, 0xc0, !PT ;  /* 0xfffbffffc0c07812 */ /* 0x000fe200078ec0ff */
[----:B------:R-:W-:Y:S01]  /*4360*/  BSSY B0, `(.L_x_693) ;  /* 0x0000047000007945 */ /* 0x000fe20003800000 */
[----:B-1----:R-:W-:-:S05]  /*4370*/  FMUL.FTZ R0, R11, c[0x0][0x320] ;  /* 0x0000c8000b007a20 */ /* 0x002fca0000410000 */
[----:B------:R1:W1:Y:S01]  /*4380*/  MUFU.TANH R32, R0 ;  /* 0x0000000000207308 */ /* 0x0002620000002400 */
[----:B------:R-:W-:Y:S01]  /*4390*/  @P6 LOP3.LUT R192, R192, 0x40000, RZ, 0xfc, !PT ;  /* 0x00040000c0c06812 */ /* 0x000fe200078efcff */
[----:B------:R-:W-:Y:S06]  /*43a0*/  @!P0 BRA `(.L_x_694) ;  /* 0x0000042000008947 */ /* 0x000fec0003800000 */
[----:B--234-:R-:W-:Y:S01]  /*43b0*/  ISETP.NE.AND P5, PT, R146, 0x1, PT ;  /* 0x000000019200780c */ /* 0x01cfe20003fa5270 */
[----:B------:R-:W-:Y:S01]  /*43c0*/  IMAD.MOV.U32 R204, RZ, RZ, RZ ;  /* 0x000000ffffcc7224 */ /* 0x000fe200078e00ff */
[----:B------:R-:W-:-:S04]  /*43d0*/  IADD3 R2, R145, R141, R234 ;  /* 0x0000008d91027210 */ /* 0x000fc80007ffe0ea */
[----:B------:R-:W-:-:S05]  /*43e0*/  IADD3 R2, R2, -0x60, RZ ;  /* 0xffffffa002027810 */ /* 0x000fca0007ffe0ff */
[----:B-1----:R-:W-:Y:S02]  /*43f0*/  IMAD.MOV.U32 R0, RZ, RZ, R2 ;  /* 0x000000ffff007224 */ /* 0x002fe400078e0002 */
[----:B------:R-:W-:-:S05]  /*4400*/  @P5 IMAD.HI.U32 R3, R2, c[0x0][0x2bc], RZ ;  /* 0x0000af0002035a27 */ /* 0x000fca00078e00ff */
[----:B------:R-:W-:-:S04]  /*4410*/  @P5 SHF.R.U32.HI R0, RZ, c[0x0][0x2c0], R3 ;  /* 0x0000b000ff005a19 */ /* 0x000fc80000011603 */
[----:B------:R-:W-:-:S04]  /*4420*/  @!P6 IADD3 R3, P0, R0, R238, RZ ;  /* 0x000000ee0003e210 */ /* 0x000fc80007f1e0ff */
[----:B------:R-:W-:Y:S02]  /*4430*/  @!P6 LEA.HI.X.SX32 R5, R0, R242, 0x1, P0 ;  /* 0x000000f20005e211 */ /* 0x000fe400000f0eff */
        /* <DEDUP_REMOVED lines=20> */
.L_x_837:
[----:B------:R-:W-:Y:S05]  /*4580*/  BRA.DIV ~URZ, `(.L_x_696) ;  /* 0x00013d827f007947 */ /* 0x000fea000b800000 */
[----:B------:R-:W3:Y:S01]  /*4590*/  SHFL.IDX PT, R2, R5, RZ, 0x181f ;  /* 0x00181fff05027589 */ /* 0x000ee200000e0000 */
[----:B------:R-:W-:-:S03]  /*45a0*/  ISETP.GE.AND P1, PT, R219, c[0x0][0x1d4], PT ;  /* 0x00007500db007a0c */ /* 0x000fc60003f26270 */
[----:B------:R-:W4:Y:S04]  /*45b0*/  SHFL.IDX PT, R8, R5, 0x1, 0x181f ;  /* 0x00381f0005087f89 */ /* 0x000f2800000e0000 */
[----:B------:R-:W5:Y:S01]  /*45c0*/  SHFL.IDX PT, R9, R0, 0x1, 0x181f ;  /* 0x00381f0000097f89 */ /* 0x000f6200000e0000 */
[C---:B---3--:R-:W-:Y:S02]  /*45d0*/  IADD3 R10, P0, R2.reuse, R143, RZ ;  /* 0x0000008f020a7210 */ /* 0x048fe40007f1e0ff */
[----:B------:R-:W-:-:S03]  /*45e0*/  IADD3 R6, P2, R2, R144, RZ ;  /* 0x0000009002067210 */ /* 0x000fc60007f5e0ff */
[--C-:B--2---:R-:W-:Y:S01]  /*45f0*/  IMAD.X R11, R7, 0x1, R68.reuse, P0 ;  /* 0x00000001070b7824 */ /* 0x104fe200000e0644 */
[----:B------:R-:W-:Y:S01]  /*4600*/  ISETP.GE.AND P0, PT, R221, c[0x0][0x1d4], PT ;  /* 0x00007500dd007a0c */ /* 0x000fe20003f06270 */
[----:B------:R-:W-:Y:S01]  /*4610*/  IMAD.X R7, R7, 0x1, R69, P2 ;  /* 0x0000000107077824 */ /* 0x000fe200010e0645 */
[C---:B----4-:R-:W-:Y:S02]  /*4620*/  IADD3 R2, P2, R8.reuse, R143, RZ ;  /* 0x0000008f08027210 */ /* 0x050fe40007f5e0ff */
[----:B------:R2:W-:Y:S03]  /*4630*/  LDGSTS.E.BYPASS.LTC128B.128 [R195+0x8100], [R10.64], !P1 ;  /* 0x081000000ac37fae */ /* 0x0005e6000c901d46 */
[----:B-----5:R-:W-:Y:S01]  /*4640*/  IMAD.X R3, R9, 0x1, R68, P2 ;  /* 0x0000000109037824 */ /* 0x020fe200010e0644 */
[----:B------:R-:W-:-:S05]  /*4650*/  IADD3 R8, P2, R8, R144, RZ ;  /* 0x0000009008087210 */ /* 0x000fca0007f5e0ff */
[----:B------:R-:W-:Y:S01]  /*4660*/  IMAD.X R9, R9, 0x1, R69, P2 ;  /* 0x0000000109097824 */ /* 0x000fe200010e0645 */
[----:B------:R3:W-:Y:S04]  /*4670*/  LDGSTS.E.BYPASS.LTC128B.128 [R195+0xb100], [R6.64], !P0 ;  /* 0x0b10000006c37fae */ /* 0x0007e8000c101d46 */
[----:B------:R3:W-:Y:S04]  /*4680*/  LDGSTS.E.BYPASS.LTC128B.128 [R195+0x9100], [R2.64], !P1 ;  /* 0x0910000002c37fae */ /* 0x0007e8000c901d46 */
[----:B------:R4:W-:Y:S04]  /*4690*/  LDGSTS.E.BYPASS.LTC128B.128 [R195+0xc100], [R8.64], !P0 ;  /* 0x0c10000008c37fae */ /* 0x0009e8000c101d46 */
[----:B--2---:R3:W2:Y:S04]  /*46a0*/  SHFL.IDX PT, R10, R0, 0x2, 0x181f ;  /* 0x00581f00000a7f89 */ /* 0x0046a800000e0000 */
[----:B-1----:R3:W1:Y:S01]  /*46b0*/  SHFL.IDX PT, R0, R5, 0x2, 0x181f ;  /* 0x00581f0005007f89 */ /* 0x00266200000e0000 */
[----:B----4-:R-:W-:-:S02]  /*46c0*/  SEL R9, RZ, 0x10, P1 ;  /* 0x00000010ff097807 */ /* 0x010fc40000800000 */
[----:B------:R-:W-:Y:S02]  /*46d0*/  SEL R8, RZ, 0x10, P0 ;  /* 0x00000010ff087807 */ /* 0x000fe40000000000 */
.L_x_838:
[C---:B---3--:R-:W-:Y:S02]  /*46e0*/  IADD3 R2, -R9.reuse, 0x10, RZ ;  /* 0x0000001009027810 */ /* 0x048fe40007ffe1ff */
[----:B------:R-:W-:Y:S02]  /*46f0*/  IADD3 R3, -R8, 0x10, RZ ;  /* 0x0000001008037810 */ /* 0x000fe40007ffe1ff */
[----:B------:R-:W-:Y:S02]  /*4700*/  LOP3.LUT R2, R2, 0xf, RZ, 0xc0, !PT ;  /* 0x0000000f02027812 */ /* 0x000fe400078ec0ff */
[----:B------:R-:W-:Y:S02]  /*4710*/  ISETP.NE.U32.AND P2, PT, R9, RZ, PT ;  /* 0x000000ff0900720c */ /* 0x000fe40003f45070 */
[----:B-1----:R-:W-:Y:S02]  /*4720*/  IADD3 R6, P1, P0, R2, R0, R143 ;  /* 0x0000000002067210 */ /* 0x002fe4000783e08f */
[----:B------:R-:W-:-:S02]  /*4730*/  LOP3.LUT R2, R3, 0xf, RZ, 0xc0, !PT ;  /* 0x0000000f03027812 */ /* 0x000fc400078ec0ff */
[----:B--2---:R-:W-:Y:S02]  /*4740*/  IADD3.X R7, RZ, R10, R68, P1, P0 ;  /* 0x0000000aff077210 */ /* 0x004fe40000fe0444 */
[----:B------:R-:W-:-:S04]  /*4750*/  IADD3 R2, P1, P0, R2, R0, R144 ;  /* 0x0000000002027210 */ /* 0x000fc8000783e090 */
[----:B------:R-:W-:Y:S01]  /*4760*/  IADD3.X R3, RZ, R10, R69, P1, P0 ;  /* 0x0000000aff037210 */ /* 0x000fe20000fe0445 */
[----:B------:R-:W-:Y:S01]  /*4770*/  @!PT LDS RZ, [RZ] ;  /* 0x00000000fffff984 */ /* 0x000fe20000000800 */
[----:B------:R-:W-:Y:S01]  /*4780*/  @!PT LDS RZ, [RZ] ;  /* 0x00000000fffff984 */ /* 0x000fe20000000800 */
[----:B------:R-:W-:Y:S01]  /*4790*/  @!PT LDS RZ, [RZ] ;  /* 0x00000000fffff984 */ /* 0x000fe20000000800 */
[----:B------:R1:W-:Y:S01]  /*47a0*/  LDGSTS.E.BYPASS.LTC128B.128.ZFILL [R195+0xa100], [R6.64], P2 ;  /* 0x0a10000006c37fae */ /* 0x0003e20009141d46 */
[----:B------:R-:W-:-:S13]  /*47b0*/  ISETP.NE.U32.AND P0, PT, R8, RZ, PT ;  /* 0x000000ff0800720c */ /* 0x000fda0003f05070 */
[----:B------:R1:W-:Y:S02]  /*47c0*/  LDGSTS.E.BYPASS.LTC128B.128.ZFILL [R195+0xd100], [R2.64], P0 ;  /* 0x0d10000002c37fae */ /* 0x0003e40008141d46 */
.L_x_694:
[----:B--234-:R-:W-:Y:S05]  /*47d0*/  BSYNC B0 ;  /* 0x0000000000007941 */ /* 0x01cfea0003800000 */
.L_x_693:
[----:B-1----:R-:W-:Y:S01]  /*47e0*/  IMAD.MOV.U32 R0, RZ, RZ, c[0x0][0x2c4] ;  /* 0x0000b100ff007624 */ /* 0x002fe200078e00ff */
[----:B------:R-:W-:Y:S01]  /*47f0*/  ULDC UR4, c[0x0][0x324] ;  /* 0x0000c90000047ab9 */ /* 0x000fe20000000800 */
[C---:B------:R-:W-:Y:S01]  /*4800*/  IADD3 R2, -R233.reuse, 0x1, R140 ;  /* 0x00000001e9027810 */ /* 0x040fe20007ffe18c */
[----:B------:R-:W-:Y:S01]  /*4810*/  ULOP3.LUT UR4, URZ, UR4, URZ, 0x33, !UPT ;  /* 0x000000043f047292 */ /* 0x000fe2000f8e333f */
[----:B------:R-:W0:Y:S01]  /*4820*/  LDGDEPBAR ;  /* 0x00000000000079af */ /* 0x000e220000000000 */
[----:B------:R-:W-:Y:S01]  /*4830*/  ISETP.NE.AND P0, PT, R0, 0x1, PT ;  /* 0x000000010000780c */ /* 0x000fe20003f05270 */
[----:B------:R-:W-:Y:S01]  /*4840*/  IMAD.IADD R0, R246, 0x1, R244 ;  /* 0x00000001f6007824 */ /* 0x000fe200078e02f4 */
[----:B------:R-:W-:Y:S01]  /*4850*/  IADD3 R9, -R233, R4, RZ ;  /* 0x00000004e9097210 */ /* 0x000fe20007ffe1ff */
[----:B------:R-:W-:Y:S02]  /*4860*/  IMAD.IADD R8, R140, 0x1, -R233 ;  /* 0x000000018c087824 */ /* 0x000fe400078e0ae9 */
[----:B------:R-:W-:-:S08]  /*4870*/  IMAD.MOV.U32 R5, RZ, RZ, R0 ;  /* 0x000000ffff057224 */ /* 0x000fd000078e0000 */
[----:B------:R-:W-:Y:S01]  /*4880*/  @P0 IMAD.HI.U32 R3, R0, c[0x0][0x2c8], RZ ;  /* 0x0000b20000030a27 */ /* 0x000fe200078e00ff */
[----:B------:R-:W-:-:S04]  /*4890*/  IADD3 R0, R2, -R231, RZ ;  /* 0x800000e702007210 */ /* 0x000fc80007ffe0ff */
[C---:B------:R-:W-:Y:S02]  /*48a0*/  IADD3 R7, R0.reuse, UR4, RZ ;  /* 0x0000000400077c10 */ /* 0x040fe4000fffe0ff */
[----:B------:R-:W-:Y:S02]  /*48b0*/  @P0 SHF.R.U32.HI R5, RZ, c[0x0][0x2cc], R3 ;  /* 0x0000b300ff050a19 */ /* 0x000fe40000011603 */
[----:B------:R-:W-:Y:S01]  /*48c0*/  IADD3 R6, R0, c[0x0][0x328], RZ ;  /* 0x0000ca0000067a10 */ /* 0x000fe20007ffe0ff */
[----:B------:R-:W-:Y:S05]  /*48d0*/  BRA.DIV ~URZ, `(.L_x_697) ;  /* 0x00013dc27f007947 */ /* 0x000fea000b800000 */
[----:B------:R1:W2:Y:S02]  /*48e0*/  SHFL.IDX PT, R3, R5, RZ, 0x1c1f ;  /* 0x001c1fff05037589 */ /* 0x0002a400000e0000 */
.L_x_839:
[----:B------:R-:W-:Y:S01]  /*48f0*/  IMAD.MOV.U32 R0, RZ, RZ, c[0x0][0x32c] ;  /* 0x0000cb00ff007624 */ /* 0x000fe200078e00ff */
[----:B--2---:R-:W-:-:S04]  /*4900*/  IADD3 R2, R6, R3, RZ ;  /* 0x0000000306027210 */ /* 0x004fc80007ffe0ff */
[----:B------:R-:W-:Y:S01]  /*4910*/  ISETP.GE.AND P0, PT, R0, 0x1, PT ;  /* 0x000000010000780c */ /* 0x000fe20003f06270 */
[----:B------:R-:W-:Y:S01]  /*4920*/  IMAD.IADD R0, R7, 0x1, R3 ;  /* 0x0000000107007824 */ /* 0x000fe200078e0203 */
[----:B------:R-:W-:-:S11]  /*4930*/  IMNMX R2, R8, R2, PT ;  /* 0x0000000208027217 */ /* 0x000fd60003800200 */
[----:B------:R-:W-:Y:S05]  /*4940*/  @!P0 BRA `(.L_x_698) ;  /* 0x0000014000008947 */ /* 0x000fea0003800000 */
[----:B------:R-:W-:Y:S01]  /*4950*/  IADD3 R3, -R231, R232, R3 ;  /* 0x000000e8e7037210 */ /* 0x000fe20007ffe103 */
[----:B------:R-:W-:Y:S03]  /*4960*/  BSSY B0, `(.L_x_699) ;  /* 0x000000e000007945 */ /* 0x000fe60003800000 */
        /* <DEDUP_REMOVED lines=9> */
.L_x_700:
[----:B------:R-:W-:-:S04]  /*4a00*/  MOV R10, c[0x0][0x32c] ;  /* 0x0000cb00000a7a02 */ /* 0x000fc80000000f00 */
[----:B------:R-:W-:-:S13]  /*4a10*/  ISETP.NE.AND P0, PT, R10, 0x1, PT ;  /* 0x000000010a00780c */ /* 0x000fda0003f05270 */
[----:B------:R-:W-:-:S05]  /*4a20*/  @P0 IMAD.HI.U32 R10, R3, c[0x0][0x330], RZ ;  /* 0x0000cc00030a0a27 */ /* 0x000fca00078e00ff */
[----:B------:R-:W-:Y:S02]  /*4a30*/  @P0 SHF.R.U32.HI R3, RZ, c[0x0][0x334], R10 ;  /* 0x0000cd00ff030a19 */ /* 0x000fe4000001160a */
.L_x_701:
[----:B------:R-:W-:Y:S05]  /*4a40*/  BSYNC B0 ;  /* 0x0000000000007941 */ /* 0x000fea0003800000 */
.L_x_699:
[----:B------:R-:W-:-:S05]  /*4a50*/  IMAD R3, R3, c[0x0][0x32c], R9 ;  /* 0x0000cb0003037a24 */ /* 0x000fca00078e0209 */
[----:B------:R-:W-:Y:S02]  /*4a60*/  IADD3 R10, R3, c[0x0][0x32c], RZ ;  /* 0x0000cb00030a7a10 */ /* 0x000fe40007ffe0ff */
[----:B------:R-:W-:Y:S02]  /*4a70*/  IMNMX R0, R0, R3, !PT ;  /* 0x0000000300007217 */ /* 0x000fe40007800200 */
[----:B------:R-:W-:Y:S02]  /*4a80*/  IMNMX R2, R2, R10, PT ;  /* 0x0000000a02027217 */ /* 0x000fe40003800200 */
.L_x_698:
[----:B------:R-:W-:Y:S02]  /*4a90*/  ISETP.GE.AND P0, PT, R4, 0x2, PT ;  /* 0x000000020400780c */ /* 0x000fe40003f06270 */
[----:B------:R-:W-:Y:S02]  /*4aa0*/  LOP3.LUT R192, R192, 0xffffefff, RZ, 0xc0, !PT ;  /* 0xffffefffc0c07812 */ /* 0x000fe400078ec0ff */
[C---:B------:R-:W-:Y:S02]  /*4ab0*/  ISETP.GE.AND P1, PT, R4.reuse, 0x9, PT ;  /* 0x000000090400780c */ /* 0x040fe40003f26270 */
[----:B------:R-:W-:-:S02]  /*4ac0*/  ISETP.GE.AND P6, PT, R4, 0x3a, PT ;  /* 0x0000003a0400780c */ /* 0x000fc40003fc6270 */
[C---:B------:R-:W-:Y:S02]  /*4ad0*/  ISETP.GE.AND P5, PT, R4.reuse, 0x41, PT ;  /* 0x000000410400780c */ /* 0x040fe40003fa6270 */
[C---:B------:R-:W-:Y:S02]  /*4ae0*/  ISETP.GE.AND P4, PT, R4.reuse, 0x42, PT ;  /* 0x000000420400780c */ /* 0x040fe40003f86270 */
[----:B------:R-:W-:Y:S02]  /*4af0*/  ISETP.GE.AND P3, PT, R4, 0x49, PT ;  /* 0x000000490400780c */ /* 0x000fe40003f66270 */
[----:B------:R-:W-:Y:S02]  /*4b00*/  @P0 LOP3.LUT R192, R192, 0x1000, RZ, 0xfc, !PT ;  /* 0x00001000c0c00812 */ /* 0x000fe400078efcff */
[----:B------:R-:W-:Y:S02]  /*4b10*/  ISETP.GT.AND P0, PT, R0, 0x1, !P0 ;  /* 0x000000010000780c */ /* 0x000fe40004704270 */
[----:B------:R-:W-:-:S02]  /*4b20*/  LOP3.LUT R192, R192, 0xffffbfff, RZ, 0xc0, !PT ;  /* 0xffffbfffc0c07812 */ /* 0x000fc400078ec0ff */
[----:B------:R-:W-:Y:S02]  /*4b30*/  ISETP.LT.OR P0, PT, R2, 0x2, P0 ;  /* 0x000000020200780c */ /* 0x000fe40000701670 */
[----:B------:R-:W-:Y:S02]  /*4b40*/  @P1 LOP3.LUT R192, R192, 0x4000, RZ, 0xfc, !PT ;  /* 0x00004000c0c01812 */ /* 0x000fe400078efcff */
[----:B------:R-:W-:Y:S02]  /*4b50*/  FSEL R11, R96, -INF , !P0 ;  /* 0xff800000600b7808 */ /* 0x000fe40004000000 */
[----:B------:R-:W-:Y:S02]  /*4b60*/  ISETP.GT.AND P0, PT, R0, 0x8, !P1 ;  /* 0x000000080000780c */ /* 0x000fe40004f04270 */
[----:B------:R-:W-:Y:S02]  /*4b70*/  ISETP.GE.AND P1, PT, R4, 0xa, PT ;  /* 0x0000000a0400780c */ /* 0x000fe40003f26270 */
[----:B------:R-:W-:-:S02]  /*4b80*/  ISETP.LT.OR P0, PT, R2, 0x9, P0 ;  /* 0x000000090200780c */ /* 0x000fc40000701670 */
[----:B------:R-:W-:Y:S02]  /*4b90*/  LOP3.LUT R192, R192, 0xfffff7ff, RZ, 0xc0, !PT ;  /* 0xfffff7ffc0c07812 */ /* 0x000fe400078ec0ff */
[----:B------:R-:W-:Y:S02]  /*4ba0*/  FSEL R16, R93, -INF , !P0 ;  /* 0xff8000005d107808 */ /* 0x000fe40004000000 */
[----:B------:R-:W-:Y:S02]  /*4bb0*/  ISETP.GT.AND P0, PT, R0, 0x9, !P1 ;  /* 0x000000090000780c */ /* 0x000fe40004f04270 */
[----:B------:R-:W-:Y:S02]  /*4bc0*/  ISETP.GE.AND P2, PT, R4, 0x4a, PT ;  /* 0x0000004a0400780c */ /* 0x000fe40003f46270 */
[----:B------:R-:W-:Y:S02]  /*4bd0*/  ISETP.LT.OR P0, PT, R2, 0xa, P0 ;  /* 0x0000000a0200780c */ /* 0x000fe40000701670 */
[----:B------:R-:W-:-:S02]  /*4be0*/  @P1 LOP3.LUT R192, R192, 0x800, RZ, 0xfc, !PT ;  /* 0x00000800c0c01812 */ /* 0x000fc400078efcff */
[----:B------:R-:W-:Y:S02]  /*4bf0*/  ISETP.GE.AND P1, PT, R4, 0x11, PT ;  /* 0x000000110400780c */ /* 0x000fe40003f26270 */
[----:B------:R-:W-:Y:S02]  /*4c00*/  LOP3.LUT R192, R192, 0xfffffbff, RZ, 0xc0, !PT ;  /* 0xfffffbffc0c07812 */ /* 0x000fe400078ec0ff */
[----:B------:R-:W-:Y:S02]  /*4c10*/  FSEL R17, R92, -INF , !P0 ;  /* 0xff8000005c117808 */ /* 0x000fe40004000000 */
[----:B------:R-:W-:-:S04]  /*4c20*/  ISETP.GT.AND P0, PT, R0, 0x10, !P1 ;  /* 0x000000100000780c */ /* 0x000fc80004f04270 */
[----:B------:R-:W-:-:S03]  /*4c30*/  ISETP.LT.OR P0, PT, R2, 0x11, P0 ;  /* 0x000000110200780c */ /* 0x000fc60000701670 */
[----:B------:R-:W-:Y:S02]  /*4c40*/  @P1 LOP3.LUT R192, R192, 0x400, RZ, 0xfc, !PT ;  /* 0x00000400c0c01812 */ /* 0x000fe400078efcff */
        /* <DEDUP_REMOVED lines=49> */
[----:B------:R-:W-:Y:S02]  /*4f60*/  FSEL R141, R48, -INF , !P0 ;  /* 0xff800000308d7808 */ /* 0x000fe40004000000 */
[----:B------:R-:W-:Y:S02]  /*4f70*/  LOP3.LUT R192, R192, 0xfffffffd, RZ, 0xc0, !PT ;  /* 0xfffffffdc0c07812 */ /* 0x000fe400078ec0ff */
[----:B------:R-:W-:-:S04]  /*4f80*/  ISETP.GT.AND P0, PT, R0, 0x31, !P1 ;  /* 0x000000310000780c */ /* 0x000fc80004f04270 */
[----:B------:R-:W-:-:S03]  /*4f90*/  ISETP.LT.OR P0, PT, R2, 0x32, P0 ;  /* 0x000000320200780c */ /* 0x000fc60000701670 */
[----:B------:R-:W-:Y:S02]  /*4fa0*/  @P1 LOP3.LUT R192, R192, 0x2, RZ, 0xfc, !PT ;  /* 0x00000002c0c01812 */ /* 0x000fe400078efcff */
[----:B------:R-:W-:Y:S02]  /*4fb0*/  ISETP.GE.AND P1, PT, R4, 0x39, PT ;  /* 0x000000390400780c */ /* 0x000fe40003f26270 */
[----:B------:R-:W-:Y:S02]  /*4fc0*/  FSEL R140, R43, -INF , !P0 ;  /* 0xff8000002b8c7808 */ /* 0x000fe40004000000 */
[----:B------:R-:W-:Y:S02]  /*4fd0*/  ISETP.GT.AND P0, PT, R0, 0x38, !P1 ;  /* 0x000000380000780c */ /* 0x000fe40004f04270 */
[----:B------:R-:W-:Y:S02]  /*4fe0*/  LOP3.LUT R192, R192, 0xfffffffe, RZ, 0xc0, !PT ;  /* 0xfffffffec0c07812 */ /* 0x000fe400078ec0ff */
[----:B------:R-:W-:-:S04]  /*4ff0*/  ISETP.LT.OR P0, PT, R2, 0x39, P0 ;  /* 0x000000390200780c */ /* 0x000fc80000701670 */
[----:B------:R-:W-:Y:S02]  /*5000*/  FSEL R139, R41, -INF , !P0 ;  /* 0xff800000298b7808 */ /* 0x000fe40004000000 */
[----:B------:R-:W-:Y:S02]  /*5010*/  ISETP.GT.AND P0, PT, R0, 0x39, !P6 ;  /* 0x000000390000780c */ /* 0x000fe40007704270 */
[----:B------:R-:W-:Y:S02]  /*5020*/  @P1 LOP3.LUT R192, R192, 0x1, RZ, 0xfc, !PT ;  /* 0x00000001c0c01812 */ /* 0x000fe400078efcff */
[----:B------:R-:W-:Y:S02]  /*5030*/  ISETP.LT.OR P0, PT, R2, 0x3a, P0 ;  /* 0x0000003a0200780c */ /* 0x000fe40000701670 */
[----:B------:R-:W-:Y:S02]  /*5040*/  ISETP.GE.AND P1, PT, R4, 0x51, PT ;  /* 0x000000510400780c */ /* 0x000fe40003f26270 */
[----:B------:R-:W-:-:S02]  /*5050*/  FSEL R138, R40, -INF , !P0 ;  /* 0xff800000288a7808 */ /* 0x000fc40004000000 */
[----:B------:R-:W-:Y:S02]  /*5060*/  ISETP.GT.AND P0, PT, R0, 0x40, !P5 ;  /* 0x000000400000780c */ /* 0x000fe40006f04270 */
[----:B------:R-:W-:Y:S02]  /*5070*/  LOP3.LUT R192, R192, 0xfffeffff, RZ, 0xc0, !PT ;  /* 0xfffeffffc0c07812 */ /* 0x000fe400078ec0ff */
[----:B------:R-:W-:-:S04]  /*5080*/  ISETP.LT.OR P0, PT, R2, 0x41, P0 ;  /* 0x000000410200780c */ /* 0x000fc80000701670 */
[----:B------:R-:W-:Y:S02]  /*5090*/  FSEL R177, R30, -INF , !P0 ;  /* 0xff8000001eb17808 */ /* 0x000fe40004000000 */
[----:B------:R-:W-:Y:S02]  /*50a0*/  ISETP.GT.AND P0, PT, R0, 0x41, !P4 ;  /* 0x000000410000780c */ /* 0x000fe40006704270 */
[----:B------:R-:W-:Y:S02]  /*50b0*/  @P1 LOP3.LUT R192, R192, 0x10000, RZ, 0xfc, !PT ;  /* 0x00010000c0c01812 */ /* 0x000fe400078efcff */
[----:B------:R-:W-:Y:S02]  /*50c0*/  ISETP.LT.OR P0, PT, R2, 0x42, P0 ;  /* 0x000000420200780c */ /* 0x000fe40000701670 */
[----:B------:R-:W-:Y:S02]  /*50d0*/  LOP3.LUT R192, R192, 0xffff7fff, RZ, 0xc0, !PT ;  /* 0xffff7fffc0c07812 */ /* 0x000fe400078ec0ff */
[----:B------:R-:W-:-:S02]  /*50e0*/  FSEL R176, R29, -INF , !P0 ;  /* 0xff8000001db07808 */ /* 0x000fc40004000000 */
[----:B------:R-:W-:-:S04]  /*50f0*/  ISETP.GT.AND P0, PT, R0, 0x48, !P3 ;  /* 0x000000480000780c */ /* 0x000fc80005f04270 */
[----:B------:R-:W-:-:S04]  /*5100*/  ISETP.LT.OR P0, PT, R2, 0x49, P0 ;  /* 0x000000490200780c */ /* 0x000fc80000701670 */
[----:B------:R-:W-:Y:S02]  /*5110*/  FSEL R151, R25, -INF , !P0 ;  /* 0xff80000019977808 */ /* 0x000fe40004000000 */
[----:B------:R-:W-:-:S04]  /*5120*/  ISETP.GT.AND P0, PT, R0, 0x49, !P2 ;  /* 0x000000490000780c */ /* 0x000fc80005704270 */
[----:B------:R-:W-:-:S04]  /*5130*/  ISETP.LT.OR P0, PT, R2, 0x4a, P0 ;  /* 0x0000004a0200780c */ /* 0x000fc80000701670 */
[----:B------:R-:W-:Y:S02]  /*5140*/  FSEL R150, R24, -INF , !P0 ;  /* 0xff80000018967808 */ /* 0x000fe40004000000 */
[----:B------:R-:W-:Y:S02]  /*5150*/  ISETP.GT.AND P0, PT, R0, 0x50, !P1 ;  /* 0x000000500000780c */ /* 0x000fe40004f04270 */
[----:B------:R-:W-:Y:S02]  /*5160*/  ISETP.GE.AND P1, PT, R4, 0x52, PT ;  /* 0x000000520400780c */ /* 0x000fe40003f26270 */
[----:B------:R-:W-:-:S04]  /*5170*/  ISETP.LT.OR P0, PT, R2, 0x51, P0 ;  /* 0x000000510200780c */ /* 0x000fc80000701670 */
[----:B------:R-:W-:Y:S02]  /*5180*/  FSEL R194, R23, -INF , !P0 ;  /* 0xff80000017c27808 */ /* 0x000fe40004000000 */
[----:B------:R-:W-:-:S04]  /*5190*/  ISETP.GT.AND P0, PT, R0, 0x51, !P1 ;  /* 0x000000510000780c */ /* 0x000fc80004f04270 */
[----:B------:R-:W-:Y:S02]  /*51a0*/  ISETP.LT.OR P0, PT, R2, 0x52, P0 ;  /* 0x000000520200780c */ /* 0x000fe40000701670 */
        /* <DEDUP_REMOVED lines=9> */
[----:B------:R-:W-:Y:S02]  /*5240*/  ISETP.GT.AND P0, PT, R0, RZ, !P1 ;  /* 0x000000ff0000720c */ /* 0x000fe40004f04270 */
[----:B------:R-:W-:Y:S02]  /*5250*/  LOP3.LUT R192, R192, 0xfffdffff, RZ, 0xc0, !PT ;  /* 0xfffdffffc0c07812 */ /* 0x000fe400078ec0ff */
[----:B------:R-:W-:-:S04]  /*5260*/  ISETP.LT.OR P0, PT, R2, 0x1, P0 ;  /* 0x000000010200780c */ /* 0x000fc80000701670 */
[----:B------:R-:W-:Y:S02]  /*5270*/  FSEL R10, R98, -INF , !P0 ;  /* 0xff800000620a7808 */ /* 0x000fe40004000000 */
[----:B------:R-:W-:-:S13]  /*5280*/  ISETP.GE.AND P0, PT, R4, 0x5a, PT ;  /* 0x0000005a0400780c */ /* 0x000fda0003f06270 */
[----:B------:R-:W-:Y:S02]  /*5290*/  @P0 LOP3.LUT R192, R192, 0x20000, RZ, 0xfc, !PT ;  /* 0x00020000c0c00812 */ /* 0x000fe400078efcff */
[----:B------:R-:W-:-:S04]  /*52a0*/  ISETP.GT.AND P0, PT, R0, 0x59, !P0 ;  /* 0x000000590000780c */ /* 0x000fc80004704270 */
[----:B------:R-:W-:-:S04]  /*52b0*/  ISETP.LT.OR P0, PT, R2, 0x5a, P0 ;  /* 0x0000005a0200780c */ /* 0x000fc80000701670 */
[----:B------:R-:W-:Y:S01]  /*52c0*/  FSEL R178, R12, -INF , !P0 ;  /* 0xff8000000cb27808 */ /* 0x000fe20004000000 */
[----:B------:R-:W-:Y:S06]  /*52d0*/  BRA.DIV ~URZ, `(.L_x_702) ;  /* 0x000134327f007947 */ /* 0x000fec000b800000 */
[----:B------:R2:W3:Y:S02]  /*52e0*/  SHFL.IDX PT, R3, R5, 0x1, 0x1c1f ;  /* 0x003c1f0005037f89 */ /* 0x0004e400000e0000 */
.L_x_840:
[----:B------:R-:W-:Y:S01]  /*52f0*/  IMAD.MOV.U32 R0, RZ, RZ, c[0x0][0x32c] ;  /* 0x0000cb00ff007624 */ /* 0x000fe200078e00ff */
[----:B---3--:R-:W-:-:S04]  /*5300*/  IADD3 R2, R6, R3, RZ ;  /* 0x0000000306027210 */ /* 0x008fc80007ffe0ff */
        /* <DEDUP_REMOVED lines=15> */
.L_x_705:
[----:B------:R-:W-:-:S04]  /*5400*/  MOV R4, c[0x0][0x32c] ;  /* 0x0000cb0000047a02 */ /* 0x000fc80000000f00 */
[----:B------:R-:W-:-:S13]  /*5410*/  ISETP.NE.AND P0, PT, R4, 0x1, PT ;  /* 0x000000010400780c */ /* 0x000fda0003f05270 */
[----:B------:R-:W-:-:S05]  /*5420*/  @P0 IMAD.HI.U32 R4, R3, c[0x0][0x330], RZ ;  /* 0x0000cc0003040a27 */ /* 0x000fca00078e00ff */
[----:B------:R-:W-:Y:S02]  /*5430*/  @P0 SHF.R.U32.HI R3, RZ, c[0x0][0x334], R4 ;  /* 0x0000cd00ff030a19 */ /* 0x000fe40000011604 */
.L_x_706:
[----:B------:R-:W-:Y:S05]  /*5440*/  BSYNC B0 ;  /* 0x0000000000007941 */ /* 0x000fea0003800000 */
.L_x_704:
[----:B------:R-:W-:-:S05]  /*5450*/  IMAD R3, R3, c[0x0][0x32c], R9 ;  /* 0x0000cb0003037a24 */ /* 0x000fca00078e0209 */
[----:B------:R-:W-:Y:S02]  /*5460*/  IADD3 R4, R3, c[0x0][0x32c], RZ ;  /* 0x0000cb0003047a10 */ /* 0x000fe40007ffe0ff */
[----:B------:R-:W-:Y:S02]  /*5470*/  IMNMX R0, R0, R3, !PT ;  /* 0x0000000300007217 */ /* 0x000fe40007800200 */
[----:B------:R-:W-:Y:S02]  /*5480*/  IMNMX R2, R2, R4, PT ;  /* 0x0000000402027217 */ /* 0x000fe40003800200 */
.L_x_703:
[----:B------:R-:W-:Y:S02]  /*5490*/  LOP3.LUT P0, RZ, R192, 0x1000, RZ, 0xc0, !PT ;  /* 0x00001000c0ff7812 */ /* 0x000fe4000780c0ff */
[----:B------:R-:W-:Y:S02]  /*54a0*/  FMNMX.FTZ R3, R10, R11, !PT ;  /* 0x0000000b0a037209 */ /* 0x000fe40007810000 */
[----:B------:R-:W-:Y:S02]  /*54b0*/  ISETP.GT.AND P0, PT, R0, 0x1, !P0 ;  /* 0x000000010000780c */ /* 0x000fe40004704270 */
[----:B------:R-:W-:-:S02]  /*54c0*/  FMNMX.FTZ R3, R16, R3, !PT ;  /* 0x0000000310037209 */ /* 0x000fc40007810000 */
[----:B------:R-:W-:Y:S02]  /*54d0*/  ISETP.LT.OR P0, PT, R2, 0x2, P0 ;  /* 0x000000020200780c */ /* 0x000fe40000701670 */
[----:B------:R-:W-:Y:S02]  /*54e0*/  FMNMX.FTZ R3, R17, R3, !PT ;  /* 0x0000000311037209 */ /* 0x000fe40007810000 */
[----:B------:R-:W-:Y:S02]  /*54f0*/  FSEL R7, R97, -INF , !P0 ;  /* 0xff80000061077808 */ /* 0x000fe40004000000 */
[----:B------:R-:W-:Y:S02]  /*5500*/  LOP3.LUT P0, RZ, R192, 0x4000, RZ, 0xc0, !PT ;  /* 0x00004000c0ff7812 */ /* 0x000fe4000780c0ff */
[----:B------:R-:W-:Y:S02]  /*5510*/  FMNMX.FTZ R3, R19, R3, !PT ;  /* 0x0000000313037209 */ /* 0x000fe40007810000 */
[----:B------:R-:W-:-:S02]  /*5520*/  ISETP.GT.AND P0, PT, R0, 0x8, !P0 ;  /* 0x000000080000780c */ /* 0x000fc40004704270 */
[----:B------:R-:W-:Y:S02]  /*5530*/  FMNMX.FTZ R3, R20, R3, !PT ;  /* 0x0000000314037209 */ /* 0x000fe40007810000 */
[----:B------:R-:W-:Y:S02]  /*5540*/  ISETP.LT.OR P0, PT, R2, 0x9, P0 ;  /* 0x000000090200780c */ /* 0x000fe40000701670 */
[----:B------:R-:W-:Y:S02]  /*5550*/  FMNMX.FTZ R3, R21, R3, !PT ;  /* 0x0000000315037209 */ /* 0x000fe40007810000 */
[----:B------:R-:W-:Y:S02]  /*5560*/  FSEL R12, R95, -INF , !P0 ;  /* 0xff8000005f0c7808 */ /* 0x000fe40004000000 */
[----:B------:R-:W-:Y:S02]  /*5570*/  LOP3.LUT P0, RZ, R192, 0x800, RZ, 0xc0, !PT ;  /* 0x00000800c0ff7812 */ /* 0x000fe4000780c0ff */
[----:B------:R-:W-:-:S02]  /*5580*/  FMNMX.FTZ R3, R22, R3, !PT ;  /* 0x0000000316037209 */ /* 0x000fc40007810000 */
[----:B------:R-:W-:Y:S02]  /*5590*/  ISETP.GT.AND P0, PT, R0, 0x9, !P0 ;  /* 0x000000090000780c */ /* 0x000fe40004704270 */
[----:B------:R-:W-:Y:S02]  /*55a0*/  FMNMX.FTZ R3, R102, R3, !PT ;  /* 0x0000000366037209 */ /* 0x000fe40007810000 */
[----:B------:R-:W-:Y:S02]  /*55b0*/  ISETP.LT.OR P0, PT, R2, 0xa, P0 ;  /* 0x0000000a0200780c */ /* 0x000fe40000701670 */
[----:B------:R-:W-:Y:S02]  /*55c0*/  FMNMX.FTZ R3, R103, R3, !PT ;  /* 0x0000000367037209 */ /* 0x000fe40007810000 */
[----:B------:R-:W-:Y:S02]  /*55d0*/  FSEL R13, R94, -INF , !P0 ;  /* 0xff8000005e0d7808 */ /* 0x000fe40004000000 */
[----:B------:R-:W-:-:S02]  /*55e0*/  LOP3.LUT P0, RZ, R192, 0x400, RZ, 0xc0, !PT ;  /* 0x00000400c0ff7812 */ /* 0x000fc4000780c0ff */
[----:B------:R-:W-:Y:S02]  /*55f0*/  FMNMX.FTZ R3, R128, R3, !PT ;  /* 0x0000000380037209 */ /* 0x000fe40007810000 */
[----:B------:R-:W-:Y:S02]  /*5600*/  ISETP.GT.AND P0, PT, R0, 0x10, !P0 ;  /* 0x000000100000780c */ /* 0x000fe40004704270 */
[----:B------:R-:W-:Y:S02]  /*5610*/  FMNMX.FTZ R3, R129, R3, !PT ;  /* 0x0000000381037209 */ /* 0x000fe40007810000 */
[----:B------:R-:W-:Y:S02]  /*5620*/  ISETP.LT.OR P0, PT, R2, 0x11, P0 ;  /* 0x000000110200780c */ /* 0x000fe40000701670 */
[----:B------:R-:W-:Y:S02]  /*5630*/  FMNMX.FTZ R3, R141, R3, !PT ;  /* 0x000000038d037209 */ /* 0x000fe40007810000 */
[----:B------:R-:W-:-:S02]  /*5640*/  FSEL R14, R91, -INF , !P0 ;  /* 0xff8000005b0e7808 */ /* 0x000fc40004000000 */
[----:B------:R-:W-:Y:S02]  /*5650*/  LOP3.LUT P0, RZ, R192, 0x200, RZ, 0xc0, !PT ;  /* 0x00000200c0ff7812 */ /* 0x000fe4000780c0ff */
[----:B------:R-:W-:Y:S02]  /*5660*/  FMNMX.FTZ R3, R140, R3, !PT ;  /* 0x000000038c037209 */ /* 0x000fe40007810000 */
[----:B------:R-:W-:Y:S02]  /*5670*/  ISETP.GT.AND P0, PT, R0, 0x11, !P0 ;  /* 0x000000110000780c */ /* 0x000fe40004704270 */
[----:B------:R-:W-:Y:S02]  /*5680*/  FMNMX.FTZ R3, R139, R3, !PT ;  /* 0x000000038b037209 */ /* 0x000fe40007810000 */
[----:B------:R-:W-:Y:S02]  /*5690*/  ISETP.LT.OR P0, PT, R2, 0x12, P0 ;  /* 0x000000120200780c */ /* 0x000fe40000701670 */
[----:B------:R-:W-:-:S02]  /*56a0*/  FMNMX.FTZ R3, R138, R3, !PT ;  /* 0x000000038a037209 */ /* 0x000fc40007810000 */
[----:B------:R-:W-:Y:S02]  /*56b0*/  FSEL R15, R90, -INF , !P0 ;  /* 0xff8000005a0f7808 */ /* 0x000fe40004000000 */
[----:B------:R-:W-:Y:S02]  /*56c0*/  LOP3.LUT P0, RZ, R192, 0x100, RZ, 0xc0, !PT ;  /* 0x00000100c0ff7812 */ /* 0x000fe4000780c0ff */
[----:B------:R-:W-:Y:S02]  /*56d0*/  FMNMX.FTZ R3, R177, R3, !PT ;  /* 0x00000003b1037209 */ /* 0x000fe40007810000 */
[----:B------:R-:W-:Y:S02]  /*56e0*/  ISETP.GT.AND P0, PT, R0, 0x18, !P0 ;  /* 0x000000180000780c */ /* 0x000fe40004704270 */
[----:B------:R-:W-:Y:S02]  /*56f0*/  FMNMX.FTZ R3, R176, R3, !PT ;  /* 0x00000003b0037209 */ /* 0x000fe40007810000 */
[----:B------:R-:W-:-:S02]  /*5700*/  ISETP.LT.OR P0, PT, R2, 0x19, P0 ;  /* 0x000000190200780c */ /* 0x000fc40000701670 */
[----:B------:R-:W-:Y:S02]  /*5710*/  FMNMX.FTZ R3, R151, R3, !PT ;  /* 0x0000000397037209 */ /* 0x000fe40007810000 */
[----:B------:R-:W-:Y:S02]  /*5720*/  FSEL R18, R79, -INF , !P0 ;  /* 0xff8000004f127808 */ /* 0x000fe40004000000 */
[----:B------:R-:W-:-:S04]  /*5730*/  LOP3.LUT P0, RZ, R192, 0x80, RZ, 0xc0, !PT ;  /* 0x00000080c0ff7812 */ /* 0x000fc8000780c0ff */
[----:B------:R-:W-:-:S04]  /*5740*/  ISETP.GT.AND P0, PT, R0, 0x19, !P0 ;  /* 0x000000190000780c */ /* 0x000fc80004704270 */
[----:B------:R-:W-:-:S04]  /*5750*/  ISETP.LT.OR P0, PT, R2, 0x1a, P0 ;  /* 0x0000001a0200780c */ /* 0x000fc80000701670 */
        /* <DEDUP_REMOVED lines=29> */
[----:B------:R-:W-:Y:S02]  /*5930*/  ISETP.GT.AND P0, PT, R0, 0x39, !P6 ;  /* 0x000000390000780c */ /* 0x000fe40007704270 */
[----:B------:R-:W-:Y:S02]  /*5940*/  LOP3.LUT P6, RZ, R192, 0x10000, RZ, 0xc0, !PT ;  /* 0x00010000c0ff7812 */ /* 0x000fe400078cc0ff */
[----:B------:R-:W-:-:S04]  /*5950*/  ISETP.LT.OR P0, PT, R2, 0x3a, P0 ;  /* 0x0000003a0200780c */ /* 0x000fc80000701670 */
[----:B------:R-:W-:Y:S02]  /*5960*/  FSEL R136, R37, -INF , !P0 ;  /* 0xff80000025887808 */ /* 0x000fe40004000000 */
[----:B------:R-:W-:-:S04]  /*5970*/  ISETP.GT.AND P0, PT, R0, 0x40, !P5 ;  /* 0x000000400000780c */ /* 0x000fc80006f04270 */
[----:B------:R-:W-:-:S04]  /*5980*/  ISETP.LT.OR P0, PT, R2, 0x41, P0 ;  /* 0x000000410200780c */ /* 0x000fc80000701670 */
[----:B------:R-:W-:Y:S02]  /*5990*/  FSEL R147, R36, -INF , !P0 ;  /* 0xff80000024937808 */ /* 0x000fe40004000000 */
[----:B------:R-:W-:-:S04]  /*59a0*/  ISETP.GT.AND P0, PT, R0, 0x41, !P4 ;  /* 0x000000410000780c */ /* 0x000fc80006704270 */
[----:B------:R-:W-:-:S04]  /*59b0*/  ISETP.LT.OR P0, PT, R2, 0x42, P0 ;  /* 0x000000420200780c */ /* 0x000fc80000701670 */
[----:B------:R-:W-:Y:S02]  /*59c0*/  FSEL R146, R31, -INF , !P0 ;  /* 0xff8000001f927808 */ /* 0x000fe40004000000 */
[----:B------:R-:W-:Y:S02]  /*59d0*/  ISETP.GT.AND P0, PT, R0, 0x48, !P3 ;  /* 0x000000480000780c */ /* 0x000fe40005f04270 */
[----:B------:R-:W-:Y:S02]  /*59e0*/  LOP3.LUT P3, RZ, R192, 0x2000, RZ, 0xc0, !PT ;  /* 0x00002000c0ff7812 */ /* 0x000fe4000786c0ff */
[----:B------:R-:W-:-:S04]  /*59f0*/  ISETP.LT.OR P0, PT, R2, 0x49, P0 ;  /* 0x000000490200780c */ /* 0x000fc80000701670 */
[----:B------:R-:W-:Y:S02]  /*5a00*/  FSEL R145, R28, -INF , !P0 ;  /* 0xff8000001c917808 */ /* 0x000fe40004000000 */
[----:B------:R-:W-:Y:S02]  /*5a10*/  ISETP.GT.AND P0, PT, R0, 0x49, !P2 ;  /* 0x000000490000780c */ /* 0x000fe40005704270 */
[----:B------:R-:W-:Y:S02]  /*5a20*/  LOP3.LUT P2, RZ, R192, 0x20000, RZ, 0xc0, !PT ;  /* 0x00020000c0ff7812 */ /* 0x000fe4000784c0ff */
[----:B------:R-:W-:-:S04]  /*5a30*/  ISETP.LT.OR P0, PT, R2, 0x4a, P0 ;  /* 0x0000004a0200780c */ /* 0x000fc80000701670 */
[----:B------:R-:W-:Y:S02]  /*5a40*/  FSEL R148, R27, -INF , !P0 ;  /* 0xff8000001b947808 */ /* 0x000fe40004000000 */
[----:B------:R-:W-:Y:S02]  /*5a50*/  ISETP.GT.AND P0, PT, R0, RZ, !P1 ;  /* 0x000000ff0000720c */ /* 0x000fe40004f04270 */
[----:B------:R-:W-:Y:S02]  /*5a60*/  LOP3.LUT P1, RZ, R192, 0x8000, RZ, 0xc0, !PT ;  /* 0x00008000c0ff7812 */ /* 0x000fe4000782c0ff */
[----:B------:R-:W-:Y:S02]  /*5a70*/  ISETP.LT.OR P0, PT, R2, 0x1, P0 ;  /* 0x000000010200780c */ /* 0x000fe40000701670 */
[----:B------:R-:W-:Y:S02]  /*5a80*/  ISETP.GT.AND P1, PT, R0, 0x51, !P1 ;  /* 0x000000510000780c */ /* 0x000fe40004f24270 */
[----:B------:R-:W-:-:S02]  /*5a90*/  FSEL R6, R99, -INF , !P0 ;  /* 0xff80000063067808 */ /* 0x000fc40004000000 */
[----:B------:R-:W-:Y:S02]  /*5aa0*/  ISETP.GT.AND P0, PT, R0, 0x50, !P6 ;  /* 0x000000500000780c */ /* 0x000fe40007704270 */
[----:B------:R-:W-:Y:S02]  /*5ab0*/  FMNMX.FTZ R4, R6, R7, !PT ;  /* 0x0000000706047209 */ /* 0x000fe40007810000 */
[----:B------:R-:W-:Y:S02]  /*5ac0*/  ISETP.LT.OR P0, PT, R2, 0x51, P0 ;  /* 0x000000510200780c */ /* 0x000fe40000701670 */
[----:B------:R-:W-:Y:S02]  /*5ad0*/  FMNMX.FTZ R4, R12, R4, !PT ;  /* 0x000000040c047209 */ /* 0x000fe40007810000 */
[----:B------:R-:W-:Y:S02]  /*5ae0*/  FSEL R149, R26, -INF , !P0 ;  /* 0xff8000001a957808 */ /* 0x000fe40004000000 */
[----:B------:R-:W-:-:S02]  /*5af0*/  FMNMX.FTZ R4, R13, R4, !PT ;  /* 0x000000040d047209 */ /* 0x000fc40007810000 */
[----:B------:R-:W-:Y:S02]  /*5b00*/  ISETP.GT.AND P0, PT, R0, 0x58, !P3 ;  /* 0x000000580000780c */ /* 0x000fe40005f04270 */
[----:B------:R-:W-:Y:S02]  /*5b10*/  FMNMX.FTZ R4, R14, R4, !PT ;  /* 0x000000040e047209 */ /* 0x000fe40007810000 */
[----:B------:R-:W-:Y:S02]  /*5b20*/  ISETP.GT.AND P3, PT, R0, 0x59, !P2 ;  /* 0x000000590000780c */ /* 0x000fe40005764270 */
[----:B------:R-:W-:Y:S02]  /*5b30*/  FMNMX.FTZ R4, R15, R4, !PT ;  /* 0x000000040f047209 */ /* 0x000fe40007810000 */
[----:B------:R-:W-:Y:S02]  /*5b40*/  FMNMX.FTZ R0, R150, R3, !PT ;  /* 0x0000000396007209 */ /* 0x000fe40007810000 */
[----:B------:R-:W-:-:S02]  /*5b50*/  FMNMX.FTZ R4, R18, R4, !PT ;  /* 0x0000000412047209 */ /* 0x000fc40007810000 */
[----:B------:R-:W-:Y:S02]  /*5b60*/  ISETP.LT.OR P2, PT, R2, 0x52, P1 ;  /* 0x000000520200780c */ /* 0x000fe40000f41670 */
[----:B------:R-:W-:Y:S02]  /*5b70*/  FMNMX.FTZ R4, R24, R4, !PT ;  /* 0x0000000418047209 */ /* 0x000fe40007810000 */
[----:B------:R-:W-:Y:S02]  /*5b80*/  ISETP.LT.OR P1, PT, R2, 0x59, P0 ;  /* 0x000000590200780c */ /* 0x000fe40000721670 */
[----:B------:R-:W-:Y:S02]  /*5b90*/  FMNMX.FTZ R4, R69, R4, !PT ;  /* 0x0000000445047209 */ /* 0x000fe40007810000 */
[----:B------:R-:W-:Y:S02]  /*5ba0*/  FSEL R144, R34, -INF , !P2 ;  /* 0xff80000022907808 */ /* 0x000fe40005000000 */
[----:B------:R-:W-:-:S02]  /*5bb0*/  FMNMX.FTZ R4, R70, R4, !PT ;  /* 0x0000000446047209 */ /* 0x000fc40007810000 */
[----:B------:R-:W-:Y:S02]  /*5bc0*/  FMNMX.FTZ R0, R194, R0, !PT ;  /* 0x00000000c2007209 */ /* 0x000fe40007810000 */
[----:B------:R-:W-:Y:S02]  /*5bd0*/  FMNMX.FTZ R4, R100, R4, !PT ;  /* 0x0000000464047209 */ /* 0x000fe40007810000 */
[----:B------:R-:W-:Y:S02]  /*5be0*/  ISETP.LT.OR P0, PT, R2, 0x5a, P3 ;  /* 0x0000005a0200780c */ /* 0x000fe40001f01670 */
[----:B------:R-:W-:Y:S02]  /*5bf0*/  FMNMX.FTZ R4, R101, R4, !PT ;  /* 0x0000000465047209 */ /* 0x000fe40007810000 */
[----:B------:R-:W-:Y:S02]  /*5c00*/  FSEL R143, R33, -INF , !P1 ;  /* 0xff800000218f7808 */ /* 0x000fe40004800000 */
[----:B------:R-:W-:-:S02]  /*5c10*/  FMNMX.FTZ R4, R131, R4, !PT ;  /* 0x0000000483047209 */ /* 0x000fc40007810000 */
[----:B------:R-:W-:Y:S02]  /*5c20*/  FMNMX.FTZ R0, R193, R0, !PT ;  /* 0x00000000c1007209 */ /* 0x000fe40007810000 */
[----:B------:R-:W-:Y:S02]  /*5c30*/  FMNMX.FTZ R4, R130, R4, !PT ;  /* 0x0000000482047209 */ /* 0x000fe40007810000 */
[----:B------:R-:W-:Y:S02]  /*5c40*/  FSEL R142, R32, -INF , !P0 ;  /* 0xff800000208e7808 */ /* 0x000fe40004000000 */
[----:B------:R-:W-:Y:S02]  /*5c50*/  FMNMX.FTZ R4, R137, R4, !PT ;  /* 0x0000000489047209 */ /* 0x000fe40007810000 */
[----:B------:R-:W-:Y:S02]  /*5c60*/  FMNMX.FTZ R0, R179, R0, !PT ;  /* 0x00000000b3007209 */ /* 0x000fe40007810000 */
[----:B------:R-:W-:-:S04]  /*5c70*/  FMNMX.FTZ R4, R136, R4, !PT ;  /* 0x0000000488047209 */ /* 0x000fc80007810000 */
[----:B------:R-:W-:-:S04]  /*5c80*/  FMNMX.FTZ R4, R147, R4, !PT ;  /* 0x0000000493047209 */ /* 0x000fc80007810000 */
[----:B------:R-:W-:-:S04]  /*5c90*/  FMNMX.FTZ R4, R146, R4, !PT ;  /* 0x0000000492047209 */ /* 0x000fc80007810000 */
[----:B------:R-:W-:-:S04]  /*5ca0*/  FMNMX.FTZ R4, R145, R4, !PT ;  /* 0x0000000491047209 */ /* 0x000fc80007810000 */
[----:B------:R-:W-:Y:S02]  /*5cb0*/  FMNMX.FTZ R3, R148, R4, !PT ;  /* 0x0000000494037209 */ /* 0x000fe40007810000 */
[----:B------:R-:W-:Y:S02]  /*5cc0*/  FMNMX.FTZ R4, R178, R0, !PT ;  /* 0x00000000b2047209 */ /* 0x000fe40007810000 */
[----:B------:R-:W-:-:S04]  /*5cd0*/  FMNMX.FTZ R3, R149, R3, !PT ;  /* 0x0000000395037209 */ /* 0x000fc80007810000 */
[----:B------:R-:W-:-:S04]  /*5ce0*/  FMNMX.FTZ R2, R144, R3, !PT ;  /* 0x0000000390027209 */ /* 0x000fc80007810000 */
[----:B------:R-:W-:-:S04]  /*5cf0*/  FMNMX.FTZ R2, R143, R2, !PT ;  /* 0x000000028f027209 */ /* 0x000fc80007810000 */
[----:B-12---:R-:W-:Y:S01]  /*5d00*/  FMNMX.FTZ R5, R142, R2, !PT ;  /* 0x000000028e057209 */ /* 0x006fe20007810000 */
[----:B------:R-:W-:Y:S05]  /*5d10*/  BRA.DIV ~URZ, `(.L_x_707) ;  /* 0x00012a627f007947 */ /* 0x000fea000b800000 */
[----:B------:R1:W2:Y:S02]  /*5d20*/  SHFL.BFLY PT, R0, R4, 0x2, 0x1f ;  /* 0x0c401f0004007f89 */ /* 0x0002a400000e0000 */
.L_x_841:
[----:B-12---:R-:W-:Y:S01]  /*5d30*/  FMNMX.FTZ R4, R4, R0, !PT ;  /* 0x0000000004047209 */ /* 0x006fe20007810000 */
[----:B------:R-:W-:Y:S05]  /*5d40*/  BRA.DIV ~URZ, `(.L_x_708) ;  /* 0x00012a727f007947 */ /* 0x000fea000b800000 */
[----:B------:R-:W1:Y:S04]  /*5d50*/  SHFL.BFLY PT, R0, R5, 0x2, 0x1f ;  /* 0x0c401f0005007f89 */ /* 0x000e6800000e0000 */
[----:B------:R-:W2:Y:S01]  /*5d60*/  SHFL.BFLY PT, R2, R4, 0x1, 0x1f ;  /* 0x0c201f0004027f89 */ /* 0x000ea200000e0000 */
[----:B-1----:R-:W-:Y:S02]  /*5d70*/  FMNMX.FTZ R5, R5, R0, !PT ;  /* 0x0000000005057209 */ /* 0x002fe40007810000 */
[----:B--2---:R-:W-:-:S03]  /*5d80*/  FMNMX.FTZ R68, R4, R2, !PT ;  /* 0x0000000204447209 */ /* 0x004fc60007810000 */
[----:B------:R1:W2:Y:S04]  /*5d90*/  SHFL.BFLY PT, R3, R5, 0x1, 0x1f ;  /* 0x0c201f0005037f89 */ /* 0x0002a800000e0000 */
.L_x_842:
[C---:B------:R-:W-:Y:S01]  /*5da0*/  FMUL.FTZ R2, R68.reuse, c[0x0][0x2d0] ;  /* 0x0000b40044027a20 */ /* 0x040fe20000410000 */
[----:B------:R-:W-:Y:S01]  /*5db0*/  FSETP.NEU.FTZ.AND P0, PT, R68, -INF , PT ;  /* 0xff8000004400780b */ /* 0x000fe20003f1d000 */
[----:B------:R-:W-:Y:S01]  /*5dc0*/  WARPSYNC 0xffffffff ;  /* 0xffffffff00007948 */ /* 0x000fe20003800000 */
[----:B-12---:R-:W-:Y:S01]  /*5dd0*/  FMNMX.FTZ R5, R3, R5, !PT ;  /* 0x0000000503057209 */ /* 0x006fe20007810000 */
[----:B------:R-:W-:Y:S01]  /*5de0*/  LDSM.16.MT88.4 R40, [R183+0x800] ;  /* 0x00080000b728783b */ /* 0x000fe20000004200 */
[----:B------:R-:W-:Y:S02]  /*5df0*/  FSEL R2, R2, RZ, P0 ;  /* 0x000000ff02027208 */ /* 0x000fe40000000000 */
[----:B------:R-:W-:Y:S01]  /*5e00*/  FSETP.NEU.FTZ.AND P0, PT, R5, -INF , PT ;  /* 0xff8000000500780b */ /* 0x000fe20003f1d000 */
[----:B------:R-:W-:Y:S01]  /*5e10*/  LDSM.16.MT88.4 R32, [R184] ;  /* 0x00000000b820783b */ /* 0x000fe20000004200 */
[----:B------:R-:W-:Y:S01]  /*5e20*/  MOV R225, c[0x0][0x2c4] ;  /* 0x0000b10000e17a02 */ /* 0x000fe20000000f00 */
[--C-:B------:R-:W-:Y:S01]  /*5e30*/  FFMA.FTZ R0, R10, c[0x0][0x2d0], -R2.reuse ;  /* 0x0000b4000a007a23 */ /* 0x100fe20000010802 */
[----:B------:R-:W-:Y:S01]  /*5e40*/  IADD3 R199, R199, -0x2, RZ ;  /* 0xfffffffec7c77810 */ /* 0x000fe20007ffe0ff */
[----:B------:R-:W-:Y:S01]  /*5e50*/  FFMA.FTZ R3, R21, c[0x0][0x2d0], -R2 ;  /* 0x0000b40015037a23 */ /* 0x000fe20000010802 */
[----:B------:R-:W-:Y:S01]  /*5e60*/  LDSM.16.MT88.4 R52, [R187] ;  /* 0x00000000bb34783b */ /* 0x000fe20000004200 */
[----:B------:R1:W-:Y:S01]  /*5e70*/  MUFU.EX2 R196, R0 ;  /* 0x0000000000c47308 */ /* 0x0003e20000000800 */
[----:B------:R-:W-:-:S02]  /*5e80*/  ISETP.NE.AND P1, PT, R225, 0x1, PT ;  /* 0x00000001e100780c */ /* 0x000fc40003f25270 */
[----:B------:R-:W-:Y:S01]  /*5e90*/  LDSM.16.MT88.4 R56, [R185+0x800] ;  /* 0x00080000b938783b */ /* 0x000fe20000004200 */
[----:B------:R-:W-:-:S03]  /*5ea0*/  MOV R225, c[0x0][0x32c] ;  /* 0x0000cb0000e17a02 */ /* 0x000fc60000000f00 */
[----:B------:R-:W-:Y:S01]  /*5eb0*/  LDSM.16.MT88.4 R48, [R184+0x800] ;  /* 0x00080000b830783b */ /* 0x000fe20000004200 */
[----:B------:R2:W-:Y:S03]  /*5ec0*/  MUFU.EX2 R223, R3 ;  /* 0x0000000300df7308 */ /* 0x0005e60000000800 */
[----:B------:R-:W-:Y:S04]  /*5ed0*/  LDSM.16.MT88.4 R64, [R186+0x800] ;  /* 0x00080000ba40783b */ /* 0x000fe80000004200 */
[----:B------:R-:W-:Y:S01]  /*5ee0*/  LDSM.16.MT88.4 R60, [R183+0x3000] ;  /* 0x00300000b73c783b */ /* 0x000fe20000004200 */
[----:B-1----:R-:W-:-:S03]  /*5ef0*/  FFMA.FTZ R0, R11, c[0x0][0x2d0], -R2 ;  /* 0x0000b4000b007a23 */ /* 0x002fc60000010802 */
[----:B------:R-:W-:Y:S01]  /*5f00*/  LDSM.16.MT88.4 R8, [R183] ;  /* 0x00000000b708783b */ /* 0x000fe20000004200 */
[----:B------:R1:W3:Y:S01]  /*5f10*/  MUFU.EX2 R4, R0 ;  /* 0x0000000000047308 */ /* 0x0002e20000000800 */
[----:B--2---:R-:W-:-:S07]  /*5f20*/  FFMA.FTZ R3, R22, c[0x0][0x2d0], -R2 ;  /* 0x0000b40016037a23 */ /* 0x004fce0000010802 */
[----:B------:R-:W-:Y:S01]  /*5f30*/  MUFU.EX2 R220, R3 ;  /* 0x0000000300dc7308 */ /* 0x000fe20000000800 */
[----:B-1----:R-:W-:-:S07]  /*5f40*/  FFMA.FTZ R0, R16, c[0x0][0x2d0], -R2 ;  /* 0x0000b40010007a23 */ /* 0x002fce0000010802 */
[----:B------:R1:W2:Y:S02]  /*5f50*/  MUFU.EX2 R202, R0 ;  /* 0x0000000000ca7308 */ /* 0x0002a40000000800 */
[----:B-1----:R-:W-:-:S06]  /*5f60*/  FFMA.FTZ R0, R17, c[0x0][0x2d0], -R2 ;  /* 0x0000b40011007a23 */ /* 0x002fcc0000010802 */
[----:B------:R1:W-:Y:S02]  /*5f70*/  MUFU.EX2 R205, R0 ;  /* 0x0000000000cd7308 */ /* 0x0003e40000000800 */
[----:B-1----:R-:W-:-:S06]  /*5f80*/  FFMA.FTZ R0, R19, c[0x0][0x2d0], -R2 ;  /* 0x0000b40013007a23 */ /* 0x002fcc0000010802 */
[----:B------:R1:W-:Y:S02]  /*5f90*/  MUFU.EX2 R206, R0 ;  /* 0x0000000000ce7308 */ /* 0x0003e40000000800 */
[----:B-1----:R-:W-:Y:S02]  /*5fa0*/  FFMA.FTZ R0, R20, c[0x0][0x2d0], -R2 ;  /* 0x0000b40014007a23 */ /* 0x002fe40000010802 */
[----:B------:R-:W1:Y:S04]  /*5fb0*/  LDSM.16.MT88.4 R20, [R185] ;  /* 0x00000000b914783b */ /* 0x000e680000004200 */
[----:B------:R4:W-:Y:S02]  /*5fc0*/  MUFU.EX2 R222, R0 ;  /* 0x0000000000de7308 */ /* 0x0009e40000000800 */
[----:B----4-:R-:W-:-:S05]  /*5fd0*/  FMUL.FTZ R0, R5, c[0x0][0x2d0] ;  /* 0x0000b40005007a20 */ /* 0x010fca0000410000 */
[----:B------:R-:W-:-:S05]  /*5fe0*/  FSEL R0, R0, RZ, P0 ;  /* 0x000000ff00007208 */ /* 0x000fca0000000000 */
[----:B------:R-:W-:-:S04]  /*5ff0*/  FFMA.FTZ R3, R6, c[0x0][0x2d0], -R0 ;  /* 0x0000b40006037a23 */ /* 0x000fc80000010800 */
[----:B------:R4:W-:Y:S02]  /*6000*/  MUFU.EX2 R200, R3 ;  /* 0x0000000300c87308 */ /* 0x0009e40000000800 */
[----:B----4-:R-:W-:Y:S02]  /*6010*/  FFMA.FTZ R3, R7, c[0x0][0x2d0], -R0 ;  /* 0x0000b40007037a23 */ /* 0x010fe40000010800 */
[----:B------:R-:W-:-:S04]  /*6020*/  FFMA.FTZ R7, R178, c[0x0][0x2d0], -R2 ;  /* 0x0000b400b2077a23 */ /* 0x000fc80000010802 */
[----:B------:R4:W5:Y:S08]  /*6030*/  MUFU.EX2 R6, R3 ;  /* 0x0000000300067308 */ /* 0x0009700000000800 */
[----:B------:R-:W-:Y:S01]  /*6040*/  MUFU.EX2 R227, R7 ;  /* 0x0000000700e37308 */ /* 0x000fe20000000800 */
[----:B----4-:R-:W-:Y:S01]  /*6050*/  FFMA.FTZ R3, R12, c[0x0][0x2d0], -R0 ;  /* 0x0000b4000c037a23 */ /* 0x010fe20000010800 */
[----:B---3--:R-:W-:Y:S01]  /*6060*/  F2FP.BF16.PACK_AB R12, R4, R196 ;  /* 0x000000c4040c723e */ /* 0x008fe200000010ff */
[----:B------:R-:W-:-:S05]  /*6070*/  FADD.FTZ R4, R196, R4 ;  /* 0x00000004c4047221 */ /* 0x000fca0000010000 */
[----:B------:R3:W-:Y:S01]  /*6080*/  MUFU.EX2 R201, R3 ;  /* 0x0000000300c97308 */ /* 0x0007e20000000800 */
[----:B--2---:R-:W-:Y:S02]  /*6090*/  FADD.FTZ R4, R202, R4 ;  /* 0x00000004ca047221 */ /* 0x004fe40000010000 */
[----:B---3--:R-:W-:Y:S01]  /*60a0*/  FFMA.FTZ R3, R13, c[0x0][0x2d0], -R0 ;  /* 0x0000b4000d037a23 */ /* 0x008fe20000010800 */
[----:B-----5:R-:W-:Y:S01]  /*60b0*/  F2FP.BF16.PACK_AB R13, R6, R200 ;  /* 0x000000c8060d723e */ /* 0x020fe200000010ff */
[----:B------:R-:W-:-:S03]  /*60c0*/  FADD.FTZ R6, R200, R6 ;  /* 0x00000006c8067221 */ /* 0x000fc60000010000 */
[----:B------:R2:W3:Y:S02]  /*60d0*/  MUFU.EX2 R203, R3 ;  /* 0x0000000300cb7308 */ /* 0x0004e40000000800 */
[----:B--2---:R-:W-:Y:S01]  /*60e0*/  FFMA.FTZ R3, R14, c[0x0][0x2d0], -R0 ;  /* 0x0000b4000e037a23 */ /* 0x004fe20000010800 */
[----:B------:R-:W-:-:S05]  /*60f0*/  F2FP.BF16.PACK_AB R14, R205, R202 ;  /* 0x000000cacd0e723e */ /* 0x000fca00000010ff */
[----:B------:R2:W-:Y:S02]  /*6100*/  MUFU.EX2 R216, R3 ;  /* 0x0000000300d87308 */ /* 0x0005e40000000800 */
[----:B--2---:R-:W-:Y:S01]  /*6110*/  FFMA.FTZ R3, R15, c[0x0][0x2d0], -R0 ;  /* 0x0000b4000f037a23 */ /* 0x004fe20000010800 */
[----:B---3--:R-:W-:-:S05]  /*6120*/  F2FP.BF16.PACK_AB R15, R203, R201 ;  /* 0x000000c9cb0f723e */ /* 0x008fca00000010ff */
[----:B------:R2:W3:Y:S02]  /*6130*/  MUFU.EX2 R218, R3 ;  /* 0x0000000300da7308 */ /* 0x0004e40000000800 */
[C---:B-1----:R-:W-:Y:S08]  /*6140*/  HMMA.16816.F32.BF16 R36, R12.reuse, R20, RZ ;  /* 0x000000140c24723c */ /* 0x042ff000000418ff */
[----:B------:R-:W-:Y:S01]  /*6150*/  HMMA.16816.F32.BF16 R44, R12, R10, RZ ;  /* 0x0000000a0c2c723c */ /* 0x000fe200000418ff */
[----:B--2---:R-:W-:-:S06]  /*6160*/  FFMA.FTZ R3, R18, c[0x0][0x2d0], -R0 ;  /* 0x0000b40012037a23 */ /* 0x004fcc0000010800 */
[----:B------:R-:W-:Y:S01]  /*6170*/  F2FP.BF16.PACK_AB R10, R220, R223 ;  /* 0x000000dfdc0a723e */ /* 0x000fe200000010ff */
[----:B------:R1:W-:Y:S01]  /*6180*/  MUFU.EX2 R217, R3 ;  /* 0x0000000300d97308 */ /* 0x0003e20000000800 */
[C---:B------:R-:W-:Y:S07]  /*6190*/  HMMA.16816.F32.BF16 R16, R12.reuse, R8, RZ ;  /* 0x000000080c10723c */ /* 0x040fee00000418ff */
[----:B------:R-:W-:Y:S01]  /*61a0*/  F2FP.BF16.PACK_AB R8, R222, R206 ;  /* 0x000000cede08723e */ /* 0x000fe200000010ff */
[----:B------:R-:W-:Y:S01]  /*61b0*/  HMMA.16816.F32.BF16 R28, R12, R22, RZ ;  /* 0x000000160c1c723c */ /* 0x000fe200000418ff */
[----:B---3--:R-:W-:Y:S01]  /*61c0*/  F2FP.BF16.PACK_AB R9, R218, R216 ;  /* 0x000000d8da09723e */ /* 0x008fe200000010ff */
[----:B-1----:R-:W-:-:S06]  /*61d0*/  FFMA.FTZ R3, R24, c[0x0][0x2d0], -R0 ;  /* 0x0000b40018037a23 */ /* 0x002fcc0000010800 */
[C---:B------:R-:W-:Y:S01]  /*61e0*/  HMMA.16816.F32.BF16 R20, R12.reuse, R34, RZ ;  /* 0x000000220c14723c */ /* 0x040fe200000418ff */
[----:B------:R-:W1:Y:S07]  /*61f0*/  MUFU.EX2 R215, R3 ;  /* 0x0000000300d77308 */ /* 0x000e6e0000000800 */
[----:B------:R-:W-:Y:S01]  /*6200*/  HMMA.16816.F32.BF16 R24, R12, R32, RZ ;  /* 0x000000200c18723c */ /* 0x000fe200000418ff */
[----:B------:R-:W-:Y:S01]  /*6210*/  LDSM.16.MT88.4 R32, [R185+0x3000] ;  /* 0x00300000b920783b */ /* 0x000fe20000004200 */
[----:B-1----:R-:W-:Y:S01]  /*6220*/  F2FP.BF16.PACK_AB R11, R215, R217 ;  /* 0x000000d9d70b723e */ /* 0x002fe200000010ff */
[----:B------:R-:W-:-:S04]  /*6230*/  FFMA.FTZ R3, R102, c[0x0][0x2d0], -R2 ;  /* 0x0000b40066037a23 */ /* 0x000fc80000010802 */
[----:B------:R1:W-:Y:S02]  /*6240*/  MUFU.EX2 R198, R3 ;  /* 0x0000000300c67308 */ /* 0x0003e40000000800 */
[----:B------:R-:W-:Y:S08]  /*6250*/  HMMA.16816.F32.BF16 R132, R8, R40, R16 ;  /* 0x000000280884723c */ /* 0x000ff00000041810 */
[----:B------:R-:W-:Y:S01]  /*6260*/  HMMA.16816.F32.BF16 R16, R12, R52, RZ ;  /* 0x000000340c10723c */ /* 0x000fe200000418ff */
[----:B-1----:R-:W-:-:S07]  /*6270*/  FFMA.FTZ R3, R103, c[0x0][0x2d0], -R2 ;  /* 0x0000b40067037a23 */ /* 0x002fce0000010802 */
[C---:B------:R-:W-:Y:S01]  /*6280*/  HMMA.16816.F32.BF16 R116, R8.reuse, R56, R36 ;  /* 0x000000380874723c */ /* 0x040fe20000041824 */
[----:B------:R-:W1:Y:S01]  /*6290*/  LDSM.16.MT88.4 R36, [R183+0x3800] ;  /* 0x00380000b724783b */ /* 0x000e620000004200 */
[----:B------:R2:W3:Y:S06]  /*62a0*/  MUFU.EX2 R212, R3 ;  /* 0x0000000300d47308 */ /* 0x0004ec0000000800 */
[C---:B------:R-:W-:Y:S01]  /*62b0*/  HMMA.16816.F32.BF16 R104, R8.reuse, R42, R44 ;  /* 0x0000002a0868723c */ /* 0x040fe2000004182c */
[----:B------:R-:W4:Y:S07]  /*62c0*/  LDSM.16.MT88.4 R40, [R184+0x3000] ;  /* 0x00300000b828783b */ /* 0x000f2e0000004200 */
[----:B------:R-:W-:Y:S01]  /*62d0*/  HMMA.16816.F32.BF16 R44, R8, R50, R20 ;  /* 0x00000032082c723c */ /* 0x000fe20000041814 */
[----:B--2---:R-:W-:-:S04]  /*62e0*/  FFMA.FTZ R3, R128, c[0x0][0x2d0], -R2 ;  /* 0x0000b40080037a23 */ /* 0x004fc80000010802 */
[----:B------:R2:W-:Y:S03]  /*62f0*/  MUFU.EX2 R214, R3 ;  /* 0x0000000300d67308 */ /* 0x0005e60000000800 */
[----:B------:R-:W-:Y:S08]  /*6300*/  HMMA.16816.F32.BF16 R108, R8, R64, R16 ;  /* 0x00000040086c723c */ /* 0x000ff00000041810 */
[----:B------:R-:W-:Y:S01]  /*6310*/  HMMA.16816.F32.BF16 R20, R12, R60, RZ ;  /* 0x0000003c0c14723c */ /* 0x000fe200000418ff */
[----:B--2---:R-:W-:-:S07]  /*6320*/  FFMA.FTZ R3, R129, c[0x0][0x2d0], -R2 ;  /* 0x0000b40081037a23 */ /* 0x004fce0000010802 */
[----:B------:R-:W-:Y:S01]  /*6330*/  HMMA.16816.F32.BF16 R16, R12, R62, RZ ;  /* 0x0000003e0c10723c */ /* 0x000fe200000418ff */
[----:B------:R2:W5:Y:S07]  /*6340*/  MUFU.EX2 R213, R3 ;  /* 0x0000000300d57308 */ /* 0x00056e0000000800 */
[C---:B------:R-:W-:Y:S08]  /*6350*/  HMMA.16816.F32.BF16 R112, R8.reuse, R48, R24 ;  /* 0x000000300870723c */ /* 0x040ff00000041818 */
[----:B-1----:R-:W-:Y:S01]  /*6360*/  HMMA.16816.F32.BF16 R92, R8, R36, R20 ;  /* 0x00000024085c723c */ /* 0x002fe20000041814 */
[----:B--2---:R-:W-:-:S04]  /*6370*/  FFMA.FTZ R3, R69, c[0x0][0x2d0], -R0 ;  /* 0x0000b40045037a23 */ /* 0x004fc80000010800 */
[----:B------:R1:W-:Y:S03]  /*6380*/  MUFU.EX2 R207, R3 ;  /* 0x0000000300cf7308 */ /* 0x0003e60000000800 */
[----:B------:R-:W-:Y:S01]  /*6390*/  HMMA.16816.F32.BF16 R80, R8, R38, R16 ;  /* 0x000000260850723c */ /* 0x000fe20000041810 */
[----:B------:R-:W2:Y:S07]  /*63a0*/  LDSM.16.MT88.4 R36, [R184+0x3800] ;  /* 0x00380000b824783b */ /* 0x000eae0000004200 */
[----:B----4-:R-:W-:Y:S01]  /*63b0*/  HMMA.16816.F32.BF16 R16, R12, R40, RZ ;  /* 0x000000280c10723c */ /* 0x010fe200000418ff */
[----:B-1----:R-:W-:-:S07]  /*63c0*/  FFMA.FTZ R3, R70, c[0x0][0x2d0], -R0 ;  /* 0x0000b40046037a23 */ /* 0x002fce0000010800 */
[----:B------:R-:W-:Y:S01]  /*63d0*/  HMMA.16816.F32.BF16 R24, R12, R54, RZ ;  /* 0x000000360c18723c */ /* 0x000fe200000418ff */
[----:B------:R1:W4:Y:S07]  /*63e0*/  MUFU.EX2 R208, R3 ;  /* 0x0000000300d07308 */ /* 0x00032e0000000800 */
[----:B------:R-:W-:Y:S01]  /*63f0*/  HMMA.16816.F32.BF16 R96, R8, R58, R28 ;  /* 0x0000003a0860723c */ /* 0x000fe2000004181c */
[----:B------:R-:W3:Y:S07]  /*6400*/  LDSM.16.MT88.4 R28, [R185+0x3800] ;  /* 0x00380000b91c783b */ /* 0x000eee0000004200 */
[----:B------:R-:W-:Y:S01]  /*6410*/  HMMA.16816.F32.BF16 R20, R12, R34, RZ ;  /* 0x000000220c14723c */ /* 0x000fe200000418ff */
[----:B-1----:R-:W-:-:S04]  /*6420*/  FFMA.FTZ R3, R100, c[0x0][0x2d0], -R0 ;  /* 0x0000b40064037a23 */ /* 0x002fc80000010800 */
[----:B------:R1:W-:Y:S03]  /*6430*/  MUFU.EX2 R210, R3 ;  /* 0x0000000300d27308 */ /* 0x0003e60000000800 */
[C---:B------:R-:W-:Y:S08]  /*6440*/  HMMA.16816.F32.BF16 R88, R8.reuse, R66, R24 ;  /* 0x000000420858723c */ /* 0x040ff00000041818 */
[----:B--2---:R-:W-:Y:S01]  /*6450*/  HMMA.16816.F32.BF16 R76, R8, R36, R16 ;  /* 0x00000024084c723c */ /* 0x004fe20000041810 */
[----:B------:R-:W2:Y:S01]  /*6460*/  LDSM.16.MT88.4 R16, [R186+0x3000] ;  /* 0x00300000ba10783b */ /* 0x000ea20000004200 */
[----:B-1----:R-:W-:-:S06]  /*6470*/  FFMA.FTZ R3, R101, c[0x0][0x2d0], -R0 ;  /* 0x0000b40065037a23 */ /* 0x002fcc0000010800 */
[----:B------:R-:W-:Y:S01]  /*6480*/  HMMA.16816.F32.BF16 R24, R12, R32, RZ ;  /* 0x000000200c18723c */ /* 0x000fe200000418ff */
[----:B------:R1:W1:Y:S07]  /*6490*/  MUFU.EX2 R209, R3 ;  /* 0x0000000300d17308 */ /* 0x00026e0000000800 */
[----:B---3--:R-:W-:Y:S08]  /*64a0*/  HMMA.16816.F32.BF16 R72, R8, R30, R20 ;  /* 0x0000001e0848723c */ /* 0x008ff00000041814 */
[----:B------:R-:W-:Y:S01]  /*64b0*/  HMMA.16816.F32.BF16 R20, R12, R42, RZ ;  /* 0x0000002a0c14723c */ /* 0x000fe200000418ff */
[----:B-1----:R-:W-:-:S04]  /*64c0*/  FFMA.FTZ R3, R141, c[0x0][0x2d0], -R2 ;  /* 0x0000b4008d037a23 */ /* 0x002fc80000010802 */
[----:B------:R1:W-:Y:S03]  /*64d0*/  MUFU.EX2 R141, R3 ;  /* 0x00000003008d7308 */ /* 0x0003e60000000800 */
[----:B------:R-:W-:Y:S08]  /*64e0*/  HMMA.16816.F32.BF16 R84, R8, R28, R24 ;  /* 0x0000001c0854723c */ /* 0x000ff00000041818 */
[----:B--2---:R-:W-:Y:S01]  /*64f0*/  HMMA.16816.F32.BF16 R24, R12, R16, RZ ;  /* 0x000000100c18723c */ /* 0x004fe200000418ff */
[----:B-1----:R-:W-:-:S07]  /*6500*/  FFMA.FTZ R3, R140, c[0x0][0x2d0], -R2 ;  /* 0x0000b4008c037a23 */ /* 0x002fce0000010802 */
[----:B------:R-:W-:Y:S01]  /*6510*/  HMMA.16816.F32.BF16 R12, R12, R18, RZ ;  /* 0x000000120c0c723c */ /* 0x000fe200000418ff */
[----:B------:R-:W1:Y:S01]  /*6520*/  LDSM.16.MT88.4 R16, [R186+0x3800] ;  /* 0x00380000ba10783b */ /* 0x000e620000004200 */
[----:B------:R2:W3:Y:S06]  /*6530*/  MUFU.EX2 R140, R3 ;  /* 0x00000003008c7308 */ /* 0x0004ec0000000800 */
[----:B------:R-:W-:Y:S01]  /*6540*/  HMMA.16816.F32.BF16 R64, R8, R38, R20 ;  /* 0x000000260840723c */ /* 0x000fe20000041814 */
[----:B--2---:R-:W-:-:S04]  /*6550*/  FFMA.FTZ R3, R139, c[0x0][0x2d0], -R2 ;  /* 0x0000b4008b037a23 */ /* 0x004fc80000010802 */
[----:B------:R2:W-:Y:S02]  /*6560*/  MUFU.EX2 R197, R3 ;  /* 0x0000000300c57308 */ /* 0x0005e40000000800 */
[----:B--2---:R-:W-:Y:S01]  /*6570*/  FFMA.FTZ R3, R138, c[0x0][0x2d0], -R2 ;  /* 0x0000b4008a037a23 */ /* 0x004fe20000010802 */
[C---:B-1----:R-:W-:Y:S05]  /*6580*/  HMMA.16816.F32.BF16 R60, R8.reuse, R16, R24 ;  /* 0x00000010083c723c */ /* 0x042fea0000041818 */
[----:B------:R1:W2:Y:S03]  /*6590*/  MUFU.EX2 R139, R3 ;  /* 0x00000003008b7308 */ /* 0x0002a60000000800 */
[----:B------:R-:W-:Y:S01]  /*65a0*/  HMMA.16816.F32.BF16 R16, R8, R18, R12 ;  /* 0x000000120810723c */ /* 0x000fe2000004180c */
[----:B------:R-:W2:Y:S06]  /*65b0*/  LDSM.16.MT88.4 R12, [R183+0x1000] ;  /* 0x00100000b70c783b */ /* 0x000eac0000004200 */
[----:B------:R-:W-:-:S02]  /*65c0*/  F2FP.BF16.PACK_AB R8, R212, R198 ;  /* 0x000000c6d408723e */ /* 0x000fc400000010ff */
[----:B-----5:R-:W-:Y:S01]  /*65d0*/  F2FP.BF16.PACK_AB R10, R213, R214 ;  /* 0x000000d6d50a723e */ /* 0x020fe200000010ff */
[--C-:B-1----:R-:W-:Y:S01]  /*65e0*/  FFMA.FTZ R3, R131, c[0x0][0x2d0], -R0.reuse ;  /* 0x0000b40083037a23 */ /* 0x102fe20000010800 */
[----:B----4-:R-:W-:Y:S02]  /*65f0*/  F2FP.BF16.PACK_AB R9, R208, R207 ;  /* 0x000000cfd009723e */ /* 0x010fe400000010ff */
[----:B------:R-:W-:Y:S01]  /*6600*/  F2FP.BF16.PACK_AB R11, R209, R210 ;  /* 0x000000d2d10b723e */ /* 0x000fe200000010ff */
[----:B------:R1:W-:Y:S02]  /*6610*/  MUFU.EX2 R138, R3 ;  /* 0x00000003008a7308 */ /* 0x0003e40000000800 */
[----:B-1----:R-:W-:-:S04]  /*6620*/  FFMA.FTZ R3, R130, c[0x0][0x2d0], -R0 ;  /* 0x0000b40082037a23 */ /* 0x002fc80000010800 */
[C---:B--2---:R-:W-:Y:S02]  /*6630*/  HMMA.16816.F32.BF16 R56, R8.reuse, R12, R132 ;  /* 0x0000000c0838723c */ /* 0x044fe40000041884 */
[----:B------:R1:W2:Y:S06]  /*6640*/  MUFU.EX2 R135, R3 ;  /* 0x0000000300877308 */ /* 0x0002ac0000000800 */
[----:B------:R-:W-:Y:S01]  /*6650*/  HMMA.16816.F32.BF16 R36, R8, R14, R104 ;  /* 0x0000000e0824723c */ /* 0x000fe20000041868 */
[----:B------:R-:W4:Y:S01]  /*6660*/  LDSM.16.MT88.4 R12, [R185+0x1000] ;  /* 0x00100000b90c783b */ /* 0x000f220000004200 */
[----:B-1----:R-:W-:-:S04]  /*6670*/  FFMA.FTZ R3, R137, c[0x0][0x2d0], -R0 ;  /* 0x0000b40089037a23 */ /* 0x002fc80000010800 */
[----:B------:R1:W-:Y:S02]  /*6680*/  MUFU.EX2 R137, R3 ;  /* 0x0000000300897308 */ /* 0x0003e40000000800 */
[----:B-1----:R-:W-:-:S06]  /*6690*/  FFMA.FTZ R3, R136, c[0x0][0x2d0], -R0 ;  /* 0x0000b40088037a23 */ /* 0x002fcc0000010800 */
[----:B------:R1:W5:Y:S01]  /*66a0*/  MUFU.EX2 R136, R3 ;  /* 0x0000000300887308 */ /* 0x0003620000000800 */
[C---:B----4-:R-:W-:Y:S08]  /*66b0*/  HMMA.16816.F32.BF16 R52, R8.reuse, R12, R116 ;  /* 0x0000000c0834723c */ /* 0x050ff00000041874 */
[----:B------:R-:W-:Y:S01]  /*66c0*/  HMMA.16816.F32.BF16 R32, R8, R14, R96 ;  /* 0x0000000e0820723c */ /* 0x000fe20000041860 */
[----:B------:R-:W4:Y:S01]  /*66d0*/  LDSM.16.MT88.4 R12, [R184+0x1000] ;  /* 0x00100000b80c783b */ /* 0x000f220000004200 */
[----:B-1----:R-:W-:-:S04]  /*66e0*/  FFMA.FTZ R3, R177, c[0x0][0x2d0], -R2 ;  /* 0x0000b400b1037a23 */ /* 0x002fc80000010802 */
[----:B------:R1:W1:Y:S02]  /*66f0*/  MUFU.EX2 R132, R3 ;  /* 0x0000000300847308 */ /* 0x0002640000000800 */
[----:B-1----:R-:W-:-:S06]  /*6700*/  FFMA.FTZ R3, R176, c[0x0][0x2d0], -R2 ;  /* 0x0000b400b0037a23 */ /* 0x002fcc0000010802 */
[----:B------:R1:W1:Y:S01]  /*6710*/  MUFU.EX2 R70, R3 ;  /* 0x0000000300467308 */ /* 0x0002620000000800 */
[C---:B----4-:R-:W-:Y:S01]  /*6720*/  HMMA.16816.F32.BF16 R48, R8.reuse, R12, R112 ;  /* 0x0000000c0830723c */ /* 0x050fe20000041870 */
[--C-:B-1----:R-:W-:Y:S01]  /*6730*/  FFMA.FTZ R3, R151, c[0x0][0x2d0], -R2.reuse ;  /* 0x0000b40097037a23 */ /* 0x102fe20000010802 */
[----:B------:R-:W-:Y:S05]  /*6740*/  LDSM.16.MT88.4 R112, [R183+0x2800] ;  /* 0x00280000b770783b */ /* 0x000fea0000004200 */
[----:B------:R1:W-:Y:S01]  /*6750*/  MUFU.EX2 R134, R3 ;  /* 0x0000000300867308 */ /* 0x0003e20000000800 */
[----:B------:R-:W-:Y:S01]  /*6760*/  HMMA.16816.F32.BF16 R28, R8, R14, R44 ;  /* 0x0000000e081c723c */ /* 0x000fe2000004182c */
[----:B------:R-:W4:Y:S01]  /*6770*/  LDSM.16.MT88.4 R12, [R186+0x1000] ;  /* 0x00100000ba0c783b */ /* 0x000f220000004200 */
[----:B-1----:R-:W-:-:S05]  /*6780*/  FFMA.FTZ R3, R150, c[0x0][0x2d0], -R2 ;  /* 0x0000b40096037a23 */ /* 0x002fca0000010802 */
[----:B------:R1:W-:Y:S02]  /*6790*/  MUFU.EX2 R133, R3 ;  /* 0x0000000300857308 */ /* 0x0003e40000000800 */
[----:B-1----:R-:W-:Y:S01]  /*67a0*/  FFMA.FTZ R3, R147, c[0x0][0x2d0], -R0 ;  /* 0x0000b40093037a23 */ /* 0x002fe20000010800 */
[C---:B----4-:R-:W-:Y:S08]  /*67b0*/  HMMA.16816.F32.BF16 R44, R8.reuse, R12, R108 ;  /* 0x0000000c082c723c */ /* 0x050ff0000004186c */
        /* <DEDUP_REMOVED lines=15> */
[----:B------:R-:W-:Y:S02]  /*68b0*/  F2FP.BF16.PACK_AB R10, R139, R197 ;  /* 0x000000c58b0a723e */ /* 0x000fe400000010ff */
[----:B--2---:R-:W-:Y:S02]  /*68c0*/  F2FP.BF16.PACK_AB R9, R135, R138 ;  /* 0x0000008a8709723e */ /* 0x004fe400000010ff */
[----:B-----5:R-:W-:-:S07]  /*68d0*/  F2FP.BF16.PACK_AB R11, R136, R137 ;  /* 0x00000089880b723e */ /* 0x020fce00000010ff */
        /* <DEDUP_REMOVED lines=8> */
[----:B------:R-:W1:Y:S01]  /*6960*/  LDSM.16.MT88.4 R12, [R186+0x1800] ;  /* 0x00180000ba0c783b */ /* 0x000e620000004200 */
[----:B------:R2:W3:Y:S05]  /*6970*/  MUFU.EX2 R30, R3 ;  /* 0x00000003001e7308 */ /* 0x0004ea0000000800 */
[----:B------:R-:W-:-:S06]  /*6980*/  FFMA.FTZ R28, R142, c[0x0][0x2d0], -R0 ;  /* 0x0000b4008e1c7a23 */ /* 0x000fcc0000010800 */
[----:B------:R-:W-:Y:S01]  /*6990*/  MUFU.EX2 R28, R28 ;  /* 0x0000001c001c7308 */ /* 0x000fe20000000800 */
[----:B--2---:R-:W-:-:S07]  /*69a0*/  FFMA.FTZ R3, R146, c[0x0][0x2d0], -R0 ;  /* 0x0000b40092037a23 */ /* 0x004fce0000010800 */
[----:B------:R2:W4:Y:S02]  /*69b0*/  MUFU.EX2 R29, R3 ;  /* 0x00000003001d7308 */ /* 0x0005240000000800 */
[----:B--2---:R-:W-:Y:S01]  /*69c0*/  FFMA.FTZ R3, R145, c[0x0][0x2d0], -R0 ;  /* 0x0000b40091037a23 */ /* 0x004fe20000010800 */
[C---:B-1----:R-:W-:Y:S05]  /*69d0*/  HMMA.16816.F32.BF16 R96, R8.reuse, R12, R44 ;  /* 0x0000000c0860723c */ /* 0x042fea000004182c */
[----:B------:R1:W2:Y:S03]  /*69e0*/  MUFU.EX2 R69, R3 ;  /* 0x0000000300457308 */ /* 0x0002a60000000800 */
[----:B------:R-:W-:Y:S01]  /*69f0*/  HMMA.16816.F32.BF16 R88, R8, R14, R24 ;  /* 0x0000000e0858723c */ /* 0x000fe20000041818 */
[----:B------:R-:W5:Y:S06]  /*6a00*/  LDSM.16.MT88.4 R12, [R183+0x4800] ;  /* 0x00480000b70c783b */ /* 0x000f6c0000004200 */
[----:B------:R-:W-:-:S02]  /*6a10*/  FFMA.FTZ R26, R194, c[0x0][0x2d0], -R2 ;  /* 0x0000b400c21a7a23 */ /* 0x000fc40000010802 */
[----:B-1----:R-:W-:Y:S02]  /*6a20*/  FFMA.FTZ R3, R148, c[0x0][0x2d0], -R0 ;  /* 0x0000b40094037a23 */ /* 0x002fe40000010800 */
[--C-:B------:R-:W-:Y:S02]  /*6a30*/  FFMA.FTZ R25, R193, c[0x0][0x2d0], -R2.reuse ;  /* 0x0000b400c1197a23 */ /* 0x100fe40000010802 */
[----:B------:R1:W-:Y:S01]  /*6a40*/  MUFU.EX2 R31, R3 ;  /* 0x00000003001f7308 */ /* 0x0003e20000000800 */
[----:B------:R-:W-:Y:S02]  /*6a50*/  FFMA.FTZ R24, R179, c[0x0][0x2d0], -R2 ;  /* 0x0000b400b3187a23 */ /* 0x000fe40000010802 */
[----:B------:R-:W-:Y:S02]  /*6a60*/  FADD.FTZ R2, R205, R4 ;  /* 0x00000004cd027221 */ /* 0x000fe40000010000 */
[--C-:B------:R-:W-:Y:S02]  /*6a70*/  FFMA.FTZ R4, R144, c[0x0][0x2d0], -R0.reuse ;  /* 0x0000b40090047a23 */ /* 0x100fe40000010800 */
[----:B------:R-:W-:Y:S01]  /*6a80*/  FFMA.FTZ R27, R143, c[0x0][0x2d0], -R0 ;  /* 0x0000b4008f1b7a23 */ /* 0x000fe20000010800 */
[----:B------:R-:W2:Y:S01]  /*6a90*/  MUFU.EX2 R26, R26 ;  /* 0x0000001a001a7308 */ /* 0x000ea20000000800 */
[----:B-1----:R-:W-:-:S07]  /*6aa0*/  FADD.FTZ R3, R201, R6 ;  /* 0x00000006c9037221 */ /* 0x002fce0000010000 */
[----:B------:R-:W1:Y:S01]  /*6ab0*/  MUFU.EX2 R25, R25 ;  /* 0x0000001900197308 */ /* 0x000e620000000800 */
[----:B------:R-:W-:Y:S02]  /*6ac0*/  FFMA.FTZ R6, R149, c[0x0][0x2d0], -R0 ;  /* 0x0000b40095067a23 */ /* 0x000fe40000010800 */
[----:B------:R-:W-:Y:S02]  /*6ad0*/  FADD.FTZ R0, R206, R2 ;  /* 0x00000002ce007221 */ /* 0x000fe40000010000 */
[----:B------:R-:W-:Y:S02]  /*6ae0*/  FADD.FTZ R2, R203, R3 ;  /* 0x00000003cb027221 */ /* 0x000fe40000010000 */
[----:B------:R-:W-:Y:S01]  /*6af0*/  FADD.FTZ R0, R222, R0 ;  /* 0x00000000de007221 */ /* 0x000fe20000010000 */
[----:B------:R-:W-:Y:S01]  /*6b00*/  MUFU.EX2 R24, R24 ;  /* 0x0000001800187308 */ /* 0x000fe20000000800 */
[----:B------:R-:W-:Y:S01]  /*6b10*/  FADD.FTZ R2, R216, R2 ;  /* 0x00000002d8027221 */ /* 0x000fe20000010000 */
[----:B-----5:R-:W-:Y:S01]  /*6b20*/  HMMA.16816.F32.BF16 R80, R8, R12, R40 ;  /* 0x0000000c0850723c */ /* 0x020fe20000041828 */
[----:B------:R-:W-:-:S02]  /*6b30*/  FADD.FTZ R0, R223, R0 ;  /* 0x00000000df007221 */ /* 0x000fc40000010000 */
[----:B------:R-:W-:Y:S02]  /*6b40*/  FADD.FTZ R2, R218, R2 ;  /* 0x00000002da027221 */ /* 0x000fe40000010000 */
[----:B------:R-:W-:Y:S01]  /*6b50*/  FADD.FTZ R0, R220, R0 ;  /* 0x00000000dc007221 */ /* 0x000fe20000010000 */
[----:B------:R-:W5:Y:S01]  /*6b60*/  MUFU.EX2 R6, R6 ;  /* 0x0000000600067308 */ /* 0x000f620000000800 */
[----:B------:R-:W-:Y:S01]  /*6b70*/  FADD.FTZ R2, R217, R2 ;  /* 0x00000002d9027221 */ /* 0x000fe20000010000 */
[----:B------:R-:W-:Y:S01]  /*6b80*/  HMMA.16816.F32.BF16 R36, R8, R14, R20 ;  /* 0x0000000e0824723c */ /* 0x000fe20000041814 */
[----:B------:R-:W1:Y:S01]  /*6b90*/  LDSM.16.MT88.4 R12, [R185+0x4800] ;  /* 0x00480000b90c783b */ /* 0x000e620000004200 */
[----:B------:R-:W-:Y:S02]  /*6ba0*/  FADD.FTZ R3, R198, R0 ;  /* 0x00000000c6037221 */ /* 0x000fe40000010000 */
[----:B------:R-:W-:Y:S01]  /*6bb0*/  FADD.FTZ R0, R215, R2 ;  /* 0x00000002d7007221 */ /* 0x000fe20000010000 */
[----:B------:R-:W-:Y:S01]  /*6bc0*/  LDSM.16.MT88.4 R20, [R184+0x2000] ;  /* 0x00200000b814783b */ /* 0x000fe20000004200 */
[----:B------:R5:W1:Y:S01]  /*6bd0*/  MUFU.EX2 R7, R4 ;  /* 0x0000000400077308 */ /* 0x000a620000000800 */
[----:B------:R-:W-:-:S02]  /*6be0*/  FADD.FTZ R2, R212, R3 ;  /* 0x00000003d4027221 */ /* 0x000fc40000010000 */
[----:B------:R-:W-:Y:S02]  /*6bf0*/  FADD.FTZ R0, R207, R0 ;  /* 0x00000000cf007221 */ /* 0x000fe40000010000 */
[----:B------:R-:W-:Y:S02]  /*6c00*/  FADD.FTZ R2, R214, R2 ;  /* 0x00000002d6027221 */ /* 0x000fe40000010000 */
[----:B------:R-:W-:Y:S01]  /*6c10*/  FADD.FTZ R0, R208, R0 ;  /* 0x00000000d0007221 */ /* 0x000fe20000010000 */
[----:B------:R-:W1:Y:S01]  /*6c20*/  MUFU.EX2 R27, R27 ;  /* 0x0000001b001b7308 */ /* 0x000e620000000800 */
        /* <DEDUP_REMOVED lines=12> */
[----:B------:R-:W-:Y:S01]  /*6cf0*/  FADD.FTZ R2, R70, R2 ;  /* 0x0000000246027221 */ /* 0x000fe20000010000 */
[----:B-1----:R-:W-:Y:S01]  /*6d00*/  HMMA.16816.F32.BF16 R128, R8, R12, R84 ;  /* 0x0000000c0880723c */ /* 0x002fe20000041854 */
[----:B---3--:R-:W-:Y:S02]  /*6d10*/  FADD.FTZ R0, R30, R0 ;  /* 0x000000001e007221 */ /* 0x008fe40000010000 */
[----:B------:R-:W-:-:S02]  /*6d20*/  FADD.FTZ R2, R134, R2 ;  /* 0x0000000286027221 */ /* 0x000fc40000010000 */
[----:B----4-:R-:W-:Y:S02]  /*6d30*/  FADD.FTZ R0, R29, R0 ;  /* 0x000000001d007221 */ /* 0x010fe40000010000 */
[----:B------:R-:W-:Y:S01]  /*6d40*/  FADD.FTZ R2, R133, R2 ;  /* 0x0000000285027221 */ /* 0x000fe20000010000 */
[----:B------:R-:W-:Y:S01]  /*6d50*/  HMMA.16816.F32.BF16 R72, R8, R14, R72 ;  /* 0x0000000e0848723c */ /* 0x000fe20000041848 */
[----:B------:R-:W1:Y:S01]  /*6d60*/  LDSM.16.MT88.4 R12, [R184+0x4800] ;  /* 0x00480000b80c783b */ /* 0x000e620000004200 */
[----:B--2---:R-:W-:Y:S02]  /*6d70*/  FADD.FTZ R0, R69, R0 ;  /* 0x0000000045007221 */ /* 0x004fe40000010000 */
[----:B------:R-:W-:Y:S02]  /*6d80*/  FADD.FTZ R2, R26, R2 ;  /* 0x000000021a027221 */ /* 0x000fe40000010000 */
[----:B------:R-:W-:Y:S02]  /*6d90*/  FADD.FTZ R0, R31, R0 ;  /* 0x000000001f007221 */ /* 0x000fe40000010000 */
[----:B------:R-:W-:-:S02]  /*6da0*/  FADD.FTZ R3, R25, R2 ;  /* 0x0000000219037221 */ /* 0x000fc40000010000 */
[----:B-----5:R-:W-:Y:S01]  /*6db0*/  FADD.FTZ R4, R6, R0 ;  /* 0x0000000006047221 */ /* 0x020fe20000010000 */
[----:B------:R-:W-:Y:S01]  /*6dc0*/  MOV R0, R244 ;  /* 0x000000f400007202 */ /* 0x000fe20000000f00 */
[----:B------:R-:W-:Y:S02]  /*6dd0*/  FADD.FTZ R3, R24, R3 ;  /* 0x0000000318037221 */ /* 0x000fe40000010000 */
[----:B------:R-:W-:-:S04]  /*6de0*/  FADD.FTZ R2, R7, R4 ;  /* 0x0000000407027221 */ /* 0x000fc80000010000 */
[----:B------:R-:W-:-:S04]  /*6df0*/  FADD.FTZ R2, R27, R2 ;  /* 0x000000021b027221 */ /* 0x000fc80000010000 */
[----:B------:R-:W-:Y:S01]  /*6e00*/  FADD.FTZ R228, R28, R2 ;  /* 0x000000021ce47221 */ /* 0x000fe20000010000 */
[C---:B-1----:R-:W-:Y:S08]  /*6e10*/  HMMA.16816.F32.BF16 R48, R8.reuse, R12, R76 ;  /* 0x0000000c0830723c */ /* 0x042ff0000004184c */
[----:B------:R-:W-:Y:S01]  /*6e20*/  HMMA.16816.F32.BF16 R44, R8, R14, R64 ;  /* 0x0000000e082c723c */ /* 0x000fe20000041840 */
[----:B------:R-:W1:Y:S06]  /*6e30*/  LDSM.16.MT88.4 R12, [R186+0x4800] ;  /* 0x00480000ba0c783b */ /* 0x000e6c0000004200 */
[----:B------:R-:W-:-:S02]  /*6e40*/  F2FP.BF16.PACK_AB R64, R25, R26 ;  /* 0x0000001a1940723e */ /* 0x000fc400000010ff */
[C---:B------:R-:W-:Y:S01]  /*6e50*/  F2FP.BF16.PACK_AB R66, R227.reuse, R24 ;  /* 0x00000018e342723e */ /* 0x040fe200000010ff */
[----:B------:R-:W-:Y:S01]  /*6e60*/  FADD.FTZ R227, R227, R3 ;  /* 0x00000003e3e37221 */ /* 0x000fe20000010000 */
[----:B------:R-:W-:Y:S01]  /*6e70*/  F2FP.BF16.PACK_AB R65, R7, R6 ;  /* 0x000000060741723e */ /* 0x000fe200000010ff */
[----:B------:R-:W-:Y:S01]  /*6e80*/  @P1 IMAD.HI.U32 R6, R244, c[0x0][0x2c8], RZ ;  /* 0x0000b200f4061a27 */ /* 0x000fe200078e00ff */
[----:B------:R-:W-:-:S04]  /*6e90*/  F2FP.BF16.PACK_AB R67, R28, R27 ;  /* 0x0000001b1c43723e */ /* 0x000fc800000010ff */
[----:B------:R-:W-:Y:S02]  /*6ea0*/  @P1 SHF.R.U32.HI R0, RZ, c[0x0][0x2cc], R6 ;  /* 0x0000b300ff001a19 */ /* 0x000fe40000011606 */
[----:B------:R-:W-:Y:S02]  /*6eb0*/  ISETP.GE.AND P1, PT, R225, 0x1, PT ;  /* 0x00000001e100780c */ /* 0x000fe40003f26270 */
[----:B------:R-:W-:-:S04]  /*6ec0*/  IADD3 R0, R224, R0, RZ ;  /* 0x00000000e0007210 */ /* 0x000fc80007ffe0ff */
[----:B------:R-:W-:Y:S01]  /*6ed0*/  IADD3 R3, R0, c[0x0][0x328], RZ ;  /* 0x0000ca0000037a10 */ /* 0x000fe20007ffe0ff */
[C---:B-1----:R-:W-:Y:S08]  /*6ee0*/  HMMA.16816.F32.BF16 R40, R8.reuse, R12, R60 ;  /* 0x0000000c0828723c */ /* 0x042ff0000004183c */
[----:B------:R-:W-:Y:S01]  /*6ef0*/  HMMA.16816.F32.BF16 R32, R8, R14, R16 ;  /* 0x0000000e0820723c */ /* 0x000fe20000041810 */
[----:B------:R-:W1:Y:S04]  /*6f00*/  LDSM.16.MT88.4 R16, [R183+0x2000] ;  /* 0x00200000b710783b */ /* 0x000e680000004200 */
[----:B------:R-:W2:Y:S02]  /*6f10*/  LDSM.16.MT88.4 R12, [R185+0x2000] ;  /* 0x00200000b90c783b */ /* 0x000ea40000004200 */
[----:B------:R-:W-:-:S02]  /*6f20*/  F2FP.BF16.PACK_AB R8, R70, R132 ;  /* 0x000000844608723e */ /* 0x000fc400000010ff */
[----:B------:R-:W-:Y:S02]  /*6f30*/  F2FP.BF16.PACK_AB R10, R133, R134 ;  /* 0x00000086850a723e */ /* 0x000fe400000010ff */
[----:B------:R-:W-:Y:S02]  /*6f40*/  F2FP.BF16.PACK_AB R9, R29, R30 ;  /* 0x0000001e1d09723e */ /* 0x000fe400000010ff */
[----:B------:R-:W-:-:S07]  /*6f50*/  F2FP.BF16.PACK_AB R11, R31, R69 ;  /* 0x000000451f0b723e */ /* 0x000fce00000010ff */
[C---:B------:R-:W-:Y:S08]  /*6f60*/  HMMA.16816.F32.BF16 R100, R8.reuse, R20, R100 ;  /* 0x000000140864723c */ /* 0x040ff00000041864 */
[C---:B------:R-:W-:Y:S01]  /*6f70*/  HMMA.16816.F32.BF16 R60, R8.reuse, R22, R104 ;  /* 0x00000016083c723c */ /* 0x040fe20000041868 */
[----:B------:R-:W3:Y:S04]  /*6f80*/  LDSM.16.MT88.4 R20, [R185+0x5000] ;  /* 0x00500000b914783b */ /* 0x000ee80000004200 */
[----:B------:R-:W4:Y:S03]  /*6f90*/  LDSM.16.MT88.4 R104, [R185+0x2800] ;  /* 0x00280000b968783b */ /* 0x000f260000004200 */
[C---:B-1----:R-:W-:Y:S08]  /*6fa0*/  HMMA.16816.F32.BF16 R116, R8.reuse, R16, R116 ;  /* 0x000000100874723c */ /* 0x042ff00000041874 */
[C---:B------:R-:W-:Y:S01]  /*6fb0*/  HMMA.16816.F32.BF16 R52, R8.reuse, R18, R92 ;  /* 0x000000120834723c */ /* 0x040fe2000004185c */
[----:B------:R-:W1:Y:S07]  /*6fc0*/  LDSM.16.MT88.4 R16, [R186+0x2000] ;  /* 0x00200000ba10783b */ /* 0x000e6e0000004200 */
[C---:B--2---:R-:W-:Y:S08]  /*6fd0*/  HMMA.16816.F32.BF16 R108, R8.reuse, R12, R108 ;  /* 0x0000000c086c723c */ /* 0x044ff0000004186c */
[C---:B------:R-:W-:Y:S01]  /*6fe0*/  HMMA.16816.F32.BF16 R56, R8.reuse, R14, R56 ;  /* 0x0000000e0838723c */ /* 0x040fe20000041838 */
[----:B------:R-:W2:Y:S07]  /*6ff0*/  LDSM.16.MT88.4 R12, [R183+0x5000] ;  /* 0x00500000b70c783b */ /* 0x000eae0000004200 */
[----:B---3--:R-:W-:Y:S08]  /*7000*/  HMMA.16816.F32.BF16 R128, R8, R20, R128 ;  /* 0x000000140880723c */ /* 0x008ff00000041880 */
[----:B----4-:R-:W-:Y:S08]  /*7010*/  HMMA.16816.F32.BF16 R108, R64, R104, R108 ;  /* 0x00000068406c723c */ /* 0x010ff0000004186c */
[C---:B------:R-:W-:Y:S01]  /*7020*/  HMMA.16816.F32.BF16 R20, R8.reuse, R22, R72 ;  /* 0x000000160814723c */ /* 0x040fe20000041848 */
[----:B------:R-:W-:Y:S07]  /*7030*/  LDSM.16.MT88.4 R72, [R185+0x5800] ;  /* 0x00580000b948783b */ /* 0x000fee0000004200 */
[C---:B-1----:R-:W-:Y:S01]  /*7040*/  HMMA.16816.F32.BF16 R92, R8.reuse, R16, R96 ;  /* 0x00000010085c723c */ /* 0x042fe20000041860 */
[----:B------:R-:W-:Y:S07]  /*7050*/  LDSM.16.MT88.4 R96, [R184+0x2800] ;  /* 0x00280000b860783b */ /* 0x000fee0000004200 */
[C---:B------:R-:W-:Y:S01]  /*7060*/  HMMA.16816.F32.BF16 R76, R8.reuse, R18, R88 ;  /* 0x00000012084c723c */ /* 0x040fe20000041858 */
[----:B------:R-:W1:Y:S04]  /*7070*/  LDSM.16.MT88.4 R16, [R184+0x5000] ;  /* 0x00500000b810783b */ /* 0x000e680000004200 */
[----:B------:R-:W-:Y:S03]  /*7080*/  LDSM.16.MT88.4 R88, [R186+0x2800] ;  /* 0x00280000ba58783b */ /* 0x000fe60000004200 */
[C---:B--2---:R-:W-:Y:S01]  /*7090*/  HMMA.16816.F32.BF16 R84, R8.reuse, R12, R80 ;  /* 0x0000000c0854723c */ /* 0x044fe20000041850 */
[----:B------:R-:W-:Y:S07]  /*70a0*/  LDSM.16.MT88.4 R80, [R183+0x5800] ;  /* 0x00580000b750783b */ /* 0x000fee0000004200 */
[----:B------:R-:W-:Y:S01]  /*70b0*/  HMMA.16816.F32.BF16 R36, R8, R14, R36 ;  /* 0x0000000e0824723c */ /* 0x000fe20000041824 */
[----:B------:R-:W2:Y:S07]  /*70c0*/  LDSM.16.MT88.4 R12, [R186+0x5000] ;  /* 0x00500000ba0c783b */ /* 0x000eae0000004200 */
[C---:B------:R-:W-:Y:S01]  /*70d0*/  HMMA.16816.F32.BF16 R104, R64.reuse, R106, R56 ;  /* 0x0000006a4068723c */ /* 0x040fe20000041838 */
[----:B------:R-:W3:Y:S07]  /*70e0*/  LDSM.16.MT88.4 R56, [R184+0x5800] ;  /* 0x00580000b838783b */ /* 0x000eee0000004200 */
[C---:B------:R-:W-:Y:S08]  /*70f0*/  HMMA.16816.F32.BF16 R116, R64.reuse, R112, R116 ;  /* 0x000000704074723c */ /* 0x040ff00000041874 */
[----:B------:R-:W-:Y:S08]  /*7100*/  HMMA.16816.F32.BF16 R112, R64, R114, R52 ;  /* 0x000000724070723c */ /* 0x000ff00000041834 */
[C---:B-1----:R-:W-:Y:S08]  /*7110*/  HMMA.16816.F32.BF16 R48, R8.reuse, R16, R48 ;  /* 0x000000100830723c */ /* 0x042ff00000041830 */
[C---:B------:R-:W-:Y:S08]  /*7120*/  HMMA.16816.F32.BF16 R44, R8.reuse, R18, R44 ;  /* 0x00000012082c723c */ /* 0x040ff0000004182c */
[C---:B--2---:R-:W-:Y:S08]  /*7130*/  HMMA.16816.F32.BF16 R40, R8.reuse, R12, R40 ;  /* 0x0000000c0828723c */ /* 0x044ff00000041828 */
[----:B------:R-:W-:Y:S01]  /*7140*/  HMMA.16816.F32.BF16 R32, R8, R14, R32 ;  /* 0x0000000e0820723c */ /* 0x000fe20000041820 */
[----:B------:R-:W1:Y:S07]  /*7150*/  LDSM.16.MT88.4 R8, [R186+0x5800] ;  /* 0x00580000ba08783b */ /* 0x000e6e0000004200 */
[C---:B------:R-:W-:Y:S08]  /*7160*/  HMMA.16816.F32.BF16 R92, R64.reuse, R88, R92 ;  /* 0x00000058405c723c */ /* 0x040ff0000004185c */
[C---:B------:R-:W-:Y:S08]  /*7170*/  HMMA.16816.F32.BF16 R100, R64.reuse, R96, R100 ;  /* 0x000000604064723c */ /* 0x040ff00000041864 */
[C---:B------:R-:W-:Y:S08]  /*7180*/  HMMA.16816.F32.BF16 R88, R64.reuse, R90, R76 ;  /* 0x0000005a4058723c */ /* 0x040ff0000004184c */
[C---:B------:R-:W-:Y:S08]  /*7190*/  HMMA.16816.F32.BF16 R96, R64.reuse, R98, R60 ;  /* 0x000000624060723c */ /* 0x040ff0000004183c */
[C---:B------:R-:W-:Y:S08]  /*71a0*/  HMMA.16816.F32.BF16 R84, R64.reuse, R80, R84 ;  /* 0x000000504054723c */ /* 0x040ff00000041854 */
[C---:B------:R-:W-:Y:S08]  /*71b0*/  HMMA.16816.F32.BF16 R76, R64.reuse, R72, R128 ;  /* 0x00000048404c723c */ /* 0x040ff00000041880 */
[C---:B---3--:R-:W-:Y:S08]  /*71c0*/  HMMA.16816.F32.BF16 R52, R64.reuse, R56, R48 ;  /* 0x000000384034723c */ /* 0x048ff00000041830 */
[C---:B------:R-:W-:Y:S08]  /*71d0*/  HMMA.16816.F32.BF16 R80, R64.reuse, R82, R36 ;  /* 0x000000524050723c */ /* 0x040ff00000041824 */
[C---:B------:R-:W-:Y:S08]  /*71e0*/  HMMA.16816.F32.BF16 R72, R64.reuse, R74, R20 ;  /* 0x0000004a4048723c */ /* 0x040ff00000041814 */
[C---:B------:R-:W-:Y:S08]  /*71f0*/  HMMA.16816.F32.BF16 R56, R64.reuse, R58, R44 ;  /* 0x0000003a4038723c */ /* 0x040ff0000004182c */
[C---:B-1----:R-:W-:Y:S08]  /*7200*/  HMMA.16816.F32.BF16 R60, R64.reuse, R8, R40 ;  /* 0x00000008403c723c */ /* 0x042ff00000041828 */
[----:B------:R-:W-:Y:S01]  /*7210*/  HMMA.16816.F32.BF16 R64, R64, R10, R32 ;  /* 0x0000000a4040723c */ /* 0x000fe20000041820 */
[----:B------:R-:W-:Y:S07]  /*7220*/  @!P1 BRA `(.L_x_709) ;  /* 0x0000013000009947 */ /* 0x000fee0003800000 */
[C---:B------:R-:W-:Y:S01]  /*7230*/  ISETP.GT.AND P0, PT, R0.reuse, RZ, PT ;  /* 0x000000ff0000720c */ /* 0x040fe20003f04270 */
[----:B------:R-:W-:Y:S01]  /*7240*/  BSSY B0, `(.L_x_710) ;  /* 0x000000e000007945 */ /* 0x000fe20003800000 */
[----:B------:R-:W-:-:S11]  /*7250*/  IADD3 R2, R0, -0x1, RZ ;  /* 0xffffffff00027810 */ /* 0x000fd60007ffe0ff */
[----:B------:R-:W-:Y:S05]  /*7260*/  @P0 BRA `(.L_x_711) ;  /* 0x0000007000000947 */ /* 0x000fea0003800000 */
[----:B------:R-:W-:Y:S02]  /*7270*/  IMAD.MOV.U32 R2, RZ, RZ, 0x1 ;  /* 0x00000001ff027424 */ /* 0x000fe400078e00ff */
[----:B------:R-:W-:-:S03]  /*7280*/  IMAD.MOV R0, RZ, RZ, -R0 ;  /* 0x000000ffff007224 */ /* 0x000fc600078e0a00 */
[----:B------:R-:W-:-:S13]  /*7290*/  ISETP.NE.AND P0, PT, R2, c[0x0][0x32c], PT ;  /* 0x0000cb0002007a0c */ /* 0x000fda0003f05270 */
[----:B------:R-:W-:-:S05]  /*72a0*/  @P0 IMAD.HI.U32 R2, R0, c[0x0][0x330], RZ ;  /* 0x0000cc0000020a27 */ /* 0x000fca00078e00ff */
[----:B------:R-:W-:-:S04]  /*72b0*/  @P0 SHF.R.U32.HI R0, RZ, c[0x0][0x334], R2 ;  /* 0x0000cd00ff000a19 */ /* 0x000fc80000011602 */
[----:B------:R-:W-:Y:S01]  /*72c0*/  LOP3.LUT R2, RZ, R0, RZ, 0x33, !PT ;  /* 0x00000000ff027212 */ /* 0x000fe200078e33ff */
[----:B------:R-:W-:Y:S05]  /*72d0*/  BRA `(.L_x_712) ;  /* 0x0000004000007947 */ /* 0x000fea0003800000 */
.L_x_711:
[----:B------:R-:W-:-:S04]  /*72e0*/  MOV R0, 0x1 ;  /* 0x0000000100007802 */ /* 0x000fc80000000f00 */
[----:B------:R-:W-:-:S13]  /*72f0*/  ISETP.NE.AND P0, PT, R0, c[0x0][0x32c], PT ;  /* 0x0000cb0000007a0c */ /* 0x000fda0003f05270 */
[----:B------:R-:W-:-:S05]  /*7300*/  @P0 IMAD.HI.U32 R0, R2, c[0x0][0x330], RZ ;  /* 0x0000cc0002000a27 */ /* 0x000fca00078e00ff */
[----:B------:R-:W-:Y:S02]  /*7310*/  @P0 SHF.R.U32.HI R2, RZ, c[0x0][0x334], R0 ;  /* 0x0000cd00ff020a19 */ /* 0x000fe40000011600 */
.L_x_712:
[----:B------:R-:W-:Y:S05]  /*7320*/  BSYNC B0 ;  /* 0x0000000000007941 */ /* 0x000fea0003800000 */
.L_x_710:
[----:B------:R-:W-:-:S05]  /*7330*/  MOV R0, c[0x0][0x32c] ;  /* 0x0000cb0000007a02 */ /* 0x000fca0000000f00 */
[----:B------:R-:W-:-:S05]  /*7340*/  IMAD R2, R2, R0, c[0x0][0x32c] ;  /* 0x0000cb0002027624 */ /* 0x000fca00078e0200 */
[----:B------:R-:W-:-:S05]  /*7350*/  IMNMX R3, R3, R2, PT ;  /* 0x0000000203037217 */ /* 0x000fca0003800200 */
.L_x_709:
[----:B------:R-:W-:-:S05]  /*7360*/  IMAD.HI R3, R3, 0x2aaaaaab, RZ ;  /* 0x2aaaaaab03037827 */ /* 0x000fca00078e02ff */
[----:B------:R-:W-:-:S04]  /*7370*/  SHF.R.U32.HI R0, RZ, 0x1f, R3 ;  /* 0x0000001fff007819 */ /* 0x000fc80000011603 */
[----:B------:R-:W-:-:S04]  /*7380*/  LEA.HI.SX32 R3, R3, R0, 0x1c ;  /* 0x0000000003037211 */ /* 0x000fc800078fe2ff */
[----:B------:R-:W-:-:S04]  /*7390*/  IMNMX R226, R230, R3, !PT ;  /* 0x00000003e6e27217 */ /* 0x000fc80007800200 */
[----:B------:R-:W-:-:S13]  /*73a0*/  ISETP.GE.AND P0, PT, R199, R226, PT ;  /* 0x000000e2c700720c */ /* 0x000fda0003f06270 */
[----:B------:R-:W-:Y:S05]  /*73b0*/  @!P0 BRA `(.L_x_713) ;  /* 0x000047e000008947 */ /* 0x000fea0003800000 */
[----:B------:R-:W-:Y:S02]  /*73c0*/  MOV R70, R5 ;  /* 0x0000000500467202 */ /* 0x000fe40000000f00 */
[----:B------:R-:W-:Y:S02]  /*73d0*/  MOV R69, R68 ;  /* 0x0000004400457202 */ /* 0x000fe40000000f00 */
.L_x_734:
[----:B------:R-:W-:Y:S04]  /*73e0*/  DEPBAR.LE SB0, 0x0 ;  /* 0x000080000000791a */ /* 0x000fe80000000000 */
[----:B------:R-:W-:Y:S01]  /*73f0*/  WARPSYNC 0xffffffff ;  /* 0xffffffff00007948 */ /* 0x000fe20003800000 */
[----:B------:R-:W-:Y:S01]  /*7400*/  BAR.SYNC.DEFER_BLOCKING 0x0 ;  /* 0x0000000000007b1d */ /* 0x000fe20000010000 */
[----:B------:R-:W-:Y:S05]  /*7410*/  ISETP.GT.AND P0, PT, R230, R199, PT ;  /* 0x000000c7e600720c */ /* 0x000fea0003f04270 */
[----:B------:R1:W2:Y:S01]  /*7420*/  LDSM.16.M88.4 R8, [R180] ;  /* 0x00000000b408783b */ /* 0x0002a20000000200 */
[----:B------:R-:W-:Y:S03]  /*7430*/  BSSY B0, `(.L_x_714) ;  /* 0x000004a000007945 */ /* 0x000fe60003800000 */
[----:B------:R1:W3:Y:S04]  /*7440*/  LDSM.16.M88.4 R16, [R180+0x800] ;  /* 0x00080000b410783b */ /* 0x0002e80000000200 */
[----:B------:R1:W4:Y:S04]  /*7450*/  LDSM.16.M88.4 R24, [R180+0x1000] ;  /* 0x00100000b418783b */ /* 0x0003280000000200 */
        /* <DEDUP_REMOVED lines=8> */
[----:B------:R1:W1:Y:S01]  /*74e0*/  LDSM.16.M88.4 R148, [R71+0x2800] ;  /* 0x002800004794783b */ /* 0x0002620000000200 */
[----:B------:R-:W-:-:S05]  /*74f0*/  @P0 BRA `(.L_x_715) ;  /* 0x000003d000000947 */ /* 0x000fca0003800000 */
[----:B--23--:R-:W-:Y:S01]  /*7500*/  IMAD.WIDE.U32 R2, R211, c[0x0][0x208], RZ ;  /* 0x00008200d3027a25 */ /* 0x00cfe200078e00ff */
[----:B------:R-:W-:Y:S02]  /*7510*/  SHF.R.S32.HI R0, RZ, 0x1f, R211 ;  /* 0x0000001fff007819 */ /* 0x000fe400000114d3 */
[----:B------:R-:W-:Y:S01]  /*7520*/  SHF.R.S32.HI R4, RZ, 0x1f, R204 ;  /* 0x0000001fff047819 */ /* 0x000fe200000114cc */
[C---:B------:R-:W-:Y:S01]  /*7530*/  IMAD.SHL.U32 R15, R221.reuse, 0x2, RZ ;  /* 0x00000002dd0f7824 */ /* 0x040fe200078e00ff */
[----:B------:R-:W-:Y:S01]  /*7540*/  SHF.R.S32.HI R6, RZ, 0x1f, R221 ;  /* 0x0000001fff067819 */ /* 0x000fe200000114dd */
[----:B------:R-:W-:Y:S01]  /*7550*/  IMAD R0, R0, c[0x0][0x208], RZ ;  /* 0x0000820000007a24 */ /* 0x000fe200078e02ff */
[----:B------:R-:W-:Y:S01]  /*7560*/  SHF.R.S32.HI R5, RZ, 0x1f, R219 ;  /* 0x0000001fff057819 */ /* 0x000fe200000114db */
[----:B------:R-:W-:Y:S01]  /*7570*/  IMAD R4, R4, c[0x0][0x218], RZ ;  /* 0x0000860004047a24 */ /* 0x000fe200078e02ff */
[----:B------:R-:W-:Y:S01]  /*7580*/  SHF.L.U64.HI R6, R221, 0x1, R6 ;  /* 0x00000001dd067819 */ /* 0x000fe20000010206 */
[----:B------:R-:W-:Y:S01]  /*7590*/  IMAD R0, R211, c[0x0][0x20c], R0 ;  /* 0x00008300d3007a24 */ /* 0x000fe200078e0200 */
[----:B------:R-:W-:Y:S01]  /*75a0*/  SHF.L.U64.HI R5, R219, 0x1, R5 ;  /* 0x00000001db057819 */ /* 0x000fe20000010205 */
[C---:B------:R-:W-:Y:S02]  /*75b0*/  IMAD R4, R204.reuse, c[0x0][0x21c], R4 ;  /* 0x00008700cc047a24 */ /* 0x040fe400078e0204 */
[----:B------:R-:W-:Y:S02]  /*75c0*/  IMAD.IADD R3, R3, 0x1, R0 ;  /* 0x0000000103037824 */ /* 0x000fe400078e0200 */
[----:B------:R-:W-:Y:S02]  /*75d0*/  IMAD.SHL.U32 R14, R219, 0x2, RZ ;  /* 0x00000002db0e7824 */ /* 0x000fe400078e00ff */
[----:B------:R-:W-:Y:S05]  /*75e0*/  IMAD.WIDE.U32 R2, R204, c[0x0][0x218], R2 ;  /* 0x00008600cc027a25 */ /* 0x000fea00078e0002 */
[----:B------:R-:W-:Y:S04]  /*75f0*/  IADD3 R0, P0, R240, R2, RZ ;  /* 0x00000002f0007210 */ /* 0x000fe80007f1e0ff */
[----:B------:R-:W-:Y:S02]  /*7600*/  IADD3.X R2, R243, R3, R4, P0, !PT ;  /* 0x00000003f3027210 */ /* 0x000fe400007fe404 */
[C---:B------:R-:W-:Y:S04]  /*7610*/  LEA R4, P0, R0.reuse, c[0x0][0x1f8], 0x1 ;  /* 0x00007e0000047a11 */ /* 0x040fe800078008ff */
[----:B------:R-:W-:Y:S01]  /*7620*/  LEA.HI.X R0, R0, c[0x0][0x1fc], R2, 0x1, P0 ;  /* 0x00007f0000007a11 */ /* 0x000fe200000f0c02 */
[----:B------:R-:W-:-:S06]  /*7630*/  BRA.DIV ~URZ, `(.L_x_716) ;  /* 0x000112727f007947 */ /* 0x000fcc000b800000 */
[----:B------:R2:W3:Y:S02]  /*7640*/  SHFL.IDX PT, R7, R0, RZ, 0x181f ;  /* 0x00181fff00077589 */ /* 0x0004e400000e0000 */
.L_x_843:
[----:B------:R-:W-:-:S05]  /*7650*/  BRA.DIV ~URZ, `(.L_x_717) ;  /* 0x000112c27f007947 */ /* 0x000fca000b800000 */
[----:B------:R-:W5:Y:S01]  /*7660*/  SHFL.IDX PT, R2, R4, RZ, 0x181f ;  /* 0x00181fff04027589 */ /* 0x000f6200000e0000 */
[----:B------:R-:W-:Y:S02]  /*7670*/  ISETP.GE.AND P2, PT, R219, c[0x0][0x1d4], PT ;  /* 0x00007500db007a0c */ /* 0x000fe40003f46270 */
[----:B------:R-:W-:Y:S02]  /*7680*/  ISETP.GE.AND P1, PT, R221, c[0x0][0x1d4], PT ;  /* 0x00007500dd007a0c */ /* 0x000fe40003f26270 */
[CC--:B-----5:R-:W-:Y:S05]  /*7690*/  IADD3 R12, P0, R2.reuse, R14.reuse, RZ ;  /* 0x0000000e020c7210 */ /* 0x0e0fea0007f1e0ff */
[C-C-:B---3--:R-:W-:Y:S01]  /*76a0*/  IMAD.X R13, R7.reuse, 0x1, R5.reuse, P0 ;  /* 0x00000001070d7824 */ /* 0x148fe200000e0605 */
[-C--:B------:R-:W-:Y:S04]  /*76b0*/  IADD3 R2, P0, R2, R15.reuse, RZ ;  /* 0x0000000f02027210 */ /* 0x080fe80007f1e0ff */
[----:B------:R-:W-:Y:S01]  /*76c0*/  @!PT LDS RZ, [RZ] ;  /* 0x00000000fffff984 */ /* 0x000fe20000000800 */
[----:B------:R-:W-:Y:S01]  /*76d0*/  @!PT LDS RZ, [RZ] ;  /* 0x00000000fffff984 */ /* 0x000fe20000000800 */
[----:B------:R3:W-:Y:S01]  /*76e0*/  LDGSTS.E.BYPASS.LTC128B.128 [R195+0x100], [R12.64], !P2 ;  /* 0x001000000cc37fae */ /* 0x0007e2000d101d46 */
[--C-:B------:R-:W-:Y:S01]  /*76f0*/  IMAD.X R3, R7, 0x1, R6.reuse, P0 ;  /* 0x0000000107037824 */ /* 0x100fe200000e0606 */
[----:B------:R-:W-:Y:S04]  /*7700*/  SEL R7, RZ, 0x10, P2 ;  /* 0x00000010ff077807 */ /* 0x000fe80001000000 */
[----:B------:R5:W-:Y:S04]  /*7710*/  LDGSTS.E.BYPASS.LTC128B.128 [R195+0x3100], [R2.64], !P1 ;  /* 0x0310000002c37fae */ /* 0x000be8000c901d46 */
[----:B-----5:R-:W3:Y:S04]  /*7720*/  SHFL.IDX PT, R2, R4, 0x1, 0x181f ;  /* 0x00381f0004027f89 */ /* 0x020ee800000e0000 */
[----:B------:R-:W5:Y:S01]  /*7730*/  SHFL.IDX PT, R3, R0, 0x1, 0x181f ;  /* 0x00381f0000037f89 */ /* 0x000f6200000e0000 */
[C---:B---3--:R-:W-:Y:S05]  /*7740*/  IADD3 R12, P0, R2.reuse, R14, RZ ;  /* 0x0000000e020c7210 */ /* 0x048fea0007f1e0ff */
[C---:B-----5:R-:W-:Y:S01]  /*7750*/  IMAD.X R13, R3.reuse, 0x1, R5, P0 ;  /* 0x00000001030d7824 */ /* 0x060fe200000e0605 */
[----:B------:R-:W-:Y:S04]  /*7760*/  IADD3 R2, P0, R2, R15, RZ ;  /* 0x0000000f02027210 */ /* 0x000fe80007f1e0ff */
[----:B------:R3:W-:Y:S01]  /*7770*/  LDGSTS.E.BYPASS.LTC128B.128 [R195+0x1100], [R12.64], !P2 ;  /* 0x011000000cc37fae */ /* 0x0007e2000d101d46 */
[----:B------:R-:W-:Y:S05]  /*7780*/  IMAD.X R3, R3, 0x1, R6, P0 ;  /* 0x0000000103037824 */ /* 0x000fea00000e0606 */
[----:B------:R2:W-:Y:S04]  /*7790*/  LDGSTS.E.BYPASS.LTC128B.128 [R195+0x4100], [R2.64], !P1 ;  /* 0x0410000002c37fae */ /* 0x0005e8000c901d46 */
[----:B---3--:R2:W3:Y:S01]  /*77a0*/  SHFL.IDX PT, R13, R0, 0x2, 0x181f ;  /* 0x00581f00000d7f89 */ /* 0x0084e200000e0000 */
[----:B------:R-:W-:Y:S03]  /*77b0*/  SEL R12, RZ, 0x10, P1 ;  /* 0x00000010ff0c7807 */ /* 0x000fe60000800000 */
[----:B--2---:R2:W4:Y:S04]  /*77c0*/  SHFL.IDX PT, R0, R4, 0x2, 0x181f ;  /* 0x00581f0004007f89 */ /* 0x00452800000e0000 */
.L_x_844:
[C---:B------:R-:W-:Y:S02]  /*77d0*/  IADD3 R2, -R7.reuse, 0x10, RZ ;  /* 0x0000001007027810 */ /* 0x040fe40007ffe1ff */
[----:B------:R-:W-:Y:S02]  /*77e0*/  ISETP.NE.U32.AND P2, PT, R7, RZ, PT ;  /* 0x000000ff0700720c */ /* 0x000fe40003f45070 */
[----:B------:R-:W-:Y:S04]  /*77f0*/  LOP3.LUT R2, R2, 0xf, RZ, 0xc0, !PT ;  /* 0x0000000f02027812 */ /* 0x000fe800078ec0ff */
[-C--:B--2-4-:R-:W-:Y:S02]  /*7800*/  IADD3 R4, P1, P0, R2, R0.reuse, R14 ;  /* 0x0000000002047210 */ /* 0x094fe4000783e00e */
[----:B------:R-:W-:Y:S02]  /*7810*/  IADD3 R2, -R12, 0x10, RZ ;  /* 0x000000100c027810 */ /* 0x000fe40007ffe1ff */
[-C--:B---3--:R-:W-:Y:S02]  /*7820*/  IADD3.X R5, RZ, R13.reuse, R5, P1, P0 ;  /* 0x0000000dff057210 */ /* 0x088fe40000fe0405 */
[----:B------:R-:W-:Y:S03]  /*7830*/  LOP3.LUT R2, R2, 0xf, RZ, 0xc0, !PT ;  /* 0x0000000f02027812 */ /* 0x000fe600078ec0ff */
[----:B------:R-:W-:Y:S01]  /*7840*/  @!PT LDS RZ, [RZ] ;  /* 0x00000000fffff984 */ /* 0x000fe20000000800 */
[----:B------:R-:W-:Y:S01]  /*7850*/  @!PT LDS RZ, [RZ] ;  /* 0x00000000fffff984 */ /* 0x000fe20000000800 */
[----:B------:R-:W-:Y:S01]  /*7860*/  @!PT LDS RZ, [RZ] ;  /* 0x00000000fffff984 */ /* 0x000fe20000000800 */
[----:B------:R2:W-:Y:S01]  /*7870*/  LDGSTS.E.BYPASS.LTC128B.128.ZFILL [R195+0x2100], [R4.64], P2 ;  /* 0x0210000004c37fae */ /* 0x0005e20009141d46 */
[----:B------:R-:W-:Y:S04]  /*7880*/  IADD3 R2, P1, P0, R2, R0, R15 ;  /* 0x0000000002027210 */ /* 0x000fe8000783e00f */
[----:B------:R-:W-:Y:S02]  /*7890*/  IADD3.X R3, RZ, R13, R6, P1, P0 ;  /* 0x0000000dff037210 */ /* 0x000fe40000fe0406 */
[----:B------:R-:W-:Y:S11]  /*78a0*/  ISETP.NE.U32.AND P0, PT, R12, RZ, PT ;  /* 0x000000ff0c00720c */ /* 0x000ff60003f05070 */
[----:B------:R-:W-:Y:S02]  /*78b0*/  @!UPT UIADD3 URZ, URZ, URZ, URZ ;  /* 0x0000003f3f3ff290 */ /* 0x000fe4000fffe03f */
[----:B------:R2:W-:Y:S02]  /*78c0*/  LDGSTS.E.BYPASS.LTC128B.128.ZFILL [R195+0x5100], [R2.64], P0 ;  /* 0x0510000002c37fae */ /* 0x0005e40008141d46 */
.L_x_715:
[----:B--23--:R-:W-:Y:S05]  /*78d0*/  BSYNC B0 ;  /* 0x0000000000007941 */ /* 0x00cfea0003800000 */
.L_x_714:
[----:B------:R-:W0:Y:S01]  /*78e0*/  LDGDEPBAR ;  /* 0x00000000000079af */ /* 0x000e220000000000 */
[----:B------:R-:W-:Y:S01]  /*78f0*/  WARPSYNC 0xffffffff ;  /* 0xffffffff00007948 */ /* 0x000fe20003800000 */
[C---:B------:R-:W-:Y:S01]  /*7900*/  HMMA.16816.F32.BF16 R4, R120.reuse, R8, RZ ;  /* 0x000000087804723c */ /* 0x040fe200000418ff */
[----:B------:R-:W-:Y:S02]  /*7910*/  BSSY B0, `(.L_x_718) ;  /* 0x0000137000007945 */ /* 0x000fe40003800000 */
[----:B------:R-:W-:Y:S05]  /*7920*/  ISETP.GT.AND P0, PT, R199, R230, PT ;  /* 0x000000e6c700720c */ /* 0x000fea0003f04270 */
[C---:B------:R-:W-:Y:S08]  /*7930*/  HMMA.16816.F32.BF16 R8, R120.reuse, R10, RZ ;  /* 0x0000000a7808723c */ /* 0x040ff000000418ff */
[C---:B------:R-:W-:Y:S08]  /*7940*/  HMMA.16816.F32.BF16 R12, R120.reuse, R16, RZ ;  /* 0x00000010780c723c */ /* 0x040ff000000418ff */
[C---:B------:R-:W-:Y:S08]  /*7950*/  HMMA.16816.F32.BF16 R16, R120.reuse, R18, RZ ;  /* 0x000000127810723c */ /* 0x040ff000000418ff */
[C---:B----4-:R-:W-:Y:S08]  /*7960*/  HMMA.16816.F32.BF16 R20, R120.reuse, R24, RZ ;  /* 0x000000187814723c */ /* 0x050ff000000418ff */
[C---:B------:R-:W-:Y:S08]  /*7970*/  HMMA.16816.F32.BF16 R24, R120.reuse, R26, RZ ;  /* 0x0000001a7818723c */ /* 0x040ff000000418ff */
        /* <DEDUP_REMOVED lines=109> */
[----:B------:R-:W-:Y:S08]  /*8050*/  HMMA.16816.F32.BF16 R48, R168, R146, R48 ;  /* 0x00000092a830723c */ /* 0x000ff00000041830 */
[C---:B-1----:R-:W-:Y:S08]  /*8060*/  HMMA.16816.F32.BF16 R4, R172.reuse, R128, R4 ;  /* 0x00000080ac04723c */ /* 0x042ff00000041804 */
[C---:B------:R-:W-:Y:S08]  /*8070*/  HMMA.16816.F32.BF16 R8, R172.reuse, R130, R8 ;  /* 0x00000082ac08723c */ /* 0x040ff00000041808 */
[C---:B--2---:R-:W-:Y:S08]  /*8080*/  HMMA.16816.F32.BF16 R12, R172.reuse, R132, R12 ;  /* 0x00000084ac0c723c */ /* 0x044ff0000004180c */
        /* <DEDUP_REMOVED lines=22> */
[----:B------:R-:W-:Y:S04]  /*81f0*/  FMUL.FTZ R2, R27, c[0x0][0x320] ;  /* 0x0000c8001b027a20 */ /* 0x000fe80000410000 */
[----:B------:R-:W2:Y:S01]  /*8200*/  MUFU.TANH R135, R2 ;  /* 0x0000000200877308 */ /* 0x000ea20000002400 */
[----:B-1----:R-:W-:Y:S02]  /*8210*/  FMUL.FTZ R0, R10, c[0x0][0x320] ;  /* 0x0000c8000a007a20 */ /* 0x002fe40000410000 */
[----:B------:R-:W1:Y:S07]  /*8220*/  LDSM.16.M88.4 R8, [R181+0x1800] ;  /* 0x00180000b508783b */ /* 0x000e6e0000000200 */
[----:B------:R5:W1:Y:S02]  /*8230*/  MUFU.TANH R150, R0 ;  /* 0x0000000000967308 */ /* 0x000a640000002400 */
[----:B-----5:R-:W-:Y:S08]  /*8240*/  FMUL.FTZ R0, R12, c[0x0][0x320] ;  /* 0x0000c8000c007a20 */ /* 0x020ff00000410000 */
[----:B------:R5:W2:Y:S01]  /*8250*/  MUFU.TANH R137, R0 ;  /* 0x0000000000897308 */ /* 0x000aa20000002400 */
[C---:B-1----:R-:W-:Y:S08]  /*8260*/  HMMA.16816.F32.BF16 R28, R172.reuse, R8, R28 ;  /* 0x00000008ac1c723c */ /* 0x042ff0000004181c */
[C---:B------:R-:W-:Y:S01]  /*8270*/  HMMA.16816.F32.BF16 R32, R172.reuse, R10, R32 ;  /* 0x0000000aac20723c */ /* 0x040fe20000041820 */
[----:B------:R-:W1:Y:S01]  /*8280*/  LDSM.16.M88.4 R8, [R181+0x2800] ;  /* 0x00280000b508783b */ /* 0x000e620000000200 */
[----:B------:R-:W-:Y:S04]  /*8290*/  DEPBAR.LE SB0, 0x0 ;  /* 0x000080000000791a */ /* 0x000fe80000000000 */
[----:B-----5:R-:W-:Y:S02]  /*82a0*/  FMUL.FTZ R0, R13, c[0x0][0x320] ;  /* 0x0000c8000d007a20 */ /* 0x020fe40000410000 */
[C---:B------:R-:W-:Y:S02]  /*82b0*/  HMMA.16816.F32.BF16 R36, R172.reuse, R4, R36 ;  /* 0x00000004ac24723c */ /* 0x040fe40000041824 */
[----:B------:R5:W1:Y:S01]  /*82c0*/  MUFU.TANH R136, R0 ;  /* 0x0000000000887308 */ /* 0x000a620000002400 */
[----:B------:R-:W-:Y:S05]  /*82d0*/  BAR.SYNC.DEFER_BLOCKING 0x0 ;  /* 0x0000000000007b1d */ /* 0x000fea0000010000 */
[C---:B------:R-:W-:Y:S08]  /*82e0*/  HMMA.16816.F32.BF16 R40, R172.reuse, R6, R40 ;  /* 0x00000006ac28723c */ /* 0x040ff00000041828 */
[----:B------:R-:W-:Y:S04]  /*82f0*/  FMUL.FTZ R2, R35, c[0x0][0x320] ;  /* 0x0000c80023027a20 */ /* 0x000fe80000410000 */
[----:B------:R-:W2:Y:S01]  /*8300*/  MUFU.TANH R128, R2 ;  /* 0x0000000200807308 */ /* 0x000ea20000002400 */
[----:B-----5:R-:W-:Y:S09]  /*8310*/  FMUL.FTZ R0, R14, c[0x0][0x320] ;  /* 0x0000c8000e007a20 */ /* 0x020ff20000410000 */
[----:B------:R5:W2:Y:S01]  /*8320*/  MUFU.TANH R148, R0 ;  /* 0x0000000000947308 */ /* 0x000aa20000002400 */
[C---:B-1----:R-:W-:Y:S08]  /*8330*/  HMMA.16816.F32.BF16 R44, R172.reuse, R8, R44 ;  /* 0x00000008ac2c723c */ /* 0x042ff0000004182c */
[----:B------:R-:W-:Y:S04]  /*8340*/  HMMA.16816.F32.BF16 R48, R172, R10, R48 ;  /* 0x0000000aac30723c */ /* 0x000fe80000041830 */
[----:B-----5:R-:W-:Y:S04]  /*8350*/  FMUL.FTZ R0, R15, c[0x0][0x320] ;  /* 0x0000c8000f007a20 */ /* 0x020fe80000410000 */
        /* <DEDUP_REMOVED lines=68> */
[----:B--234-:R-:W-:Y:S01]  /*87a0*/  IMAD.MOV.U32 R177, RZ, RZ, c[0x0][0x2b8] ;  /* 0x0000ae00ffb17624 */ /* 0x01cfe200078e00ff */
[----:B------:R-:W-:Y:S01]  /*87b0*/  SHF.R.S32.HI R7, RZ, 0x1f, R219 ;  /* 0x0000001fff077819 */ /* 0x000fe200000114db */
[----:B------:R-:W-:Y:S02]  /*87c0*/  IMAD R3, R229, 0x20, R245 ;  /* 0x00000020e5037824 */ /* 0x000fe400078e02f5 */
[----:B------:R-:W-:Y:S01]  /*87d0*/  IMAD R2, R199, 0x60, R234 ;  /* 0x00000060c7027824 */ /* 0x000fe200078e02ea */
[----:B------:R-:W-:Y:S01]  /*87e0*/  ISETP.NE.AND P2, PT, R177, 0x1, PT ;  /* 0x00000001b100780c */ /* 0x000fe20003f45270 */
[----:B------:R-:W-:Y:S01]  /*87f0*/  IMAD.MOV.U32 R204, RZ, RZ, RZ ;  /* 0x000000ffffcc7224 */ /* 0x000fe200078e00ff */
[----:B------:R-:W-:Y:S01]  /*8800*/  ISETP.GT.AND P1, PT, R3, 0x5f, PT ;  /* 0x0000005f0300780c */ /* 0x000fe20003f24270 */
[----:B------:R-:W-:Y:S01]  /*8810*/  IMAD.SHL.U32 R13, R221, 0x2, RZ ;  /* 0x00000002dd0d7824 */ /* 0x000fe200078e00ff */
[----:B------:R-:W-:Y:S01]  /*8820*/  IADD3 R2, R2, -0x60, R3 ;  /* 0xffffffa002027810 */ /* 0x000fe20007ffe003 */
[----:B------:R-:W-:Y:S01]  /*8830*/  IMAD.SHL.U32 R12, R219, 0x2, RZ ;  /* 0x00000002db0c7824 */ /* 0x000fe200078e00ff */
[----:B------:R-:W-:Y:S03]  /*8840*/  SHF.R.S32.HI R177, RZ, 0x1f, R221 ;  /* 0x0000001fffb17819 */ /* 0x000fe600000114dd */
[----:B-1----:R-:W-:Y:S01]  /*8850*/  IMAD.MOV.U32 R0, RZ, RZ, R2 ;  /* 0x000000ffff007224 */ /* 0x002fe200078e0002 */
[----:B------:R-:W-:Y:S03]  /*8860*/  SHF.L.U64.HI R6, R221, 0x1, R177 ;  /* 0x00000001dd067819 */ /* 0x000fe600000102b1 */
[----:B------:R-:W-:Y:S05]  /*8870*/  @P2 IMAD.HI.U32 R3, R2, c[0x0][0x2bc], RZ ;  /* 0x0000af0002032a27 */ /* 0x000fea00078e00ff */
[----:B------:R-:W-:Y:S04]  /*8880*/  @P2 SHF.R.U32.HI R0, RZ, c[0x0][0x2c0], R3 ;  /* 0x0000b000ff002a19 */ /* 0x000fe80000011603 */
        /* <DEDUP_REMOVED lines=8> */
[----:B------:R1:W2:Y:S04]  /*8910*/  @!P1 LDG.E R204, [R4.64] ;  /* 0x0000000604cc9981 */ /* 0x0002a8000c1e1900 */
[----:B------:R-:W-:Y:S04]  /*8920*/  IMAD R0, R0, c[0x0][0x1e0], RZ ;  /* 0x0000780000007a24 */ /* 0x000fe800078e02ff */
[----:B------:R-:W-:Y:S04]  /*8930*/  IMAD R0, R211, c[0x0][0x1e4], R0 ;  /* 0x00007900d3007a24 */ /* 0x000fe800078e0200 */
[----:B------:R-:W-:Y:S01]  /*8940*/  IMAD.IADD R3, R3, 0x1, R0 ;  /* 0x0000000103037824 */ /* 0x000fe200078e0200 */
[----:B-1----:R-:W-:Y:S02]  /*8950*/  SHF.L.U64.HI R5, R219, 0x1, R7 ;  /* 0x00000001db057819 */ /* 0x002fe40000010207 */
[----:B--2---:R-:W-:Y:S01]  /*8960*/  SHF.R.S32.HI R0, RZ, 0x1f, R204 ;  /* 0x0000001fff007819 */ /* 0x004fe200000114cc */
[----:B------:R-:W-:Y:S04]  /*8970*/  IMAD.WIDE.U32 R2, R204, c[0x0][0x1f0], R2 ;  /* 0x00007c00cc027a25 */ /* 0x000fe800078e0002 */
        /* <DEDUP_REMOVED lines=8> */
.L_x_845:
[----:B------:R-:W-:-:S05]  /*8a00*/  BRA.DIV ~URZ, `(.L_x_721) ;  /* 0x000103127f007947 */ /* 0x000fca000b800000 */
[----:B------:R-:W3:Y:S01]  /*8a10*/  SHFL.IDX PT, R2, R4, RZ, 0x181f ;  /* 0x00181fff04027589 */ /* 0x000ee200000e0000 */
[----:B------:R-:W-:Y:S02]  /*8a20*/  ISETP.GE.AND P2, PT, R219, c[0x0][0x1d4], PT ;  /* 0x00007500db007a0c */ /* 0x000fe40003f46270 */
[----:B------:R-:W-:Y:S02]  /*8a30*/  ISETP.GE.AND P1, PT, R221, c[0x0][0x1d4], PT ;  /* 0x00007500dd007a0c */ /* 0x000fe40003f26270 */
[CC--:B---3--:R-:W-:Y:S05]  /*8a40*/  IADD3 R8, P0, R2.reuse, R12.reuse, RZ ;  /* 0x0000000c02087210 */ /* 0x0c8fea0007f1e0ff */
[C-C-:B--2---:R-:W-:Y:S01]  /*8a50*/  IMAD.X R9, R7.reuse, 0x1, R5.reuse, P0 ;  /* 0x0000000107097824 */ /* 0x144fe200000e0605 */
[-C--:B------:R-:W-:Y:S04]  /*8a60*/  IADD3 R2, P0, R2, R13.reuse, RZ ;  /* 0x0000000d02027210 */ /* 0x080fe80007f1e0ff */
[----:B------:R-:W-:Y:S01]  /*8a70*/  @!PT LDS RZ, [RZ] ;  /* 0x00000000fffff984 */ /* 0x000fe20000000800 */
[----:B------:R-:W-:Y:S01]  /*8a80*/  @!PT LDS RZ, [RZ] ;  /* 0x00000000fffff984 */ /* 0x000fe20000000800 */
[----:B------:R2:W-:Y:S01]  /*8a90*/  LDGSTS.E.BYPASS.LTC128B.128 [R195+0x8100], [R8.64], !P2 ;  /* 0x0810000008c37fae */ /* 0x0005e2000d101d46 */
[--C-:B------:R-:W-:Y:S01]  /*8aa0*/  IMAD.X R3, R7, 0x1, R6.reuse, P0 ;  /* 0x0000000107037824 */ /* 0x100fe200000e0606 */
[----:B------:R-:W-:Y:S04]  /*8ab0*/  SEL R7, RZ, 0x10, P2 ;  /* 0x00000010ff077807 */ /* 0x000fe80001000000 */
[----:B------:R3:W-:Y:S04]  /*8ac0*/  LDGSTS.E.BYPASS.LTC128B.128 [R195+0xb100], [R2.64], !P1 ;  /* 0x0b10000002c37fae */ /* 0x0007e8000c901d46 */
[----:B---3--:R-:W2:Y:S04]  /*8ad0*/  SHFL.IDX PT, R2, R4, 0x1, 0x181f ;  /* 0x00381f0004027f89 */ /* 0x008ea800000e0000 */
[----:B------:R-:W3:Y:S01]  /*8ae0*/  SHFL.IDX PT, R3, R0, 0x1, 0x181f ;  /* 0x00381f0000037f89 */ /* 0x000ee200000e0000 */
[C---:B--2---:R-:W-:Y:S05]  /*8af0*/  IADD3 R8, P0, R2.reuse, R12, RZ ;  /* 0x0000000c02087210 */ /* 0x044fea0007f1e0ff */
[C---:B---3--:R-:W-:Y:S01]  /*8b00*/  IMAD.X R9, R3.reuse, 0x1, R5, P0 ;  /* 0x0000000103097824 */ /* 0x048fe200000e0605 */
[----:B------:R-:W-:Y:S04]  /*8b10*/  IADD3 R2, P0, R2, R13, RZ ;  /* 0x0000000d02027210 */ /* 0x000fe80007f1e0ff */
[----:B------:R2:W-:Y:S01]  /*8b20*/  LDGSTS.E.BYPASS.LTC128B.128 [R195+0x9100], [R8.64], !P2 ;  /* 0x0910000008c37fae */ /* 0x0005e2000d101d46 */
[----:B------:R-:W-:Y:S05]  /*8b30*/  IMAD.X R3, R3, 0x1, R6, P0 ;  /* 0x0000000103037824 */ /* 0x000fea00000e0606 */
[----:B------:R3:W-:Y:S04]  /*8b40*/  LDGSTS.E.BYPASS.LTC128B.128 [R195+0xc100], [R2.64], !P1 ;  /* 0x0c10000002c37fae */ /* 0x0007e8000c901d46 */
[----:B--2---:R3:W2:Y:S01]  /*8b50*/  SHFL.IDX PT, R9, R0, 0x2, 0x181f ;  /* 0x00581f0000097f89 */ /* 0x0046a200000e0000 */
[----:B------:R-:W-:Y:S03]  /*8b60*/  SEL R8, RZ, 0x10, P1 ;  /* 0x00000010ff087807 */ /* 0x000fe60000800000 */
[----:B-1----:R3:W1:Y:S04]  /*8b70*/  SHFL.IDX PT, R0, R4, 0x2, 0x181f ;  /* 0x00581f0004007f89 */ /* 0x00266800000e0000 */
.L_x_846:
[C---:B---3--:R-:W-:Y:S02]  /*8b80*/  IADD3 R2, -R7.reuse, 0x10, RZ ;  /* 0x0000001007027810 */ /* 0x048fe40007ffe1ff */
[----:B------:R-:W-:Y:S02]  /*8b90*/  ISETP.NE.U32.AND P2, PT, R7, RZ, PT ;  /* 0x000000ff0700720c */ /* 0x000fe40003f45070 */
[----:B------:R-:W-:Y:S04]  /*8ba0*/  LOP3.LUT R2, R2, 0xf, RZ, 0xc0, !PT ;  /* 0x0000000f02027812 */ /* 0x000fe800078ec0ff */
[-C--:B-1----:R-:W-:Y:S02]  /*8bb0*/  IADD3 R4, P1, P0, R2, R0.reuse, R12 ;  /* 0x0000000002047210 */ /* 0x082fe4000783e00c */
[----:B------:R-:W-:Y:S02]  /*8bc0*/  IADD3 R2, -R8, 0x10, RZ ;  /* 0x0000001008027810 */ /* 0x000fe40007ffe1ff */
[-C--:B--2---:R-:W-:Y:S02]  /*8bd0*/  IADD3.X R5, RZ, R9.reuse, R5, P1, P0 ;  /* 0x00000009ff057210 */ /* 0x084fe40000fe0405 */
        /* <DEDUP_REMOVED lines=10> */
.L_x_719:
[----:B--234-:R-:W-:Y:S05]  /*8c80*/  BSYNC B0 ;  /* 0x0000000000007941 */ /* 0x01cfea0003800000 */
.L_x_718:
[----:B------:R-:W-:Y:S01]  /*8c90*/  LOP3.LUT R8, RZ, c[0x0][0x324], RZ, 0x33, !PT ;  /* 0x0000c900ff087a12 */ /* 0x000fe200078e33ff */
[----:B-1----:R-:W-:Y:S01]  /*8ca0*/  IMAD.MOV.U32 R0, RZ, RZ, c[0x0][0x2c4] ;  /* 0x0000b100ff007624 */ /* 0x002fe200078e00ff */
[----:B------:R-:W0:Y:S01]  /*8cb0*/  LDGDEPBAR ;  /* 0x00000000000079af */ /* 0x000e220000000000 */
[----:B------:R-:W-:Y:S03]  /*8cc0*/  IMAD.IADD R5, R246, 0x1, R244 ;  /* 0x00000001f6057824 */ /* 0x000fe600078e02f4 */
[----:B------:R-:W-:Y:S01]  /*8cd0*/  ISETP.NE.AND P0, PT, R0, 0x1, PT ;  /* 0x000000010000780c */ /* 0x000fe20003f05270 */
[----:B------:R-:W-:Y:S05]  /*8ce0*/  IMAD R0, R199, -0x60, RZ ;  /* 0xffffffa0c7007824 */ /* 0x000fea00078e02ff */
[----:B------:R-:W-:Y:S04]  /*8cf0*/  IADD3 R2, -R233, 0x1, R0 ;  /* 0x00000001e9027810 */ /* 0x000fe80007ffe100 */
[----:B------:R-:W-:Y:S03]  /*8d00*/  IADD3 R6, -R231, R2, R232 ;  /* 0x00000002e7067210 */ /* 0x000fe60007ffe1e8 */
[----:B------:R-:W-:Y:S01]  /*8d10*/  @P0 IMAD.HI.U32 R3, R5, c[0x0][0x2c8], RZ ;  /* 0x0000b20005030a27 */ /* 0x000fe200078e00ff */
[----:B------:R-:W-:Y:S04]  /*8d20*/  IADD3 R7, R6, c[0x0][0x328], RZ ;  /* 0x0000ca0006077a10 */ /* 0x000fe80007ffe0ff */
[----:B------:R-:W-:Y:S01]  /*8d30*/  @P0 SHF.R.U32.HI R5, RZ, c[0x0][0x2cc], R3 ;  /* 0x0000b300ff050a19 */ /* 0x000fe20000011603 */
[----:B------:R-:W-:-:S05]  /*8d40*/  BRA.DIV ~URZ, `(.L_x_722) ;  /* 0x000103627f007947 */ /* 0x000fca000b800000 */
[----:B------:R1:W2:Y:S02]  /*8d50*/  SHFL.IDX PT, R4, R5, RZ, 0x1c1f ;  /* 0x001c1fff05047589 */ /* 0x0002a400000e0000 */
.L_x_847:
[-C--:B--2---:R-:W-:Y:S01]  /*8d60*/  IADD3 R3, R7, R4.reuse, RZ ;  /* 0x0000000407037210 */ /* 0x084fe20007ffe0ff */
[----:B------:R-:W-:Y:S02]  /*8d70*/  IMAD.MOV.U32 R2, RZ, RZ, c[0x0][0x32c] ;  /* 0x0000cb00ff027624 */ /* 0x000fe400078e00ff */
[----:B------:R-:W-:Y:S03]  /*8d80*/  IMAD.IADD R6, R8, 0x1, R6 ;  /* 0x0000000108067824 */ /* 0x000fe600078e0206 */
[----:B------:R-:W-:Y:S02]  /*8d90*/  ISETP.GE.AND P0, PT, R2, 0x1, PT ;  /* 0x000000010200780c */ /* 0x000fe40003f06270 */
[----:B------:R-:W-:Y:S11]  /*8da0*/  IADD3 R2, R6, R4, RZ ;  /* 0x0000000406027210 */ /* 0x000ff60007ffe0ff */
[----:B------:R-:W-:-:S05]  /*8db0*/  @!P0 BRA `(.L_x_723) ;  /* 0x0000018000008947 */ /* 0x000fca0003800000 */
[----:B------:R-:W-:Y:S01]  /*8dc0*/  IADD3 R4, -R231, R232, R4 ;  /* 0x000000e8e7047210 */ /* 0x000fe20007ffe104 */
[----:B------:R-:W-:Y:S03]  /*8dd0*/  BSSY B0, `(.L_x_724) ;  /* 0x0000011000007945 */ /* 0x000fe60003800000 */
        /* <DEDUP_REMOVED lines=11> */
.L_x_725:
[----:B------:R-:W-:Y:S04]  /*8e90*/  MOV R8, c[0x0][0x32c] ;  /* 0x0000cb0000087a02 */ /* 0x000fe80000000f00 */
[----:B------:R-:W-:Y:S11]  /*8ea0*/  ISETP.NE.AND P0, PT, R8, 0x1, PT ;  /* 0x000000010800780c */ /* 0x000ff60003f05270 */
[----:B------:R-:W-:Y:S02]  /*8eb0*/  @!UPT UIADD3 URZ, URZ, URZ, URZ ;  /* 0x0000003f3f3ff290 */ /* 0x000fe4000fffe03f */
[----:B------:R-:W-:Y:S05]  /*8ec0*/  @P0 IMAD.HI.U32 R8, R4, c[0x0][0x330], RZ ;  /* 0x0000cc0004080a27 */ /* 0x000fea00078e00ff */
[----:B------:R-:W-:Y:S02]  /*8ed0*/  @P0 SHF.R.U32.HI R4, RZ, c[0x0][0x334], R8 ;  /* 0x0000cd00ff040a19 */ /* 0x000fe40000011608 */
.L_x_726:
[----:B------:R-:W-:Y:S05]  /*8ee0*/  BSYNC B0 ;  /* 0x0000000000007941 */ /* 0x000fea0003800000 */
.L_x_724:
[----:B------:R-:W-:Y:S04]  /*8ef0*/  IMAD.IADD R8, R0, 0x1, -R233 ;  /* 0x0000000100087824 */ /* 0x000fe800078e0ae9 */
[----:B------:R-:W-:Y:S05]  /*8f00*/  IMAD R4, R4, c[0x0][0x32c], R8 ;  /* 0x0000cb0004047a24 */ /* 0x000fea00078e0208 */
[----:B------:R-:W-:Y:S02]  /*8f10*/  IMNMX R2, R2, R4, !PT ;  /* 0x0000000402027217 */ /* 0x000fe40007800200 */
[----:B------:R-:W-:Y:S04]  /*8f20*/  IADD3 R4, R4, c[0x0][0x32c], RZ ;  /* 0x0000cb0004047a10 */ /* 0x000fe80007ffe0ff */
[----:B------:R-:W-:Y:S02]  /*8f30*/  IMNMX R3, R3, R4, PT ;  /* 0x0000000403037217 */ /* 0x000fe40003800200 */
.L_x_723:
[C---:B------:R-:W-:Y:S02]  /*8f40*/  ISETP.GE.AND P0, PT, R0.reuse, 0x1, PT ;  /* 0x000000010000780c */ /* 0x040fe40003f06270 */
[----:B------:R-:W-:Y:S02]  /*8f50*/  ISETP.GE.AND P1, PT, R0, 0x2, PT ;  /* 0x000000020000780c */ /* 0x000fe40003f26270 */
[----:B------:R-:W-:Y:S02]  /*8f60*/  LOP3.LUT R192, R192, 0xffff7fff, RZ, 0xc0, !PT ;  /* 0xffff7fffc0c07812 */ /* 0x000fe400078ec0ff */
[C---:B------:R-:W-:Y:S02]  /*8f70*/  ISETP.GE.AND P6, PT, R0.reuse, 0x42, PT ;  /* 0x000000420000780c */ /* 0x040fe40003fc6270 */
[C---:B------:R-:W-:Y:S02]  /*8f80*/  ISETP.GE.AND P5, PT, R0.reuse, 0x49, PT ;  /* 0x000000490000780c */ /* 0x040fe40003fa6270 */
[C---:B------:R-:W-:Y:S02]  /*8f90*/  ISETP.GE.AND P4, PT, R0.reuse, 0x4a, PT ;  /* 0x0000004a0000780c */ /* 0x040fe40003f86270 */
[----:B------:R-:W-:Y:S02]  /*8fa0*/  ISETP.GE.AND P3, PT, R0, 0x51, PT ;  /* 0x000000510000780c */ /* 0x000fe40003f66270 */
[----:B------:R-:W-:Y:S02]  /*8fb0*/  @P0 LOP3.LUT R192, R192, 0x8000, RZ, 0xfc, !PT ;  /* 0x00008000c0c00812 */ /* 0x000fe400078efcff */
[----:B------:R-:W-:Y:S02]  /*8fc0*/  ISETP.GT.AND P0, PT, R2, RZ, !P0 ;  /* 0x000000ff0200720c */ /* 0x000fe40004704270 */
[----:B------:R-:W-:Y:S02]  /*8fd0*/  LOP3.LUT R192, R192, 0xfffeffff, RZ, 0xc0, !PT ;  /* 0xfffeffffc0c07812 */ /* 0x000fe400078ec0ff */
[C---:B------:R-:W-:Y:S02]  /*8fe0*/  ISETP.LT.OR P0, PT, R3.reuse, 0x1, P0 ;  /* 0x000000010300780c */ /* 0x040fe40000701670 */
        /* <DEDUP_REMOVED lines=9> */
[C---:B------:R-:W-:Y:S02]  /*9080*/  ISETP.LT.OR P0, PT, R3.reuse, 0x9, P0 ;  /* 0x000000090300780c */ /* 0x040fe40000701670 */
        /* <DEDUP_REMOVED lines=77> */
[C---:B------:R-:W-:Y:S03]  /*9560*/  ISETP.LT.OR P0, PT, R3.reuse, 0x3a, P0 ;  /* 0x0000003a0300780c */ /* 0x040fe60000701670 */
        /* <DEDUP_REMOVED lines=9> */
[C---:B------:R-:W-:Y:S02]  /*9600*/  ISETP.LT.OR P0, PT, R3.reuse, 0x42, P0 ;  /* 0x000000420300780c */ /* 0x040fe40000701670 */
[----:B------:R-:W-:Y:S02]  /*9610*/  ISETP.GE.AND P1, PT, R0, 0x52, PT ;  /* 0x000000520000780c */ /* 0x000fe40003f26270 */
[----:B------:R-:W-:Y:S02]  /*9620*/  FSEL R32, R28, -INF , !P0 ;  /* 0xff8000001c207808 */ /* 0x000fe40004000000 */
[----:B------:R-:W-:Y:S02]  /*9630*/  ISETP.GT.AND P0, PT, R2, 0x48, !P5 ;  /* 0x000000480200780c */ /* 0x000fe40006f04270 */
[----:B------:R-:W-:Y:S02]  /*9640*/  LOP3.LUT R192, R192, 0xfffdffff, RZ, 0xc0, !PT ;  /* 0xfffdffffc0c07812 */ /* 0x000fe400078ec0ff */
[----:B------:R-:W-:Y:S04]  /*9650*/  ISETP.LT.OR P0, PT, R3, 0x49, P0 ;  /* 0x000000490300780c */ /* 0x000fe80000701670 */
[----:B------:R-:W-:Y:S02]  /*9660*/  FSEL R31, R31, -INF , !P0 ;  /* 0xff8000001f1f7808 */ /* 0x000fe40004000000 */
[----:B------:R-:W-:Y:S04]  /*9670*/  ISETP.GT.AND P0, PT, R2, 0x49, !P4 ;  /* 0x000000490200780c */ /* 0x000fe80006704270 */
[C---:B------:R-:W-:Y:S04]  /*9680*/  ISETP.LT.OR P0, PT, R3.reuse, 0x4a, P0 ;  /* 0x0000004a0300780c */ /* 0x040fe80000701670 */
[----:B------:R-:W-:Y:S02]  /*9690*/  FSEL R30, R30, -INF , !P0 ;  /* 0xff8000001e1e7808 */ /* 0x000fe40004000000 */
[C---:B------:R-:W-:Y:S04]  /*96a0*/  ISETP.GT.AND P0, PT, R2.reuse, 0x50, !P3 ;  /* 0x000000500200780c */ /* 0x040fe80005f04270 */
[----:B------:R-:W-:Y:S04]  /*96b0*/  ISETP.LT.OR P0, PT, R3, 0x51, P0 ;  /* 0x000000510300780c */ /* 0x000fe80000701670 */
[----:B------:R-:W-:Y:S02]  /*96c0*/  FSEL R29, R27, -INF , !P0 ;  /* 0xff8000001b1d7808 */ /* 0x000fe40004000000 */
[----:B------:R-:W-:Y:S04]  /*96d0*/  ISETP.GT.AND P0, PT, R2, 0x51, !P1 ;  /* 0x000000510200780c */ /* 0x000fe80004f04270 */
[C---:B------:R-:W-:Y:S04]  /*96e0*/  ISETP.LT.OR P0, PT, R3.reuse, 0x52, P0 ;  /* 0x000000520300780c */ /* 0x040fe80000701670 */
[----:B------:R-:W-:Y:S02]  /*96f0*/  FSEL R28, R18, -INF , !P0 ;  /* 0xff800000121c7808 */ /* 0x000fe40004000000 */
[----:B------:R-:W-:Y:S04]  /*9700*/  ISETP.GT.AND P0, PT, R2, 0x58, !P2 ;  /* 0x000000580200780c */ /* 0x000fe80005704270 */
[----:B------:R-:W-:Y:S04]  /*9710*/  ISETP.LT.OR P0, PT, R3, 0x59, P0 ;  /* 0x000000590300780c */ /* 0x000fe80000701670 */
[----:B------:R-:W-:Y:S02]  /*9720*/  FSEL R27, R11, -INF , !P0 ;  /* 0xff8000000b1b7808 */ /* 0x000fe40004000000 */
[----:B------:R-:W-:Y:S11]  /*9730*/  ISETP.GE.AND P0, PT, R0, 0x5a, PT ;  /* 0x0000005a0000780c */ /* 0x000ff60003f06270 */
[----:B------:R-:W-:Y:S02]  /*9740*/  @!UPT UIADD3 URZ, URZ, URZ, URZ ;  /* 0x0000003f3f3ff290 */ /* 0x000fe4000fffe03f */
[----:B------:R-:W-:Y:S02]  /*9750*/  @P0 LOP3.LUT R192, R192, 0x20000, RZ, 0xfc, !PT ;  /* 0x00020000c0c00812 */ /* 0x000fe400078efcff */
[----:B------:R-:W-:Y:S04]  /*9760*/  ISETP.GT.AND P0, PT, R2, 0x59, !P0 ;  /* 0x000000590200780c */ /* 0x000fe80004704270 */
[----:B------:R-:W-:Y:S04]  /*9770*/  ISETP.LT.OR P0, PT, R3, 0x5a, P0 ;  /* 0x0000005a0300780c */ /* 0x000fe80000701670 */
[----:B------:R-:W-:Y:S01]  /*9780*/  FSEL R18, R10, -INF , !P0 ;  /* 0xff8000000a127808 */ /* 0x000fe20004000000 */
[----:B------:R-:W-:-:S06]  /*9790*/  BRA.DIV ~URZ, `(.L_x_727) ;  /* 0x0000f9827f007947 */ /* 0x000fcc000b800000 */
[----:B------:R2:W3:Y:S02]  /*97a0*/  SHFL.IDX PT, R4, R5, 0x1, 0x1c1f ;  /* 0x003c1f0005047f89 */ /* 0x0004e400000e0000 */
.L_x_848:
[----:B---3--:R-:W-:Y:S01]  /*97b0*/  IADD3 R3, R7, R4, RZ ;  /* 0x0000000407037210 */ /* 0x008fe20007ffe0ff */
[----:B------:R-:W-:Y:S05]  /*97c0*/  IMAD.MOV.U32 R2, RZ, RZ, c[0x0][0x32c] ;  /* 0x0000cb00ff027624 */ /* 0x000fea00078e00ff */
[----:B------:R-:W-:Y:S01]  /*97d0*/  ISETP.GE.AND P0, PT, R2, 0x1, PT ;  /* 0x000000010200780c */ /* 0x000fe20003f06270 */
[----:B------:R-:W-:Y:S11]  /*97e0*/  IMAD.IADD R2, R6, 0x1, R4 ;  /* 0x0000000106027824 */ /* 0x000ff600078e0204 */
[----:B------:R-:W-:Y:S01]  /*97f0*/  @!UPT UIADD3 URZ, URZ, URZ, URZ ;  /* 0x0000003f3f3ff290 */ /* 0x000fe2000fffe03f */
[----:B------:R-:W-:-:S05]  /*9800*/  @!P0 BRA `(.L_x_728) ;  /* 0x0000018000008947 */ /* 0x000fca0003800000 */
[----:B------:R-:W-:Y:S01]  /*9810*/  IADD3 R4, -R231, R232, R4 ;  /* 0x000000e8e7047210 */ /* 0x000fe20007ffe104 */
[----:B------:R-:W-:Y:S03]  /*9820*/  BSSY B0, `(.L_x_729) ;  /* 0x0000011000007945 */ /* 0x000fe60003800000 */
[----:B------:R-:W-:Y:S11]  /*9830*/  ISETP.GT.AND P0, PT, R4, -0x1, PT ;  /* 0xffffffff0400780c */ /* 0x000ff60003f04270 */
[----:B------:R-:W-:Y:S02]  /*9840*/  @!UPT UIADD3 URZ, URZ, URZ, URZ ;  /* 0x0000003f3f3ff290 */ /* 0x000fe4000fffe03f */
[----:B------:R-:W-:-:S05]  /*9850*/  @P0 BRA `(.L_x_730) ;  /* 0x0000008000000947 */ /* 0x000fca0003800000 */
[----:B------:R-:W-:Y:S01]  /*9860*/  LOP3.LUT R4, RZ, R4, RZ, 0x33, !PT ;  /* 0x00000004ff047212 */ /* 0x000fe200078e33ff */
[----:B-12---:R-:W-:Y:S05]  /*9870*/  IMAD.MOV.U32 R5, RZ, RZ, c[0x0][0x32c] ;  /* 0x0000cb00ff057624 */ /* 0x006fea00078e00ff */
[----:B------:R-:W-:Y:S11]  /*9880*/  ISETP.NE.AND P0, PT, R5, 0x1, PT ;  /* 0x000000010500780c */ /* 0x000ff60003f05270 */
[----:B------:R-:W-:Y:S02]  /*9890*/  @!UPT UIADD3 URZ, URZ, URZ, URZ ;  /* 0x0000003f3f3ff290 */ /* 0x000fe4000fffe03f */
[----:B------:R-:W-:Y:S05]  /*98a0*/  @P0 IMAD.HI.U32 R5, R4, c[0x0][0x330], RZ ;  /* 0x0000cc0004050a27 */ /* 0x000fea00078e00ff */
[----:B------:R-:W-:Y:S04]  /*98b0*/  @P0 SHF.R.U32.HI R4, RZ, c[0x0][0x334], R5 ;  /* 0x0000cd00ff040a19 */ /* 0x000fe80000011605 */
[----:B------:R-:W-:Y:S01]  /*98c0*/  LOP3.LUT R4, RZ, R4, RZ, 0x33, !PT ;  /* 0x00000004ff047212 */ /* 0x000fe200078e33ff */
[----:B------:R-:W-:-:S05]  /*98d0*/  BRA `(.L_x_731) ;  /* 0x0000005000007947 */ /* 0x000fca0003800000 */
.L_x_730:
[----:B-12---:R-:W-:Y:S04]  /*98e0*/  MOV R5, c[0x0][0x32c] ;  /* 0x0000cb0000057a02 */ /* 0x006fe80000000f00 */
[----:B------:R-:W-:Y:S11]  /*98f0*/  ISETP.NE.AND P0, PT, R5, 0x1, PT ;  /* 0x000000010500780c */ /* 0x000ff60003f05270 */
[----:B------:R-:W-:Y:S02]  /*9900*/  @!UPT UIADD3 URZ, URZ, URZ, URZ ;  /* 0x0000003f3f3ff290 */ /* 0x000fe4000fffe03f */
[----:B------:R-:W-:Y:S05]  /*9910*/  @P0 IMAD.HI.U32 R5, R4, c[0x0][0x330], RZ ;  /* 0x0000cc0004050a27 */ /* 0x000fea00078e00ff */
[----:B------:R-:W-:Y:S02]  /*9920*/  @P0 SHF.R.U32.HI R4, RZ, c[0x0][0x334], R5 ;  /* 0x0000cd00ff040a19 */ /* 0x000fe40000011605 */
.L_x_731:
[----:B------:R-:W-:Y:S05]  /*9930*/  BSYNC B0 ;  /* 0x0000000000007941 */ /* 0x000fea0003800000 */
.L_x_729:
[----:B------:R-:W-:Y:S04]  /*9940*/  IMAD.IADD R0, R0, 0x1, -R233 ;  /* 0x0000000100007824 */ /* 0x000fe800078e0ae9 */
[----:B------:R-:W-:Y:S05]  /*9950*/  IMAD R0, R4, c[0x0][0x32c], R0 ;  /* 0x0000cb0004007a24 */ /* 0x000fea00078e0200 */
[----:B------:R-:W-:Y:S02]  /*9960*/  IADD3 R4, R0, c[0x0][0x32c], RZ ;  /* 0x0000cb0000047a10 */ /* 0x000fe40007ffe0ff */
[----:B------:R-:W-:Y:S02]  /*9970*/  IMNMX R2, R2, R0, !PT ;  /* 0x0000000002027217 */ /* 0x000fe40007800200 */
[----:B------:R-:W-:Y:S02]  /*9980*/  IMNMX R3, R3, R4, PT ;  /* 0x0000000403037217 */ /* 0x000fe40003800200 */
.L_x_728:
[----:B------:R-:W-:Y:S02]  /*9990*/  LOP3.LUT P0, RZ, R192, 0x8000, RZ, 0xc0, !PT ;  /* 0x00008000c0ff7812 */ /* 0x000fe4000780c0ff */
[----:B------:R-:W-:Y:S02]  /*99a0*/  FMNMX.FTZ R0, R9, R69, !PT ;  /* 0x0000004509007209 */ /* 0x000fe40007810000 */
[----:B------:R-:W-:Y:S02]  /*99b0*/  ISETP.GT.AND P0, PT, R2, RZ, !P0 ;  /* 0x000000ff0200720c */ /* 0x000fe40004704270 */
        /* <DEDUP_REMOVED lines=58> */
[----:B------:R-:W-:Y:S02]  /*9d60*/  ISETP.GT.AND P1, PT, R2, 0x51, !P1 ;  /* 0x000000510200780c */ /* 0x000fe40004f24270 */
        /* <DEDUP_REMOVED lines=46> */
[----:B------:R-:W-:Y:S02]  /*a050*/  ISETP.GT.AND P0, PT, R2, 0x41, !P6 ;  /* 0x000000410200780c */ /* 0x000fe40007704270 */
[----:B------:R-:W-:Y:S02]  /*a060*/  FMNMX.FTZ R4, R197, R4, !PT ;  /* 0x00000004c5047209 */ /* 0x000fe40007810000 */
[C---:B------:R-:W-:Y:S02]  /*a070*/  ISETP.LT.OR P0, PT, R3.reuse, 0x42, P0 ;  /* 0x000000420300780c */ /* 0x040fe40000701670 */
[----:B------:R-:W-:Y:S02]  /*a080*/  LOP3.LUT P6, RZ, R192, 0x20000, RZ, 0xc0, !PT ;  /* 0x00020000c0ff7812 */ /* 0x000fe400078cc0ff */
[----:B------:R-:W-:Y:S02]  /*a090*/  FSEL R198, R38, -INF , !P0 ;  /* 0xff80000026c67808 */ /* 0x000fe40004000000 */
[----:B------:R-:W-:Y:S02]  /*a0a0*/  ISETP.GT.AND P0, PT, R2, 0x48, !P5 ;  /* 0x000000480200780c */ /* 0x000fe40006f04270 */
[----:B------:R-:W-:Y:S02]  /*a0b0*/  FMNMX.FTZ R4, R198, R4, !PT ;  /* 0x00000004c6047209 */ /* 0x000fe40007810000 */
[----:B------:R-:W-:Y:S04]  /*a0c0*/  ISETP.LT.OR P0, PT, R3, 0x49, P0 ;  /* 0x000000490300780c */ /* 0x000fe80000701670 */
[----:B------:R-:W-:Y:S02]  /*a0d0*/  FSEL R200, R37, -INF , !P0 ;  /* 0xff80000025c87808 */ /* 0x000fe40004000000 */
[----:B------:R-:W-:Y:S02]  /*a0e0*/  ISETP.GT.AND P0, PT, R2, 0x49, !P4 ;  /* 0x000000490200780c */ /* 0x000fe40006704270 */
[----:B------:R-:W-:Y:S02]  /*a0f0*/  FMNMX.FTZ R4, R200, R4, !PT ;  /* 0x00000004c8047209 */ /* 0x000fe40007810000 */
[C---:B------:R-:W-:Y:S04]  /*a100*/  ISETP.LT.OR P0, PT, R3.reuse, 0x4a, P0 ;  /* 0x0000004a0300780c */ /* 0x040fe80000701670 */
[----:B------:R-:W-:Y:S02]  /*a110*/  FSEL R201, R36, -INF , !P0 ;  /* 0xff80000024c97808 */ /* 0x000fe40004000000 */
[C---:B------:R-:W-:Y:S02]  /*a120*/  ISETP.GT.AND P0, PT, R2.reuse, 0x50, !P3 ;  /* 0x000000500200780c */ /* 0x040fe40005f04270 */
[C---:B------:R-:W-:Y:S02]  /*a130*/  ISETP.GT.AND P3, PT, R2.reuse, 0x59, !P6 ;  /* 0x000000590200780c */ /* 0x040fe40007764270 */
[----:B------:R-:W-:Y:S04]  /*a140*/  ISETP.LT.OR P0, PT, R3, 0x51, P0 ;  /* 0x000000510300780c */ /* 0x000fe80000701670 */
[----:B------:R-:W-:Y:S02]  /*a150*/  FSEL R202, R35, -INF , !P0 ;  /* 0xff80000023ca7808 */ /* 0x000fe40004000000 */
[----:B------:R-:W-:Y:S02]  /*a160*/  ISETP.GT.AND P0, PT, R2, 0x58, !P2 ;  /* 0x000000580200780c */ /* 0x000fe40005704270 */
[----:B------:R-:W-:Y:S02]  /*a170*/  ISETP.LT.OR P2, PT, R3, 0x52, P1 ;  /* 0x000000520300780c */ /* 0x000fe40000f41670 */
[----:B------:R-:W-:Y:S02]  /*a180*/  FMNMX.FTZ R2, R201, R4, !PT ;  /* 0x00000004c9027209 */ /* 0x000fe40007810000 */
[----:B------:R-:W-:Y:S02]  /*a190*/  ISETP.LT.OR P1, PT, R3, 0x59, P0 ;  /* 0x000000590300780c */ /* 0x000fe40000721670 */
[----:B------:R-:W-:Y:S02]  /*a1a0*/  FSEL R196, R41, -INF , !P2 ;  /* 0xff80000029c47808 */ /* 0x000fe40005000000 */
[----:B------:R-:W-:Y:S02]  /*a1b0*/  FMNMX.FTZ R2, R202, R2, !PT ;  /* 0x00000002ca027209 */ /* 0x000fe40007810000 */
[----:B------:R-:W-:Y:S02]  /*a1c0*/  ISETP.LT.OR P0, PT, R3, 0x5a, P3 ;  /* 0x0000005a0300780c */ /* 0x000fe40001f01670 */
[----:B------:R-:W-:Y:S02]  /*a1d0*/  FSEL R194, R40, -INF , !P1 ;  /* 0xff80000028c27808 */ /* 0x000fe40004800000 */
[----:B------:R-:W-:Y:S02]  /*a1e0*/  FMNMX.FTZ R2, R196, R2, !PT ;  /* 0x00000002c4027209 */ /* 0x000fe40007810000 */
[----:B------:R-:W-:Y:S02]  /*a1f0*/  FSEL R193, R39, -INF , !P0 ;  /* 0xff80000027c17808 */ /* 0x000fe40004000000 */
[----:B------:R-:W-:Y:S02]  /*a200*/  FMNMX.FTZ R2, R194, R2, !PT ;  /* 0x00000002c2027209 */ /* 0x000fe40007810000 */
[----:B------:R-:W-:Y:S02]  /*a210*/  FMNMX.FTZ R4, R18, R0, !PT ;  /* 0x0000000012047209 */ /* 0x000fe40007810000 */
[----:B------:R-:W-:Y:S01]  /*a220*/  FMNMX.FTZ R6, R193, R2, !PT ;  /* 0x00000002c1067209 */ /* 0x000fe20007810000 */
[----:B------:R-:W-:-:S05]  /*a230*/  BRA.DIV ~URZ, `(.L_x_732) ;  /* 0x0000ef527f007947 */ /* 0x000fca000b800000 */
[----:B------:R3:W4:Y:S02]  /*a240*/  SHFL.BFLY PT, R0, R4, 0x2, 0x1f ;  /* 0x0c401f0004007f89 */ /* 0x00072400000e0000 */
.L_x_849:
[----:B-12-4-:R-:W-:Y:S01]  /*a250*/  FMNMX.FTZ R5, R4, R0, !PT ;  /* 0x0000000004057209 */ /* 0x016fe20007810000 */
[----:B------:R-:W-:-:S05]  /*a260*/  BRA.DIV ~URZ, `(.L_x_733) ;  /* 0x0000ef627f007947 */ /* 0x000fca000b800000 */
[----:B------:R-:W-:Y:S04]  /*a270*/  SHFL.BFLY PT, R0, R6, 0x2, 0x1f ;  /* 0x0c401f0006007f89 */ /* 0x000fe800000e0000 */
[----:B------:R-:W1:Y:S02]  /*a280*/  SHFL.BFLY PT, R2, R5, 0x1, 0x1f ;  /* 0x0c201f0005027f89 */ /* 0x000e6400000e0000 */
[----:B-1----:R-:W-:Y:S02]  /*a290*/  FMNMX.FTZ R68, R5, R2, !PT ;  /* 0x0000000205447209 */ /* 0x002fe40007810000 */
[----:B---3--:R-:W-:Y:S05]  /*a2a0*/  FMNMX.FTZ R4, R6, R0, !PT ;  /* 0x0000000006047209 */ /* 0x008fea0007810000 */
[----:B------:R1:W2:Y:S02]  /*a2b0*/  SHFL.BFLY PT, R0, R4, 0x1, 0x1f ;  /* 0x0c201f0004007f89 */ /* 0x0002a400000e0000 */
.L_x_850:
[C---:B------:R-:W-:Y:S01]  /*a2c0*/  FMUL.FTZ R2, R68.reuse, c[0x0][0x2d0] ;  /* 0x0000b40044027a20 */ /* 0x040fe20000410000 */
[----:B------:R-:W-:Y:S01]  /*a2d0*/  FSETP.NEU.FTZ.AND P0, PT, R68, -INF , PT ;  /* 0xff8000004400780b */ /* 0x000fe20003f1d000 */
[----:B------:R-:W-:Y:S01]  /*a2e0*/  WARPSYNC 0xffffffff ;  /* 0xffffffff00007948 */ /* 0x000fe20003800000 */
[----:B--2---:R-:W-:Y:S01]  /*a2f0*/  FMNMX.FTZ R3, R0, R4, !PT ;  /* 0x0000000400037209 */ /* 0x004fe20007810000 */
[----:B------:R-:W2:Y:S01]  /*a300*/  LDSM.16.MT88.4 R132, [R183] ;  /* 0x00000000b784783b */ /* 0x000ea20000004200 */
[----:B------:R-:W-:Y:S03]  /*a310*/  FSEL R5, R2, RZ, P0 ;  /* 0x000000ff02057208 */ /* 0x000fe60000000000 */
[----:B-1----:R-:W-:Y:S02]  /*a320*/  FMUL.FTZ R4, R3, c[0x0][0x2d0] ;  /* 0x0000b40003047a20 */ /* 0x002fe40000410000 */
[--C-:B------:R-:W-:Y:S02]  /*a330*/  FFMA.FTZ R2, R9, c[0x0][0x2d0], -R5.reuse ;  /* 0x0000b40009027a23 */ /* 0x100fe40000010805 */
[--C-:B------:R-:W-:Y:S02]  /*a340*/  FFMA.FTZ R6, R14, c[0x0][0x2d0], -R5.reuse ;  /* 0x0000b4000e067a23 */ /* 0x100fe40000010805 */
        /* <DEDUP_REMOVED lines=14> */
[--C-:B-1----:R-:W-:Y:S02]  /*a430*/  FFMA.FTZ R2, R12, c[0x0][0x2d0], -R5.reuse ;  /* 0x0000b4000c027a23 */ /* 0x102fe40000010805 */
[--C-:B------:R-:W-:Y:S02]  /*a440*/  FFMA.FTZ R151, R23, c[0x0][0x2d0], -R5.reuse ;  /* 0x0000b40017977a23 */ /* 0x100fe40000010805 */
[----:B------:R1:W3:Y:S01]  /*a450*/  MUFU.EX2 R210, R2 ;  /* 0x0000000200d27308 */ /* 0x0002e20000000800 */
        /* <DEDUP_REMOVED lines=8> */
[----:B-1----:R-:W-:Y:S07]  /*a4e0*/  FFMA.FTZ R2, R13, c[0x0][0x2d0], -R5 ;  /* 0x0000b4000d027a23 */ /* 0x002fee0000010805 */
[----:B------:R1:W4:Y:S02]  /*a4f0*/  MUFU.EX2 R224, R2 ;  /* 0x0000000200e07308 */ /* 0x0003240000000800 */
[----:B-1----:R-:W-:Y:S02]  /*a500*/  FSEL R2, R68, RZ, P0 ;  /* 0x000000ff44027208 */ /* 0x002fe40000000000 */
[----:B------:R-:W-:Y:S02]  /*a510*/  FSETP.NEU.FTZ.AND P0, PT, R3, -INF , PT ;  /* 0xff8000000300780b */ /* 0x000fe40003f1d000 */
[----:B---3--:R-:W-:Y:S01]  /*a520*/  F2FP.BF16.PACK_AB R128, R210, R35 ;  /* 0x00000023d280723e */ /* 0x008fe200000010ff */
[----:B------:R-:W-:Y:S01]  /*a530*/  FADD.FTZ R0, -R2, R69 ;  /* 0x0000004502007221 */ /* 0x000fe20000010100 */
[----:B------:R-:W-:Y:S02]  /*a540*/  FSEL R69, R4, RZ, P0 ;  /* 0x000000ff04457208 */ /* 0x000fe40000000000 */
[----:B----4-:R-:W-:Y:S01]  /*a550*/  F2FP.BF16.PACK_AB R130, R225, R224 ;  /* 0x000000e0e182723e */ /* 0x010fe200000010ff */
[----:B------:R-:W-:Y:S02]  /*a560*/  FMUL.FTZ R0, R0, c[0x0][0x2d0] ;  /* 0x0000b40000007a20 */ /* 0x000fe40000410000 */
[--C-:B------:R-:W-:Y:S02]  /*a570*/  FFMA.FTZ R4, R8, c[0x0][0x2d0], -R69.reuse ;  /* 0x0000b40008047a23 */ /* 0x100fe40000010845 */
[----:B------:R1:W3:Y:S10]  /*a580*/  MUFU.EX2 R2, R0 ;  /* 0x0000000000027308 */ /* 0x0002f40000000800 */
[----:B------:R4:W-:Y:S01]  /*a590*/  MUFU.EX2 R209, R4 ;  /* 0x0000000400d17308 */ /* 0x0009e20000000800 */
[--C-:B-1----:R-:W-:Y:S02]  /*a5a0*/  FFMA.FTZ R0, R7, c[0x0][0x2d0], -R69.reuse ;  /* 0x0000b40007007a23 */ /* 0x102fe40000010845 */
[C---:B---3--:R-:W-:Y:S07]  /*a5b0*/  FMUL.FTZ R8, R2.reuse, R112 ;  /* 0x0000007002087220 */ /* 0x048fee0000410000 */
[----:B------:R1:W3:Y:S01]  /*a5c0*/  MUFU.EX2 R208, R0 ;  /* 0x0000000000d07308 */ /* 0x0002e20000000800 */
[C---:B------:R-:W-:Y:S02]  /*a5d0*/  FMUL.FTZ R9, R2.reuse, R113 ;  /* 0x0000007102097220 */ /* 0x040fe40000410000 */
[C---:B------:R-:W-:Y:S02]  /*a5e0*/  FMUL.FTZ R16, R2.reuse, R104 ;  /* 0x0000006802107220 */ /* 0x040fe40000410000 */
[----:B------:R-:W-:Y:S02]  /*a5f0*/  FMUL.FTZ R17, R2, R105 ;  /* 0x0000006902117220 */ /* 0x000fe40000410000 */
[----:B----4-:R-:W-:Y:S02]  /*a600*/  FFMA.FTZ R4, R10, c[0x0][0x2d0], -R69 ;  /* 0x0000b4000a047a23 */ /* 0x010fe40000010845 */
[C---:B------:R-:W-:Y:S02]  /*a610*/  FMUL.FTZ R5, R2.reuse, R117 ;  /* 0x0000007502057220 */ /* 0x040fe40000410000 */
[----:B------:R4:W-:Y:S01]  /*a620*/  MUFU.EX2 R223, R4 ;  /* 0x0000000400df7308 */ /* 0x0009e20000000800 */
[C---:B------:R-:W-:Y:S02]  /*a630*/  FMUL.FTZ R24, R2.reuse, R96 ;  /* 0x0000006002187220 */ /* 0x040fe40000410000 */
[C---:B------:R-:W-:Y:S02]  /*a640*/  FMUL.FTZ R25, R2.reuse, R97 ;  /* 0x0000006102197220 */ /* 0x040fe40000410000 */
[C---:B------:R-:W-:Y:S02]  /*a650*/  FMUL.FTZ R12, R2.reuse, R108 ;  /* 0x0000006c020c7220 */ /* 0x040fe40000410000 */
[C---:B------:R-:W-:Y:S02]  /*a660*/  FMUL.FTZ R13, R2.reuse, R109 ;  /* 0x0000006d020d7220 */ /* 0x040fe40000410000 */
[C---:B------:R-:W-:Y:S02]  /*a670*/  FMUL.FTZ R32, R2.reuse, R88 ;  /* 0x0000005802207220 */ /* 0x040fe40000410000 */
[C---:B------:R-:W-:Y:S01]  /*a680*/  FMUL.FTZ R33, R2.reuse, R89 ;  /* 0x0000005902217220 */ /* 0x040fe20000410000 */
[----:B-1----:R-:W-:Y:S01]  /*a690*/  FSEL R0, R3, RZ, P0 ;  /* 0x000000ff03007208 */ /* 0x002fe20000000000 */
[C---:B------:R-:W-:Y:S01]  /*a6a0*/  FMUL.FTZ R20, R2.reuse, R100 ;  /* 0x0000006402147220 */ /* 0x040fe20000410000 */
[----:B---3--:R-:W-:Y:S01]  /*a6b0*/  F2FP.BF16.PACK_AB R129, R209, R208 ;  /* 0x000000d0d181723e */ /* 0x008fe200000010ff */
[----:B------:R-:W-:Y:S01]  /*a6c0*/  FMUL.FTZ R21, R2, R101 ;  /* 0x0000006502157220 */ /* 0x000fe20000410000 */
[----:B------:R-:W-:Y:S01]  /*a6d0*/  MUFU.EX2 R100, R177 ;  /* 0x000000b100647308 */ /* 0x000fe20000000800 */
[----:B------:R-:W-:Y:S01]  /*a6e0*/  FADD.FTZ R0, -R0, R70 ;  /* 0x0000004600007221 */ /* 0x000fe20000010100 */
[C---:B------:R-:W-:Y:S01]  /*a6f0*/  ISETP.GT.AND P0, PT, R199.reuse, R226, PT ;  /* 0x000000e2c700720c */ /* 0x040fe20003f04270 */
[----:B------:R-:W-:Y:S01]  /*a700*/  FFMA.FTZ R70, R2, R227, R35 ;  /* 0x000000e302467223 */ /* 0x000fe20000010023 */
[----:B------:R-:W-:Y:S01]  /*a710*/  IADD3 R199, R199, -0x1, RZ ;  /* 0xffffffffc7c77810 */ /* 0x000fe20007ffe0ff */
[----:B------:R-:W-:Y:S02]  /*a720*/  FMUL.FTZ R0, R0, c[0x0][0x2d0] ;  /* 0x0000b40000007a20 */ /* 0x000fe40000410000 */
[--C-:B----4-:R-:W-:Y:S02]  /*a730*/  FFMA.FTZ R4, R11, c[0x0][0x2d0], -R69.reuse ;  /* 0x0000b4000b047a23 */ /* 0x110fe40000010845 */
[C---:B------:R-:W-:Y:S01]  /*a740*/  FMUL.FTZ R28, R2.reuse, R92 ;  /* 0x0000005c021c7220 */ /* 0x040fe20000410000 */
[----:B------:R-:W-:Y:S01]  /*a750*/  MUFU.EX2 R177, R206 ;  /* 0x000000ce00b17308 */ /* 0x000fe20000000800 */
[C---:B------:R-:W-:Y:S02]  /*a760*/  FMUL.FTZ R29, R2.reuse, R93 ;  /* 0x0000005d021d7220 */ /* 0x040fe40000410000 */
[C---:B------:R-:W-:Y:S02]  /*a770*/  FMUL.FTZ R40, R2.reuse, R80 ;  /* 0x0000005002287220 */ /* 0x040fe40000410000 */
        /* <DEDUP_REMOVED lines=14> */
[C---:B------:R-:W-:Y:S02]  /*a860*/  FMUL.FTZ R61, R2.reuse, R61 ;  /* 0x0000003d023d7220 */ /* 0x040fe40000410000 */
[C---:B------:R-:W-:Y:S02]  /*a870*/  FMUL.FTZ R64, R2.reuse, R64 ;  /* 0x0000004002407220 */ /* 0x040fe40000410000 */
[----:B------:R-:W-:Y:S02]  /*a880*/  FMUL.FTZ R65, R2, R65 ;  /* 0x0000004102417220 */ /* 0x000fe40000410000 */
[C---:B-1----:R-:W-:Y:S02]  /*a890*/  FMUL.FTZ R10, R0.reuse, R114 ;  /* 0x00000072000a7220 */ /* 0x042fe40000410000 */
[C---:B------:R-:W-:Y:S02]  /*a8a0*/  FMUL.FTZ R11, R0.reuse, R115 ;  /* 0x00000073000b7220 */ /* 0x040fe40000410000 */
[----:B------:R-:W1:Y:S01]  /*a8b0*/  LDSM.16.MT88.4 R112, [R185] ;  /* 0x00000000b970783b */ /* 0x000e620000004200 */
[C---:B------:R-:W-:Y:S02]  /*a8c0*/  FMUL.FTZ R18, R0.reuse, R106 ;  /* 0x0000006a00127220 */ /* 0x040fe40000410000 */
[----:B------:R-:W-:Y:S01]  /*a8d0*/  FMUL.FTZ R19, R0, R107 ;  /* 0x0000006b00137220 */ /* 0x000fe20000410000 */
[----:B---3--:R-:W-:Y:S01]  /*a8e0*/  F2FP.BF16.PACK_AB R131, R216, R223 ;  /* 0x000000dfd883723e */ /* 0x008fe200000010ff */
[----:B------:R-:W-:Y:S03]  /*a8f0*/  FMUL.FTZ R4, R2, R116 ;  /* 0x0000007402047220 */ /* 0x000fe60000410000 */
[----:B------:R-:W3:Y:S01]  /*a900*/  LDSM.16.MT88.4 R104, [R184] ;  /* 0x00000000b868783b */ /* 0x000ee20000004200 */
[C---:B------:R-:W-:Y:S02]  /*a910*/  FMUL.FTZ R6, R0.reuse, R118 ;  /* 0x0000007600067220 */ /* 0x040fe40000410000 */
[C---:B------:R-:W-:Y:S02]  /*a920*/  FMUL.FTZ R7, R0.reuse, R119 ;  /* 0x0000007700077220 */ /* 0x040fe40000410000 */
[C---:B------:R-:W-:Y:S02]  /*a930*/  FMUL.FTZ R26, R0.reuse, R98 ;  /* 0x00000062001a7220 */ /* 0x040fe40000410000 */
[C---:B------:R-:W-:Y:S02]  /*a940*/  FMUL.FTZ R27, R0.reuse, R99 ;  /* 0x00000063001b7220 */ /* 0x040fe40000410000 */
[----:B------:R-:W4:Y:S01]  /*a950*/  LDSM.16.MT88.4 R96, [R187] ;  /* 0x00000000bb60783b */ /* 0x000f220000004200 */
[C---:B--2---:R-:W-:Y:S05]  /*a960*/  HMMA.16816.F32.BF16 R4, R128.reuse, R132, R4 ;  /* 0x000000848004723c */ /* 0x044fea0000041804 */
[C---:B------:R-:W-:Y:S02]  /*a970*/  FMUL.FTZ R34, R0.reuse, R90 ;  /* 0x0000005a00227220 */ /* 0x040fe40000410000 */
[C---:B------:R-:W-:Y:S01]  /*a980*/  FMUL.FTZ R35, R0.reuse, R91 ;  /* 0x0000005b00237220 */ /* 0x040fe20000410000 */
[C---:B------:R-:W-:Y:S01]  /*a990*/  HMMA.16816.F32.BF16 R8, R128.reuse, R134, R8 ;  /* 0x000000868008723c */ /* 0x040fe20000041808 */
[----:B------:R-:W2:Y:S01]  /*a9a0*/  LDSM.16.MT88.4 R88, [R183+0x3000] ;  /* 0x00300000b758783b */ /* 0x000ea20000004200 */
[----:B------:R-:W-:Y:S02]  /*a9b0*/  MUFU.EX2 R134, R222 ;  /* 0x000000de00867308 */ /* 0x000fe40000000800 */
[C---:B------:R-:W-:Y:S02]  /*a9c0*/  FMUL.FTZ R14, R0.reuse, R110 ;  /* 0x0000006e000e7220 */ /* 0x040fe40000410000 */
[C---:B------:R-:W-:Y:S02]  /*a9d0*/  FMUL.FTZ R15, R0.reuse, R111 ;  /* 0x0000006f000f7220 */ /* 0x040fe40000410000 */
[C---:B------:R-:W-:Y:S04]  /*a9e0*/  FMUL.FTZ R42, R0.reuse, R82 ;  /* 0x00000052002a7220 */ /* 0x040fe80000410000 */
[C---:B------:R-:W-:Y:S01]  /*a9f0*/  FMUL.FTZ R43, R0.reuse, R83 ;  /* 0x00000053002b7220 */ /* 0x040fe20000410000 */
[----:B------:R-:W-:Y:S01]  /*aa00*/  MUFU.EX2 R135, R220 ;  /* 0x000000dc00877308 */ /* 0x000fe20000000800 */
[C---:B-1----:R-:W-:Y:S01]  /*aa10*/  HMMA.16816.F32.BF16 R12, R128.reuse, R112, R12 ;  /* 0x00000070800c723c */ /* 0x042fe2000004180c */
[----:B------:R-:W1:Y:S02]  /*aa20*/  LDSM.16.MT88.4 R80, [R185+0x3000] ;  /* 0x00300000b950783b */ /* 0x000e640000004200 */
[C---:B------:R-:W-:Y:S02]  /*aa30*/  FMUL.FTZ R38, R0.reuse, R86 ;  /* 0x0000005600267220 */ /* 0x040fe40000410000 */
[C---:B------:R-:W-:Y:S02]  /*aa40*/  FMUL.FTZ R39, R0.reuse, R87 ;  /* 0x0000005700277220 */ /* 0x040fe40000410000 */
[C---:B------:R-:W-:Y:S01]  /*aa50*/  FMUL.FTZ R50, R0.reuse, R74 ;  /* 0x0000004a00327220 */ /* 0x040fe20000410000 */
[C---:B------:R-:W-:Y:S01]  /*aa60*/  HMMA.16816.F32.BF16 R16, R128.reuse, R114, R16 ;  /* 0x000000728010723c */ /* 0x040fe20000041810 */
[----:B------:R-:W-:Y:S03]  /*aa70*/  LDSM.16.MT88.4 R84, [R184+0x1000] ;  /* 0x00100000b854783b */ /* 0x000fe60000004200 */
[C---:B------:R-:W-:Y:S02]  /*aa80*/  FMUL.FTZ R22, R0.reuse, R102 ;  /* 0x0000006600167220 */ /* 0x040fe40000410000 */
[C---:B------:R-:W-:Y:S01]  /*aa90*/  FMUL.FTZ R23, R0.reuse, R103 ;  /* 0x0000006700177220 */ /* 0x040fe20000410000 */
[----:B------:R-:W-:Y:S01]  /*aaa0*/  MUFU.EX2 R102, R151 ;  /* 0x0000009700667308 */ /* 0x000fe20000000800 */
[C---:B------:R-:W-:Y:S01]  /*aab0*/  FMUL.FTZ R51, R0.reuse, R75 ;  /* 0x0000004b00337220 */ /* 0x040fe20000410000 */
[----:B------:R-:W-:Y:S03]  /*aac0*/  LDSM.16.MT88.4 R112, [R183+0x2800] ;  /* 0x00280000b770783b */ /* 0x000fe60000004200 */
[C---:B------:R-:W-:Y:S01]  /*aad0*/  FMUL.FTZ R46, R0.reuse, R78 ;  /* 0x0000004e002e7220 */ /* 0x040fe20000410000 */
[C---:B---3--:R-:W-:Y:S03]  /*aae0*/  HMMA.16816.F32.BF16 R20, R128.reuse, R104, R20 ;  /* 0x000000688014723c */ /* 0x048fe60000041814 */
[C---:B------:R-:W-:Y:S01]  /*aaf0*/  FMUL.FTZ R47, R0.reuse, R79 ;  /* 0x0000004f002f7220 */ /* 0x040fe20000410000 */
[----:B------:R-:W3:Y:S01]  /*ab00*/  LDSM.16.MT88.4 R72, [R184+0x3000] ;  /* 0x00300000b848783b */ /* 0x000ee20000004200 */
[C---:B------:R-:W-:Y:S01]  /*ab10*/  FMUL.FTZ R30, R0.reuse, R94 ;  /* 0x0000005e001e7220 */ /* 0x040fe20000410000 */
[----:B------:R-:W-:Y:S01]  /*ab20*/  MUFU.EX2 R151, R207 ;  /* 0x000000cf00977308 */ /* 0x000fe20000000800 */
[----:B------:R-:W-:Y:S01]  /*ab30*/  FMUL.FTZ R31, R0, R95 ;  /* 0x0000005f001f7220 */ /* 0x000fe20000410000 */
[C---:B------:R-:W-:Y:S04]  /*ab40*/  HMMA.16816.F32.BF16 R24, R128.reuse, R106, R24 ;  /* 0x0000006a8018723c */ /* 0x040fe80000041818 */
[----:B------:R-:W-:Y:S01]  /*ab50*/  LDSM.16.MT88.4 R76, [R183+0x800] ;  /* 0x00080000b74c783b */ /* 0x000fe20000004200 */
[--C-:B------:R-:W-:Y:S02]  /*ab60*/  FFMA.FTZ R2, R136, c[0x0][0x2d0], -R69.reuse ;  /* 0x0000b40088027a23 */ /* 0x100fe40000010845 */
[C---:B------:R-:W-:Y:S01]  /*ab70*/  FMUL.FTZ R54, R0.reuse, R54 ;  /* 0x0000003600367220 */ /* 0x040fe20000410000 */
[C---:B----4-:R-:W-:Y:S01]  /*ab80*/  HMMA.16816.F32.BF16 R28, R128.reuse, R96, R28 ;  /* 0x00000060801c723c */ /* 0x050fe2000004181c */
[----:B------:R-:W-:Y:S03]  /*ab90*/  MUFU.EX2 R94, R141 ;  /* 0x0000008d005e7308 */ /* 0x000fe60000000800 */
[----:B------:R-:W-:Y:S01]  /*aba0*/  LDSM.16.MT88.4 R104, [R185+0x2800] ;  /* 0x00280000b968783b */ /* 0x000fe20000004200 */
[----:B------:R-:W-:Y:S02]  /*abb0*/  FMUL.FTZ R55, R0, R55 ;  /* 0x0000003700377220 */ /* 0x000fe40000410000 */
[--C-:B------:R-:W-:Y:S01]  /*abc0*/  FFMA.FTZ R96, R194, c[0x0][0x2d0], -R69.reuse ;  /* 0x0000b400c2607a23 */ /* 0x100fe20000010845 */
[C---:B------:R-:W-:Y:S03]  /*abd0*/  HMMA.16816.F32.BF16 R32, R128.reuse, R98, R32 ;  /* 0x000000628020723c */ /* 0x040fe60000041820 */
[----:B------:R-:W-:Y:S01]  /*abe0*/  MUFU.EX2 R95, R140 ;  /* 0x0000008c005f7308 */ /* 0x000fe20000000800 */
[C---:B------:R-:W-:Y:S02]  /*abf0*/  FMUL.FTZ R58, R0.reuse, R58 ;  /* 0x0000003a003a7220 */ /* 0x040fe40000410000 */
[C---:B------:R-:W-:Y:S02]  /*ac00*/  FMUL.FTZ R59, R0.reuse, R59 ;  /* 0x0000003b003b7220 */ /* 0x040fe40000410000 */
[C---:B--2---:R-:W-:Y:S04]  /*ac10*/  HMMA.16816.F32.BF16 R36, R128.reuse, R88, R36 ;  /* 0x000000588024723c */ /* 0x044fe80000041824 */
[C---:B------:R-:W-:Y:S01]  /*ac20*/  FMUL.FTZ R62, R0.reuse, R62 ;  /* 0x0000003e003e7220 */ /* 0x040fe20000410000 */
[----:B------:R2:W-:Y:S01]  /*ac30*/  MUFU.EX2 R88, R2 ;  /* 0x0000000200587308 */ /* 0x0005e20000000800 */
[C---:B------:R-:W-:Y:S02]  /*ac40*/  FMUL.FTZ R63, R0.reuse, R63 ;  /* 0x0000003f003f7220 */ /* 0x040fe40000410000 */
[C---:B------:R-:W-:Y:S04]  /*ac50*/  HMMA.16816.F32.BF16 R40, R128.reuse, R90, R40 ;  /* 0x0000005a8028723c */ /* 0x040fe80000041828 */
[C---:B------:R-:W-:Y:S02]  /*ac60*/  FMUL.FTZ R66, R0.reuse, R66 ;  /* 0x0000004200427220 */ /* 0x040fe40000410000 */
[C---:B------:R-:W-:Y:S01]  /*ac70*/  FMUL.FTZ R67, R0.reuse, R67 ;  /* 0x0000004300437220 */ /* 0x040fe20000410000 */
[----:B------:R-:W-:Y:S01]  /*ac80*/  MUFU.EX2 R89, R143 ;  /* 0x0000008f00597308 */ /* 0x000fe20000000800 */
[C---:B-1----:R-:W-:Y:S04]  /*ac90*/  HMMA.16816.F32.BF16 R44, R128.reuse, R80, R44 ;  /* 0x00000050802c723c */ /* 0x042fe8000004182c */
[----:B------:R-:W-:Y:S04]  /*aca0*/  FFMA.FTZ R0, R0, R228, R208 ;  /* 0x000000e400007223 */ /* 0x000fe800000100d0 */
[C---:B------:R-:W-:Y:S01]  /*acb0*/  HMMA.16816.F32.BF16 R48, R128.reuse, R82, R48 ;  /* 0x000000528030723c */ /* 0x040fe20000041830 */
[----:B------:R-:W-:Y:S01]  /*acc0*/  LDSM.16.MT88.4 R80, [R185+0x800] ;  /* 0x00080000b950783b */ /* 0x000fe20000004200 */
[----:B------:R-:W1:Y:S02]  /*acd0*/  MUFU.EX2 R91, R142 ;  /* 0x0000008e005b7308 */ /* 0x000e640000000800 */
[--C-:B--2---:R-:W-:Y:S04]  /*ace0*/  FFMA.FTZ R2, R137, c[0x0][0x2d0], -R69.reuse ;  /* 0x0000b40089027a23 */ /* 0x104fe80000010845 */
[C---:B---3--:R-:W-:Y:S04]  /*acf0*/  HMMA.16816.F32.BF16 R52, R128.reuse, R72, R52 ;  /* 0x000000488034723c */ /* 0x048fe80000041834 */
[----:B------:R2:W3:Y:S04]  /*ad00*/  MUFU.EX2 R90, R2 ;  /* 0x00000002005a7308 */ /* 0x0004e80000000800 */
[C---:B------:R-:W-:Y:S01]  /*ad10*/  HMMA.16816.F32.BF16 R56, R128.reuse, R74, R56 ;  /* 0x0000004a8038723c */ /* 0x040fe20000041838 */
[----:B------:R-:W4:Y:S05]  /*ad20*/  LDSM.16.MT88.4 R72, [R186+0x3000] ;  /* 0x00300000ba48783b */ /* 0x000f2a0000004200 */
[----:B------:R-:W-:Y:S10]  /*ad30*/  MUFU.EX2 R98, R178 ;  /* 0x000000b200627308 */ /* 0x000ff40000000800 */
[----:B------:R-:W-:Y:S01]  /*ad40*/  MUFU.EX2 R142, R215 ;  /* 0x000000d7008e7308 */ /* 0x000fe20000000800 */
[--C-:B--2---:R-:W-:Y:S09]  /*ad50*/  FFMA.FTZ R2, R138, c[0x0][0x2d0], -R69.reuse ;  /* 0x0000b4008a027a23 */ /* 0x104ff20000010845 */
[----:B------:R2:W-:Y:S10]  /*ad60*/  MUFU.EX2 R93, R2 ;  /* 0x00000002005d7308 */ /* 0x0005f40000000800 */
[----:B------:R-:W-:Y:S01]  /*ad70*/  MUFU.EX2 R143, R214 ;  /* 0x000000d6008f7308 */ /* 0x000fe20000000800 */
[C---:B----4-:R-:W-:Y:S09]  /*ad80*/  HMMA.16816.F32.BF16 R60, R128.reuse, R72, R60 ;  /* 0x00000048803c723c */ /* 0x050ff2000004183c */
[----:B------:R-:W-:Y:S03]  /*ad90*/  MUFU.EX2 R178, R205 ;  /* 0x000000cd00b27308 */ /* 0x000fe60000000800 */
[----:B-1----:R-:W-:Y:S01]  /*ada0*/  F2FP.BF16.PACK_AB R72, R91, R89 ;  /* 0x000000595b48723e */ /* 0x002fe200000010ff */
[----:B------:R-:W-:Y:S03]  /*adb0*/  HMMA.16816.F32.BF16 R64, R128, R74, R64 ;  /* 0x0000004a8040723c */ /* 0x000fe60000041840 */
[--C-:B--2---:R-:W-:Y:S01]  /*adc0*/  FFMA.FTZ R2, R139, c[0x0][0x2d0], -R69.reuse ;  /* 0x0000b4008b027a23 */ /* 0x104fe20000010845 */
[----:B---3--:R-:W-:Y:S03]  /*add0*/  F2FP.BF16.PACK_AB R73, R90, R88 ;  /* 0x000000585a49723e */ /* 0x008fe600000010ff */
[----:B------:R-:W-:Y:S01]  /*ade0*/  F2FP.BF16.PACK_AB R74, R95, R94 ;  /* 0x0000005e5f4a723e */ /* 0x000fe200000010ff */
[----:B------:R-:W1:Y:S01]  /*adf0*/  MUFU.EX2 R103, R2 ;  /* 0x0000000200677308 */ /* 0x000e620000000800 */
[----:B------:R-:W-:Y:S09]  /*ae00*/  F2FP.BF16.PACK_AB R128, R135, R134 ;  /* 0x000000868780723e */ /* 0x000ff200000010ff */
[----:B------:R-:W-:Y:S10]  /*ae10*/  MUFU.EX2 R136, R218 ;  /* 0x000000da00887308 */ /* 0x000ff40000000800 */
[----:B------:R-:W2:Y:S01]  /*ae20*/  MUFU.EX2 R137, R217 ;  /* 0x000000d900897308 */ /* 0x000ea20000000800 */
[----:B-1----:R-:W-:Y:S01]  /*ae30*/  F2FP.BF16.PACK_AB R75, R103, R93 ;  /* 0x0000005d674b723e */ /* 0x002fe200000010ff */
[----:B------:R-:W-:Y:S02]  /*ae40*/  FADD.FTZ R2, R210, R70 ;  /* 0x00000046d2027221 */ /* 0x000fe40000010000 */
[----:B------:R-:W-:Y:S02]  /*ae50*/  FADD.FTZ R70, R209, R0 ;  /* 0x00000000d1467221 */ /* 0x000fe40000010000 */
[--C-:B------:R-:W-:Y:S04]  /*ae60*/  FFMA.FTZ R0, R144, c[0x0][0x2d0], -R69.reuse ;  /* 0x0000b40090007a23 */ /* 0x100fe80000010845 */
[----:B------:R-:W-:Y:S01]  /*ae70*/  MUFU.EX2 R210, R150 ;  /* 0x0000009600d27308 */ /* 0x000fe20000000800 */
[C---:B------:R-:W-:Y:S08]  /*ae80*/  HMMA.16816.F32.BF16 R4, R72.reuse, R76, R4 ;  /* 0x0000004c4804723c */ /* 0x040ff00000041804 */
[C---:B------:R-:W-:Y:S01]  /*ae90*/  HMMA.16816.F32.BF16 R8, R72.reuse, R78, R8 ;  /* 0x0000004e4808723c */ /* 0x040fe20000041808 */
[----:B------:R-:W1:Y:S01]  /*aea0*/  LDSM.16.MT88.4 R76, [R184+0x800] ;  /* 0x00080000b84c783b */ /* 0x000e620000004200 */
[----:B------:R3:W-:Y:S02]  /*aeb0*/  MUFU.EX2 R99, R0 ;  /* 0x0000000000637308 */ /* 0x0007e40000000800 */
[----:B--2---:R-:W-:Y:S04]  /*aec0*/  F2FP.BF16.PACK_AB R130, R137, R136 ;  /* 0x000000888982723e */ /* 0x004fe800000010ff */
[C---:B------:R-:W-:Y:S04]  /*aed0*/  HMMA.16816.F32.BF16 R12, R72.reuse, R80, R12 ;  /* 0x00000050480c723c */ /* 0x040fe8000004180c */
[----:B------:R-:W-:Y:S04]  /*aee0*/  MUFU.EX2 R144, R213 ;  /* 0x000000d500907308 */ /* 0x000fe80000000800 */
[C---:B------:R-:W-:Y:S01]  /*aef0*/  HMMA.16816.F32.BF16 R16, R72.reuse, R82, R16 ;  /* 0x000000524810723c */ /* 0x040fe20000041810 */
[----:B------:R-:W2:Y:S03]  /*af00*/  LDSM.16.MT88.4 R80, [R186+0x800] ;  /* 0x00080000ba50783b */ /* 0x000ea60000004200 */
[--C-:B---3--:R-:W-:Y:S02]  /*af10*/  FFMA.FTZ R0, R145, c[0x0][0x2d0], -R69.reuse ;  /* 0x0000b40091007a23 */ /* 0x108fe40000010845 */
[----:B------:R-:W-:Y:S10]  /*af20*/  MUFU.EX2 R145, R212 ;  /* 0x000000d400917308 */ /* 0x000ff40000000800 */
[----:B------:R3:W4:Y:S01]  /*af30*/  MUFU.EX2 R101, R0 ;  /* 0x0000000000657308 */ /* 0x0007220000000800 */
[C---:B-1----:R-:W-:Y:S08]  /*af40*/  HMMA.16816.F32.BF16 R20, R72.reuse, R76, R20 ;  /* 0x0000004c4814723c */ /* 0x042ff00000041814 */
[C---:B------:R-:W-:Y:S01]  /*af50*/  HMMA.16816.F32.BF16 R24, R72.reuse, R78, R24 ;  /* 0x0000004e4818723c */ /* 0x040fe20000041818 */
[----:B------:R-:W1:Y:S07]  /*af60*/  LDSM.16.MT88.4 R76, [R183+0x3800] ;  /* 0x00380000b74c783b */ /* 0x000e6e0000004200 */
[C---:B--2---:R-:W-:Y:S04]  /*af70*/  HMMA.16816.F32.BF16 R28, R72.reuse, R80, R28 ;  /* 0x00000050481c723c */ /* 0x044fe8000004181c */
[--C-:B---3--:R-:W-:Y:S04]  /*af80*/  FFMA.FTZ R0, R146, c[0x0][0x2d0], -R69.reuse ;  /* 0x0000b40092007a23 */ /* 0x108fe80000010845 */
[C---:B------:R-:W-:Y:S01]  /*af90*/  HMMA.16816.F32.BF16 R32, R72.reuse, R82, R32 ;  /* 0x000000524820723c */ /* 0x040fe20000041820 */
[----:B------:R-:W2:Y:S01]  /*afa0*/  LDSM.16.MT88.4 R80, [R185+0x3800] ;  /* 0x00380000b950783b */ /* 0x000ea20000004200 */
[----:B------:R3:W-:Y:S06]  /*afb0*/  MUFU.EX2 R209, R0 ;  /* 0x0000000000d17308 */ /* 0x0007ec0000000800 */
[C---:B-1----:R-:W-:Y:S04]  /*afc0*/  HMMA.16816.F32.BF16 R36, R72.reuse, R76, R36 ;  /* 0x0000004c4824723c */ /* 0x042fe80000041824 */
[--C-:B---3--:R-:W-:Y:S04]  /*afd0*/  FFMA.FTZ R0, R147, c[0x0][0x2d0], -R69.reuse ;  /* 0x0000b40093007a23 */ /* 0x108fe80000010845 */
[----:B------:R1:W3:Y:S01]  /*afe0*/  MUFU.EX2 R208, R0 ;  /* 0x0000000000d07308 */ /* 0x0002e20000000800 */
[C---:B------:R-:W-:Y:S01]  /*aff0*/  HMMA.16816.F32.BF16 R40, R72.reuse, R78, R40 ;  /* 0x0000004e4828723c */ /* 0x040fe20000041828 */
[----:B------:R-:W5:Y:S07]  /*b000*/  LDSM.16.MT88.4 R76, [R184+0x3800] ;  /* 0x00380000b84c783b */ /* 0x000f6e0000004200 */
[C---:B--2---:R-:W-:Y:S08]  /*b010*/  HMMA.16816.F32.BF16 R44, R72.reuse, R80, R44 ;  /* 0x00000050482c723c */ /* 0x044ff0000004182c */
[C---:B------:R-:W-:Y:S01]  /*b020*/  HMMA.16816.F32.BF16 R48, R72.reuse, R82, R48 ;  /* 0x000000524830723c */ /* 0x040fe20000041830 */
[----:B------:R-:W2:Y:S03]  /*b030*/  LDSM.16.MT88.4 R80, [R186+0x3800] ;  /* 0x00380000ba50783b */ /* 0x000ea60000004200 */
[----:B-1----:R-:W-:Y:S02]  /*b040*/  FADD.FTZ R0, R224, R2 ;  /* 0x00000002e0007221 */ /* 0x002fe40000010000 */
[----:B------:R-:W-:Y:S02]  /*b050*/  FADD.FTZ R2, R223, R70 ;  /* 0x00000046df027221 */ /* 0x000fe40000010000 */
[----:B------:R-:W-:Y:S04]  /*b060*/  FADD.FTZ R70, R225, R0 ;  /* 0x00000000e1467221 */ /* 0x000fe80000010000 */
[----:B------:R-:W-:Y:S02]  /*b070*/  FADD.FTZ R2, R216, R2 ;  /* 0x00000002d8027221 */ /* 0x000fe40000010000 */
[----:B------:R-:W-:Y:S02]  /*b080*/  FADD.FTZ R70, R89, R70 ;  /* 0x0000004659467221 */ /* 0x000fe40000010000 */
[----:B------:R-:W-:Y:S02]  /*b090*/  FADD.FTZ R2, R88, R2 ;  /* 0x0000000258027221 */ /* 0x000fe40000010000 */
[----:B------:R-:W-:Y:S02]  /*b0a0*/  FADD.FTZ R70, R91, R70 ;  /* 0x000000465b467221 */ /* 0x000fe40000010000 */
[----:B------:R-:W-:Y:S02]  /*b0b0*/  FADD.FTZ R92, R90, R2 ;  /* 0x000000025a5c7221 */ /* 0x000fe40000010000 */
[----:B------:R-:W-:Y:S01]  /*b0c0*/  LDSM.16.MT88.4 R88, [R184+0x1800] ;  /* 0x00180000b858783b */ /* 0x000fe20000004200 */
[C---:B-----5:R-:W-:Y:S03]  /*b0d0*/  HMMA.16816.F32.BF16 R52, R72.reuse, R76, R52 ;  /* 0x0000004c4834723c */ /* 0x060fe60000041834 */
[----:B------:R-:W-:Y:S02]  /*b0e0*/  FADD.FTZ R97, R93, R92 ;  /* 0x0000005c5d617221 */ /* 0x000fe40000010000 */
[--C-:B------:R-:W-:Y:S02]  /*b0f0*/  FFMA.FTZ R2, R202, c[0x0][0x2d0], -R69.reuse ;  /* 0x0000b400ca027a23 */ /* 0x100fe40000010845 */
[----:B------:R-:W-:Y:S01]  /*b100*/  FFMA.FTZ R0, R148, c[0x0][0x2d0], -R69 ;  /* 0x0000b40094007a23 */ /* 0x000fe20000010845 */
[C---:B------:R-:W-:Y:S01]  /*b110*/  HMMA.16816.F32.BF16 R56, R72.reuse, R78, R56 ;  /* 0x0000004e4838723c */ /* 0x040fe20000041838 */
[----:B------:R-:W1:Y:S01]  /*b120*/  LDSM.16.MT88.4 R76, [R183+0x1000] ;  /* 0x00100000b74c783b */ /* 0x000e620000004200 */
[----:B------:R5:W-:Y:S06]  /*b130*/  MUFU.EX2 R133, R2 ;  /* 0x0000000200857308 */ /* 0x000bec0000000800 */
[C---:B--2---:R-:W-:Y:S04]  /*b140*/  HMMA.16816.F32.BF16 R60, R72.reuse, R80, R60 ;  /* 0x00000050483c723c */ /* 0x044fe8000004183c */
[----:B------:R2:W1:Y:S04]  /*b150*/  MUFU.EX2 R150, R0 ;  /* 0x0000000000967308 */ /* 0x0004680000000800 */
[----:B------:R-:W-:Y:S01]  /*b160*/  HMMA.16816.F32.BF16 R64, R72, R82, R64 ;  /* 0x000000524840723c */ /* 0x000fe20000041840 */
[----:B------:R-:W1:Y:S06]  /*b170*/  LDSM.16.MT88.4 R80, [R185+0x1000] ;  /* 0x00100000b950783b */ /* 0x000e6c0000004200 */
[----:B------:R-:W-:Y:S02]  /*b180*/  F2FP.BF16.PACK_AB R72, R100, R98 ;  /* 0x000000626448723e */ /* 0x000fe400000010ff */
[----:B----4-:R-:W-:Y:S03]  /*b190*/  F2FP.BF16.PACK_AB R73, R101, R99 ;  /* 0x000000636549723e */ /* 0x010fe600000010ff */
[----:B------:R-:W-:Y:S01]  /*b1a0*/  F2FP.BF16.PACK_AB R74, R210, R102 ;  /* 0x00000066d24a723e */ /* 0x000fe200000010ff */
[----:B-----5:R-:W-:Y:S01]  /*b1b0*/  FADD.FTZ R2, R103, R97 ;  /* 0x0000006167027221 */ /* 0x020fe20000010000 */
[C---:B---3--:R-:W-:Y:S03]  /*b1c0*/  F2FP.BF16.PACK_AB R75, R208.reuse, R209 ;  /* 0x000000d1d04b723e */ /* 0x048fe600000010ff */
[----:B------:R-:W-:Y:S02]  /*b1d0*/  FADD.FTZ R2, R99, R2 ;  /* 0x0000000263027221 */ /* 0x000fe40000010000 */
[--C-:B--2---:R-:W-:Y:S02]  /*b1e0*/  FFMA.FTZ R0, R149, c[0x0][0x2d0], -R69.reuse ;  /* 0x0000b40095007a23 */ /* 0x104fe40000010845 */
[----:B------:R-:W-:Y:S02]  /*b1f0*/  FADD.FTZ R2, R101, R2 ;  /* 0x0000000265027221 */ /* 0x000fe40000010000 */
[----:B------:R2:W3:Y:S01]  /*b200*/  MUFU.EX2 R148, R0 ;  /* 0x0000000000947308 */ /* 0x0004e20000000800 */
[C---:B-1----:R-:W-:Y:S03]  /*b210*/  HMMA.16816.F32.BF16 R4, R72.reuse, R76, R4 ;  /* 0x0000004c4804723c */ /* 0x042fe60000041804 */
[----:B------:R-:W-:Y:S04]  /*b220*/  FADD.FTZ R2, R209, R2 ;  /* 0x00000002d1027221 */ /* 0x000fe80000010000 */
[----:B------:R-:W-:Y:S01]  /*b230*/  FADD.FTZ R2, R208, R2 ;  /* 0x00000002d0027221 */ /* 0x000fe20000010000 */
[C---:B------:R-:W-:Y:S01]  /*b240*/  HMMA.16816.F32.BF16 R8, R72.reuse, R78, R8 ;  /* 0x0000004e4808723c */ /* 0x040fe20000041808 */
[----:B------:R-:W1:Y:S03]  /*b250*/  LDSM.16.MT88.4 R76, [R186+0x1000] ;  /* 0x00100000ba4c783b */ /* 0x000e660000004200 */
[----:B------:R-:W-:Y:S04]  /*b260*/  FADD.FTZ R2, R150, R2 ;  /* 0x0000000296027221 */ /* 0x000fe80000010000 */
[C---:B------:R-:W-:Y:S04]  /*b270*/  HMMA.16816.F32.BF16 R12, R72.reuse, R80, R12 ;  /* 0x00000050480c723c */ /* 0x040fe8000004180c */
[--C-:B--2---:R-:W-:Y:S04]  /*b280*/  FFMA.FTZ R0, R176, c[0x0][0x2d0], -R69.reuse ;  /* 0x0000b400b0007a23 */ /* 0x104fe80000010845 */
[C---:B------:R-:W-:Y:S01]  /*b290*/  HMMA.16816.F32.BF16 R16, R72.reuse, R82, R16 ;  /* 0x000000524810723c */ /* 0x040fe20000041810 */
[----:B------:R-:W2:Y:S01]  /*b2a0*/  LDSM.16.MT88.4 R80, [R183+0x4000] ;  /* 0x00400000b750783b */ /* 0x000ea20000004200 */
[----:B------:R4:W5:Y:S02]  /*b2b0*/  MUFU.EX2 R147, R0 ;  /* 0x0000000000937308 */ /* 0x0009640000000800 */
[----:B---3--:R-:W-:Y:S04]  /*b2c0*/  FADD.FTZ R2, R148, R2 ;  /* 0x0000000294027221 */ /* 0x008fe80000010000 */
[C---:B------:R-:W-:Y:S08]  /*b2d0*/  HMMA.16816.F32.BF16 R20, R72.reuse, R84, R20 ;  /* 0x000000544814723c */ /* 0x040ff00000041814 */
[C---:B------:R-:W-:Y:S01]  /*b2e0*/  HMMA.16816.F32.BF16 R24, R72.reuse, R86, R24 ;  /* 0x000000564818723c */ /* 0x040fe20000041818 */
[----:B------:R-:W3:Y:S07]  /*b2f0*/  LDSM.16.MT88.4 R84, [R185+0x4000] ;  /* 0x00400000b954783b */ /* 0x000eee0000004200 */
[C---:B-1----:R-:W-:Y:S04]  /*b300*/  HMMA.16816.F32.BF16 R28, R72.reuse, R76, R28 ;  /* 0x0000004c481c723c */ /* 0x042fe8000004181c */
[--C-:B----4-:R-:W-:Y:S02]  /*b310*/  FFMA.FTZ R0, R179, c[0x0][0x2d0], -R69.reuse ;  /* 0x0000b400b3007a23 */ /* 0x110fe40000010845 */
[----:B-----5:R-:W-:Y:S02]  /*b320*/  FADD.FTZ R2, R147, R2 ;  /* 0x0000000293027221 */ /* 0x020fe40000010000 */
[----:B------:R1:W4:Y:S01]  /*b330*/  MUFU.EX2 R146, R0 ;  /* 0x0000000000927308 */ /* 0x0003220000000800 */
[C---:B------:R-:W-:Y:S01]  /*b340*/  HMMA.16816.F32.BF16 R32, R72.reuse, R78, R32 ;  /* 0x0000004e4820723c */ /* 0x040fe20000041820 */
[----:B------:R-:W5:Y:S07]  /*b350*/  LDSM.16.MT88.4 R76, [R184+0x4000] ;  /* 0x00400000b84c783b */ /* 0x000f6e0000004200 */
[C---:B--2---:R-:W-:Y:S08]  /*b360*/  HMMA.16816.F32.BF16 R36, R72.reuse, R80, R36 ;  /* 0x000000504824723c */ /* 0x044ff00000041824 */
[C---:B------:R-:W-:Y:S01]  /*b370*/  HMMA.16816.F32.BF16 R40, R72.reuse, R82, R40 ;  /* 0x000000524828723c */ /* 0x040fe20000041828 */
[----:B------:R-:W2:Y:S03]  /*b380*/  LDSM.16.MT88.4 R80, [R186+0x4000] ;  /* 0x00400000ba50783b */ /* 0x000ea60000004200 */
[--C-:B-1----:R-:W-:Y:S04]  /*b390*/  FFMA.FTZ R0, R197, c[0x0][0x2d0], -R69.reuse ;  /* 0x0000b400c5007a23 */ /* 0x102fe80000010845 */
[C---:B---3--:R-:W-:Y:S01]  /*b3a0*/  HMMA.16816.F32.BF16 R44, R72.reuse, R84, R44 ;  /* 0x00000054482c723c */ /* 0x048fe2000004182c */
[----:B------:R1:W3:Y:S03]  /*b3b0*/  MUFU.EX2 R141, R0 ;  /* 0x00000000008d7308 */ /* 0x0002e60000000800 */
[----:B----4-:R-:W-:Y:S04]  /*b3c0*/  FADD.FTZ R2, R146, R2 ;  /* 0x0000000292027221 */ /* 0x010fe80000010000 */
[C---:B------:R-:W-:Y:S01]  /*b3d0*/  HMMA.16816.F32.BF16 R48, R72.reuse, R86, R48 ;  /* 0x000000564830723c */ /* 0x040fe20000041830 */
[----:B------:R-:W4:Y:S07]  /*b3e0*/  LDSM.16.MT88.4 R84, [R183+0x1800] ;  /* 0x00180000b754783b */ /* 0x000f2e0000004200 */
[C---:B-----5:R-:W-:Y:S08]  /*b3f0*/  HMMA.16816.F32.BF16 R52, R72.reuse, R76, R52 ;  /* 0x0000004c4834723c */ /* 0x060ff00000041834 */
[C---:B------:R-:W-:Y:S01]  /*b400*/  HMMA.16816.F32.BF16 R56, R72.reuse, R78, R56 ;  /* 0x0000004e4838723c */ /* 0x040fe20000041838 */
[----:B------:R-:W5:Y:S03]  /*b410*/  LDSM.16.MT88.4 R76, [R185+0x1800] ;  /* 0x00180000b94c783b */ /* 0x000f660000004200 */
[--C-:B-1----:R-:W-:Y:S02]  /*b420*/  FFMA.FTZ R0, R198, c[0x0][0x2d0], -R69.reuse ;  /* 0x0000b400c6007a23 */ /* 0x102fe40000010845 */
[----:B---3--:R-:W-:Y:S02]  /*b430*/  FADD.FTZ R2, R141, R2 ;  /* 0x000000028d027221 */ /* 0x008fe40000010000 */
[C---:B--2---:R-:W-:Y:S01]  /*b440*/  HMMA.16816.F32.BF16 R60, R72.reuse, R80, R60 ;  /* 0x00000050483c723c */ /* 0x044fe2000004183c */
[----:B------:R1:W2:Y:S07]  /*b450*/  MUFU.EX2 R140, R0 ;  /* 0x00000000008c7308 */ /* 0x0002ae0000000800 */
[----:B------:R-:W-:Y:S01]  /*b460*/  HMMA.16816.F32.BF16 R64, R72, R82, R64 ;  /* 0x000000524840723c */ /* 0x000fe20000041840 */
[----:B------:R-:W3:Y:S06]  /*b470*/  LDSM.16.MT88.4 R80, [R186+0x1800] ;  /* 0x00180000ba50783b */ /* 0x000eec0000004200 */
[----:B------:R-:W-:Y:S02]  /*b480*/  F2FP.BF16.PACK_AB R72, R203, R178 ;  /* 0x000000b2cb48723e */ /* 0x000fe400000010ff */
[----:B------:R-:W-:Y:S03]  /*b490*/  F2FP.BF16.PACK_AB R74, R151, R177 ;  /* 0x000000b1974a723e */ /* 0x000fe600000010ff */
[----:B------:R-:W-:Y:S02]  /*b4a0*/  F2FP.BF16.PACK_AB R73, R148, R150 ;  /* 0x000000969449723e */ /* 0x000fe400000010ff */
[----:B------:R-:W-:Y:S01]  /*b4b0*/  F2FP.BF16.PACK_AB R75, R146, R147 ;  /* 0x00000093924b723e */ /* 0x000fe200000010ff */
[--C-:B-1----:R-:W-:Y:S02]  /*b4c0*/  FFMA.FTZ R0, R200, c[0x0][0x2d0], -R69.reuse ;  /* 0x0000b400c8007a23 */ /* 0x102fe40000010845 */
[----:B--2---:R-:W-:Y:S04]  /*b4d0*/  FADD.FTZ R2, R140, R2 ;  /* 0x000000028c027221 */ /* 0x004fe80000010000 */
[C---:B----4-:R-:W-:Y:S01]  /*b4e0*/  HMMA.16816.F32.BF16 R4, R72.reuse, R84, R4 ;  /* 0x000000544804723c */ /* 0x050fe20000041804 */
[----:B------:R1:W2:Y:S07]  /*b4f0*/  MUFU.EX2 R139, R0 ;  /* 0x00000000008b7308 */ /* 0x0002ae0000000800 */
[C---:B------:R-:W-:Y:S01]  /*b500*/  HMMA.16816.F32.BF16 R8, R72.reuse, R86, R8 ;  /* 0x000000564808723c */ /* 0x040fe20000041808 */
[----:B------:R-:W4:Y:S07]  /*b510*/  LDSM.16.MT88.4 R84, [R183+0x4800] ;  /* 0x00480000b754783b */ /* 0x000f2e0000004200 */
[C---:B-----5:R-:W-:Y:S08]  /*b520*/  HMMA.16816.F32.BF16 R12, R72.reuse, R76, R12 ;  /* 0x0000004c480c723c */ /* 0x060ff0000004180c */
[C---:B------:R-:W-:Y:S01]  /*b530*/  HMMA.16816.F32.BF16 R16, R72.reuse, R78, R16 ;  /* 0x0000004e4810723c */ /* 0x040fe20000041810 */
[----:B------:R-:W5:Y:S03]  /*b540*/  LDSM.16.MT88.4 R76, [R185+0x4800] ;  /* 0x00480000b94c783b */ /* 0x000f660000004200 */
[--C-:B-1----:R-:W-:Y:S02]  /*b550*/  FFMA.FTZ R0, R201, c[0x0][0x2d0], -R69.reuse ;  /* 0x0000b400c9007a23 */ /* 0x102fe40000010845 */
[----:B--2---:R-:W-:Y:S02]  /*b560*/  FADD.FTZ R2, R139, R2 ;  /* 0x000000028b027221 */ /* 0x004fe40000010000 */
[C---:B------:R-:W-:Y:S01]  /*b570*/  HMMA.16816.F32.BF16 R20, R72.reuse, R88, R20 ;  /* 0x000000584814723c */ /* 0x040fe20000041814 */
[----:B------:R1:W-:Y:S07]  /*b580*/  MUFU.EX2 R138, R0 ;  /* 0x00000000008a7308 */ /* 0x0003ee0000000800 */
[C---:B------:R-:W-:Y:S01]  /*b590*/  HMMA.16816.F32.BF16 R24, R72.reuse, R90, R24 ;  /* 0x0000005a4818723c */ /* 0x040fe20000041818 */
[----:B------:R-:W2:Y:S07]  /*b5a0*/  LDSM.16.MT88.4 R88, [R184+0x4800] ;  /* 0x00480000b858783b */ /* 0x000eae0000004200 */
[C---:B---3--:R-:W-:Y:S08]  /*b5b0*/  HMMA.16816.F32.BF16 R28, R72.reuse, R80, R28 ;  /* 0x00000050481c723c */ /* 0x048ff0000004181c */
[C---:B------:R-:W-:Y:S01]  /*b5c0*/  HMMA.16816.F32.BF16 R32, R72.reuse, R82, R32 ;  /* 0x000000524820723c */ /* 0x040fe20000041820 */
[----:B------:R-:W3:Y:S03]  /*b5d0*/  LDSM.16.MT88.4 R80, [R186+0x4800] ;  /* 0x00480000ba50783b */ /* 0x000ee60000004200 */
[----:B-1----:R-:W-:Y:S02]  /*b5e0*/  FADD.FTZ R0, R94, R70 ;  /* 0x000000465e007221 */ /* 0x002fe40000010000 */
[--C-:B------:R-:W-:Y:S02]  /*b5f0*/  FFMA.FTZ R70, R196, c[0x0][0x2d0], -R69.reuse ;  /* 0x0000b400c4467a23 */ /* 0x100fe40000010845 */
[C---:B----4-:R-:W-:Y:S02]  /*b600*/  HMMA.16816.F32.BF16 R36, R72.reuse, R84, R36 ;  /* 0x000000544824723c */ /* 0x050fe40000041824 */
[----:B------:R-:W1:Y:S02]  /*b610*/  MUFU.EX2 R132, R70 ;  /* 0x0000004600847308 */ /* 0x000e640000000800 */
[----:B------:R-:W-:Y:S02]  /*b620*/  FADD.FTZ R0, R95, R0 ;  /* 0x000000005f007221 */ /* 0x000fe40000010000 */
[----:B------:R-:W-:Y:S01]  /*b630*/  LDSM.16.MT88.4 R92, [R186+0x2000] ;  /* 0x00200000ba5c783b */ /* 0x000fe20000004200 */
[----:B------:R-:W-:Y:S01]  /*b640*/  FFMA.FTZ R69, R193, c[0x0][0x2d0], -R69 ;  /* 0x0000b400c1457a23 */ /* 0x000fe20000010845 */
[C---:B------:R-:W-:Y:S04]  /*b650*/  HMMA.16816.F32.BF16 R40, R72.reuse, R86, R40 ;  /* 0x000000564828723c */ /* 0x040fe80000041828 */
[----:B------:R4:W-:Y:S01]  /*b660*/  MUFU.EX2 R70, R96 ;  /* 0x0000006000467308 */ /* 0x0009e20000000800 */
[----:B------:R-:W-:Y:S01]  /*b670*/  FADD.FTZ R0, R98, R0 ;  /* 0x0000000062007221 */ /* 0x000fe20000010000 */
[----:B------:R-:W-:Y:S02]  /*b680*/  LDSM.16.MT88.4 R84, [R185+0x2000] ;  /* 0x00200000b954783b */ /* 0x000fe40000004200 */
[C---:B-----5:R-:W-:Y:S04]  /*b690*/  HMMA.16816.F32.BF16 R44, R72.reuse, R76, R44 ;  /* 0x0000004c482c723c */ /* 0x060fe8000004182c */
[----:B------:R-:W-:Y:S02]  /*b6a0*/  FADD.FTZ R0, R100, R0 ;  /* 0x0000000064007221 */ /* 0x000fe40000010000 */
[----:B------:R-:W5:Y:S02]  /*b6b0*/  MUFU.EX2 R69, R69 ;  /* 0x0000004500457308 */ /* 0x000f640000000800 */
[C---:B------:R-:W-:Y:S01]  /*b6c0*/  HMMA.16816.F32.BF16 R48, R72.reuse, R78, R48 ;  /* 0x0000004e4830723c */ /* 0x040fe20000041830 */
[----:B------:R-:W3:Y:S03]  /*b6d0*/  LDSM.16.MT88.4 R76, [R183+0x2000] ;  /* 0x00200000b74c783b */ /* 0x000ee60000004200 */
[----:B-1----:R-:W-:Y:S01]  /*b6e0*/  F2FP.BF16.PACK_AB R129, R132, R133 ;  /* 0x000000858481723e */ /* 0x002fe200000010ff */
[----:B------:R-:W-:Y:S03]  /*b6f0*/  FADD.FTZ R0, R102, R0 ;  /* 0x0000000066007221 */ /* 0x000fe60000010000 */
[C---:B--2---:R-:W-:Y:S01]  /*b700*/  HMMA.16816.F32.BF16 R52, R72.reuse, R88, R52 ;  /* 0x000000584834723c */ /* 0x044fe20000041834 */
[----:B----4-:R-:W-:Y:S03]  /*b710*/  LDSM.16.MT88.4 R96, [R184+0x2800] ;  /* 0x00280000b860783b */ /* 0x010fe60000004200 */
[----:B------:R-:W-:Y:S04]  /*b720*/  FADD.FTZ R0, R210, R0 ;  /* 0x00000000d2007221 */ /* 0x000fe80000010000 */
[C---:B------:R-:W-:Y:S01]  /*b730*/  HMMA.16816.F32.BF16 R56, R72.reuse, R90, R56 ;  /* 0x0000005a4838723c */ /* 0x040fe20000041838 */
[----:B------:R-:W1:Y:S03]  /*b740*/  LDSM.16.MT88.4 R88, [R184+0x2000] ;  /* 0x00200000b858783b */ /* 0x000e660000004200 */
[----:B------:R-:W-:Y:S01]  /*b750*/  FADD.FTZ R0, R178, R0 ;  /* 0x00000000b2007221 */ /* 0x000fe20000010000 */
[----:B-----5:R-:W-:Y:S03]  /*b760*/  F2FP.BF16.PACK_AB R131, R69, R70 ;  /* 0x000000464583723e */ /* 0x020fe600000010ff */
[C---:B---3--:R-:W-:Y:S04]  /*b770*/  HMMA.16816.F32.BF16 R60, R72.reuse, R80, R60 ;  /* 0x00000050483c723c */ /* 0x048fe8000004183c */
[----:B------:R-:W-:Y:S04]  /*b780*/  FADD.FTZ R0, R203, R0 ;  /* 0x00000000cb007221 */ /* 0x000fe80000010000 */
[----:B------:R-:W-:Y:S01]  /*b790*/  HMMA.16816.F32.BF16 R64, R72, R82, R64 ;  /* 0x000000524840723c */ /* 0x000fe20000041840 */
[----:B------:R-:W-:Y:S03]  /*b7a0*/  LDSM.16.MT88.4 R80, [R185+0x5000] ;  /* 0x00500000b950783b */ /* 0x000fe60000004200 */
[----:B------:R-:W-:Y:S03]  /*b7b0*/  FADD.FTZ R0, R177, R0 ;  /* 0x00000000b1007221 */ /* 0x000fe60000010000 */
[----:B------:R-:W-:Y:S01]  /*b7c0*/  F2FP.BF16.PACK_AB R72, R144, R142 ;  /* 0x0000008e9048723e */ /* 0x000fe200000010ff */
[----:B------:R-:W-:Y:S01]  /*b7d0*/  FADD.FTZ R0, R151, R0 ;  /* 0x0000000097007221 */ /* 0x000fe20000010000 */
[----:B------:R-:W-:Y:S03]  /*b7e0*/  F2FP.BF16.PACK_AB R74, R143, R145 ;  /* 0x000000918f4a723e */ /* 0x000fe600000010ff */
[----:B------:R-:W-:Y:S01]  /*b7f0*/  F2FP.BF16.PACK_AB R73, R140, R141 ;  /* 0x0000008d8c49723e */ /* 0x000fe200000010ff */
[----:B------:R-:W-:Y:S01]  /*b800*/  FADD.FTZ R0, R142, R0 ;  /* 0x000000008e007221 */ /* 0x000fe20000010000 */
[----:B------:R-:W-:Y:S03]  /*b810*/  F2FP.BF16.PACK_AB R75, R138, R139 ;  /* 0x0000008b8a4b723e */ /* 0x000fe600000010ff */
[----:B------:R-:W-:Y:S04]  /*b820*/  FADD.FTZ R0, R144, R0 ;  /* 0x0000000090007221 */ /* 0x000fe80000010000 */
[C---:B------:R-:W-:Y:S03]  /*b830*/  HMMA.16816.F32.BF16 R4, R72.reuse, R76, R4 ;  /* 0x0000004c4804723c */ /* 0x040fe60000041804 */
[----:B------:R-:W-:Y:S04]  /*b840*/  FADD.FTZ R0, R145, R0 ;  /* 0x0000000091007221 */ /* 0x000fe80000010000 */
[----:B------:R-:W-:Y:S01]  /*b850*/  FADD.FTZ R0, R143, R0 ;  /* 0x000000008f007221 */ /* 0x000fe20000010000 */
        /* <DEDUP_REMOVED lines=8> */
[C---:B------:R-:W-:Y:S08]  /*b8e0*/  HMMA.16816.F32.BF16 R28, R72.reuse, R92, R28 ;  /* 0x0000005c481c723c */ /* 0x040ff0000004181c */
[C---:B------:R-:W-:Y:S08]  /*b8f0*/  HMMA.16816.F32.BF16 R32, R72.reuse, R94, R32 ;  /* 0x0000005e4820723c */ /* 0x040ff00000041820 */
[C---:B--2---:R-:W-:Y:S08]  /*b900*/  HMMA.16816.F32.BF16 R36, R72.reuse, R76, R36 ;  /* 0x0000004c4824723c */ /* 0x044ff00000041824 */
[C---:B------:R-:W-:Y:S01]  /*b910*/  HMMA.16816.F32.BF16 R40, R72.reuse, R78, R40 ;  /* 0x0000004e4828723c */ /* 0x040fe20000041828 */
[----:B------:R-:W2:Y:S07]  /*b920*/  LDSM.16.MT88.4 R76, [R186+0x2800] ;  /* 0x00280000ba4c783b */ /* 0x000eae0000004200 */
[C---:B------:R-:W-:Y:S08]  /*b930*/  HMMA.16816.F32.BF16 R44, R72.reuse, R80, R44 ;  /* 0x00000050482c723c */ /* 0x040ff0000004182c */
[C---:B------:R-:W-:Y:S01]  /*b940*/  HMMA.16816.F32.BF16 R48, R72.reuse, R82, R48 ;  /* 0x000000524830723c */ /* 0x040fe20000041830 */
[----:B------:R-:W4:Y:S07]  /*b950*/  LDSM.16.MT88.4 R80, [R183+0x5800] ;  /* 0x00580000b750783b */ /* 0x000f2e0000004200 */
[C---:B---3--:R-:W-:Y:S08]  /*b960*/  HMMA.16816.F32.BF16 R52, R72.reuse, R84, R52 ;  /* 0x000000544834723c */ /* 0x048ff00000041834 */
[C---:B------:R-:W-:Y:S08]  /*b970*/  HMMA.16816.F32.BF16 R56, R72.reuse, R86, R56 ;  /* 0x000000564838723c */ /* 0x040ff00000041838 */
[C---:B-1----:R-:W-:Y:S08]  /*b980*/  HMMA.16816.F32.BF16 R60, R72.reuse, R88, R60 ;  /* 0x00000058483c723c */ /* 0x042ff0000004183c */
[----:B------:R-:W-:Y:S01]  /*b990*/  HMMA.16816.F32.BF16 R64, R72, R90, R64 ;  /* 0x0000005a4840723c */ /* 0x000fe20000041840 */
[----:B------:R-:W1:Y:S07]  /*b9a0*/  LDSM.16.MT88.4 R72, [R185+0x5800] ;  /* 0x00580000b948783b */ /* 0x000e6e0000004200 */
        /* <DEDUP_REMOVED lines=8> */
[C---:B--2---:R-:W-:Y:S08]  /*ba30*/  HMMA.16816.F32.BF16 R92, R128.reuse, R76, R28 ;  /* 0x0000004c805c723c */ /* 0x044ff0000004181c */
[C---:B------:R-:W-:Y:S08]  /*ba40*/  HMMA.16816.F32.BF16 R88, R128.reuse, R78, R32 ;  /* 0x0000004e8058723c */ /* 0x040ff00000041820 */
[C---:B----4-:R-:W-:Y:S08]  /*ba50*/  HMMA.16816.F32.BF16 R84, R128.reuse, R80, R36 ;  /* 0x000000508054723c */ /* 0x050ff00000041824 */
[C---:B------:R-:W-:Y:S08]  /*ba60*/  HMMA.16816.F32.BF16 R80, R128.reuse, R82, R40 ;  /* 0x000000528050723c */ /* 0x040ff00000041828 */
[C---:B-1----:R-:W-:Y:S08]  /*ba70*/  HMMA.16816.F32.BF16 R76, R128.reuse, R72, R44 ;  /* 0x00000048804c723c */ /* 0x042ff0000004182c */
[C---:B------:R-:W-:Y:S08]  /*ba80*/  HMMA.16816.F32.BF16 R72, R128.reuse, R74, R48 ;  /* 0x0000004a8048723c */ /* 0x040ff00000041830 */
[C---:B---3--:R-:W-:Y:S07]  /*ba90*/  HMMA.16816.F32.BF16 R52, R128.reuse, R4, R52 ;  /* 0x000000048034723c */ /* 0x048fee0000041834 */
[-C--:B------:R-:W-:Y:S01]  /*baa0*/  MOV R5, R3.reuse ;  /* 0x0000000300057202 */ /* 0x080fe20000000f00 */
[C---:B------:R-:W-:Y:S04]  /*bab0*/  HMMA.16816.F32.BF16 R56, R128.reuse, R6, R56 ;  /* 0x000000068038723c */ /* 0x040fe80000041838 */
[----:B------:R-:W-:Y:S02]  /*bac0*/  FADD.FTZ R4, R138, R2 ;  /* 0x000000028a047221 */ /* 0x000fe40000010000 */
[----:B------:R-:W-:Y:S02]  /*bad0*/  FADD.FTZ R2, R134, R0 ;  /* 0x0000000086027221 */ /* 0x000fe40000010000 */
[C---:B-----5:R-:W-:Y:S04]  /*bae0*/  HMMA.16816.F32.BF16 R60, R128.reuse, R8, R60 ;  /* 0x00000008803c723c */ /* 0x060fe8000004183c */
[----:B------:R-:W-:Y:S02]  /*baf0*/  FADD.FTZ R0, R133, R4 ;  /* 0x0000000485007221 */ /* 0x000fe40000010000 */
[----:B------:R-:W-:Y:S02]  /*bb00*/  FADD.FTZ R2, R135, R2 ;  /* 0x0000000287027221 */ /* 0x000fe40000010000 */
[----:B------:R-:W-:Y:S01]  /*bb10*/  FADD.FTZ R0, R132, R0 ;  /* 0x0000000084007221 */ /* 0x000fe20000010000 */
[----:B------:R-:W-:Y:S03]  /*bb20*/  HMMA.16816.F32.BF16 R64, R128, R10, R64 ;  /* 0x0000000a8040723c */ /* 0x000fe60000041840 */
[----:B------:R-:W-:Y:S02]  /*bb30*/  FADD.FTZ R2, R136, R2 ;  /* 0x0000000288027221 */ /* 0x000fe40000010000 */
[----:B------:R-:W-:Y:S01]  /*bb40*/  FADD.FTZ R0, R70, R0 ;  /* 0x0000000046007221 */ /* 0x000fe20000010000 */
[----:B------:R-:W-:Y:S01]  /*bb50*/  MOV R70, R3 ;  /* 0x0000000300467202 */ /* 0x000fe20000000f00 */
[----:B------:R-:W-:Y:S02]  /*bb60*/  FADD.FTZ R227, R137, R2 ;  /* 0x0000000289e37221 */ /* 0x000fe40000010000 */
[----:B------:R-:W-:Y:S03]  /*bb70*/  FADD.FTZ R228, R69, R0 ;  /* 0x0000000045e47221 */ /* 0x000fe60000010000 */
[----:B------:R-:W-:Y:S01]  /*bb80*/  MOV R69, R68 ;  /* 0x0000004400457202 */ /* 0x000fe20000000f00 */
[----:B------:R-:W-:-:S05]  /*bb90*/  @P0 BRA `(.L_x_734) ;  /* 0xffffb84000000947 */ /* 0x000fca000383ffff */
.L_x_713:
[----:B------:R-:W-:Y:S01]  /*bba0*/  IMAD.MOV.U32 R0, RZ, RZ, c[0x0][0x2c4] ;  /* 0x0000b100ff007624 */ /* 0x000fe200078e00ff */
[----:B------:R-:W-:Y:S01]  /*bbb0*/  IADD3 R2, R232, 0x1, -R231 ;  /* 0x00000001e8027810 */ /* 0x000fe20007ffe8e7 */
[----:B------:R-:W-:-:S03]  /*bbc0*/  IMAD.MOV.U32 R4, RZ, RZ, c[0x0][0x32c] ;  /* 0x0000cb00ff047624 */ /* 0x000fc600078e00ff */
[----:B------:R-:W-:Y:S02]  /*bbd0*/  ISETP.NE.AND P1, PT, R0, 0x1, PT ;  /* 0x000000010000780c */ /* 0x000fe40003f25270 */
[----:B------:R-:W-:Y:S02]  /*bbe0*/  IADD3 R0, R244, 0x7f, RZ ;  /* 0x0000007ff4007810 */ /* 0x000fe40007ffe0ff */
[----:B------:R-:W-:-:S09]  /*bbf0*/  ISETP.GE.AND P0, PT, R4, 0x1, PT ;  /* 0x000000010400780c */ /* 0x000fd20003f06270 */
[----:B------:R-:W-:-:S05]  /*bc00*/  @P1 IMAD.HI.U32 R3, R0, c[0x0][0x2c8], RZ ;  /* 0x0000b20000031a27 */ /* 0x000fca00078e00ff */
[----:B------:R-:W-:-:S05]  /*bc10*/  @P1 SHF.R.U32.HI R0, RZ, c[0x0][0x2cc], R3 ;  /* 0x0000b300ff001a19 */ /* 0x000fca0000011603 */
[----:B------:R-:W-:-:S05]  /*bc20*/  IMAD.IADD R0, R2, 0x1, R0 ;  /* 0x0000000102007824 */ /* 0x000fca00078e0200 */
[----:B------:R-:W-:Y:S01]  /*bc30*/  IADD3 R2, R0, -c[0x0][0x324], RZ ;  /* 0x8000c90000027a10 */ /* 0x000fe20007ffe0ff */
[----:B------:R-:W-:Y:S05]  /*bc40*/  @!P0 BRA `(.L_x_735) ;  /* 0x0000011000008947 */ /* 0x000fea0003800000 */
[----:B------:R-:W-:Y:S01]  /*bc50*/  ISETP.GT.AND P0, PT, R0, -0x1, PT ;  /* 0xffffffff0000780c */ /* 0x000fe20003f04270 */
[----:B------:R-:W-:-:S12]  /*bc60*/  BSSY B0, `(.L_x_736) ;  /* 0x000000d000007945 */ /* 0x000fd80003800000 */
[----:B------:R-:W-:Y:S05]  /*bc70*/  @P0 BRA `(.L_x_737) ;  /* 0x0000007000000947 */ /* 0x000fea0003800000 */
[----:B------:R-:W-:Y:S01]  /*bc80*/  IMAD.MOV.U32 R3, RZ, RZ, 0x1 ;  /* 0x00000001ff037424 */ /* 0x000fe200078e00ff */
[----:B------:R-:W-:-:S04]  /*bc90*/  LOP3.LUT R0, RZ, R0, RZ, 0x33, !PT ;  /* 0x00000000ff007212 */ /* 0x000fc800078e33ff */
[----:B------:R-:W-:-:S13]  /*bca0*/  ISETP.NE.AND P0, PT, R3, c[0x0][0x32c], PT ;  /* 0x0000cb0003007a0c */ /* 0x000fda0003f05270 */
[----:B------:R-:W-:-:S05]  /*bcb0*/  @P0 IMAD.HI.U32 R3, R0, c[0x0][0x330], RZ ;  /* 0x0000cc0000030a27 */ /* 0x000fca00078e00ff */
[----:B------:R-:W-:-:S04]  /*bcc0*/  @P0 SHF.R.U32.HI R0, RZ, c[0x0][0x334], R3 ;  /* 0x0000cd00ff000a19 */ /* 0x000fc80000011603 */
[----:B------:R-:W-:Y:S01]  /*bcd0*/  LOP3.LUT R0, RZ, R0, RZ, 0x33, !PT ;  /* 0x00000000ff007212 */ /* 0x000fe200078e33ff */
[----:B------:R-:W-:Y:S05]  /*bce0*/  BRA `(.L_x_738) ;  /* 0x0000004000007947 */ /* 0x000fea0003800000 */
.L_x_737:
[----:B------:R-:W-:-:S04]  /*bcf0*/  MOV R3, 0x1 ;  /* 0x0000000100037802 */ /* 0x000fc80000000f00 */
[----:B------:R-:W-:-:S13]  /*bd00*/  ISETP.NE.AND P0, PT, R3, c[0x0][0x32c], PT ;  /* 0x0000cb0003007a0c */ /* 0x000fda0003f05270 */
[----:B------:R-:W-:-:S05]  /*bd10*/  @P0 IMAD.HI.U32 R3, R0, c[0x0][0x330], RZ ;  /* 0x0000cc0000030a27 */ /* 0x000fca00078e00ff */
[----:B------:R-:W-:Y:S02]  /*bd20*/  @P0 SHF.R.U32.HI R0, RZ, c[0x0][0x334], R3 ;  /* 0x0000cd00ff000a19 */ /* 0x000fe40000011603 */
.L_x_738:
[----:B------:R-:W-:Y:S05]  /*bd30*/  BSYNC B0 ;  /* 0x0000000000007941 */ /* 0x000fea0003800000 */
.L_x_736:
[----:B------:R-:W-:-:S05]  /*bd40*/  IMAD R0, R0, c[0x0][0x32c], RZ ;  /* 0x0000cb0000007a24 */ /* 0x000fca00078e02ff */
[----:B------:R-:W-:-:S04]  /*bd50*/  IMNMX R2, R2, R0, !PT ;  /* 0x0000000002027217 */ /* 0x000fc80007800200 */
.L_x_735:
[----:B------:R-:W-:-:S05]  /*bd60*/  IADD3 R2, R2, 0x5f, RZ ;  /* 0x0000005f02027810 */ /* 0x000fca0007ffe0ff */
        /* <DEDUP_REMOVED lines=8> */
.L_x_750:
        /* <DEDUP_REMOVED lines=39> */
.L_x_851:
        /* <DEDUP_REMOVED lines=24> */
.L_x_852:
        /* <DEDUP_REMOVED lines=16> */
.L_x_741:
[----:B--23--:R-:W-:Y:S05]  /*c2e0*/  BSYNC B0 ;  /* 0x0000000000007941 */ /* 0x00cfea0003800000 */
.L_x_740:
        /* <DEDUP_REMOVED lines=126> */
[----:B------:R-:W-:Y:S02]  /*cad0*/  FMUL.FTZ R10, R10, c[0x0][0x320] ;  /* 0x0000c8000a0a7a20 */ /* 0x000fe40000410000 */
[----:B------:R-:W-:Y:S04]  /*cae0*/  FMUL.FTZ R3, R11, c[0x0][0x320] ;  /* 0x0000c8000b037a20 */ /* 0x000fe80000410000 */
[----:B------:R-:W3:Y:S02]  /*caf0*/  MUFU.TANH R139, R10 ;  /* 0x0000000a008b7308 */ /* 0x000ee40000002400 */
[----:B------:R-:W-:Y:S08]  /*cb00*/  FMUL.FTZ R2, R12, c[0x0][0x320] ;  /* 0x0000c8000c027a20 */ /* 0x000ff00000410000 */
[----:B------:R4:W2:Y:S01]  /*cb10*/  MUFU.TANH R133, R2 ;  /* 0x0000000200857308 */ /* 0x0008a20000002400 */
[----:B-1----:R-:W-:Y:S09]  /*cb20*/  FMUL.FTZ R0, R5, c[0x0][0x320] ;  /* 0x0000c80005007a20 */ /* 0x002ff20000410000 */
[----:B------:R1:W1:Y:S10]  /*cb30*/  MUFU.TANH R142, R0 ;  /* 0x00000000008e7308 */ /* 0x0002740000002400 */
[----:B------:R5:W2:Y:S01]  /*cb40*/  MUFU.TANH R138, R3 ;  /* 0x00000003008a7308 */ /* 0x000aa20000002400 */
[----:B----4-:R-:W-:Y:S09]  /*cb50*/  FMUL.FTZ R2, R19, c[0x0][0x320] ;  /* 0x0000c80013027a20 */ /* 0x010ff20000410000 */
[----:B------:R-:W4:Y:S01]  /*cb60*/  MUFU.TANH R147, R2 ;  /* 0x0000000200937308 */ /* 0x000f220000002400 */
[----:B-1----:R-:W-:Y:S09]  /*cb70*/  FMUL.FTZ R0, R6, c[0x0][0x320] ;  /* 0x0000c80006007a20 */ /* 0x002ff20000410000 */
[----:B------:R1:W1:Y:S01]  /*cb80*/  MUFU.TANH R141, R0 ;  /* 0x00000000008d7308 */ /* 0x0002620000002400 */
[----:B-----5:R-:W-:Y:S09]  /*cb90*/  FMUL.FTZ R3, R18, c[0x0][0x320] ;  /* 0x0000c80012037a20 */ /* 0x020ff20000410000 */
        /* <DEDUP_REMOVED lines=8> */
[----:B------:R-:W-:Y:S03]  /*cc20*/  LDSM.16.M88.4 R4, [R181+0x2000] ;  /* 0x00200000b504783b */ /* 0x000fe60000000200 */
[----:B-----5:R-:W-:Y:S05]  /*cc30*/  FMUL.FTZ R0, R9, c[0x0][0x320] ;  /* 0x0000c80009007a20 */ /* 0x020fea0000410000 */
[----:B------:R-:W1:Y:S01]  /*cc40*/  LDSM.16.M88.4 R8, [R181+0x1800] ;  /* 0x00180000b508783b */ /* 0x000e620000000200 */
[----:B------:R5:W1:Y:S11]  /*cc50*/  MUFU.TANH R137, R0 ;  /* 0x0000000000897308 */ /* 0x000a760000002400 */
[----:B------:R-:W-:Y:S03]  /*cc60*/  @!UPT UIADD3 URZ, URZ, URZ, URZ ;  /* 0x0000003f3f3ff290 */ /* 0x000fe6000fffe03f */
[----:B------:R-:W-:Y:S02]  /*cc70*/  FMUL.FTZ R3, R26, c[0x0][0x320] ;  /* 0x0000c8001a037a20 */ /* 0x000fe40000410000 */
[----:B------:R-:W-:Y:S02]  /*cc80*/  FMUL.FTZ R2, R27, c[0x0][0x320] ;  /* 0x0000c8001b027a20 */ /* 0x000fe40000410000 */
[----:B------:R-:W2:Y:S01]  /*cc90*/  MUFU.TANH R150, R3 ;  /* 0x0000000300967308 */ /* 0x000ea20000002400 */
[----:B-----5:R-:W-:Y:S09]  /*cca0*/  FMUL.FTZ R0, R13, c[0x0][0x320] ;  /* 0x0000c8000d007a20 */ /* 0x020ff20000410000 */
[----:B------:R5:W2:Y:S10]  /*ccb0*/  MUFU.TANH R132, R0 ;  /* 0x0000000000847308 */ /* 0x000ab40000002400 */
        /* <DEDUP_REMOVED lines=11> */
[----:B------:R-:W3:Y:S01]  /*cd70*/  MUFU.TANH R178, R3 ;  /* 0x0000000300b27308 */ /* 0x000ee20000002400 */
[----:B--2---:R-:W-:Y:S02]  /*cd80*/  FMUL.FTZ R2, R35, c[0x0][0x320] ;  /* 0x0000c80023027a20 */ /* 0x004fe40000410000 */
[----:B-----5:R-:W-:Y:S07]  /*cd90*/  FMUL.FTZ R0, R15, c[0x0][0x320] ;  /* 0x0000c8000f007a20 */ /* 0x020fee0000410000 */
[----:B------:R2:W2:Y:S01]  /*cda0*/  MUFU.TANH R146, R0 ;  /* 0x0000000000927308 */ /* 0x0004a20000002400 */
[C---:B-1----:R-:W-:Y:S09]  /*cdb0*/  HMMA.16816.F32.BF16 R44, R172.reuse, R8, R44 ;  /* 0x00000008ac2c723c */ /* 0x042ff2000004182c */
[----:B------:R-:W1:Y:S01]  /*cdc0*/  MUFU.TANH R194, R2 ;  /* 0x0000000200c27308 */ /* 0x000e620000002400 */
[----:B------:R-:W-:Y:S03]  /*cdd0*/  HMMA.16816.F32.BF16 R48, R172, R10, R48 ;  /* 0x0000000aac30723c */ /* 0x000fe60000041830 */
[----:B--2---:R-:W-:Y:S06]  /*cde0*/  FMUL.FTZ R0, R16, c[0x0][0x320] ;  /* 0x0000c80010007a20 */ /* 0x004fec0000410000 */
[----:B------:R2:W1:Y:S03]  /*cdf0*/  MUFU.TANH R131, R0 ;  /* 0x0000000000837308 */ /* 0x0004660000002400 */
[----:B--2---:R-:W-:Y:S07]  /*ce00*/  FMUL.FTZ R0, R17, c[0x0][0x320] ;  /* 0x0000c80011007a20 */ /* 0x004fee0000410000 */
[----:B------:R2:W1:Y:S02]  /*ce10*/  MUFU.TANH R130, R0 ;  /* 0x0000000000827308 */ /* 0x0004640000002400 */
[----:B--2---:R-:W-:Y:S08]  /*ce20*/  FMUL.FTZ R0, R20, c[0x0][0x320] ;  /* 0x0000c80014007a20 */ /* 0x004ff00000410000 */
        /* <DEDUP_REMOVED lines=54> */
[----:B------:R2:W1:Y:S01]  /*d190*/  MUFU.TANH R201, R0 ;  /* 0x0000000000c97308 */ /* 0x0004620000002400 */
[----:B------:R-:W-:-:S05]  /*d1a0*/  @!P0 BRA `(.L_x_745) ;  /* 0x000004e000008947 */ /* 0x000fca0003800000 */
[----:B---34-:R-:W-:Y:S01]  /*d1b0*/  IMAD.MOV.U32 R196, RZ, RZ, c[0x0][0x2b8] ;  /* 0x0000ae00ffc47624 */ /* 0x018fe200078e00ff */
        /* <DEDUP_REMOVED lines=10> */
[----:B--2---:R-:W-:Y:S01]  /*d260*/  IMAD.MOV.U32 R0, RZ, RZ, R2 ;  /* 0x000000ffff007224 */ /* 0x004fe200078e0002 */
        /* <DEDUP_REMOVED lines=25> */
[----:B------:R2:W3:Y:S02]  /*d400*/  SHFL.IDX PT, R7, R0, RZ, 0x181f ;  /* 0x00181fff00077589 */ /* 0x0004e400000e0000 */
.L_x_853:
[----:B------:R-:W-:-:S05]  /*d410*/  BRA.DIV ~URZ, `(.L_x_747) ;  /* 0x0000c3027f007947 */ /* 0x000fca000b800000 */
[----:B------:R-:W4:Y:S01]  /*d420*/  SHFL.IDX PT, R2, R4, RZ, 0x181f ;  /* 0x00181fff04027589 */ /* 0x000f2200000e0000 */
[----:B------:R-:W-:Y:S02]  /*d430*/  ISETP.GE.AND P2, PT, R219, c[0x0][0x1d4], PT ;  /* 0x00007500db007a0c */ /* 0x000fe40003f46270 */
[----:B------:R-:W-:Y:S02]  /*d440*/  ISETP.GE.AND P1, PT, R221, c[0x0][0x1d4], PT ;  /* 0x00007500dd007a0c */ /* 0x000fe40003f26270 */
[CC--:B----4-:R-:W-:Y:S05]  /*d450*/  IADD3 R8, P0, R2.reuse, R24.reuse, RZ ;  /* 0x0000001802087210 */ /* 0x0d0fea0007f1e0ff */
        /* <DEDUP_REMOVED lines=8> */
[----:B----4-:R-:W3:Y:S04]  /*d4e0*/  SHFL.IDX PT, R2, R4, 0x1, 0x181f ;  /* 0x00381f0004027f89 */ /* 0x010ee800000e0000 */
[----:B------:R-:W4:Y:S01]  /*d4f0*/  SHFL.IDX PT, R3, R0, 0x1, 0x181f ;  /* 0x00381f0000037f89 */ /* 0x000f2200000e0000 */
[C---:B---3--:R-:W-:Y:S05]  /*d500*/  IADD3 R8, P0, R2.reuse, R24, RZ ;  /* 0x0000001802087210 */ /* 0x048fea0007f1e0ff */
[C---:B----4-:R-:W-:Y:S01]  /*d510*/  IMAD.X R9, R3.reuse, 0x1, R5, P0 ;  /* 0x0000000103097824 */ /* 0x050fe200000e0605 */
[----:B------:R-:W-:Y:S04]  /*d520*/  IADD3 R2, P0, R2, R25, RZ ;  /* 0x0000001902027210 */ /* 0x000fe80007f1e0ff */
[----:B------:R3:W-:Y:S01]  /*d530*/  LDGSTS.E.BYPASS.LTC128B.128 [R195+0x9100], [R8.64], !P2 ;  /* 0x0910000008c37fae */ /* 0x0007e2000d101d46 */
[----:B------:R-:W-:Y:S05]  /*d540*/  IMAD.X R3, R3, 0x1, R6, P0 ;  /* 0x0000000103037824 */ /* 0x000fea00000e0606 */
[----:B------:R4:W-:Y:S04]  /*d550*/  LDGSTS.E.BYPASS.LTC128B.128 [R195+0xc100], [R2.64], !P1 ;  /* 0x0c10000002c37fae */ /* 0x0009e8000c901d46 */
[----:B---3--:R4:W3:Y:S01]  /*d560*/  SHFL.IDX PT, R9, R0, 0x2, 0x181f ;  /* 0x00581f0000097f89 */ /* 0x0088e200000e0000 */
[----:B------:R-:W-:Y:S03]  /*d570*/  SEL R8, RZ, 0x10, P1 ;  /* 0x00000010ff087807 */ /* 0x000fe60000800000 */
[----:B--2---:R4:W2:Y:S04]  /*d580*/  SHFL.IDX PT, R0, R4, 0x2, 0x181f ;  /* 0x00581f0004007f89 */ /* 0x0048a800000e0000 */
.L_x_854:
[C---:B----4-:R-:W-:Y:S02]  /*d590*/  IADD3 R2, -R7.reuse, 0x10, RZ ;  /* 0x0000001007027810 */ /* 0x050fe40007ffe1ff */
[----:B------:R-:W-:Y:S02]  /*d5a0*/  ISETP.NE.U32.AND P2, PT, R7, RZ, PT ;  /* 0x000000ff0700720c */ /* 0x000fe40003f45070 */
[----:B------:R-:W-:Y:S04]  /*d5b0*/  LOP3.LUT R2, R2, 0xf, RZ, 0xc0, !PT ;  /* 0x0000000f02027812 */ /* 0x000fe800078ec0ff */
[-C--:B--2---:R-:W-:Y:S02]  /*d5c0*/  IADD3 R4, P1, P0, R2, R0.reuse, R24 ;  /* 0x0000000002047210 */ /* 0x084fe4000783e018 */
        /* <DEDUP_REMOVED lines=12> */
.L_x_745:
[----:B---34-:R-:W-:Y:S05]  /*d690*/  BSYNC B0 ;  /* 0x0000000000007941 */ /* 0x018fea0003800000 */
.L_x_744:
[----:B--2---:R-:W-:Y:S01]  /*d6a0*/  FMNMX.FTZ R2, R136, R69, !PT ;  /* 0x0000004588027209 */ /* 0x004fe20007810000 */
        /* <DEDUP_REMOVED lines=50> */
.L_x_855:
[----:B--2---:R-:W-:Y:S01]  /*d9d0*/  FMNMX.FTZ R5, R4, R0, !PT ;  /* 0x0000000004057209 */ /* 0x004fe20007810000 */
[----:B------:R-:W-:-:S05]  /*d9e0*/  BRA.DIV ~URZ, `(.L_x_749) ;  /* 0x0000c1027f007947 */ /* 0x000fca000b800000 */
[----:B------:R-:W-:Y:S04]  /*d9f0*/  SHFL.BFLY PT, R0, R6, 0x2, 0x1f ;  /* 0x0c401f0006007f89 */ /* 0x000fe800000e0000 */
[----:B------:R-:W2:Y:S02]  /*da00*/  SHFL.BFLY PT, R2, R5, 0x1, 0x1f ;  /* 0x0c201f0005027f89 */ /* 0x000ea400000e0000 */
[----:B--2---:R-:W-:Y:S02]  /*da10*/  FMNMX.FTZ R68, R5, R2, !PT ;  /* 0x0000000205447209 */ /* 0x004fe40007810000 */
[----:B-1----:R-:W-:Y:S05]  /*da20*/  FMNMX.FTZ R4, R6, R0, !PT ;  /* 0x0000000006047209 */ /* 0x002fea0007810000 */
[----:B------:R1:W2:Y:S02]  /*da30*/  SHFL.BFLY PT, R0, R4, 0x1, 0x1f ;  /* 0x0c201f0004007f89 */ /* 0x0002a400000e0000 */
.L_x_856:
[C---:B------:R-:W-:Y:S01]  /*da40*/  FMUL.FTZ R5, R68.reuse, c[0x0][0x2d0] ;  /* 0x0000b40044057a20 */ /* 0x040fe20000410000 */
[----:B------:R-:W-:Y:S01]  /*da50*/  WARPSYNC 0xffffffff ;  /* 0xffffffff00007948 */ /* 0x000fe20003800000 */
[----:B------:R-:W-:Y:S01]  /*da60*/  FADD.FTZ R2, -R68, R69 ;  /* 0x0000004544027221 */ /* 0x000fe20000010100 */
[C---:B------:R-:W-:Y:S01]  /*da70*/  ISETP.GT.AND P0, PT, R199.reuse, R226, PT ;  /* 0x000000e2c700720c */ /* 0x040fe20003f04270 */
[--C-:B------:R-:W-:Y:S01]  /*da80*/  FFMA.FTZ R3, R136, c[0x0][0x2d0], -R5.reuse ;  /* 0x0000b40088037a23 */ /* 0x100fe20000010805 */
[----:B------:R-:W-:Y:S01]  /*da90*/  IADD3 R199, R199, -0x1, RZ ;  /* 0xffffffffc7c77810 */ /* 0x000fe20007ffe0ff */
[----:B------:R-:W-:Y:S02]  /*daa0*/  FMUL.FTZ R2, R2, c[0x0][0x2d0] ;  /* 0x0000b40002027a20 */ /* 0x000fe40000410000 */
        /* <DEDUP_REMOVED lines=14> */
[--C-:B---3--:R-:W-:Y:S01]  /*db90*/  FFMA.FTZ R3, R142, c[0x0][0x2d0], -R5.reuse ;  /* 0x0000b4008e037a23 */ /* 0x108fe20000010805 */
[----:B------:R-:W-:Y:S01]  /*dba0*/  MUFU.EX2 R196, R196 ;  /* 0x000000c400c47308 */ /* 0x000fe20000000800 */
[--C-:B------:R-:W-:Y:S02]  /*dbb0*/  FFMA.FTZ R223, R13, c[0x0][0x2d0], -R5.reuse ;  /* 0x0000b4000ddf7a23 */ /* 0x100fe40000010805 */
[--C-:B------:R-:W-:Y:S07]  /*dbc0*/  FFMA.FTZ R222, R12, c[0x0][0x2d0], -R5.reuse ;  /* 0x0000b4000cde7a23 */ /* 0x100fee0000010805 */
[----:B------:R3:W4:Y:S02]  /*dbd0*/  MUFU.EX2 R212, R3 ;  /* 0x0000000300d47308 */ /* 0x0007240000000800 */
[--C-:B---3--:R-:W-:Y:S01]  /*dbe0*/  FFMA.FTZ R3, R140, c[0x0][0x2d0], -R5.reuse ;  /* 0x0000b4008c037a23 */ /* 0x108fe20000010805 */
[----:B----4-:R-:W-:Y:S01]  /*dbf0*/  F2FP.BF16.PACK_AB R128, R212, R6 ;  /* 0x00000006d480723e */ /* 0x010fe200000010ff */
[--C-:B------:R-:W-:Y:S06]  /*dc00*/  FFMA.FTZ R140, R133, c[0x0][0x2d0], -R5.reuse ;  /* 0x0000b400858c7a23 */ /* 0x100fec0000010805 */
[----:B------:R3:W-:Y:S01]  /*dc10*/  MUFU.EX2 R224, R3 ;  /* 0x0000000300e07308 */ /* 0x0007e20000000800 */
[C---:B------:R-:W-:Y:S02]  /*dc20*/  FMUL.FTZ R8, R2.reuse, R112 ;  /* 0x0000007002087220 */ /* 0x040fe40000410000 */
[C---:B------:R-:W-:Y:S02]  /*dc30*/  FMUL.FTZ R9, R2.reuse, R113 ;  /* 0x0000007102097220 */ /* 0x040fe40000410000 */
[C---:B------:R-:W-:Y:S02]  /*dc40*/  FMUL.FTZ R16, R2.reuse, R104 ;  /* 0x0000006802107220 */ /* 0x040fe40000410000 */
[C---:B------:R-:W-:Y:S02]  /*dc50*/  FMUL.FTZ R17, R2.reuse, R105 ;  /* 0x0000006902117220 */ /* 0x040fe40000410000 */
[C---:B------:R-:W-:Y:S02]  /*dc60*/  FFMA.FTZ R69, R2.reuse, R227, R6 ;  /* 0x000000e302457223 */ /* 0x040fe40000010006 */
[C---:B------:R-:W-:Y:S02]  /*dc70*/  FMUL.FTZ R24, R2.reuse, R96 ;  /* 0x0000006002187220 */ /* 0x040fe40000410000 */
[C---:B------:R-:W-:Y:S02]  /*dc80*/  FMUL.FTZ R25, R2.reuse, R97 ;  /* 0x0000006102197220 */ /* 0x040fe40000410000 */
[C---:B------:R-:W-:Y:S02]  /*dc90*/  FMUL.FTZ R12, R2.reuse, R108 ;  /* 0x0000006c020c7220 */ /* 0x040fe40000410000 */
[C---:B------:R-:W-:Y:S02]  /*dca0*/  FMUL.FTZ R13, R2.reuse, R109 ;  /* 0x0000006d020d7220 */ /* 0x040fe40000410000 */
[C---:B------:R-:W-:Y:S02]  /*dcb0*/  FMUL.FTZ R32, R2.reuse, R88 ;  /* 0x0000005802207220 */ /* 0x040fe40000410000 */
[C---:B------:R-:W-:Y:S02]  /*dcc0*/  FMUL.FTZ R33, R2.reuse, R89 ;  /* 0x0000005902217220 */ /* 0x040fe40000410000 */
[----:B------:R-:W-:Y:S01]  /*dcd0*/  FMUL.FTZ R20, R2, R100 ;  /* 0x0000006402147220 */ /* 0x000fe20000410000 */
[----:B--23--:R-:W-:Y:S01]  /*dce0*/  FMNMX.FTZ R3, R0, R4, !PT ;  /* 0x0000000400037209 */ /* 0x00cfe20007810000 */
[--C-:B------:R-:W-:Y:S01]  /*dcf0*/  FFMA.FTZ R0, R137, c[0x0][0x2d0], -R5.reuse ;  /* 0x0000b40089007a23 */ /* 0x100fe20000010805 */
[----:B------:R-:W-:Y:S01]  /*dd00*/  MUFU.EX2 R100, R148 ;  /* 0x0000009400647308 */ /* 0x000fe20000000800 */
[--C-:B------:R-:W-:Y:S02]  /*dd10*/  FFMA.FTZ R137, R132, c[0x0][0x2d0], -R5.reuse ;  /* 0x0000b40084897a23 */ /* 0x100fe40000010805 */
[----:B------:R-:W-:Y:S01]  /*dd20*/  FMUL.FTZ R142, R3, c[0x0][0x2d0] ;  /* 0x0000b400038e7a20 */ /* 0x000fe20000410000 */
[----:B------:R-:W2:Y:S01]  /*dd30*/  LDSM.16.MT88.4 R132, [R183] ;  /* 0x00000000b784783b */ /* 0x000ea20000004200 */
[----:B------:R-:W-:Y:S02]  /*dd40*/  FMUL.FTZ R21, R2, R101 ;  /* 0x0000006502157220 */ /* 0x000fe40000410000 */
[----:B-1----:R-:W-:Y:S02]  /*dd50*/  FFMA.FTZ R4, R141, c[0x0][0x2d0], -R142 ;  /* 0x0000b4008d047a23 */ /* 0x002fe4000001088e */
[--C-:B------:R-:W-:Y:S01]  /*dd60*/  FFMA.FTZ R141, R22, c[0x0][0x2d0], -R5.reuse ;  /* 0x0000b400168d7a23 */ /* 0x100fe20000010805 */
[----:B------:R1:W3:Y:S01]  /*dd70*/  MUFU.EX2 R225, R0 ;  /* 0x0000000000e17308 */ /* 0x0002e20000000800 */
[C---:B------:R-:W-:Y:S02]  /*dd80*/  FMUL.FTZ R40, R2.reuse, R80 ;  /* 0x0000005002287220 */ /* 0x040fe40000410000 */
[C---:B------:R-:W-:Y:S02]  /*dd90*/  FMUL.FTZ R41, R2.reuse, R81 ;  /* 0x0000005102297220 */ /* 0x040fe40000410000 */
[C---:B------:R-:W-:Y:S02]  /*dda0*/  FMUL.FTZ R28, R2.reuse, R92 ;  /* 0x0000005c021c7220 */ /* 0x040fe40000410000 */
[C---:B------:R-:W-:Y:S02]  /*ddb0*/  FMUL.FTZ R29, R2.reuse, R93 ;  /* 0x0000005d021d7220 */ /* 0x040fe40000410000 */
[C---:B------:R-:W-:Y:S01]  /*ddc0*/  FMUL.FTZ R36, R2.reuse, R84 ;  /* 0x0000005402247220 */ /* 0x040fe20000410000 */
[----:B------:R4:W-:Y:S01]  /*ddd0*/  MUFU.EX2 R210, R4 ;  /* 0x0000000400d27308 */ /* 0x0009e20000000800 */
        /* <DEDUP_REMOVED lines=8> */
[--C-:B------:R-:W-:Y:S01]  /*de60*/  FFMA.FTZ R70, R130, c[0x0][0x2d0], -R5.reuse ;  /* 0x0000b40082467a23 */ /* 0x100fe20000010805 */
[----:B---3--:R-:W-:Y:S01]  /*de70*/  F2FP.BF16.PACK_AB R130, R225, R224 ;  /* 0x000000e0e182723e */ /* 0x008fe200000010ff */
[----:B------:R-:W-:Y:S02]  /*de80*/  FMUL.FTZ R0, R0, c[0x0][0x2d0] ;  /* 0x0000b40000007a20 */ /* 0x000fe40000410000 */
[C---:B------:R-:W-:Y:S02]  /*de90*/  FMUL.FTZ R56, R2.reuse, R56 ;  /* 0x0000003802387220 */ /* 0x040fe40000410000 */
[C---:B------:R-:W-:Y:S02]  /*dea0*/  FMUL.FTZ R57, R2.reuse, R57 ;  /* 0x0000003902397220 */ /* 0x040fe40000410000 */
[--C-:B----4-:R-:W-:Y:S01]  /*deb0*/  FFMA.FTZ R4, R143, c[0x0][0x2d0], -R142.reuse ;  /* 0x0000b4008f047a23 */ /* 0x110fe2000001088e */
[----:B------:R-:W1:Y:S01]  /*dec0*/  MUFU.EX2 R0, R0 ;  /* 0x0000000000007308 */ /* 0x000e620000000800 */
[--C-:B------:R-:W-:Y:S02]  /*ded0*/  FFMA.FTZ R143, R23, c[0x0][0x2d0], -R5.reuse ;  /* 0x0000b400178f7a23 */ /* 0x100fe40000010805 */
[C---:B------:R-:W-:Y:S02]  /*dee0*/  FMUL.FTZ R60, R2.reuse, R60 ;  /* 0x0000003c023c7220 */ /* 0x040fe40000410000 */
[C---:B------:R-:W-:Y:S02]  /*def0*/  FMUL.FTZ R61, R2.reuse, R61 ;  /* 0x0000003d023d7220 */ /* 0x040fe40000410000 */
[C---:B------:R-:W-:Y:S02]  /*df00*/  FMUL.FTZ R64, R2.reuse, R64 ;  /* 0x0000004002407220 */ /* 0x040fe40000410000 */
[----:B------:R-:W-:Y:S01]  /*df10*/  FMUL.FTZ R65, R2, R65 ;  /* 0x0000004102417220 */ /* 0x000fe20000410000 */
[----:B------:R-:W3:Y:S01]  /*df20*/  MUFU.EX2 R209, R4 ;  /* 0x0000000400d17308 */ /* 0x000ee20000000800 */
[C---:B-1----:R-:W-:Y:S02]  /*df30*/  FMUL.FTZ R10, R0.reuse, R114 ;  /* 0x00000072000a7220 */ /* 0x042fe40000410000 */
[C---:B------:R-:W-:Y:S02]  /*df40*/  FMUL.FTZ R11, R0.reuse, R115 ;  /* 0x00000073000b7220 */ /* 0x040fe40000410000 */
[----:B------:R-:W1:Y:S01]  /*df50*/  LDSM.16.MT88.4 R112, [R185] ;  /* 0x00000000b970783b */ /* 0x000e620000004200 */
[C---:B------:R-:W-:Y:S02]  /*df60*/  FMUL.FTZ R19, R0.reuse, R107 ;  /* 0x0000006b00137220 */ /* 0x040fe40000410000 */
[C---:B------:R-:W-:Y:S02]  /*df70*/  FMUL.FTZ R6, R0.reuse, R118 ;  /* 0x0000007600067220 */ /* 0x040fe40000410000 */
[----:B------:R-:W-:Y:S01]  /*df80*/  FMUL.FTZ R7, R0, R119 ;  /* 0x0000007700077220 */ /* 0x000fe20000410000 */
[----:B---3--:R-:W-:Y:S01]  /*df90*/  F2FP.BF16.PACK_AB R129, R209, R210 ;  /* 0x000000d2d181723e */ /* 0x008fe200000010ff */
[--C-:B------:R-:W-:Y:S02]  /*dfa0*/  FFMA.FTZ R4, R139, c[0x0][0x2d0], -R142.reuse ;  /* 0x0000b4008b047a23 */ /* 0x100fe4000001088e */
[----:B------:R-:W-:Y:S02]  /*dfb0*/  FFMA.FTZ R139, R18, c[0x0][0x2d0], -R5 ;  /* 0x0000b400128b7a23 */ /* 0x000fe40000010805 */
[----:B------:R3:W-:Y:S01]  /*dfc0*/  MUFU.EX2 R217, R4 ;  /* 0x0000000400d97308 */ /* 0x0007e20000000800 */
[----:B------:R-:W-:Y:S02]  /*dfd0*/  FMUL.FTZ R18, R0, R106 ;  /* 0x0000006a00127220 */ /* 0x000fe40000410000 */
[----:B------:R-:W4:Y:S01]  /*dfe0*/  LDSM.16.MT88.4 R104, [R184] ;  /* 0x00000000b868783b */ /* 0x000f220000004200 */
[----:B------:R-:W-:Y:S02]  /*dff0*/  FMUL.FTZ R5, R2, R117 ;  /* 0x0000007502057220 */ /* 0x000fe40000410000 */
[C---:B------:R-:W-:Y:S02]  /*e000*/  FMUL.FTZ R26, R0.reuse, R98 ;  /* 0x00000062001a7220 */ /* 0x040fe40000410000 */
[C---:B------:R-:W-:Y:S02]  /*e010*/  FMUL.FTZ R27, R0.reuse, R99 ;  /* 0x00000063001b7220 */ /* 0x040fe40000410000 */
[C---:B------:R-:W-:Y:S01]  /*e020*/  FMUL.FTZ R14, R0.reuse, R110 ;  /* 0x0000006e000e7220 */ /* 0x040fe20000410000 */
[----:B------:R-:W5:Y:S01]  /*e030*/  LDSM.16.MT88.4 R96, [R187] ;  /* 0x00000000bb60783b */ /* 0x000f620000004200 */
[C---:B------:R-:W-:Y:S02]  /*e040*/  FMUL.FTZ R15, R0.reuse, R111 ;  /* 0x0000006f000f7220 */ /* 0x040fe40000410000 */
[C---:B------:R-:W-:Y:S02]  /*e050*/  FMUL.FTZ R34, R0.reuse, R90 ;  /* 0x0000005a00227220 */ /* 0x040fe40000410000 */
[C---:B------:R-:W-:Y:S02]  /*e060*/  FMUL.FTZ R35, R0.reuse, R91 ;  /* 0x0000005b00237220 */ /* 0x040fe40000410000 */
[C---:B------:R-:W-:Y:S01]  /*e070*/  FMUL.FTZ R22, R0.reuse, R102 ;  /* 0x0000006600167220 */ /* 0x040fe20000410000 */
[----:B------:R-:W1:Y:S01]  /*e080*/  LDSM.16.MT88.4 R88, [R183+0x3000] ;  /* 0x00300000b758783b */ /* 0x000e620000004200 */
[C---:B------:R-:W-:Y:S01]  /*e090*/  FMUL.FTZ R23, R0.reuse, R103 ;  /* 0x0000006700177220 */ /* 0x040fe20000410000 */
[----:B------:R-:W-:Y:S01]  /*e0a0*/  MUFU.EX2 R102, R143 ;  /* 0x0000008f00667308 */ /* 0x000fe20000000800 */
[----:B------:R-:W-:Y:S02]  /*e0b0*/  FMUL.FTZ R42, R0, R82 ;  /* 0x00000052002a7220 */ /* 0x000fe40000410000 */
[--C-:B---3--:R-:W-:Y:S02]  /*e0c0*/  FFMA.FTZ R4, R138, c[0x0][0x2d0], -R142.reuse ;  /* 0x0000b4008a047a23 */ /* 0x108fe4000001088e */
[C---:B------:R-:W-:Y:S02]  /*e0d0*/  FMUL.FTZ R43, R0.reuse, R83 ;  /* 0x00000053002b7220 */ /* 0x040fe40000410000 */
[----:B------:R-:W3:Y:S01]  /*e0e0*/  LDSM.16.MT88.4 R80, [R185+0x3000] ;  /* 0x00300000b950783b */ /* 0x000ee20000004200 */
[C---:B------:R-:W-:Y:S02]  /*e0f0*/  FMUL.FTZ R30, R0.reuse, R94 ;  /* 0x0000005e001e7220 */ /* 0x040fe40000410000 */
[----:B------:R-:W2:Y:S01]  /*e100*/  MUFU.EX2 R138, R4 ;  /* 0x00000004008a7308 */ /* 0x000ea20000000800 */
[C---:B------:R-:W-:Y:S02]  /*e110*/  FMUL.FTZ R31, R0.reuse, R95 ;  /* 0x0000005f001f7220 */ /* 0x040fe40000410000 */
[C---:B------:R-:W-:Y:S02]  /*e120*/  FMUL.FTZ R50, R0.reuse, R74 ;  /* 0x0000004a00327220 */ /* 0x040fe40000410000 */
[C---:B------:R-:W-:Y:S02]  /*e130*/  FMUL.FTZ R51, R0.reuse, R75 ;  /* 0x0000004b00337220 */ /* 0x040fe40000410000 */
[----:B------:R-:W1:Y:S01]  /*e140*/  LDSM.16.MT88.4 R72, [R184+0x3000] ;  /* 0x00300000b848783b */ /* 0x000e620000004200 */
[C---:B------:R-:W-:Y:S02]  /*e150*/  FMUL.FTZ R38, R0.reuse, R86 ;  /* 0x0000005600267220 */ /* 0x040fe40000410000 */
        /* <DEDUP_REMOVED lines=8> */
[C---:B------:R-:W-:Y:S02]  /*e1e0*/  FMUL.FTZ R58, R0.reuse, R58 ;  /* 0x0000003a003a7220 */ /* 0x040fe40000410000 */
[----:B------:R-:W-:Y:S01]  /*e1f0*/  FMUL.FTZ R59, R0, R59 ;  /* 0x0000003b003b7220 */ /* 0x000fe20000410000 */
[----:B--2---:R-:W-:Y:S01]  /*e200*/  F2FP.BF16.PACK_AB R131, R138, R217 ;  /* 0x000000d98a83723e */ /* 0x004fe200000010ff */
[----:B------:R-:W-:Y:S01]  /*e210*/  FMUL.FTZ R4, R2, R116 ;  /* 0x0000007402047220 */ /* 0x000fe20000410000 */
[----:B------:R-:W-:Y:S01]  /*e220*/  LDSM.16.MT88.4 R76, [R183+0x800] ;  /* 0x00080000b74c783b */ /* 0x000fe20000004200 */
[----:B------:R-:W-:Y:S02]  /*e230*/  FFMA.FTZ R2, R145, c[0x0][0x2d0], -R142 ;  /* 0x0000b40091027a23 */ /* 0x000fe4000001088e */
[C---:B------:R-:W-:Y:S01]  /*e240*/  FMUL.FTZ R62, R0.reuse, R62 ;  /* 0x0000003e003e7220 */ /* 0x040fe20000410000 */
[----:B------:R-:W-:Y:S01]  /*e250*/  MUFU.EX2 R143, R216 ;  /* 0x000000d8008f7308 */ /* 0x000fe20000000800 */
[C---:B------:R-:W-:Y:S01]  /*e260*/  FMUL.FTZ R63, R0.reuse, R63 ;  /* 0x0000003f003f7220 */ /* 0x040fe20000410000 */
[C---:B------:R-:W-:Y:S05]  /*e270*/  HMMA.16816.F32.BF16 R4, R128.reuse, R132, R4 ;  /* 0x000000848004723c */ /* 0x040fea0000041804 */
[C---:B------:R-:W-:Y:S02]  /*e280*/  FMUL.FTZ R66, R0.reuse, R66 ;  /* 0x0000004200427220 */ /* 0x040fe40000410000 */
[C---:B------:R-:W-:Y:S01]  /*e290*/  FMUL.FTZ R67, R0.reuse, R67 ;  /* 0x0000004300437220 */ /* 0x040fe20000410000 */
[C---:B------:R-:W-:Y:S01]  /*e2a0*/  HMMA.16816.F32.BF16 R8, R128.reuse, R134, R8 ;  /* 0x000000868008723c */ /* 0x040fe20000041808 */
[----:B------:R2:W-:Y:S03]  /*e2b0*/  MUFU.EX2 R70, R2 ;  /* 0x0000000200467308 */ /* 0x0005e60000000800 */
[----:B------:R-:W-:Y:S04]  /*e2c0*/  FFMA.FTZ R0, R0, R228, R210 ;  /* 0x000000e400007223 */ /* 0x000fe800000100d2 */
[C---:B-1----:R-:W-:Y:S03]  /*e2d0*/  HMMA.16816.F32.BF16 R12, R128.reuse, R112, R12 ;  /* 0x00000070800c723c */ /* 0x042fe6000004180c */
[----:B------:R-:W-:Y:S05]  /*e2e0*/  MUFU.EX2 R145, R214 ;  /* 0x000000d600917308 */ /* 0x000fea0000000800 */
[C---:B------:R-:W-:Y:S01]  /*e2f0*/  HMMA.16816.F32.BF16 R16, R128.reuse, R114, R16 ;  /* 0x000000728010723c */ /* 0x040fe20000041810 */
[----:B------:R-:W-:Y:S04]  /*e300*/  LDSM.16.MT88.4 R112, [R183+0x2800] ;  /* 0x00280000b770783b */ /* 0x000fe80000004200 */
[----:B------:R-:W-:Y:S03]  /*e310*/  MUFU.EX2 R134, R223 ;  /* 0x000000df00867308 */ /* 0x000fe60000000800 */
[C---:B----4-:R-:W-:Y:S04]  /*e320*/  HMMA.16816.F32.BF16 R20, R128.reuse, R104, R20 ;  /* 0x000000688014723c */ /* 0x050fe80000041814 */
[--C-:B--2---:R-:W-:Y:S03]  /*e330*/  FFMA.FTZ R2, R146, c[0x0][0x2d0], -R142.reuse ;  /* 0x0000b40092027a23 */ /* 0x104fe6000001088e */
[----:B------:R-:W-:Y:S01]  /*e340*/  MUFU.EX2 R146, R213 ;  /* 0x000000d500927308 */ /* 0x000fe20000000800 */
[C---:B------:R-:W-:Y:S01]  /*e350*/  HMMA.16816.F32.BF16 R24, R128.reuse, R106, R24 ;  /* 0x0000006a8018723c */ /* 0x040fe20000041818 */
[----:B------:R-:W-:Y:S07]  /*e360*/  LDSM.16.MT88.4 R104, [R185+0x2800] ;  /* 0x00280000b968783b */ /* 0x000fee0000004200 */
[C---:B-----5:R-:W-:Y:S01]  /*e370*/  HMMA.16816.F32.BF16 R28, R128.reuse, R96, R28 ;  /* 0x00000060801c723c */ /* 0x060fe2000004181c */
[----:B------:R-:W-:Y:S06]  /*e380*/  MUFU.EX2 R135, R222 ;  /* 0x000000de00877308 */ /* 0x000fec0000000800 */
[--C-:B------:R-:W-:Y:S01]  /*e390*/  FFMA.FTZ R97, R201, c[0x0][0x2d0], -R142.reuse ;  /* 0x0000b400c9617a23 */ /* 0x100fe2000001088e */
[C---:B------:R-:W-:Y:S03]  /*e3a0*/  HMMA.16816.F32.BF16 R32, R128.reuse, R98, R32 ;  /* 0x000000628020723c */ /* 0x040fe60000041820 */
[----:B------:R-:W-:Y:S05]  /*e3b0*/  MUFU.EX2 R98, R149 ;  /* 0x0000009500627308 */ /* 0x000fea0000000800 */
[C---:B------:R-:W-:Y:S05]  /*e3c0*/  HMMA.16816.F32.BF16 R36, R128.reuse, R88, R36 ;  /* 0x000000588024723c */ /* 0x040fea0000041824 */
[----:B------:R1:W-:Y:S03]  /*e3d0*/  MUFU.EX2 R89, R2 ;  /* 0x0000000200597308 */ /* 0x0003e60000000800 */
[C---:B------:R-:W-:Y:S07]  /*e3e0*/  HMMA.16816.F32.BF16 R40, R128.reuse, R90, R40 ;  /* 0x0000005a8028723c */ /* 0x040fee0000041828 */
[----:B------:R-:W-:Y:S01]  /*e3f0*/  MUFU.EX2 R88, R140 ;  /* 0x0000008c00587308 */ /* 0x000fe20000000800 */
[C---:B---3--:R-:W-:Y:S08]  /*e400*/  HMMA.16816.F32.BF16 R44, R128.reuse, R80, R44 ;  /* 0x00000050802c723c */ /* 0x048ff0000004182c */
[C---:B------:R-:W-:Y:S01]  /*e410*/  HMMA.16816.F32.BF16 R48, R128.reuse, R82, R48 ;  /* 0x000000528030723c */ /* 0x040fe20000041830 */
[----:B------:R-:W-:Y:S01]  /*e420*/  LDSM.16.MT88.4 R80, [R185+0x800] ;  /* 0x00080000b950783b */ /* 0x000fe20000004200 */
[----:B------:R-:W2:Y:S02]  /*e430*/  MUFU.EX2 R90, R137 ;  /* 0x00000089005a7308 */ /* 0x000ea40000000800 */
[--C-:B-1----:R-:W-:Y:S04]  /*e440*/  FFMA.FTZ R2, R144, c[0x0][0x2d0], -R142.reuse ;  /* 0x0000b40090027a23 */ /* 0x102fe8000001088e */
[C---:B------:R-:W-:Y:S04]  /*e450*/  HMMA.16816.F32.BF16 R52, R128.reuse, R72, R52 ;  /* 0x000000488034723c */ /* 0x040fe80000041834 */
[----:B------:R1:W-:Y:S04]  /*e460*/  MUFU.EX2 R93, R2 ;  /* 0x00000002005d7308 */ /* 0x0003e80000000800 */
[C---:B------:R-:W-:Y:S01]  /*e470*/  HMMA.16816.F32.BF16 R56, R128.reuse, R74, R56 ;  /* 0x0000004a8038723c */ /* 0x040fe20000041838 */
[----:B------:R-:W3:Y:S05]  /*e480*/  LDSM.16.MT88.4 R72, [R186+0x3000] ;  /* 0x00300000ba48783b */ /* 0x000eea0000004200 */
[----:B------:R-:W-:Y:S10]  /*e490*/  MUFU.EX2 R144, R215 ;  /* 0x000000d700907308 */ /* 0x000ff40000000800 */
[----:B------:R-:W-:Y:S01]  /*e4a0*/  MUFU.EX2 R136, R220 ;  /* 0x000000dc00887308 */ /* 0x000fe20000000800 */
[----:B-1----:R-:W-:Y:S09]  /*e4b0*/  FFMA.FTZ R2, R147, c[0x0][0x2d0], -R142 ;  /* 0x0000b40093027a23 */ /* 0x002ff2000001088e */
[----:B------:R1:W4:Y:S10]  /*e4c0*/  MUFU.EX2 R103, R2 ;  /* 0x0000000200677308 */ /* 0x0003340000000800 */
[----:B------:R-:W5:Y:S01]  /*e4d0*/  MUFU.EX2 R137, R218 ;  /* 0x000000da00897308 */ /* 0x000f620000000800 */
[C---:B---3--:R-:W-:Y:S07]  /*e4e0*/  HMMA.16816.F32.BF16 R60, R128.reuse, R72, R60 ;  /* 0x00000048803c723c */ /* 0x048fee000004183c */
[----:B--2---:R-:W-:Y:S01]  /*e4f0*/  F2FP.BF16.PACK_AB R72, R90, R88 ;  /* 0x000000585a48723e */ /* 0x004fe200000010ff */
[----:B------:R-:W-:Y:S04]  /*e500*/  HMMA.16816.F32.BF16 R64, R128, R74, R64 ;  /* 0x0000004a8040723c */ /* 0x000fe80000041840 */
[----:B------:R-:W-:Y:S01]  /*e510*/  F2FP.BF16.PACK_AB R73, R89, R70 ;  /* 0x000000465949723e */ /* 0x000fe200000010ff */
[----:B-1----:R-:W-:Y:S02]  /*e520*/  FADD.FTZ R2, R212, R69 ;  /* 0x00000045d4027221 */ /* 0x002fe40000010000 */
[----:B------:R-:W-:Y:S01]  /*e530*/  F2FP.BF16.PACK_AB R74, R95, R94 ;  /* 0x0000005e5f4a723e */ /* 0x000fe200000010ff */
[----:B------:R-:W-:Y:S01]  /*e540*/  FADD.FTZ R69, R209, R0 ;  /* 0x00000000d1457221 */ /* 0x000fe20000010000 */
[----:B----4-:R-:W-:Y:S01]  /*e550*/  F2FP.BF16.PACK_AB R75, R103, R93 ;  /* 0x0000005d674b723e */ /* 0x010fe200000010ff */
[----:B------:R-:W-:Y:S02]  /*e560*/  MUFU.EX2 R212, R141 ;  /* 0x0000008d00d47308 */ /* 0x000fe40000000800 */
[----:B------:R-:W-:Y:S01]  /*e570*/  FFMA.FTZ R0, R151, c[0x0][0x2d0], -R142 ;  /* 0x0000b40097007a23 */ /* 0x000fe2000001088e */
[----:B------:R-:W-:Y:S01]  /*e580*/  F2FP.BF16.PACK_AB R128, R135, R134 ;  /* 0x000000868780723e */ /* 0x000fe200000010ff */
[----:B------:R-:W-:Y:S01]  /*e590*/  FADD.FTZ R2, R224, R2 ;  /* 0x00000002e0027221 */ /* 0x000fe20000010000 */
[----:B-----5:R-:W-:Y:S01]  /*e5a0*/  F2FP.BF16.PACK_AB R130, R137, R136 ;  /* 0x000000888982723e */ /* 0x020fe200000010ff */
[C---:B------:R-:W-:Y:S04]  /*e5b0*/  HMMA.16816.F32.BF16 R4, R72.reuse, R76, R4 ;  /* 0x0000004c4804723c */ /* 0x040fe80000041804 */
[----:B------:R1:W-:Y:S04]  /*e5c0*/  MUFU.EX2 R99, R0 ;  /* 0x0000000000637308 */ /* 0x0003e80000000800 */
[C---:B------:R-:W-:Y:S01]  /*e5d0*/  HMMA.16816.F32.BF16 R8, R72.reuse, R78, R8 ;  /* 0x0000004e4808723c */ /* 0x040fe20000041808 */
[----:B------:R-:W2:Y:S05]  /*e5e0*/  LDSM.16.MT88.4 R76, [R184+0x800] ;  /* 0x00080000b84c783b */ /* 0x000eaa0000004200 */
[----:B------:R-:W-:Y:S02]  /*e5f0*/  MUFU.EX2 R151, R139 ;  /* 0x0000008b00977308 */ /* 0x000fe40000000800 */
[C---:B------:R-:W-:Y:S08]  /*e600*/  HMMA.16816.F32.BF16 R12, R72.reuse, R80, R12 ;  /* 0x00000050480c723c */ /* 0x040ff0000004180c */
[C---:B------:R-:W-:Y:S01]  /*e610*/  HMMA.16816.F32.BF16 R16, R72.reuse, R82, R16 ;  /* 0x000000524810723c */ /* 0x040fe20000041810 */
[----:B------:R-:W3:Y:S03]  /*e620*/  LDSM.16.MT88.4 R80, [R186+0x800] ;  /* 0x00080000ba50783b */ /* 0x000ee60000004200 */
[--C-:B-1----:R-:W-:Y:S02]  /*e630*/  FFMA.FTZ R0, R176, c[0x0][0x2d0], -R142.reuse ;  /* 0x0000b400b0007a23 */ /* 0x102fe4000001088e */
[----:B------:R-:W-:Y:S10]  /*e640*/  MUFU.EX2 R176, R198 ;  /* 0x000000c600b07308 */ /* 0x000ff40000000800 */
[----:B------:R1:W4:Y:S01]  /*e650*/  MUFU.EX2 R101, R0 ;  /* 0x0000000000657308 */ /* 0x0003220000000800 */
[C---:B--2---:R-:W-:Y:S08]  /*e660*/  HMMA.16816.F32.BF16 R20, R72.reuse, R76, R20 ;  /* 0x0000004c4814723c */ /* 0x044ff00000041814 */
[C---:B------:R-:W-:Y:S01]  /*e670*/  HMMA.16816.F32.BF16 R24, R72.reuse, R78, R24 ;  /* 0x0000004e4818723c */ /* 0x040fe20000041818 */
[----:B------:R-:W2:Y:S03]  /*e680*/  LDSM.16.MT88.4 R76, [R183+0x3800] ;  /* 0x00380000b74c783b */ /* 0x000ea60000004200 */
[--C-:B-1----:R-:W-:Y:S04]  /*e690*/  FFMA.FTZ R0, R150, c[0x0][0x2d0], -R142.reuse ;  /* 0x0000b40096007a23 */ /* 0x102fe8000001088e */
[C---:B---3--:R-:W-:Y:S01]  /*e6a0*/  HMMA.16816.F32.BF16 R28, R72.reuse, R80, R28 ;  /* 0x00000050481c723c */ /* 0x048fe2000004181c */
[----:B------:R1:W-:Y:S07]  /*e6b0*/  MUFU.EX2 R210, R0 ;  /* 0x0000000000d27308 */ /* 0x0003ee0000000800 */
[C---:B------:R-:W-:Y:S01]  /*e6c0*/  HMMA.16816.F32.BF16 R32, R72.reuse, R82, R32 ;  /* 0x000000524820723c */ /* 0x040fe20000041820 */
[----:B------:R-:W3:Y:S03]  /*e6d0*/  LDSM.16.MT88.4 R80, [R185+0x3800] ;  /* 0x00380000b950783b */ /* 0x000ee60000004200 */
[----:B-1----:R-:W-:Y:S02]  /*e6e0*/  FFMA.FTZ R0, R177, c[0x0][0x2d0], -R142 ;  /* 0x0000b400b1007a23 */ /* 0x002fe4000001088e */
[----:B------:R-:W-:Y:S02]  /*e6f0*/  MUFU.EX2 R177, R197 ;  /* 0x000000c500b17308 */ /* 0x000fe40000000800 */
[C---:B--2---:R-:W-:Y:S08]  /*e700*/  HMMA.16816.F32.BF16 R36, R72.reuse, R76, R36 ;  /* 0x0000004c4824723c */ /* 0x044ff00000041824 */
[----:B------:R1:W2:Y:S01]  /*e710*/  MUFU.EX2 R209, R0 ;  /* 0x0000000000d17308 */ /* 0x0002a20000000800 */
[C---:B------:R-:W-:Y:S01]  /*e720*/  HMMA.16816.F32.BF16 R40, R72.reuse, R78, R40 ;  /* 0x0000004e4828723c */ /* 0x040fe20000041828 */
[----:B------:R-:W5:Y:S07]  /*e730*/  LDSM.16.MT88.4 R76, [R184+0x3800] ;  /* 0x00380000b84c783b */ /* 0x000f6e0000004200 */
[C---:B---3--:R-:W-:Y:S08]  /*e740*/  HMMA.16816.F32.BF16 R44, R72.reuse, R80, R44 ;  /* 0x00000050482c723c */ /* 0x048ff0000004182c */
[C---:B------:R-:W-:Y:S01]  /*e750*/  HMMA.16816.F32.BF16 R48, R72.reuse, R82, R48 ;  /* 0x000000524830723c */ /* 0x040fe20000041830 */
[----:B------:R-:W3:Y:S03]  /*e760*/  LDSM.16.MT88.4 R80, [R186+0x3800] ;  /* 0x00380000ba50783b */ /* 0x000ee60000004200 */
[----:B-1----:R-:W-:Y:S02]  /*e770*/  FADD.FTZ R0, R217, R69 ;  /* 0x00000045d9007221 */ /* 0x002fe40000010000 */
[----:B------:R-:W-:Y:S06]  /*e780*/  FADD.FTZ R69, R225, R2 ;  /* 0x00000002e1457221 */ /* 0x000fec0000010000 */
[----:B------:R-:W-:Y:S02]  /*e790*/  FADD.FTZ R69, R88, R69 ;  /* 0x0000004558457221 */ /* 0x000fe40000010000 */
[----:B------:R-:W-:Y:S02]  /*e7a0*/  FADD.FTZ R2, R138, R0 ;  /* 0x000000008a027221 */ /* 0x000fe40000010000 */
[----:B------:R-:W-:Y:S02]  /*e7b0*/  FADD.FTZ R69, R90, R69 ;  /* 0x000000455a457221 */ /* 0x000fe40000010000 */
[----:B------:R-:W-:Y:S02]  /*e7c0*/  FADD.FTZ R2, R70, R2 ;  /* 0x0000000246027221 */ /* 0x000fe40000010000 */
[----:B------:R-:W-:Y:S02]  /*e7d0*/  FFMA.FTZ R0, R179, c[0x0][0x2d0], -R142 ;  /* 0x0000b400b3007a23 */ /* 0x000fe4000001088e */
[----:B------:R-:W-:Y:S02]  /*e7e0*/  FADD.FTZ R92, R89, R2 ;  /* 0x00000002595c7221 */ /* 0x000fe40000010000 */
[----:B------:R-:W-:Y:S01]  /*e7f0*/  LDSM.16.MT88.4 R88, [R184+0x1800] ;  /* 0x00180000b858783b */ /* 0x000fe20000004200 */
[C---:B-----5:R-:W-:Y:S01]  /*e800*/  HMMA.16816.F32.BF16 R52, R72.reuse, R76, R52 ;  /* 0x0000004c4834723c */ /* 0x060fe20000041834 */
[----:B------:R1:W5:Y:S02]  /*e810*/  MUFU.EX2 R150, R0 ;  /* 0x0000000000967308 */ /* 0x0003640000000800 */
[----:B------:R-:W-:Y:S02]  /*e820*/  FADD.FTZ R96, R93, R92 ;  /* 0x0000005c5d607221 */ /* 0x000fe40000010000 */
[--C-:B------:R-:W-:Y:S02]  /*e830*/  FFMA.FTZ R2, R207, c[0x0][0x2d0], -R142.reuse ;  /* 0x0000b400cf027a23 */ /* 0x100fe4000001088e */
[--C-:B------:R-:W-:Y:S01]  /*e840*/  FFMA.FTZ R70, R202, c[0x0][0x2d0], -R142.reuse ;  /* 0x0000b400ca467a23 */ /* 0x100fe2000001088e */
[C---:B------:R-:W-:Y:S01]  /*e850*/  HMMA.16816.F32.BF16 R56, R72.reuse, R78, R56 ;  /* 0x0000004e4838723c */ /* 0x040fe20000041838 */
[----:B------:R-:W5:Y:S02]  /*e860*/  LDSM.16.MT88.4 R76, [R183+0x1000] ;  /* 0x00100000b74c783b */ /* 0x000f640000004200 */
[----:B------:R2:W-:Y:S05]  /*e870*/  MUFU.EX2 R133, R2 ;  /* 0x0000000200857308 */ /* 0x0005ea0000000800 */
[C---:B---3--:R-:W-:Y:S05]  /*e880*/  HMMA.16816.F32.BF16 R60, R72.reuse, R80, R60 ;  /* 0x00000050483c723c */ /* 0x048fea000004183c */
[----:B------:R-:W-:Y:S03]  /*e890*/  MUFU.EX2 R70, R70 ;  /* 0x0000004600467308 */ /* 0x000fe60000000800 */
[----:B------:R-:W-:Y:S01]  /*e8a0*/  HMMA.16816.F32.BF16 R64, R72, R82, R64 ;  /* 0x000000524840723c */ /* 0x000fe20000041840 */
[----:B------:R-:W3:Y:S03]  /*e8b0*/  LDSM.16.MT88.4 R80, [R185+0x1000] ;  /* 0x00100000b950783b */ /* 0x000ee60000004200 */
[----:B-1----:R-:W-:Y:S03]  /*e8c0*/  FFMA.FTZ R0, R193, c[0x0][0x2d0], -R142 ;  /* 0x0000b400c1007a23 */ /* 0x002fe6000001088e */
[----:B------:R-:W-:Y:S01]  /*e8d0*/  F2FP.BF16.PACK_AB R72, R100, R98 ;  /* 0x000000626448723e */ /* 0x000fe200000010ff */
[----:B------:R1:W1:Y:S01]  /*e8e0*/  MUFU.EX2 R149, R0 ;  /* 0x0000000000957308 */ /* 0x0002620000000800 */
[----:B----4-:R-:W-:Y:S03]  /*e8f0*/  F2FP.BF16.PACK_AB R73, R101, R99 ;  /* 0x000000636549723e */ /* 0x010fe600000010ff */
[----:B------:R-:W-:Y:S01]  /*e900*/  F2FP.BF16.PACK_AB R74, R212, R102 ;  /* 0x00000066d44a723e */ /* 0x000fe200000010ff */
[----:B--2---:R-:W-:Y:S01]  /*e910*/  FADD.FTZ R2, R103, R96 ;  /* 0x0000006067027221 */ /* 0x004fe20000010000 */
[----:B------:R-:W-:Y:S03]  /*e920*/  F2FP.BF16.PACK_AB R75, R209, R210 ;  /* 0x000000d2d14b723e */ /* 0x000fe600000010ff */
[----:B------:R-:W-:Y:S04]  /*e930*/  FADD.FTZ R2, R99, R2 ;  /* 0x0000000263027221 */ /* 0x000fe80000010000 */
[----:B------:R-:W-:Y:S01]  /*e940*/  FADD.FTZ R2, R101, R2 ;  /* 0x0000000265027221 */ /* 0x000fe20000010000 */
[C---:B-----5:R-:W-:Y:S03]  /*e950*/  HMMA.16816.F32.BF16 R4, R72.reuse, R76, R4 ;  /* 0x0000004c4804723c */ /* 0x060fe60000041804 */
[----:B------:R-:W-:Y:S02]  /*e960*/  FADD.FTZ R2, R210, R2 ;  /* 0x00000002d2027221 */ /* 0x000fe40000010000 */
[----:B-1----:R-:W-:Y:S03]  /*e970*/  FFMA.FTZ R0, R178, c[0x0][0x2d0], -R142 ;  /* 0x0000b400b2007a23 */ /* 0x002fe6000001088e */
[C---:B------:R-:W-:Y:S01]  /*e980*/  HMMA.16816.F32.BF16 R8, R72.reuse, R78, R8 ;  /* 0x0000004e4808723c */ /* 0x040fe20000041808 */
[----:B------:R-:W1:Y:S01]  /*e990*/  LDSM.16.MT88.4 R76, [R186+0x1000] ;  /* 0x00100000ba4c783b */ /* 0x000e620000004200 */
[----:B------:R2:W4:Y:S02]  /*e9a0*/  MUFU.EX2 R148, R0 ;  /* 0x0000000000947308 */ /* 0x0005240000000800 */
[----:B------:R-:W-:Y:S04]  /*e9b0*/  FADD.FTZ R2, R209, R2 ;  /* 0x00000002d1027221 */ /* 0x000fe80000010000 */
[C---:B---3--:R-:W-:Y:S04]  /*e9c0*/  HMMA.16816.F32.BF16 R12, R72.reuse, R80, R12 ;  /* 0x00000050480c723c */ /* 0x048fe8000004180c */
[----:B------:R-:W-:Y:S04]  /*e9d0*/  FADD.FTZ R2, R150, R2 ;  /* 0x0000000296027221 */ /* 0x000fe80000010000 */
[C---:B------:R-:W-:Y:S01]  /*e9e0*/  HMMA.16816.F32.BF16 R16, R72.reuse, R82, R16 ;  /* 0x000000524810723c */ /* 0x040fe20000041810 */
[----:B------:R-:W3:Y:S03]  /*e9f0*/  LDSM.16.MT88.4 R80, [R183+0x4000] ;  /* 0x00400000b750783b */ /* 0x000ee60000004200 */
[----:B------:R-:W-:Y:S04]  /*ea00*/  FADD.FTZ R2, R149, R2 ;  /* 0x0000000295027221 */ /* 0x000fe80000010000 */
[C---:B------:R-:W-:Y:S04]  /*ea10*/  HMMA.16816.F32.BF16 R20, R72.reuse, R84, R20 ;  /* 0x000000544814723c */ /* 0x040fe80000041814 */
[----:B--2---:R-:W-:Y:S02]  /*ea20*/  FFMA.FTZ R0, R194, c[0x0][0x2d0], -R142 ;  /* 0x0000b400c2007a23 */ /* 0x004fe4000001088e */
[----:B----4-:R-:W-:Y:S02]  /*ea30*/  FADD.FTZ R2, R148, R2 ;  /* 0x0000000294027221 */ /* 0x010fe40000010000 */
[C---:B------:R-:W-:Y:S01]  /*ea40*/  HMMA.16816.F32.BF16 R24, R72.reuse, R86, R24 ;  /* 0x000000564818723c */ /* 0x040fe20000041818 */
[----:B------:R-:W2:Y:S01]  /*ea50*/  LDSM.16.MT88.4 R84, [R185+0x4000] ;  /* 0x00400000b954783b */ /* 0x000ea20000004200 */
[----:B------:R4:W5:Y:S06]  /*ea60*/  MUFU.EX2 R147, R0 ;  /* 0x0000000000937308 */ /* 0x00096c0000000800 */
[C---:B-1----:R-:W-:Y:S08]  /*ea70*/  HMMA.16816.F32.BF16 R28, R72.reuse, R76, R28 ;  /* 0x0000004c481c723c */ /* 0x042ff0000004181c */
[C---:B------:R-:W-:Y:S01]  /*ea80*/  HMMA.16816.F32.BF16 R32, R72.reuse, R78, R32 ;  /* 0x0000004e4820723c */ /* 0x040fe20000041820 */
[----:B------:R-:W1:Y:S07]  /*ea90*/  LDSM.16.MT88.4 R76, [R184+0x4000] ;  /* 0x00400000b84c783b */ /* 0x000e6e0000004200 */
[C---:B---3--:R-:W-:Y:S04]  /*eaa0*/  HMMA.16816.F32.BF16 R36, R72.reuse, R80, R36 ;  /* 0x000000504824723c */ /* 0x048fe80000041824 */
[----:B----4-:R-:W-:Y:S02]  /*eab0*/  FFMA.FTZ R0, R203, c[0x0][0x2d0], -R142 ;  /* 0x0000b400cb007a23 */ /* 0x010fe4000001088e */
[----:B-----5:R-:W-:Y:S02]  /*eac0*/  FADD.FTZ R2, R147, R2 ;  /* 0x0000000293027221 */ /* 0x020fe40000010000 */
[C---:B------:R-:W-:Y:S01]  /*ead0*/  HMMA.16816.F32.BF16 R40, R72.reuse, R82, R40 ;  /* 0x000000524828723c */ /* 0x040fe20000041828 */
[----:B------:R-:W3:Y:S01]  /*eae0*/  LDSM.16.MT88.4 R80, [R186+0x4000] ;  /* 0x00400000ba50783b */ /* 0x000ee20000004200 */
[----:B------:R4:W5:Y:S06]  /*eaf0*/  MUFU.EX2 R141, R0 ;  /* 0x00000000008d7308 */ /* 0x00096c0000000800 */
[C---:B--2---:R-:W-:Y:S08]  /*eb00*/  HMMA.16816.F32.BF16 R44, R72.reuse, R84, R44 ;  /* 0x00000054482c723c */ /* 0x044ff0000004182c */
[C---:B------:R-:W-:Y:S01]  /*eb10*/  HMMA.16816.F32.BF16 R48, R72.reuse, R86, R48 ;  /* 0x000000564830723c */ /* 0x040fe20000041830 */
[----:B------:R-:W2:Y:S07]  /*eb20*/  LDSM.16.MT88.4 R84, [R183+0x1800] ;  /* 0x00180000b754783b */ /* 0x000eae0000004200 */
[C---:B-1----:R-:W-:Y:S04]  /*eb30*/  HMMA.16816.F32.BF16 R52, R72.reuse, R76, R52 ;  /* 0x0000004c4834723c */ /* 0x042fe80000041834 */
[----:B----4-:R-:W-:Y:S02]  /*eb40*/  FFMA.FTZ R0, R205, c[0x0][0x2d0], -R142 ;  /* 0x0000b400cd007a23 */ /* 0x010fe4000001088e */
[----:B-----5:R-:W-:Y:S02]  /*eb50*/  FADD.FTZ R2, R141, R2 ;  /* 0x000000028d027221 */ /* 0x020fe40000010000 */
[----:B------:R1:W4:Y:S01]  /*eb60*/  MUFU.EX2 R140, R0 ;  /* 0x00000000008c7308 */ /* 0x0003220000000800 */
[C---:B------:R-:W-:Y:S01]  /*eb70*/  HMMA.16816.F32.BF16 R56, R72.reuse, R78, R56 ;  /* 0x0000004e4838723c */ /* 0x040fe20000041838 */
[----:B------:R-:W5:Y:S07]  /*eb80*/  LDSM.16.MT88.4 R76, [R185+0x1800] ;  /* 0x00180000b94c783b */ /* 0x000f6e0000004200 */
[C---:B---3--:R-:W-:Y:S08]  /*eb90*/  HMMA.16816.F32.BF16 R60, R72.reuse, R80, R60 ;  /* 0x00000050483c723c */ /* 0x048ff0000004183c */
[----:B------:R-:W-:Y:S01]  /*eba0*/  HMMA.16816.F32.BF16 R64, R72, R82, R64 ;  /* 0x000000524840723c */ /* 0x000fe20000041840 */
[----:B------:R-:W3:Y:S06]  /*ebb0*/  LDSM.16.MT88.4 R80, [R186+0x1800] ;  /* 0x00180000ba50783b */ /* 0x000eec0000004200 */
[----:B------:R-:W-:Y:S01]  /*ebc0*/  F2FP.BF16.PACK_AB R72, R196, R177 ;  /* 0x000000b1c448723e */ /* 0x000fe200000010ff */
[----:B-1----:R-:W-:Y:S01]  /*ebd0*/  FFMA.FTZ R0, R200, c[0x0][0x2d0], -R142 ;  /* 0x0000b400c8007a23 */ /* 0x002fe2000001088e */
[----:B------:R-:W-:Y:S03]  /*ebe0*/  F2FP.BF16.PACK_AB R74, R151, R176 ;  /* 0x000000b0974a723e */ /* 0x000fe600000010ff */
[----:B------:R-:W-:Y:S01]  /*ebf0*/  F2FP.BF16.PACK_AB R73, R149, R150 ;  /* 0x000000969549723e */ /* 0x000fe200000010ff */
[----:B------:R1:W1:Y:S01]  /*ec00*/  MUFU.EX2 R139, R0 ;  /* 0x00000000008b7308 */ /* 0x0002620000000800 */
[----:B------:R-:W-:Y:S01]  /*ec10*/  F2FP.BF16.PACK_AB R75, R147, R148 ;  /* 0x00000094934b723e */ /* 0x000fe200000010ff */
[----:B----4-:R-:W-:Y:S06]  /*ec20*/  FADD.FTZ R2, R140, R2 ;  /* 0x000000028c027221 */ /* 0x010fec0000010000 */
[C---:B--2---:R-:W-:Y:S08]  /*ec30*/  HMMA.16816.F32.BF16 R4, R72.reuse, R84, R4 ;  /* 0x000000544804723c */ /* 0x044ff00000041804 */
[C---:B------:R-:W-:Y:S01]  /*ec40*/  HMMA.16816.F32.BF16 R8, R72.reuse, R86, R8 ;  /* 0x000000564808723c */ /* 0x040fe20000041808 */
[----:B------:R-:W2:Y:S07]  /*ec50*/  LDSM.16.MT88.4 R84, [R183+0x4800] ;  /* 0x00480000b754783b */ /* 0x000eae0000004200 */
[C---:B-----5:R-:W-:Y:S04]  /*ec60*/  HMMA.16816.F32.BF16 R12, R72.reuse, R76, R12 ;  /* 0x0000004c480c723c */ /* 0x060fe8000004180c */
[----:B-1----:R-:W-:Y:S02]  /*ec70*/  FFMA.FTZ R0, R208, c[0x0][0x2d0], -R142 ;  /* 0x0000b400d0007a23 */ /* 0x002fe4000001088e */
[----:B------:R-:W-:Y:S02]  /*ec80*/  FADD.FTZ R2, R139, R2 ;  /* 0x000000028b027221 */ /* 0x000fe40000010000 */
[C---:B------:R-:W-:Y:S01]  /*ec90*/  HMMA.16816.F32.BF16 R16, R72.reuse, R78, R16 ;  /* 0x0000004e4810723c */ /* 0x040fe20000041810 */
[----:B------:R-:W1:Y:S01]  /*eca0*/  LDSM.16.MT88.4 R76, [R185+0x4800] ;  /* 0x00480000b94c783b */ /* 0x000e620000004200 */
[----:B------:R4:W-:Y:S06]  /*ecb0*/  MUFU.EX2 R138, R0 ;  /* 0x00000000008a7308 */ /* 0x0009ec0000000800 */
[C---:B------:R-:W-:Y:S08]  /*ecc0*/  HMMA.16816.F32.BF16 R20, R72.reuse, R88, R20 ;  /* 0x000000584814723c */ /* 0x040ff00000041814 */
[C---:B------:R-:W-:Y:S01]  /*ecd0*/  HMMA.16816.F32.BF16 R24, R72.reuse, R90, R24 ;  /* 0x0000005a4818723c */ /* 0x040fe20000041818 */
[----:B------:R-:W5:Y:S07]  /*ece0*/  LDSM.16.MT88.4 R88, [R184+0x4800] ;  /* 0x00480000b858783b */ /* 0x000f6e0000004200 */
[C---:B---3--:R-:W-:Y:S04]  /*ecf0*/  HMMA.16816.F32.BF16 R28, R72.reuse, R80, R28 ;  /* 0x00000050481c723c */ /* 0x048fe8000004181c */
[----:B----4-:R-:W-:Y:S02]  /*ed00*/  FADD.FTZ R0, R94, R69 ;  /* 0x000000455e007221 */ /* 0x010fe40000010000 */
[----:B------:R-:W-:Y:S02]  /*ed10*/  FFMA.FTZ R69, R206, c[0x0][0x2d0], -R142 ;  /* 0x0000b400ce457a23 */ /* 0x000fe4000001088e */
[C---:B------:R-:W-:Y:S01]  /*ed20*/  HMMA.16816.F32.BF16 R32, R72.reuse, R82, R32 ;  /* 0x000000524820723c */ /* 0x040fe20000041820 */
[----:B------:R-:W3:Y:S01]  /*ed30*/  LDSM.16.MT88.4 R80, [R186+0x4800] ;  /* 0x00480000ba50783b */ /* 0x000ee20000004200 */
[----:B------:R-:W4:Y:S02]  /*ed40*/  MUFU.EX2 R132, R69 ;  /* 0x0000004500847308 */ /* 0x000f240000000800 */
[----:B------:R-:W-:Y:S04]  /*ed50*/  FADD.FTZ R0, R95, R0 ;  /* 0x000000005f007221 */ /* 0x000fe80000010000 */
[C---:B--2---:R-:W-:Y:S01]  /*ed60*/  HMMA.16816.F32.BF16 R36, R72.reuse, R84, R36 ;  /* 0x000000544824723c */ /* 0x044fe20000041824 */
[----:B------:R-:W-:Y:S03]  /*ed70*/  LDSM.16.MT88.4 R92, [R186+0x2000] ;  /* 0x00200000ba5c783b */ /* 0x000fe60000004200 */
[----:B------:R-:W2:Y:S01]  /*ed80*/  MUFU.EX2 R69, R97 ;  /* 0x0000006100457308 */ /* 0x000ea20000000800 */
[----:B------:R-:W-:Y:S03]  /*ed90*/  FADD.FTZ R0, R98, R0 ;  /* 0x0000000062007221 */ /* 0x000fe60000010000 */
[C---:B------:R-:W-:Y:S01]  /*eda0*/  HMMA.16816.F32.BF16 R40, R72.reuse, R86, R40 ;  /* 0x000000564828723c */ /* 0x040fe20000041828 */
[----:B------:R-:W-:Y:S03]  /*edb0*/  LDSM.16.MT88.4 R84, [R185+0x2000] ;  /* 0x00200000b954783b */ /* 0x000fe60000004200 */
[----:B------:R-:W-:Y:S04]  /*edc0*/  FADD.FTZ R0, R100, R0 ;  /* 0x0000000064007221 */ /* 0x000fe80000010000 */
[C---:B-1----:R-:W-:Y:S04]  /*edd0*/  HMMA.16816.F32.BF16 R44, R72.reuse, R76, R44 ;  /* 0x0000004c482c723c */ /* 0x042fe8000004182c */
[----:B----4-:R-:W-:Y:S01]  /*ede0*/  F2FP.BF16.PACK_AB R129, R132, R133 ;  /* 0x000000858481723e */ /* 0x010fe200000010ff */
[----:B------:R-:W-:Y:S03]  /*edf0*/  FADD.FTZ R0, R102, R0 ;  /* 0x0000000066007221 */ /* 0x000fe60000010000 */
[C---:B------:R-:W-:Y:S01]  /*ee00*/  HMMA.16816.F32.BF16 R48, R72.reuse, R78, R48 ;  /* 0x0000004e4830723c */ /* 0x040fe20000041830 */
[----:B------:R-:W1:Y:S03]  /*ee10*/  LDSM.16.MT88.4 R76, [R183+0x2000] ;  /* 0x00200000b74c783b */ /* 0x000e660000004200 */
[----:B--2---:R-:W-:Y:S01]  /*ee20*/  F2FP.BF16.PACK_AB R131, R69, R70 ;  /* 0x000000464583723e */ /* 0x004fe200000010ff */
[----:B------:R-:W-:Y:S03]  /*ee30*/  FADD.FTZ R0, R212, R0 ;  /* 0x00000000d4007221 */ /* 0x000fe60000010000 */
[C---:B-----5:R-:W-:Y:S01]  /*ee40*/  HMMA.16816.F32.BF16 R52, R72.reuse, R88, R52 ;  /* 0x000000584834723c */ /* 0x060fe20000041834 */
[----:B------:R-:W-:Y:S03]  /*ee50*/  LDSM.16.MT88.4 R96, [R184+0x2800] ;  /* 0x00280000b860783b */ /* 0x000fe60000004200 */
[----:B------:R-:W-:Y:S04]  /*ee60*/  FADD.FTZ R0, R177, R0 ;  /* 0x00000000b1007221 */ /* 0x000fe80000010000 */
[C---:B------:R-:W-:Y:S01]  /*ee70*/  HMMA.16816.F32.BF16 R56, R72.reuse, R90, R56 ;  /* 0x0000005a4838723c */ /* 0x040fe20000041838 */
[----:B------:R-:W2:Y:S03]  /*ee80*/  LDSM.16.MT88.4 R88, [R184+0x2000] ;  /* 0x00200000b858783b */ /* 0x000ea60000004200 */
[----:B------:R-:W-:Y:S04]  /*ee90*/  FADD.FTZ R0, R196, R0 ;  /* 0x00000000c4007221 */ /* 0x000fe80000010000 */
        /* <DEDUP_REMOVED lines=13> */
[----:B------:R-:W-:Y:S05]  /*ef70*/  FADD.FTZ R0, R144, R0 ;  /* 0x0000000090007221 */ /* 0x000fea0000010000 */
[C---:B------:R-:W-:Y:S01]  /*ef80*/  HMMA.16816.F32.BF16 R8, R72.reuse, R78, R8 ;  /* 0x0000004e4808723c */ /* 0x040fe20000041808 */
[----:B------:R-:W1:Y:S07]  /*ef90*/  LDSM.16.MT88.4 R76, [R183+0x5000] ;  /* 0x00500000b74c783b */ /* 0x000e6e0000004200 */
[C---:B------:R-:W-:Y:S08]  /*efa0*/  HMMA.16816.F32.BF16 R12, R72.reuse, R84, R12 ;  /* 0x00000054480c723c */ /* 0x040ff0000004180c */
[C---:B------:R-:W-:Y:S01]  /*efb0*/  HMMA.16816.F32.BF16 R16, R72.reuse, R86, R16 ;  /* 0x000000564810723c */ /* 0x040fe20000041810 */
[----:B------:R-:W3:Y:S07]  /*efc0*/  LDSM.16.MT88.4 R84, [R184+0x5000] ;  /* 0x00500000b854783b */ /* 0x000eee0000004200 */
[C---:B--2---:R-:W-:Y:S08]  /*efd0*/  HMMA.16816.F32.BF16 R20, R72.reuse, R88, R20 ;  /* 0x000000584814723c */ /* 0x044ff00000041814 */
[C---:B------:R-:W-:Y:S01]  /*efe0*/  HMMA.16816.F32.BF16 R24, R72.reuse, R90, R24 ;  /* 0x0000005a4818723c */ /* 0x040fe20000041818 */
[----:B------:R-:W2:Y:S07]  /*eff0*/  LDSM.16.MT88.4 R88, [R186+0x5000] ;  /* 0x00500000ba58783b */ /* 0x000eae0000004200 */
[C---:B------:R-:W-:Y:S08]  /*f000*/  HMMA.16816.F32.BF16 R28, R72.reuse, R92, R28 ;  /* 0x0000005c481c723c */ /* 0x040ff0000004181c */
[C---:B------:R-:W-:Y:S08]  /*f010*/  HMMA.16816.F32.BF16 R32, R72.reuse, R94, R32 ;  /* 0x0000005e4820723c */ /* 0x040ff00000041820 */
[C---:B-1----:R-:W-:Y:S08]  /*f020*/  HMMA.16816.F32.BF16 R36, R72.reuse, R76, R36 ;  /* 0x0000004c4824723c */ /* 0x042ff00000041824 */
[C---:B------:R-:W-:Y:S01]  /*f030*/  HMMA.16816.F32.BF16 R40, R72.reuse, R78, R40 ;  /* 0x0000004e4828723c */ /* 0x040fe20000041828 */
[----:B------:R-:W1:Y:S07]  /*f040*/  LDSM.16.MT88.4 R76, [R186+0x2800] ;  /* 0x00280000ba4c783b */ /* 0x000e6e0000004200 */
[C---:B------:R-:W-:Y:S08]  /*f050*/  HMMA.16816.F32.BF16 R44, R72.reuse, R80, R44 ;  /* 0x00000050482c723c */ /* 0x040ff0000004182c */
[C---:B------:R-:W-:Y:S01]  /*f060*/  HMMA.16816.F32.BF16 R48, R72.reuse, R82, R48 ;  /* 0x000000524830723c */ /* 0x040fe20000041830 */
[----:B------:R-:W4:Y:S07]  /*f070*/  LDSM.16.MT88.4 R80, [R183+0x5800] ;  /* 0x00580000b750783b */ /* 0x000f2e0000004200 */
[C---:B---3--:R-:W-:Y:S08]  /*f080*/  HMMA.16816.F32.BF16 R52, R72.reuse, R84, R52 ;  /* 0x000000544834723c */ /* 0x048ff00000041834 */
        /* <DEDUP_REMOVED lines=12> */
[C---:B-1----:R-:W-:Y:S08]  /*f150*/  HMMA.16816.F32.BF16 R92, R128.reuse, R76, R28 ;  /* 0x0000004c805c723c */ /* 0x042ff0000004181c */
[C---:B------:R-:W-:Y:S08]  /*f160*/  HMMA.16816.F32.BF16 R88, R128.reuse, R78, R32 ;  /* 0x0000004e8058723c */ /* 0x040ff00000041820 */
[C---:B----4-:R-:W-:Y:S08]  /*f170*/  HMMA.16816.F32.BF16 R84, R128.reuse, R80, R36 ;  /* 0x000000508054723c */ /* 0x050ff00000041824 */
[C---:B------:R-:W-:Y:S08]  /*f180*/  HMMA.16816.F32.BF16 R80, R128.reuse, R82, R40 ;  /* 0x000000528050723c */ /* 0x040ff00000041828 */
[C---:B--2---:R-:W-:Y:S08]  /*f190*/  HMMA.16816.F32.BF16 R76, R128.reuse, R72, R44 ;  /* 0x00000048804c723c */ /* 0x044ff0000004182c */
        /* <DEDUP_REMOVED lines=18> */
.L_x_739:
[----:B------:R-:W-:-:S13]  /*f2c0*/  ISETP.GE.AND P0, PT, R199, R230, PT ;  /* 0x000000e6c700720c */ /* 0x000fda0003f06270 */
[----:B------:R-:W-:Y:S05]  /*f2d0*/  @!P0 BRA `(.L_x_751) ;  /* 0x0000474000008947 */ /* 0x000fea0003800000 */
[----:B------:R-:W-:Y:S02]  /*f2e0*/  MOV R70, R5 ;  /* 0x0000000500467202 */ /* 0x000fe40000000f00 */
[----:B------:R-:W-:Y:S02]  /*f2f0*/  MOV R69, R68 ;  /* 0x0000004400457202 */ /* 0x000fe40000000f00 */
.L_x_769:
[----:B------:R-:W-:Y:S04]  /*f300*/  DEPBAR.LE SB0, 0x0 ;  /* 0x000080000000791a */ /* 0x000fe80000000000 */
[----:B------:R-:W-:Y:S01]  /*f310*/  WARPSYNC 0xffffffff ;  /* 0xffffffff00007948 */ /* 0x000fe20003800000 */
[----:B------:R-:W-:Y:S01]  /*f320*/  BAR.SYNC.DEFER_BLOCKING 0x0 ;  /* 0x0000000000007b1d */ /* 0x000fe20000010000 */
[----:B------:R-:W-:Y:S01]  /*f330*/  SHF.R.S32.HI R0, RZ, 0x1f, R211 ;  /* 0x0000001fff007819 */ /* 0x000fe200000114d3 */
[----:B------:R-:W-:Y:S01]  /*f340*/  IMAD.WIDE.U32 R2, R211, c[0x0][0x208], RZ ;  /* 0x00008200d3027a25 */ /* 0x000fe200078e00ff */
[----:B------:R-:W-:Y:S02]  /*f350*/  SHF.R.S32.HI R7, RZ, 0x1f, R221 ;  /* 0x0000001fff077819 */ /* 0x000fe400000114dd */
[----:B------:R-:W-:Y:S01]  /*f360*/  SHF.R.S32.HI R6, RZ, 0x1f, R219 ;  /* 0x0000001fff067819 */ /* 0x000fe200000114db */
[----:B------:R-:W-:Y:S01]  /*f370*/  IMAD R0, R0, c[0x0][0x208], RZ ;  /* 0x0000820000007a24 */ /* 0x000fe200078e02ff */
[----:B------:R-:W-:Y:S01]  /*f380*/  IADD3 R179, R71, 0x5800, RZ ;  /* 0x0000580047b37810 */ /* 0x000fe20007ffe0ff */
[----:B------:R-:W-:Y:S01]  /*f390*/  IMAD.SHL.U32 R46, R221, 0x2, RZ ;  /* 0x00000002dd2e7824 */ /* 0x000fe200078e00ff */
[----:B------:R-:W-:Y:S01]  /*f3a0*/  IADD3 R178, R71, 0x5000, RZ ;  /* 0x0000500047b27810 */ /* 0x000fe20007ffe0ff */
[----:B------:R-:W-:Y:S01]  /*f3b0*/  IMAD R0, R211, c[0x0][0x20c], R0 ;  /* 0x00008300d3007a24 */ /* 0x000fe200078e0200 */
[----:B------:R-:W-:Y:S01]  /*f3c0*/  IADD3 R177, R71, 0x4800, RZ ;  /* 0x0000480047b17810 */ /* 0x000fe20007ffe0ff */
[----:B------:R-:W-:Y:S01]  /*f3d0*/  IMAD.SHL.U32 R13, R219, 0x2, RZ ;  /* 0x00000002db0d7824 */ /* 0x000fe200078e00ff */
[----:B------:R-:W-:Y:S01]  /*f3e0*/  IADD3 R176, R71, 0x4000, RZ ;  /* 0x0000400047b07810 */ /* 0x000fe20007ffe0ff */
[----:B------:R-:W-:Y:S01]  /*f3f0*/  IMAD.IADD R3, R3, 0x1, R0 ;  /* 0x0000000103037824 */ /* 0x000fe200078e0200 */
[----:B------:R-:W-:Y:S02]  /*f400*/  SHF.R.S32.HI R0, RZ, 0x1f, R204 ;  /* 0x0000001fff007819 */ /* 0x000fe400000114cc */
[----:B------:R-:W-:Y:S01]  /*f410*/  IADD3 R68, R71, 0x3800, RZ ;  /* 0x0000380047447810 */ /* 0x000fe20007ffe0ff */
[----:B------:R-:W-:Y:S01]  /*f420*/  IMAD.WIDE.U32 R2, R204, c[0x0][0x218], R2 ;  /* 0x00008600cc027a25 */ /* 0x000fe200078e0002 */
[----:B------:R-:W-:Y:S02]  /*f430*/  SHF.L.U64.HI R21, R221, 0x1, R7 ;  /* 0x00000001dd157819 */ /* 0x000fe40000010207 */
[----:B------:R-:W-:Y:S01]  /*f440*/  SHF.L.U64.HI R20, R219, 0x1, R6 ;  /* 0x00000001db147819 */ /* 0x000fe20000010206 */
[----:B------:R-:W-:Y:S01]  /*f450*/  IMAD R4, R0, c[0x0][0x218], RZ ;  /* 0x0000860000047a24 */ /* 0x000fe200078e02ff */
[----:B------:R-:W-:Y:S01]  /*f460*/  IADD3 R0, P0, R240, R2, RZ ;  /* 0x00000002f0007210 */ /* 0x000fe20007f1e0ff */
[----:B------:R1:W2:Y:S02]  /*f470*/  LDSM.16.M88.4 R8, [R180] ;  /* 0x00000000b408783b */ /* 0x0002a40000000200 */
[----:B------:R-:W-:Y:S02]  /*f480*/  IMAD R4, R204, c[0x0][0x21c], R4 ;  /* 0x00008700cc047a24 */ /* 0x000fe400078e0204 */
[----:B------:R1:W3:Y:S03]  /*f490*/  LDSM.16.M88.4 R16, [R180+0x800] ;  /* 0x00080000b410783b */ /* 0x0002e60000000200 */
[----:B------:R-:W-:Y:S01]  /*f4a0*/  IADD3.X R2, R243, R3, R4, P0, !PT ;  /* 0x00000003f3027210 */ /* 0x000fe200007fe404 */
[----:B------:R1:W4:Y:S01]  /*f4b0*/  LDSM.16.M88.4 R24, [R180+0x1000] ;  /* 0x00100000b418783b */ /* 0x0003220000000200 */
[C---:B------:R-:W-:Y:S03]  /*f4c0*/  LEA R5, P0, R0.reuse, c[0x0][0x1f8], 0x1 ;  /* 0x00007e0000057a11 */ /* 0x040fe600078008ff */
[----:B------:R1:W1:Y:S01]  /*f4d0*/  LDSM.16.M88.4 R32, [R180+0x1800] ;  /* 0x00180000b420783b */ /* 0x0002620000000200 */
[----:B------:R-:W-:Y:S02]  /*f4e0*/  LEA.HI.X R4, R0, c[0x0][0x1fc], R2, 0x1, P0 ;  /* 0x00007f0000047a11 */ /* 0x000fe400000f0c02 */
[----:B------:R-:W-:Y:S01]  /*f4f0*/  IADD3 R0, R71, 0x3000, RZ ;  /* 0x0000300047007810 */ /* 0x000fe20007ffe0ff */
        /* <DEDUP_REMOVED lines=8> */
[----:B------:R-:W-:-:S05]  /*f580*/  BRA.DIV ~URZ, `(.L_x_752) ;  /* 0x0000a6427f007947 */ /* 0x000fca000b800000 */
[----:B--23--:R2:W3:Y:S02]  /*f590*/  SHFL.IDX PT, R12, R4, RZ, 0x181f ;  /* 0x00181fff040c7589 */ /* 0x00c4e400000e0000 */
.L_x_857:
[----:B------:R-:W5:Y:S01]  /*f5a0*/  SHFL.IDX PT, R2, R5, 0x2, 0x181f ;  /* 0x00581f0005027f89 */ /* 0x000f6200000e0000 */
[----:B------:R-:W-:Y:S01]  /*f5b0*/  ISETP.GE.AND P2, PT, R219, c[0x0][0x1d4], PT ;  /* 0x00007500db007a0c */ /* 0x000fe20003f46270 */
[----:B------:R-:W-:Y:S01]  /*f5c0*/  BSSY B0, `(.L_x_753) ;  /* 0x0000153000007945 */ /* 0x000fe20003800000 */
[----:B------:R-:W-:Y:S02]  /*f5d0*/  ISETP.GE.AND P3, PT, R221, c[0x0][0x1d4], PT ;  /* 0x00007500dd007a0c */ /* 0x000fe40003f66270 */
[----:B------:R-:W-:Y:S02]  /*f5e0*/  SEL R193, RZ, 0x10, P2 ;  /* 0x00000010ffc17807 */ /* 0x000fe40001000000 */
[----:B------:R-:W-:Y:S01]  /*f5f0*/  SEL R29, RZ, 0x10, P3 ;  /* 0x00000010ff1d7807 */ /* 0x000fe20001800000 */
[----:B------:R-:W2:Y:S01]  /*f600*/  SHFL.IDX PT, R3, R4, 0x2, 0x181f ;  /* 0x00581f0004037f89 */ /* 0x000ea200000e0000 */
[----:B------:R-:W-:Y:S04]  /*f610*/  IADD3 R6, -R193, 0x10, RZ ;  /* 0x00000010c1067810 */ /* 0x000fe80007ffe1ff */
[----:B------:R-:W-:Y:S03]  /*f620*/  LOP3.LUT R6, R6, 0xf, RZ, 0xc0, !PT ;  /* 0x0000000f06067812 */ /* 0x000fe600078ec0ff */
[----:B------:R-:W-:Y:S01]  /*f630*/  SHFL.IDX PT, R28, R5, 0x1, 0x181f ;  /* 0x00381f00051c7f89 */ /* 0x000fe200000e0000 */
[-C--:B-----5:R-:W-:Y:S02]  /*f640*/  IADD3 R38, P1, P0, R6, R2.reuse, R13 ;  /* 0x0000000206267210 */ /* 0x0a0fe4000783e00d */
[----:B------:R-:W-:Y:S04]  /*f650*/  IADD3 R6, -R29, 0x10, RZ ;  /* 0x000000101d067810 */ /* 0x000fe80007ffe1ff */
[----:B------:R-:W-:Y:S02]  /*f660*/  LOP3.LUT R6, R6, 0xf, RZ, 0xc0, !PT ;  /* 0x0000000f06067812 */ /* 0x000fe400078ec0ff */
[-C--:B--2---:R-:W-:Y:S02]  /*f670*/  IADD3.X R39, RZ, R3.reuse, R20, P1, P0 ;  /* 0x00000003ff277210 */ /* 0x084fe40000fe0414 */
[----:B------:R-:W-:Y:S02]  /*f680*/  IADD3 R44, P1, P0, R6, R2, R46 ;  /* 0x00000002062c7210 */ /* 0x000fe4000783e02e */
[----:B------:R-:W2:Y:S02]  /*f690*/  SHFL.IDX PT, R2, R5, RZ, 0x181f ;  /* 0x00181fff05027589 */ /* 0x000ea400000e0000 */
[----:B------:R-:W-:Y:S02]  /*f6a0*/  IADD3.X R45, RZ, R3, R21, P1, P0 ;  /* 0x00000003ff2d7210 */ /* 0x000fe40000fe0415 */
[----:B------:R-:W-:Y:S04]  /*f6b0*/  ISETP.NE.U32.AND P1, PT, R193, RZ, PT ;  /* 0x000000ffc100720c */ /* 0x000fe80003f25070 */
[----:B------:R5:W4:Y:S01]  /*f6c0*/  SHFL.IDX PT, R3, R4, 0x1, 0x181f ;  /* 0x00381f0004037f89 */ /* 0x000b2200000e0000 */
[----:B--2---:R-:W-:Y:S04]  /*f6d0*/  IADD3 R22, P0, R2, R13, RZ ;  /* 0x0000000d02167210 */ /* 0x004fe80007f1e0ff */
[----:B---3--:R-:W-:Y:S02]  /*f6e0*/  IADD3.X R23, R12, R20, RZ, P0, !PT ;  /* 0x000000140c177210 */ /* 0x008fe400007fe4ff */
[----:B------:R-:W-:Y:S01]  /*f6f0*/  IADD3 R30, P0, R2, R46, RZ ;  /* 0x0000002e021e7210 */ /* 0x000fe20007f1e0ff */
[C---:B-----5:R-:W-:Y:S02]  /*f700*/  HMMA.16816.F32.BF16 R4, R120.reuse, R8, RZ ;  /* 0x000000087804723c */ /* 0x060fe400000418ff */
[----:B------:R2:W-:Y:S01]  /*f710*/  LDGSTS.E.BYPASS.LTC128B.128 [R195+0x100], [R22.64], !P2 ;  /* 0x0010000016c37fae */ /* 0x0005e2000d101d46 */
[----:B------:R-:W-:Y:S02]  /*f720*/  IADD3.X R31, R12, R21, RZ, P0, !PT ;  /* 0x000000150c1f7210 */ /* 0x000fe400007fe4ff */
[C---:B------:R-:W-:Y:S03]  /*f730*/  IADD3 R36, P0, R28.reuse, R13, RZ ;  /* 0x0000000d1c247210 */ /* 0x040fe60007f1e0ff */
[C---:B------:R-:W-:Y:S01]  /*f740*/  HMMA.16816.F32.BF16 R8, R120.reuse, R10, RZ ;  /* 0x0000000a7808723c */ /* 0x040fe200000418ff */
[C---:B----4-:R-:W-:Y:S01]  /*f750*/  IADD3.X R37, R3.reuse, R20, RZ, P0, !PT ;  /* 0x0000001403257210 */ /* 0x050fe200007fe4ff */
[----:B------:R3:W-:Y:S02]  /*f760*/  LDGSTS.E.BYPASS.LTC128B.128 [R195+0x3100], [R30.64], !P3 ;  /* 0x031000001ec37fae */ /* 0x0007e4000d901d46 */
[----:B------:R-:W-:Y:S04]  /*f770*/  IADD3 R2, P0, R28, R46, RZ ;  /* 0x0000002e1c027210 */ /* 0x000fe80007f1e0ff */
[C---:B------:R-:W-:Y:S01]  /*f780*/  HMMA.16816.F32.BF16 R12, R120.reuse, R16, RZ ;  /* 0x00000010780c723c */ /* 0x040fe200000418ff */
[----:B------:R-:W-:Y:S01]  /*f790*/  IADD3.X R3, R3, R21, RZ, P0, !PT ;  /* 0x0000001503037210 */ /* 0x000fe200007fe4ff */
[----:B------:R4:W-:Y:S01]  /*f7a0*/  LDGSTS.E.BYPASS.LTC128B.128 [R195+0x1100], [R36.64], !P2 ;  /* 0x0110000024c37fae */ /* 0x0009e2000d101d46 */
[----:B------:R-:W-:Y:S05]  /*f7b0*/  ISETP.NE.U32.AND P0, PT, R29, RZ, PT ;  /* 0x000000ff1d00720c */ /* 0x000fea0003f05070 */
[C---:B------:R-:W-:Y:S02]  /*f7c0*/  HMMA.16816.F32.BF16 R16, R120.reuse, R18, RZ ;  /* 0x000000127810723c */ /* 0x040fe400000418ff */
[----:B------:R5:W-:Y:S06]  /*f7d0*/  LDGSTS.E.BYPASS.LTC128B.128 [R195+0x4100], [R2.64], !P3 ;  /* 0x0410000002c37fae */ /* 0x000bec000d901d46 */
[C---:B--2---:R-:W-:Y:S02]  /*f7e0*/  HMMA.16816.F32.BF16 R20, R120.reuse, R24, RZ ;  /* 0x000000187814723c */ /* 0x044fe400000418ff */
[----:B------:R4:W-:Y:S06]  /*f7f0*/  LDGSTS.E.BYPASS.LTC128B.128.ZFILL [R195+0x2100], [R38.64], P1 ;  /* 0x0210000026c37fae */ /* 0x0009ec0008941d46 */
[C---:B------:R-:W-:Y:S02]  /*f800*/  HMMA.16816.F32.BF16 R24, R120.reuse, R26, RZ ;  /* 0x0000001a7818723c */ /* 0x040fe400000418ff */
[----:B------:R2:W-:Y:S01]  /*f810*/  LDGSTS.E.BYPASS.LTC128B.128.ZFILL [R195+0x5100], [R44.64], P0 ;  /* 0x051000002cc37fae */ /* 0x0005e20008141d46 */
[----:B------:R-:W-:Y:S05]  /*f820*/  ISETP.GT.AND P0, PT, R199, R230, PT ;  /* 0x000000e6c700720c */ /* 0x000fea0003f04270 */
[C---:B-1-3--:R-:W-:Y:S02]  /*f830*/  HMMA.16816.F32.BF16 R28, R120.reuse, R32, RZ ;  /* 0x00000020781c723c */ /* 0x04afe400000418ff */
[----:B------:R-:W0:Y:S06]  /*f840*/  LDGDEPBAR ;  /* 0x00000000000079af */ /* 0x000e2c0000000000 */
[C---:B------:R-:W-:Y:S08]  /*f850*/  HMMA.16816.F32.BF16 R32, R120.reuse, R34, RZ ;  /* 0x000000227820723c */ /* 0x040ff000000418ff */
[C---:B----4-:R-:W-:Y:S08]  /*f860*/  HMMA.16816.F32.BF16 R36, R120.reuse, R40, RZ ;  /* 0x000000287824723c */ /* 0x050ff000000418ff */
[C---:B------:R-:W-:Y:S08]  /*f870*/  HMMA.16816.F32.BF16 R40, R120.reuse, R42, RZ ;  /* 0x0000002a7828723c */ /* 0x040ff000000418ff */
[C---:B--2---:R-:W-:Y:S08]  /*f880*/  HMMA.16816.F32.BF16 R44, R120.reuse, R48, RZ ;  /* 0x00000030782c723c */ /* 0x044ff000000418ff */
        /* <DEDUP_REMOVED lines=15> */
[----:B------:R-:W-:Y:S07]  /*f980*/  LDSM.16.M88.4 R144, [R181+-0x3000] ;  /* 0xffd00000b590783b */ /* 0x000fee0000000200 */
[C---:B------:R-:W-:Y:S08]  /*f990*/  HMMA.16816.F32.BF16 R44, R124.reuse, R148, R44 ;  /* 0x000000947c2c723c */ /* 0x040ff0000004182c */
[----:B------:R-:W-:Y:S01]  /*f9a0*/  HMMA.16816.F32.BF16 R48, R124, R150, R48 ;  /* 0x000000967c30723c */ /* 0x000fe20000041830 */
[----:B------:R-:W-:Y:S07]  /*f9b0*/  LDSM.16.M88.4 R148, [R0] ;  /* 0x000000000094783b */ /* 0x000fee0000000200 */
        /* <DEDUP_REMOVED lines=8> */
[----:B------:R-:W3:Y:S07]  /*fa40*/  LDSM.16.M88.4 R136, [R181+-0x2800] ;  /* 0xffd80000b588783b */ /* 0x000eee0000000200 */
[C---:B-1----:R-:W-:Y:S08]  /*fa50*/  HMMA.16816.F32.BF16 R28, R152.reuse, R128, R28 ;  /* 0x00000080981c723c */ /* 0x042ff0000004181c */
[C---:B------:R-:W-:Y:S01]  /*fa60*/  HMMA.16816.F32.BF16 R32, R152.reuse, R130, R32 ;  /* 0x000000829820723c */ /* 0x040fe20000041820 */
[----:B------:R-:W1:Y:S07]  /*fa70*/  LDSM.16.M88.4 R128, [R181+-0x2000] ;  /* 0xffe00000b580783b */ /* 0x000e6e0000000200 */
[C---:B--2---:R-:W-:Y:S08]  /*fa80*/  HMMA.16816.F32.BF16 R36, R152.reuse, R132, R36 ;  /* 0x000000849824723c */ /* 0x044ff00000041824 */
[C---:B------:R-:W-:Y:S01]  /*fa90*/  HMMA.16816.F32.BF16 R40, R152.reuse, R134, R40 ;  /* 0x000000869828723c */ /* 0x040fe20000041828 */
[----:B------:R-:W2:Y:S07]  /*faa0*/  LDSM.16.M88.4 R132, [R181+-0x1800] ;  /* 0xffe80000b584783b */ /* 0x000eae0000000200 */
[C---:B------:R-:W-:Y:S08]  /*fab0*/  HMMA.16816.F32.BF16 R44, R152.reuse, R140, R44 ;  /* 0x0000008c982c723c */ /* 0x040ff0000004182c */
[----:B------:R-:W-:Y:S01]  /*fac0*/  HMMA.16816.F32.BF16 R48, R152, R142, R48 ;  /* 0x0000008e9830723c */ /* 0x000fe20000041830 */
[----:B------:R-:W4:Y:S07]  /*fad0*/  LDSM.16.M88.4 R140, [R181+-0x1000] ;  /* 0xfff00000b58c783b */ /* 0x000f2e0000000200 */
[C---:B------:R-:W-:Y:S08]  /*fae0*/  HMMA.16816.F32.BF16 R4, R156.reuse, R144, R4 ;  /* 0x000000909c04723c */ /* 0x040ff00000041804 */
[C---:B------:R-:W-:Y:S01]  /*faf0*/  HMMA.16816.F32.BF16 R8, R156.reuse, R146, R8 ;  /* 0x000000929c08723c */ /* 0x040fe20000041808 */
[----:B------:R-:W4:Y:S07]  /*fb00*/  LDSM.16.M88.4 R144, [R181+-0x800] ;  /* 0xfff80000b590783b */ /* 0x000f2e0000000200 */
[C---:B---3--:R-:W-:Y:S08]  /*fb10*/  HMMA.16816.F32.BF16 R12, R156.reuse, R136, R12 ;  /* 0x000000889c0c723c */ /* 0x048ff0000004180c */
[C---:B------:R-:W-:Y:S01]  /*fb20*/  HMMA.16816.F32.BF16 R16, R156.reuse, R138, R16 ;  /* 0x0000008a9c10723c */ /* 0x040fe20000041810 */
[----:B------:R-:W3:Y:S07]  /*fb30*/  LDSM.16.M88.4 R136, [R180+0x3000] ;  /* 0x00300000b488783b */ /* 0x000eee0000000200 */
[C---:B-1----:R-:W-:Y:S08]  /*fb40*/  HMMA.16816.F32.BF16 R20, R156.reuse, R128, R20 ;  /* 0x000000809c14723c */ /* 0x042ff00000041814 */
[C---:B------:R-:W-:Y:S01]  /*fb50*/  HMMA.16816.F32.BF16 R24, R156.reuse, R130, R24 ;  /* 0x000000829c18723c */ /* 0x040fe20000041818 */
[----:B------:R-:W1:Y:S07]  /*fb60*/  LDSM.16.M88.4 R128, [R180+0x3800] ;  /* 0x00380000b480783b */ /* 0x000e6e0000000200 */
[C---:B--2---:R-:W-:Y:S08]  /*fb70*/  HMMA.16816.F32.BF16 R28, R156.reuse, R132, R28 ;  /* 0x000000849c1c723c */ /* 0x044ff0000004181c */
[C---:B------:R-:W-:Y:S01]  /*fb80*/  HMMA.16816.F32.BF16 R32, R156.reuse, R134, R32 ;  /* 0x000000869c20723c */ /* 0x040fe20000041820 */
[----:B------:R-:W2:Y:S07]  /*fb90*/  LDSM.16.M88.4 R132, [R180+0x4000] ;  /* 0x00400000b484783b */ /* 0x000eae0000000200 */
[C---:B----4-:R-:W-:Y:S08]  /*fba0*/  HMMA.16816.F32.BF16 R36, R156.reuse, R140, R36 ;  /* 0x0000008c9c24723c */ /* 0x050ff00000041824 */
[C---:B------:R-:W-:Y:S01]  /*fbb0*/  HMMA.16816.F32.BF16 R40, R156.reuse, R142, R40 ;  /* 0x0000008e9c28723c */ /* 0x040fe20000041828 */
[----:B------:R-:W4:Y:S07]  /*fbc0*/  LDSM.16.M88.4 R140, [R180+0x4800] ;  /* 0x00480000b48c783b */ /* 0x000f2e0000000200 */
[C---:B------:R-:W-:Y:S08]  /*fbd0*/  HMMA.16816.F32.BF16 R44, R156.reuse, R144, R44 ;  /* 0x000000909c2c723c */ /* 0x040ff0000004182c */
[----:B------:R-:W-:Y:S01]  /*fbe0*/  HMMA.16816.F32.BF16 R48, R156, R146, R48 ;  /* 0x000000929c30723c */ /* 0x000fe20000041830 */
[----:B------:R-:W4:Y:S07]  /*fbf0*/  LDSM.16.M88.4 R144, [R180+0x5000] ;  /* 0x00500000b490783b */ /* 0x000f2e0000000200 */
[C---:B---3--:R-:W-:Y:S08]  /*fc00*/  HMMA.16816.F32.BF16 R4, R160.reuse, R136, R4 ;  /* 0x00000088a004723c */ /* 0x048ff00000041804 */
[C---:B------:R-:W-:Y:S01]  /*fc10*/  HMMA.16816.F32.BF16 R8, R160.reuse, R138, R8 ;  /* 0x0000008aa008723c */ /* 0x040fe20000041808 */
[----:B------:R-:W3:Y:S07]  /*fc20*/  LDSM.16.M88.4 R136, [R180+0x5800] ;  /* 0x00580000b488783b */ /* 0x000eee0000000200 */
[C---:B-1----:R-:W-:Y:S08]  /*fc30*/  HMMA.16816.F32.BF16 R12, R160.reuse, R128, R12 ;  /* 0x00000080a00c723c */ /* 0x042ff0000004180c */
[C---:B------:R-:W-:Y:S01]  /*fc40*/  HMMA.16816.F32.BF16 R16, R160.reuse, R130, R16 ;  /* 0x00000082a010723c */ /* 0x040fe20000041810 */
[----:B------:R-:W1:Y:S07]  /*fc50*/  LDSM.16.M88.4 R128, [R68] ;  /* 0x000000004480783b */ /* 0x000e6e0000000200 */
[C---:B--2---:R-:W-:Y:S08]  /*fc60*/  HMMA.16816.F32.BF16 R20, R160.reuse, R132, R20 ;  /* 0x00000084a014723c */ /* 0x044ff00000041814 */
[C---:B------:R-:W-:Y:S01]  /*fc70*/  HMMA.16816.F32.BF16 R24, R160.reuse, R134, R24 ;  /* 0x00000086a018723c */ /* 0x040fe20000041818 */
[----:B------:R-:W2:Y:S07]  /*fc80*/  LDSM.16.M88.4 R132, [R176] ;  /* 0x00000000b084783b */ /* 0x000eae0000000200 */
[C---:B----4-:R-:W-:Y:S08]  /*fc90*/  HMMA.16816.F32.BF16 R28, R160.reuse, R140, R28 ;  /* 0x0000008ca01c723c */ /* 0x050ff0000004181c */
[C---:B------:R-:W-:Y:S01]  /*fca0*/  HMMA.16816.F32.BF16 R32, R160.reuse, R142, R32 ;  /* 0x0000008ea020723c */ /* 0x040fe20000041820 */
[----:B------:R-:W4:Y:S07]  /*fcb0*/  LDSM.16.M88.4 R140, [R177] ;  /* 0x00000000b18c783b */ /* 0x000f2e0000000200 */
[C---:B------:R-:W-:Y:S08]  /*fcc0*/  HMMA.16816.F32.BF16 R36, R160.reuse, R144, R36 ;  /* 0x00000090a024723c */ /* 0x040ff00000041824 */
[C---:B------:R-:W-:Y:S01]  /*fcd0*/  HMMA.16816.F32.BF16 R40, R160.reuse, R146, R40 ;  /* 0x00000092a028723c */ /* 0x040fe20000041828 */
[----:B------:R-:W2:Y:S07]  /*fce0*/  LDSM.16.M88.4 R144, [R178] ;  /* 0x00000000b290783b */ /* 0x000eae0000000200 */
[C---:B---3--:R-:W-:Y:S01]  /*fcf0*/  HMMA.16816.F32.BF16 R44, R160.reuse, R136, R44 ;  /* 0x00000088a02c723c */ /* 0x048fe2000004182c */
[----:B------:R-:W3:Y:S07]  /*fd00*/  LDSM.16.M88.4 R176, [R179] ;  /* 0x00000000b3b0783b */ /* 0x000eee0000000200 */
[----:B------:R-:W-:Y:S01]  /*fd10*/  HMMA.16816.F32.BF16 R48, R160, R138, R48 ;  /* 0x0000008aa030723c */ /* 0x000fe20000041830 */
[----:B------:R-:W3:Y:S07]  /*fd20*/  LDSM.16.M88.4 R136, [R182+0x3000] ;  /* 0x00300000b688783b */ /* 0x000eee0000000200 */
        /* <DEDUP_REMOVED lines=13> */
[C---:B------:R-:W-:Y:S01]  /*fe00*/  HMMA.16816.F32.BF16 R40, R164.reuse, R146, R40 ;  /* 0x00000092a428723c */ /* 0x040fe20000041828 */
[----:B------:R-:W2:Y:S07]  /*fe10*/  LDSM.16.M88.4 R144, [R182+0x5000] ;  /* 0x00500000b690783b */ /* 0x000eae0000000200 */
[C---:B---3--:R-:W-:Y:S08]  /*fe20*/  HMMA.16816.F32.BF16 R44, R164.reuse, R176, R44 ;  /* 0x000000b0a42c723c */ /* 0x048ff0000004182c */
[----:B------:R-:W-:Y:S01]  /*fe30*/  HMMA.16816.F32.BF16 R48, R164, R178, R48 ;  /* 0x000000b2a430723c */ /* 0x000fe20000041830 */
[----:B------:R-:W3:Y:S07]  /*fe40*/  LDSM.16.M88.4 R176, [R181] ;  /* 0x00000000b5b0783b */ /* 0x000eee0000000200 */
[C---:B------:R-:W-:Y:S08]  /*fe50*/  HMMA.16816.F32.BF16 R4, R168.reuse, R136, R4 ;  /* 0x00000088a804723c */ /* 0x040ff00000041804 */
[C---:B------:R-:W-:Y:S08]  /*fe60*/  HMMA.16816.F32.BF16 R8, R168.reuse, R138, R8 ;  /* 0x0000008aa808723c */ /* 0x040ff00000041808 */
[C---:B-1----:R-:W-:Y:S08]  /*fe70*/  HMMA.16816.F32.BF16 R12, R168.reuse, R128, R12 ;  /* 0x00000080a80c723c */ /* 0x042ff0000004180c */
[C---:B------:R-:W-:Y:S01]  /*fe80*/  HMMA.16816.F32.BF16 R16, R168.reuse, R130, R16 ;  /* 0x00000082a810723c */ /* 0x040fe20000041810 */
[----:B------:R-:W1:Y:S07]  /*fe90*/  LDSM.16.M88.4 R128, [R181+0x800] ;  /* 0x00080000b580783b */ /* 0x000e6e0000000200 */
[C---:B--2---:R-:W-:Y:S08]  /*fea0*/  HMMA.16816.F32.BF16 R20, R168.reuse, R132, R20 ;  /* 0x00000084a814723c */ /* 0x044ff00000041814 */
[C---:B------:R-:W-:Y:S08]  /*feb0*/  HMMA.16816.F32.BF16 R24, R168.reuse, R134, R24 ;  /* 0x00000086a818723c */ /* 0x040ff00000041818 */
[C---:B----4-:R-:W-:Y:S08]  /*fec0*/  HMMA.16816.F32.BF16 R28, R168.reuse, R140, R28 ;  /* 0x0000008ca81c723c */ /* 0x050ff0000004181c */
[C---:B------:R-:W-:Y:S08]  /*fed0*/  HMMA.16816.F32.BF16 R32, R168.reuse, R142, R32 ;  /* 0x0000008ea820723c */ /* 0x040ff00000041820 */
[C---:B------:R-:W-:Y:S08]  /*fee0*/  HMMA.16816.F32.BF16 R36, R168.reuse, R144, R36 ;  /* 0x00000090a824723c */ /* 0x040ff00000041824 */
[C---:B------:R-:W-:Y:S08]  /*fef0*/  HMMA.16816.F32.BF16 R40, R168.reuse, R146, R40 ;  /* 0x00000092a828723c */ /* 0x040ff00000041828 */
[C---:B------:R-:W-:Y:S08]  /*ff00*/  HMMA.16816.F32.BF16 R44, R168.reuse, R148, R44 ;  /* 0x00000094a82c723c */ /* 0x040ff0000004182c */
[----:B------:R-:W-:Y:S08]  /*ff10*/  HMMA.16816.F32.BF16 R48, R168, R150, R48 ;  /* 0x00000096a830723c */ /* 0x000ff00000041830 */
[C---:B---3--:R-:W-:Y:S08]  /*ff20*/  HMMA.16816.F32.BF16 R4, R172.reuse, R176, R4 ;  /* 0x000000b0ac04723c */ /* 0x048ff00000041804 */
[C---:B------:R-:W-:Y:S08]  /*ff30*/  HMMA.16816.F32.BF16 R8, R172.reuse, R178, R8 ;  /* 0x000000b2ac08723c */ /* 0x040ff00000041808 */
[C---:B-1----:R-:W-:Y:S08]  /*ff40*/  HMMA.16816.F32.BF16 R12, R172.reuse, R128, R12 ;  /* 0x00000080ac0c723c */ /* 0x042ff0000004180c */
[----:B------:R-:W-:Y:S01]  /*ff50*/  FMUL.FTZ R0, R4, c[0x0][0x320] ;  /* 0x0000c80004007a20 */ /* 0x000fe20000410000 */
[C---:B------:R-:W-:Y:S03]  /*ff60*/  HMMA.16816.F32.BF16 R16, R172.reuse, R130, R16 ;  /* 0x00000082ac10723c */ /* 0x040fe60000041810 */
[----:B------:R1:W2:Y:S04]  /*ff70*/  MUFU.TANH R144, R0 ;  /* 0x0000000000907308 */ /* 0x0002a80000002400 */
[----:B-----5:R-:W-:Y:S06]  /*ff80*/  FMUL.FTZ R2, R11, c[0x0][0x320] ;  /* 0x0000c8000b027a20 */ /* 0x020fec0000410000 */
        /* <DEDUP_REMOVED lines=35> */
[----:B-----5:R-:W-:Y:S04]  /*101c0*/  FMUL.FTZ R0, R14, c[0x0][0x320] ;  /* 0x0000c8000e007a20 */ /* 0x020fe80000410000 */
        /* <DEDUP_REMOVED lines=111> */
.L_x_858:
[----:B------:R-:W-:-:S05]  /*108c0*/  BRA.DIV ~URZ, `(.L_x_756) ;  /* 0x000093e27f007947 */ /* 0x000fca000b800000 */
[----:B------:R-:W3:Y:S01]  /*108d0*/  SHFL.IDX PT, R2, R4, RZ, 0x181f ;  /* 0x00181fff04027589 */ /* 0x000ee200000e0000 */
[C---:B------:R-:W-:Y:S02]  /*108e0*/  IADD3 R3, -R193.reuse, 0x10, RZ ;  /* 0x00000010c1037810 */ /* 0x040fe40007ffe1ff */
[----:B------:R-:W-:Y:S02]  /*108f0*/  ISETP.NE.U32.AND P2, PT, R193, RZ, PT ;  /* 0x000000ffc100720c */ /* 0x000fe40003f45070 */
[----:B------:R-:W-:Y:S04]  /*10900*/  LOP3.LUT R10, R3, 0xf, RZ, 0xc0, !PT ;  /* 0x0000000f030a7812 */ /* 0x000fe800078ec0ff */
[----:B---3--:R-:W-:Y:S04]  /*10910*/  IADD3 R8, P1, P0, R10, R2, R12 ;  /* 0x000000020a087210 */ /* 0x008fe8000783e00c */
[--C-:B--2---:R-:W-:Y:S02]  /*10920*/  IADD3.X R9, RZ, R7, R5.reuse, P1, P0 ;  /* 0x00000007ff097210 */ /* 0x104fe40000fe0405 */
[----:B------:R-:W-:Y:S03]  /*10930*/  IADD3 R2, P0, R2, R13, RZ ;  /* 0x0000000d02027210 */ /* 0x000fe60007f1e0ff */
[----:B------:R-:W-:Y:S01]  /*10940*/  @!PT LDS RZ, [RZ] ;  /* 0x00000000fffff984 */ /* 0x000fe20000000800 */
[----:B------:R-:W-:Y:S01]  /*10950*/  @!PT LDS RZ, [RZ] ;  /* 0x00000000fffff984 */ /* 0x000fe20000000800 */
[----:B------:R2:W-:Y:S02]  /*10960*/  LDGSTS.E.BYPASS.LTC128B.128.ZFILL [R195+0x8100], [R8.64], P2 ;  /* 0x0810000008c37fae */ /* 0x0005e40009141d46 */
[----:B------:R-:W-:Y:S02]  /*10970*/  IMAD.X R3, R7, 0x1, R6, P0 ;  /* 0x0000000107037824 */ /* 0x000fe400000e0606 */
[----:B------:R-:W3:Y:S04]  /*10980*/  SHFL.IDX PT, R7, R4, 0x1, 0x181f ;  /* 0x00381f0004077f89 */ /* 0x000ee800000e0000 */
[----:B------:R3:W-:Y:S04]  /*10990*/  LDGSTS.E.BYPASS.LTC128B.128 [R195+0xb100], [R2.64], !P3 ;  /* 0x0b10000002c37fae */ /* 0x0007e8000d901d46 */
[----:B--2---:R-:W2:Y:S04]  /*109a0*/  SHFL.IDX PT, R9, R0, 0x1, 0x181f ;  /* 0x00381f0000097f89 */ /* 0x004ea800000e0000 */
[----:B-1----:R-:W1:Y:S01]  /*109b0*/  SHFL.IDX PT, R0, R0, 0x2, 0x181f ;  /* 0x00581f0000007f89 */ /* 0x002e6200000e0000 */
[----:B---3--:R-:W-:Y:S04]  /*109c0*/  IADD3 R2, P1, P0, R10, R7, R12 ;  /* 0x000000070a027210 */ /* 0x008fe8000783e00c */
[----:B--2---:R-:W-:Y:S02]  /*109d0*/  IADD3.X R3, RZ, R9, R5, P1, P0 ;  /* 0x00000009ff037210 */ /* 0x004fe40000fe0405 */
[----:B------:R-:W-:Y:S03]  /*109e0*/  IADD3 R8, P0, R7, R13, RZ ;  /* 0x0000000d07087210 */ /* 0x000fe60007f1e0ff */
[----:B------:R2:W-:Y:S02]  /*109f0*/  LDGSTS.E.BYPASS.LTC128B.128.ZFILL [R195+0x9100], [R2.64], P2 ;  /* 0x0910000002c37fae */ /* 0x0005e40009141d46 */
[----:B------:R-:W-:Y:S05]  /*10a00*/  IMAD.X R9, R9, 0x1, R6, P0 ;  /* 0x0000000109097824 */ /* 0x000fea00000e0606 */
[----:B------:R3:W-:Y:S04]  /*10a10*/  LDGSTS.E.BYPASS.LTC128B.128 [R195+0xc100], [R8.64], !P3 ;  /* 0x0c10000008c37fae */ /* 0x0007e8000d901d46 */
[----:B--2---:R3:W2:Y:S02]  /*10a20*/  SHFL.IDX PT, R2, R4, 0x2, 0x181f ;  /* 0x00581f0004027f89 */ /* 0x0046a400000e0000 */
.L_x_859:
[----:B-1----:R-:W-:Y:S04]  /*10a30*/  IADD3 R3, -R193, 0x10, RZ ;  /* 0x00000010c1037810 */ /* 0x002fe80007ffe1ff */
[----:B------:R-:W-:Y:S04]  /*10a40*/  LOP3.LUT R3, R3, 0xf, RZ, 0xc0, !PT ;  /* 0x0000000f03037812 */ /* 0x000fe800078ec0ff */
[----:B--23--:R-:W-:Y:S04]  /*10a50*/  IADD3 R4, P1, P0, R3, R2, R12 ;  /* 0x0000000203047210 */ /* 0x00cfe8000783e00c */
[----:B------:R-:W-:Y:S02]  /*10a60*/  IADD3.X R5, RZ, R0, R5, P1, P0 ;  /* 0x00000000ff057210 */ /* 0x000fe40000fe0405 */
[----:B------:R-:W-:Y:S02]  /*10a70*/  ISETP.NE.U32.AND P0, PT, R193, RZ, PT ;  /* 0x000000ffc100720c */ /* 0x000fe40003f05070 */
[----:B------:R-:W-:Y:S05]  /*10a80*/  IADD3 R2, P1, R2, R13, RZ ;  /* 0x0000000d02027210 */ /* 0x000fea0007f3e0ff */
[----:B------:R-:W-:Y:S06]  /*10a90*/  IMAD.X R3, R0, 0x1, R6, P1 ;  /* 0x0000000100037824 */ /* 0x000fec00008e0606 */
[----:B------:R-:W-:Y:S01]  /*10aa0*/  @!PT LDS RZ, [RZ] ;  /* 0x00000000fffff984 */ /* 0x000fe20000000800 */
[----:B------:R-:W-:Y:S01]  /*10ab0*/  @!PT LDS RZ, [RZ] ;  /* 0x00000000fffff984 */ /* 0x000fe20000000800 */
[----:B------:R-:W-:Y:S01]  /*10ac0*/  @!PT LDS RZ, [RZ] ;  /* 0x00000000fffff984 */ /* 0x000fe20000000800 */
[----:B------:R1:W-:Y:S04]  /*10ad0*/  LDGSTS.E.BYPASS.LTC128B.128.ZFILL [R195+0xa100], [R4.64], P0 ;  /* 0x0a10000004c37fae */ /* 0x0003e80008141d46 */
[----:B------:R1:W-:Y:S02]  /*10ae0*/  LDGSTS.E.BYPASS.LTC128B.128 [R195+0xd100], [R2.64], !P3 ;  /* 0x0d10000002c37fae */ /* 0x0003e4000d901d46 */
.L_x_754:
[----:B--234-:R-:W-:Y:S05]  /*10af0*/  BSYNC B0 ;  /* 0x0000000000007941 */ /* 0x01cfea0003800000 */
.L_x_753:
        /* <DEDUP_REMOVED lines=13> */
.L_x_860:
        /* <DEDUP_REMOVED lines=19> */
.L_x_760:
[----:B------:R-:W-:Y:S04]  /*10d00*/  MOV R8, c[0x0][0x32c] ;  /* 0x0000cb0000087a02 */ /* 0x000fe80000000f00 */
[----:B------:R-:W-:Y:S11]  /*10d10*/  ISETP.NE.AND P0, PT, R8, 0x1, PT ;  /* 0x000000010800780c */ /* 0x000ff60003f05270 */
[----:B------:R-:W-:Y:S02]  /*10d20*/  @!UPT UIADD3 URZ, URZ, URZ, URZ ;  /* 0x0000003f3f3ff290 */ /* 0x000fe4000fffe03f */
[----:B------:R-:W-:Y:S05]  /*10d30*/  @P0 IMAD.HI.U32 R8, R4, c[0x0][0x330], RZ ;  /* 0x0000cc0004080a27 */ /* 0x000fea00078e00ff */
[----:B------:R-:W-:Y:S02]  /*10d40*/  @P0 SHF.R.U32.HI R4, RZ, c[0x0][0x334], R8 ;  /* 0x0000cd00ff040a19 */ /* 0x000fe40000011608 */
.L_x_761:
[----:B------:R-:W-:Y:S05]  /*10d50*/  BSYNC B0 ;  /* 0x0000000000007941 */ /* 0x000fea0003800000 */
.L_x_759:
[----:B------:R-:W-:Y:S04]  /*10d60*/  IMAD.IADD R8, R0, 0x1, -R233 ;  /* 0x0000000100087824 */ /* 0x000fe800078e0ae9 */
[----:B------:R-:W-:Y:S05]  /*10d70*/  IMAD R4, R4, c[0x0][0x32c], R8 ;  /* 0x0000cb0004047a24 */ /* 0x000fea00078e0208 */
[----:B------:R-:W-:Y:S02]  /*10d80*/  IADD3 R8, R4, c[0x0][0x32c], RZ ;  /* 0x0000cb0004087a10 */ /* 0x000fe40007ffe0ff */
[----:B------:R-:W-:Y:S02]  /*10d90*/  IMNMX R2, R2, R4, !PT ;  /* 0x0000000402027217 */ /* 0x000fe40007800200 */
[----:B------:R-:W-:Y:S02]  /*10da0*/  IMNMX R3, R3, R8, PT ;  /* 0x0000000803037217 */ /* 0x000fe40003800200 */
.L_x_758:
        /* <DEDUP_REMOVED lines=15> */
[C---:B------:R-:W-:Y:S02]  /*10ea0*/  ISETP.LT.OR P0, PT, R3.reuse, 0x2, P0 ;  /* 0x000000020300780c */ /* 0x040fe40000701670 */
        /* <DEDUP_REMOVED lines=88> */
[C---:B------:R-:W-:Y:S04]  /*11430*/  ISETP.LT.OR P0, PT, R3.reuse, 0x41, P0 ;  /* 0x000000410300780c */ /* 0x040fe80000701670 */
        /* <DEDUP_REMOVED lines=30> */
.L_x_861:
        /* <DEDUP_REMOVED lines=19> */
.L_x_765:
[----:B-12---:R-:W-:Y:S04]  /*11750*/  MOV R5, c[0x0][0x32c] ;  /* 0x0000cb0000057a02 */ /* 0x006fe80000000f00 */
[----:B------:R-:W-:Y:S11]  /*11760*/  ISETP.NE.AND P0, PT, R5, 0x1, PT ;  /* 0x000000010500780c */ /* 0x000ff60003f05270 */
[----:B------:R-:W-:Y:S02]  /*11770*/  @!UPT UIADD3 URZ, URZ, URZ, URZ ;  /* 0x0000003f3f3ff290 */ /* 0x000fe4000fffe03f */
[----:B------:R-:W-:Y:S05]  /*11780*/  @P0 IMAD.HI.U32 R5, R4, c[0x0][0x330], RZ ;  /* 0x0000cc0004050a27 */ /* 0x000fea00078e00ff */
[----:B------:R-:W-:Y:S02]  /*11790*/  @P0 SHF.R.U32.HI R4, RZ, c[0x0][0x334], R5 ;  /* 0x0000cd00ff040a19 */ /* 0x000fe40000011605 */
.L_x_766:
[----:B------:R-:W-:Y:S05]  /*117a0*/  BSYNC B0 ;  /* 0x0000000000007941 */ /* 0x000fea0003800000 */
.L_x_764:
[----:B------:R-:W-:Y:S04]  /*117b0*/  IMAD.IADD R0, R0, 0x1, -R233 ;  /* 0x0000000100007824 */ /* 0x000fe800078e0ae9 */
[----:B------:R-:W-:Y:S05]  /*117c0*/  IMAD R0, R4, c[0x0][0x32c], R0 ;  /* 0x0000cb0004007a24 */ /* 0x000fea00078e0200 */
[----:B------:R-:W-:Y:S02]  /*117d0*/  IADD3 R4, R0, c[0x0][0x32c], RZ ;  /* 0x0000cb0000047a10 */ /* 0x000fe40007ffe0ff */
[----:B------:R-:W-:Y:S02]  /*117e0*/  IMNMX R2, R2, R0, !PT ;  /* 0x0000000002027217 */ /* 0x000fe40007800200 */
[----:B------:R-:W-:Y:S02]  /*117f0*/  IMNMX R3, R3, R4, PT ;  /* 0x0000000403037217 */ /* 0x000fe40003800200 */
.L_x_763:
        /* <DEDUP_REMOVED lines=58> */
[C---:B------:R-:W-:Y:S02]  /*11ba0*/  ISETP.GT.AND P0, PT, R2.reuse, 0x20, !P0 ;  /* 0x000000200200780c */ /* 0x040fe40004704270 */
        /* <DEDUP_REMOVED lines=32> */
[C---:B------:R-:W-:Y:S04]  /*11db0*/  ISETP.LT.OR P0, PT, R3.reuse, 0x32, P0 ;  /* 0x000000320300780c */ /* 0x040fe80000701670 */
        /* <DEDUP_REMOVED lines=13> */
[C---:B------:R-:W-:Y:S04]  /*11e90*/  ISETP.GT.AND P0, PT, R2.reuse, 0x40, !P0 ;  /* 0x000000400200780c */ /* 0x040fe80004704270 */
[----:B------:R-:W-:Y:S04]  /*11ea0*/  ISETP.LT.OR P0, PT, R3, 0x41, P0 ;  /* 0x000000410300780c */ /* 0x000fe80000701670 */
[----:B------:R-:W-:Y:S02]  /*11eb0*/  FSEL R213, R27, -INF , !P0 ;  /* 0xff8000001bd57808 */ /* 0x000fe40004000000 */
[----:B------:R-:W-:Y:S02]  /*11ec0*/  ISETP.GT.AND P0, PT, R2, 0x41, !P6 ;  /* 0x000000410200780c */ /* 0x000fe40007704270 */
[----:B------:R-:W-:Y:S02]  /*11ed0*/  FMNMX.FTZ R4, R213, R4, !PT ;  /* 0x00000004d5047209 */ /* 0x000fe40007810000 */
[----:B------:R-:W-:Y:S02]  /*11ee0*/  ISETP.LT.OR P0, PT, R3, 0x42, P0 ;  /* 0x000000420300780c */ /* 0x000fe40000701670 */
[----:B------:R-:W-:Y:S02]  /*11ef0*/  LOP3.LUT P6, RZ, R192, 0x20000, RZ, 0xc0, !PT ;  /* 0x00020000c0ff7812 */ /* 0x000fe400078cc0ff */
[----:B------:R-:W-:Y:S02]  /*11f00*/  FSEL R214, R25, -INF , !P0 ;  /* 0xff80000019d67808 */ /* 0x000fe40004000000 */
[----:B------:R-:W-:Y:S02]  /*11f10*/  ISETP.GT.AND P0, PT, R2, 0x48, !P5 ;  /* 0x000000480200780c */ /* 0x000fe40006f04270 */
[----:B------:R-:W-:Y:S02]  /*11f20*/  FMNMX.FTZ R4, R214, R4, !PT ;  /* 0x00000004d6047209 */ /* 0x000fe40007810000 */
[----:B------:R-:W-:Y:S04]  /*11f30*/  ISETP.LT.OR P0, PT, R3, 0x49, P0 ;  /* 0x000000490300780c */ /* 0x000fe80000701670 */
[----:B------:R-:W-:Y:S02]  /*11f40*/  FSEL R215, R22, -INF , !P0 ;  /* 0xff80000016d77808 */ /* 0x000fe40004000000 */
[C---:B------:R-:W-:Y:S02]  /*11f50*/  ISETP.GT.AND P0, PT, R2.reuse, 0x49, !P4 ;  /* 0x000000490200780c */ /* 0x040fe40006704270 */
[----:B------:R-:W-:Y:S02]  /*11f60*/  FMNMX.FTZ R4, R215, R4, !PT ;  /* 0x00000004d7047209 */ /* 0x000fe40007810000 */
[----:B------:R-:W-:Y:S04]  /*11f70*/  ISETP.LT.OR P0, PT, R3, 0x4a, P0 ;  /* 0x0000004a0300780c */ /* 0x000fe80000701670 */
[----:B------:R-:W-:Y:S02]  /*11f80*/  FSEL R216, R21, -INF , !P0 ;  /* 0xff80000015d87808 */ /* 0x000fe40004000000 */
[C---:B------:R-:W-:Y:S02]  /*11f90*/  ISETP.GT.AND P0, PT, R2.reuse, 0x50, !P3 ;  /* 0x000000500200780c */ /* 0x040fe40005f04270 */
[----:B------:R-:W-:Y:S02]  /*11fa0*/  ISETP.GT.AND P3, PT, R2, 0x59, !P6 ;  /* 0x000000590200780c */ /* 0x000fe40007764270 */
[C---:B------:R-:W-:Y:S04]  /*11fb0*/  ISETP.LT.OR P0, PT, R3.reuse, 0x51, P0 ;  /* 0x000000510300780c */ /* 0x040fe80000701670 */
[----:B------:R-:W-:Y:S02]  /*11fc0*/  FSEL R217, R20, -INF , !P0 ;  /* 0xff80000014d97808 */ /* 0x000fe40004000000 */
[----:B------:R-:W-:Y:S02]  /*11fd0*/  ISETP.GT.AND P0, PT, R2, 0x58, !P2 ;  /* 0x000000580200780c */ /* 0x000fe40005704270 */
[C---:B------:R-:W-:Y:S02]  /*11fe0*/  ISETP.LT.OR P2, PT, R3.reuse, 0x52, P1 ;  /* 0x000000520300780c */ /* 0x040fe40000f41670 */
        /* <DEDUP_REMOVED lines=13> */
.L_x_862:
[----:B-12-4-:R-:W-:Y:S01]  /*120c0*/  FMNMX.FTZ R5, R4, R0, !PT ;  /* 0x0000000004057209 */ /* 0x016fe20007810000 */
[----:B------:R-:W-:-:S05]  /*120d0*/  BRA.DIV ~URZ, `(.L_x_768) ;  /* 0x000080427f007947 */ /* 0x000fca000b800000 */
[----:B------:R-:W-:Y:S04]  /*120e0*/  SHFL.BFLY PT, R0, R6, 0x2, 0x1f ;  /* 0x0c401f0006007f89 */ /* 0x000fe800000e0000 */
[----:B------:R-:W1:Y:S02]  /*120f0*/  SHFL.BFLY PT, R2, R5, 0x1, 0x1f ;  /* 0x0c201f0005027f89 */ /* 0x000e6400000e0000 */
[----:B-1----:R-:W-:Y:S02]  /*12100*/  FMNMX.FTZ R68, R5, R2, !PT ;  /* 0x0000000205447209 */ /* 0x002fe40007810000 */
[----:B---3--:R-:W-:Y:S05]  /*12110*/  FMNMX.FTZ R4, R6, R0, !PT ;  /* 0x0000000006047209 */ /* 0x008fea0007810000 */
[----:B------:R1:W2:Y:S02]  /*12120*/  SHFL.BFLY PT, R0, R4, 0x1, 0x1f ;  /* 0x0c201f0004007f89 */ /* 0x0002a400000e0000 */
.L_x_863:
        /* <DEDUP_REMOVED lines=9> */
[----:B------:R1:W-:Y:S10]  /*121c0*/  MUFU.EX2 R6, R2 ;  /* 0x0000000200067308 */ /* 0x0003f40000000800 */
[----:B------:R-:W-:Y:S01]  /*121d0*/  MUFU.EX2 R225, R5 ;  /* 0x0000000500e17308 */ /* 0x000fe20000000800 */
[--C-:B-1----:R-:W-:Y:S09]  /*121e0*/  FFMA.FTZ R2, R12, c[0x0][0x2d0], -R136.reuse ;  /* 0x0000b4000c027a23 */ /* 0x102ff20000010888 */
[----:B------:R1:W3:Y:S02]  /*121f0*/  MUFU.EX2 R220, R2 ;  /* 0x0000000200dc7308 */ /* 0x0002e40000000800 */
[----:B-1----:R-:W-:Y:S01]  /*12200*/  FFMA.FTZ R2, R13, c[0x0][0x2d0], -R136 ;  /* 0x0000b4000d027a23 */ /* 0x002fe20000010888 */
[----:B---3--:R-:W-:Y:S07]  /*12210*/  F2FP.BF16.PACK_AB R128, R220, R6 ;  /* 0x00000006dc80723e */ /* 0x008fee00000010ff */
[----:B------:R1:W3:Y:S02]  /*12220*/  MUFU.EX2 R224, R2 ;  /* 0x0000000200e07308 */ /* 0x0002e40000000800 */
[----:B-1----:R-:W-:Y:S02]  /*12230*/  FSEL R2, R68, RZ, P0 ;  /* 0x000000ff44027208 */ /* 0x002fe40000000000 */
[----:B------:R-:W-:Y:S02]  /*12240*/  FSETP.NEU.FTZ.AND P0, PT, R3, -INF , PT ;  /* 0xff8000000300780b */ /* 0x000fe40003f1d000 */
[----:B---3--:R-:W-:Y:S01]  /*12250*/  F2FP.BF16.PACK_AB R130, R225, R224 ;  /* 0x000000e0e182723e */ /* 0x008fe200000010ff */
[----:B------:R-:W-:Y:S01]  /*12260*/  FADD.FTZ R0, -R2, R69 ;  /* 0x0000004502007221 */ /* 0x000fe20000010100 */
[----:B------:R-:W-:Y:S03]  /*12270*/  FSEL R69, R4, RZ, P0 ;  /* 0x000000ff04457208 */ /* 0x000fe60000000000 */
        /* <DEDUP_REMOVED lines=9> */
[C---:B------:R-:W-:Y:S02]  /*12310*/  FMUL.FTZ R24, R2.reuse, R96 ;  /* 0x0000006002187220 */ /* 0x040fe40000410000 */
[--C-:B----4-:R-:W-:Y:S02]  /*12320*/  FFMA.FTZ R4, R11, c[0x0][0x2d0], -R69.reuse ;  /* 0x0000b4000b047a23 */ /* 0x110fe40000010845 */
[C---:B------:R-:W-:Y:S02]  /*12330*/  FMUL.FTZ R25, R2.reuse, R97 ;  /* 0x0000006102197220 */ /* 0x040fe40000410000 */
[----:B------:R4:W-:Y:S01]  /*12340*/  MUFU.EX2 R226, R4 ;  /* 0x0000000400e27308 */ /* 0x0009e20000000800 */
[C---:B------:R-:W-:Y:S02]  /*12350*/  FMUL.FTZ R32, R2.reuse, R88 ;  /* 0x0000005802207220 */ /* 0x040fe40000410000 */
[C---:B------:R-:W-:Y:S02]  /*12360*/  FMUL.FTZ R33, R2.reuse, R89 ;  /* 0x0000005902217220 */ /* 0x040fe40000410000 */
[C---:B------:R-:W-:Y:S02]  /*12370*/  FMUL.FTZ R40, R2.reuse, R80 ;  /* 0x0000005002287220 */ /* 0x040fe40000410000 */
[C---:B------:R-:W-:Y:S02]  /*12380*/  FMUL.FTZ R41, R2.reuse, R81 ;  /* 0x0000005102297220 */ /* 0x040fe40000410000 */
[C---:B------:R-:W-:Y:S02]  /*12390*/  FMUL.FTZ R44, R2.reuse, R76 ;  /* 0x0000004c022c7220 */ /* 0x040fe40000410000 */
[----:B------:R-:W-:Y:S02]  /*123a0*/  FMUL.FTZ R45, R2, R77 ;  /* 0x0000004d022d7220 */ /* 0x000fe40000410000 */
[----:B-1----:R-:W-:Y:S01]  /*123b0*/  FFMA.FTZ R0, R9, c[0x0][0x2d0], -R69 ;  /* 0x0000b40009007a23 */ /* 0x002fe20000010845 */
[----:B---3--:R-:W-:Y:S01]  /*123c0*/  F2FP.BF16.PACK_AB R129, R222, R218 ;  /* 0x000000dade81723e */ /* 0x008fe200000010ff */
[C---:B------:R-:W-:Y:S02]  /*123d0*/  FMUL.FTZ R9, R2.reuse, R113 ;  /* 0x0000007102097220 */ /* 0x040fe40000410000 */
[----:B------:R1:W3:Y:S01]  /*123e0*/  MUFU.EX2 R223, R0 ;  /* 0x0000000000df7308 */ /* 0x0002e20000000800 */
[C---:B------:R-:W-:Y:S02]  /*123f0*/  FMUL.FTZ R48, R2.reuse, R72 ;  /* 0x0000004802307220 */ /* 0x040fe40000410000 */
[C---:B------:R-:W-:Y:S02]  /*12400*/  FMUL.FTZ R49, R2.reuse, R73 ;  /* 0x0000004902317220 */ /* 0x040fe40000410000 */
[C---:B------:R-:W-:Y:S02]  /*12410*/  FMUL.FTZ R5, R2.reuse, R117 ;  /* 0x0000007502057220 */ /* 0x040fe40000410000 */
[C---:B----4-:R-:W-:Y:S02]  /*12420*/  FMUL.FTZ R4, R2.reuse, R116 ;  /* 0x0000007402047220 */ /* 0x050fe40000410000 */
[C---:B------:R-:W-:Y:S02]  /*12430*/  FMUL.FTZ R12, R2.reuse, R108 ;  /* 0x0000006c020c7220 */ /* 0x040fe40000410000 */
[C---:B------:R-:W-:Y:S02]  /*12440*/  FMUL.FTZ R13, R2.reuse, R109 ;  /* 0x0000006d020d7220 */ /* 0x040fe40000410000 */
[C---:B------:R-:W-:Y:S02]  /*12450*/  FMUL.FTZ R29, R2.reuse, R93 ;  /* 0x0000005d021d7220 */ /* 0x040fe40000410000 */
[C---:B------:R-:W-:Y:S02]  /*12460*/  FMUL.FTZ R36, R2.reuse, R84 ;  /* 0x0000005402247220 */ /* 0x040fe40000410000 */
[C---:B------:R-:W-:Y:S02]  /*12470*/  FMUL.FTZ R52, R2.reuse, R52 ;  /* 0x0000003402347220 */ /* 0x040fe40000410000 */
[C---:B------:R-:W-:Y:S02]  /*12480*/  FMUL.FTZ R53, R2.reuse, R53 ;  /* 0x0000003502357220 */ /* 0x040fe40000410000 */
[C---:B------:R-:W-:Y:S02]  /*12490*/  FMUL.FTZ R56, R2.reuse, R56 ;  /* 0x0000003802387220 */ /* 0x040fe40000410000 */
[C---:B------:R-:W-:Y:S01]  /*124a0*/  FMUL.FTZ R57, R2.reuse, R57 ;  /* 0x0000003902397220 */ /* 0x040fe20000410000 */
[----:B-1----:R-:W-:Y:S01]  /*124b0*/  FSEL R0, R3, RZ, P0 ;  /* 0x000000ff03007208 */ /* 0x002fe20000000000 */
[----:B------:R-:W-:Y:S01]  /*124c0*/  FMUL.FTZ R20, R2, R100 ;  /* 0x0000006402147220 */ /* 0x000fe20000410000 */
[----:B---3--:R-:W-:Y:S01]  /*124d0*/  F2FP.BF16.PACK_AB R131, R226, R223 ;  /* 0x000000dfe283723e */ /* 0x008fe200000010ff */
[----:B------:R-:W-:Y:S01]  /*124e0*/  FMUL.FTZ R21, R2, R101 ;  /* 0x0000006502157220 */ /* 0x000fe20000410000 */
[----:B------:R-:W-:Y:S01]  /*124f0*/  ISETP.GT.AND P0, PT, R199, R230, PT ;  /* 0x000000e6c700720c */ /* 0x000fe20003f04270 */
[----:B------:R-:W-:Y:S02]  /*12500*/  FADD.FTZ R0, -R0, R70 ;  /* 0x0000004600007221 */ /* 0x000fe40000010100 */
[----:B------:R-:W-:Y:S02]  /*12510*/  FMUL.FTZ R28, R2, R92 ;  /* 0x0000005c021c7220 */ /* 0x000fe40000410000 */
[----:B------:R-:W-:Y:S02]  /*12520*/  FMUL.FTZ R0, R0, c[0x0][0x2d0] ;  /* 0x0000b40000007a20 */ /* 0x000fe40000410000 */
[C---:B------:R-:W-:Y:S02]  /*12530*/  FMUL.FTZ R37, R2.reuse, R85 ;  /* 0x0000005502257220 */ /* 0x040fe40000410000 */
[C---:B------:R-:W-:Y:S02]  /*12540*/  FFMA.FTZ R85, R2.reuse, R227, R6 ;  /* 0x000000e302557223 */ /* 0x040fe40000010006 */
[----:B------:R-:W1:Y:S01]  /*12550*/  MUFU.EX2 R0, R0 ;  /* 0x0000000000007308 */ /* 0x000e620000000800 */
[C---:B------:R-:W-:Y:S02]  /*12560*/  FMUL.FTZ R60, R2.reuse, R60 ;  /* 0x0000003c023c7220 */ /* 0x040fe40000410000 */
[C---:B------:R-:W-:Y:S02]  /*12570*/  FMUL.FTZ R61, R2.reuse, R61 ;  /* 0x0000003d023d7220 */ /* 0x040fe40000410000 */
[C---:B------:R-:W-:Y:S02]  /*12580*/  FMUL.FTZ R64, R2.reuse, R64 ;  /* 0x0000004002407220 */ /* 0x040fe40000410000 */
[----:B------:R-:W-:Y:S02]  /*12590*/  FMUL.FTZ R65, R2, R65 ;  /* 0x0000004102417220 */ /* 0x000fe40000410000 */
[--C-:B------:R-:W-:Y:S02]  /*125a0*/  FFMA.FTZ R2, R140, c[0x0][0x2d0], -R136.reuse ;  /* 0x0000b4008c027a23 */ /* 0x100fe40000010888 */
[--C-:B------:R-:W-:Y:S02]  /*125b0*/  FFMA.FTZ R84, R178, c[0x0][0x2d0], -R136.reuse ;  /* 0x0000b400b2547a23 */ /* 0x100fe40000010888 */
[----:B------:R3:W-:Y:S01]  /*125c0*/  MUFU.EX2 R92, R2 ;  /* 0x00000002005c7308 */ /* 0x0007e20000000800 */
[----:B------:R-:W-:Y:S02]  /*125d0*/  FADD.FTZ R85, R220, R85 ;  /* 0x00000055dc557221 */ /* 0x000fe40000010000 */
[--C-:B------:R-:W-:Y:S02]  /*125e0*/  FFMA.FTZ R93, R150, c[0x0][0x2d0], -R136.reuse ;  /* 0x0000b400965d7a23 */ /* 0x100fe40000010888 */
[--C-:B------:R-:W-:Y:S02]  /*125f0*/  FFMA.FTZ R70, R193, c[0x0][0x2d0], -R136.reuse ;  /* 0x0000b400c1467a23 */ /* 0x100fe40000010888 */
[--C-:B------:R-:W-:Y:S03]  /*12600*/  FFMA.FTZ R100, R148, c[0x0][0x2d0], -R136.reuse ;  /* 0x0000b40094647a23 */ /* 0x100fe60000010888 */
[----:B------:R-:W-:Y:S01]  /*12610*/  MUFU.EX2 R108, R84 ;  /* 0x00000054006c7308 */ /* 0x000fe20000000800 */
[C---:B-1----:R-:W-:Y:S02]  /*12620*/  FMUL.FTZ R10, R0.reuse, R114 ;  /* 0x00000072000a7220 */ /* 0x042fe40000410000 */
[C---:B------:R-:W-:Y:S02]  /*12630*/  FMUL.FTZ R11, R0.reuse, R115 ;  /* 0x00000073000b7220 */ /* 0x040fe40000410000 */
[----:B------:R-:W1:Y:S01]  /*12640*/  LDSM.16.MT88.4 R112, [R185] ;  /* 0x00000000b970783b */ /* 0x000e620000004200 */
[C---:B------:R-:W-:Y:S02]  /*12650*/  FMUL.FTZ R18, R0.reuse, R106 ;  /* 0x0000006a00127220 */ /* 0x040fe40000410000 */
[C---:B------:R-:W-:Y:S02]  /*12660*/  FMUL.FTZ R19, R0.reuse, R107 ;  /* 0x0000006b00137220 */ /* 0x040fe40000410000 */
[C---:B------:R-:W-:Y:S02]  /*12670*/  FMUL.FTZ R6, R0.reuse, R118 ;  /* 0x0000007600067220 */ /* 0x040fe40000410000 */
[C---:B------:R-:W-:Y:S01]  /*12680*/  FMUL.FTZ R7, R0.reuse, R119 ;  /* 0x0000007700077220 */ /* 0x040fe20000410000 */
[----:B------:R-:W4:Y:S01]  /*12690*/  LDSM.16.MT88.4 R104, [R184] ;  /* 0x00000000b868783b */ /* 0x000f220000004200 */
[C---:B------:R-:W-:Y:S02]  /*126a0*/  FMUL.FTZ R26, R0.reuse, R98 ;  /* 0x00000062001a7220 */ /* 0x040fe40000410000 */
[C---:B------:R-:W-:Y:S02]  /*126b0*/  FMUL.FTZ R27, R0.reuse, R99 ;  /* 0x00000063001b7220 */ /* 0x040fe40000410000 */
[C---:B------:R-:W-:Y:S01]  /*126c0*/  FMUL.FTZ R34, R0.reuse, R90 ;  /* 0x0000005a00227220 */ /* 0x040fe20000410000 */
[C---:B--2---:R-:W-:Y:S02]  /*126d0*/  HMMA.16816.F32.BF16 R4, R128.reuse, R132, R4 ;  /* 0x000000848004723c */ /* 0x044fe40000041804 */
[----:B------:R-:W2:Y:S03]  /*126e0*/  LDSM.16.MT88.4 R96, [R187] ;  /* 0x00000000bb60783b */ /* 0x000ea60000004200 */
[--C-:B---3--:R-:W-:Y:S02]  /*126f0*/  FFMA.FTZ R2, R141, c[0x0][0x2d0], -R136.reuse ;  /* 0x0000b4008d027a23 */ /* 0x108fe40000010888 */
[C---:B------:R-:W-:Y:S01]  /*12700*/  FMUL.FTZ R35, R0.reuse, R91 ;  /* 0x0000005b00237220 */ /* 0x040fe20000410000 */
[C---:B------:R-:W-:Y:S01]  /*12710*/  HMMA.16816.F32.BF16 R8, R128.reuse, R134, R8 ;  /* 0x000000868008723c */ /* 0x040fe20000041808 */
[----:B------:R3:W5:Y:S01]  /*12720*/  MUFU.EX2 R101, R2 ;  /* 0x0000000200657308 */ /* 0x0007620000000800 */
[----:B------:R-:W2:Y:S02]  /*12730*/  LDSM.16.MT88.4 R88, [R183+0x3000] ;  /* 0x00300000b758783b */ /* 0x000ea40000004200 */
[C---:B------:R-:W-:Y:S02]  /*12740*/  FMUL.FTZ R14, R0.reuse, R110 ;  /* 0x0000006e000e7220 */ /* 0x040fe40000410000 */
[C---:B------:R-:W-:Y:S02]  /*12750*/  FMUL.FTZ R15, R0.reuse, R111 ;  /* 0x0000006f000f7220 */ /* 0x040fe40000410000 */
[C---:B------:R-:W-:Y:S03]  /*12760*/  FMUL.FTZ R42, R0.reuse, R82 ;  /* 0x00000052002a7220 */ /* 0x040fe60000410000 */
[----:B------:R-:W-:Y:S01]  /*12770*/  MUFU.EX2 R110, R70 ;  /* 0x00000046006e7308 */ /* 0x000fe20000000800 */
[C---:B------:R-:W-:Y:S02]  /*12780*/  FMUL.FTZ R43, R0.reuse, R83 ;  /* 0x00000053002b7220 */ /* 0x040fe40000410000 */
[----:B------:R-:W2:Y:S01]  /*12790*/  LDSM.16.MT88.4 R80, [R185+0x3000] ;  /* 0x00300000b950783b */ /* 0x000ea20000004200 */
[C---:B------:R-:W-:Y:S02]  /*127a0*/  FMUL.FTZ R50, R0.reuse, R74 ;  /* 0x0000004a00327220 */ /* 0x040fe40000410000 */
[C---:B------:R-:W-:Y:S01]  /*127b0*/  FMUL.FTZ R51, R0.reuse, R75 ;  /* 0x0000004b00337220 */ /* 0x040fe20000410000 */
[C---:B-1----:R-:W-:Y:S03]  /*127c0*/  HMMA.16816.F32.BF16 R12, R128.reuse, R112, R12 ;  /* 0x00000070800c723c */ /* 0x042fe6000004180c */
[C---:B------:R-:W-:Y:S01]  /*127d0*/  FMUL.FTZ R39, R0.reuse, R87 ;  /* 0x0000005700277220 */ /* 0x040fe20000410000 */
[----:B------:R-:W1:Y:S01]  /*127e0*/  LDSM.16.MT88.4 R72, [R184+0x3000] ;  /* 0x00300000b848783b */ /* 0x000e620000004200 */
[C---:B------:R-:W-:Y:S01]  /*127f0*/  FMUL.FTZ R46, R0.reuse, R78 ;  /* 0x0000004e002e7220 */ /* 0x040fe20000410000 */
[----:B------:R-:W-:Y:S01]  /*12800*/  MUFU.EX2 R135, R100 ;  /* 0x0000006400877308 */ /* 0x000fe20000000800 */
[C---:B------:R-:W-:Y:S01]  /*12810*/  FMUL.FTZ R47, R0.reuse, R79 ;  /* 0x0000004f002f7220 */ /* 0x040fe20000410000 */
[C---:B------:R-:W-:Y:S04]  /*12820*/  HMMA.16816.F32.BF16 R16, R128.reuse, R114, R16 ;  /* 0x000000728010723c */ /* 0x040fe80000041810 */
[C---:B------:R-:W-:Y:S01]  /*12830*/  FMUL.FTZ R22, R0.reuse, R102 ;  /* 0x0000006600167220 */ /* 0x040fe20000410000 */
[----:B------:R-:W-:Y:S01]  /*12840*/  LDSM.16.MT88.4 R76, [R183+0x800] ;  /* 0x00080000b74c783b */ /* 0x000fe20000004200 */
[----:B------:R-:W-:Y:S02]  /*12850*/  FMUL.FTZ R23, R0, R103 ;  /* 0x0000006700177220 */ /* 0x000fe40000410000 */
[--C-:B---3--:R-:W-:Y:S04]  /*12860*/  FFMA.FTZ R2, R142, c[0x0][0x2d0], -R136.reuse ;  /* 0x0000b4008e027a23 */ /* 0x108fe80000010888 */
[C---:B------:R-:W-:Y:S01]  /*12870*/  FMUL.FTZ R30, R0.reuse, R94 ;  /* 0x0000005e001e7220 */ /* 0x040fe20000410000 */
[C---:B----4-:R-:W-:Y:S01]  /*12880*/  HMMA.16816.F32.BF16 R20, R128.reuse, R104, R20 ;  /* 0x000000688014723c */ /* 0x050fe20000041814 */
[----:B------:R3:W-:Y:S01]  /*12890*/  MUFU.EX2 R105, R2 ;  /* 0x0000000200697308 */ /* 0x0007e20000000800 */
[----:B------:R-:W-:Y:S01]  /*128a0*/  LDSM.16.MT88.4 R112, [R183+0x2800] ;  /* 0x00280000b770783b */ /* 0x000fe20000004200 */
[--C-:B------:R-:W-:Y:S02]  /*128b0*/  FFMA.FTZ R94, R151, c[0x0][0x2d0], -R136.reuse ;  /* 0x0000b400975e7a23 */ /* 0x100fe40000010888 */
[----:B------:R-:W-:Y:S02]  /*128c0*/  FMUL.FTZ R31, R0, R95 ;  /* 0x0000005f001f7220 */ /* 0x000fe40000410000 */
[----:B------:R-:W-:Y:S01]  /*128d0*/  FFMA.FTZ R95, R176, c[0x0][0x2d0], -R136 ;  /* 0x0000b400b05f7a23 */ /* 0x000fe20000010888 */
[C---:B------:R-:W-:Y:S04]  /*128e0*/  HMMA.16816.F32.BF16 R24, R128.reuse, R106, R24 ;  /* 0x0000006a8018723c */ /* 0x040fe80000041818 */
[C---:B------:R-:W-:Y:S02]  /*128f0*/  FMUL.FTZ R38, R0.reuse, R86 ;  /* 0x0000005600267220 */ /* 0x040fe40000410000 */
[C---:B------:R-:W-:Y:S02]  /*12900*/  FFMA.FTZ R86, R0.reuse, R228, R218 ;  /* 0x000000e400567223 */ /* 0x040fe400000100da */
[C---:B--2---:R-:W-:Y:S04]  /*12910*/  HMMA.16816.F32.BF16 R28, R128.reuse, R96, R28 ;  /* 0x00000060801c723c */ /* 0x044fe8000004181c */
[C---:B------:R-:W-:Y:S02]  /*12920*/  FMUL.FTZ R54, R0.reuse, R54 ;  /* 0x0000003600367220 */ /* 0x040fe40000410000 */
[----:B------:R-:W-:Y:S02]  /*12930*/  FMUL.FTZ R55, R0, R55 ;  /* 0x0000003700377220 */ /* 0x000fe40000410000 */
[C---:B------:R-:W-:Y:S04]  /*12940*/  HMMA.16816.F32.BF16 R32, R128.reuse, R98, R32 ;  /* 0x000000628020723c */ /* 0x040fe80000041820 */
[--C-:B---3--:R-:W-:Y:S02]  /*12950*/  FFMA.FTZ R2, R144, c[0x0][0x2d0], -R136.reuse ;  /* 0x0000b40090027a23 */ /* 0x108fe40000010888 */
[----:B------:R-:W-:Y:S02]  /*12960*/  FMUL.FTZ R58, R0, R58 ;  /* 0x0000003a003a7220 */ /* 0x000fe40000410000 */
[C---:B------:R-:W-:Y:S01]  /*12970*/  HMMA.16816.F32.BF16 R36, R128.reuse, R88, R36 ;  /* 0x000000588024723c */ /* 0x040fe20000041824 */
[----:B------:R2:W-:Y:S03]  /*12980*/  MUFU.EX2 R107, R2 ;  /* 0x00000002006b7308 */ /* 0x0005e60000000800 */
[--C-:B------:R-:W-:Y:S02]  /*12990*/  FFMA.FTZ R99, R147, c[0x0][0x2d0], -R136.reuse ;  /* 0x0000b40093637a23 */ /* 0x100fe40000010888 */
[--C-:B------:R-:W-:Y:S02]  /*129a0*/  FFMA.FTZ R98, R146, c[0x0][0x2d0], -R136.reuse ;  /* 0x0000b40092627a23 */ /* 0x100fe40000010888 */
[C---:B------:R-:W-:Y:S03]  /*129b0*/  HMMA.16816.F32.BF16 R40, R128.reuse, R90, R40 ;  /* 0x0000005a8028723c */ /* 0x040fe60000041828 */
[----:B------:R-:W-:Y:S01]  /*129c0*/  MUFU.EX2 R146, R93 ;  /* 0x0000005d00927308 */ /* 0x000fe20000000800 */
[--C-:B------:R-:W-:Y:S02]  /*129d0*/  FFMA.FTZ R89, R196, c[0x0][0x2d0], -R136.reuse ;  /* 0x0000b400c4597a23 */ /* 0x100fe40000010888 */
[--C-:B------:R-:W-:Y:S02]  /*129e0*/  FFMA.FTZ R88, R194, c[0x0][0x2d0], -R136.reuse ;  /* 0x0000b400c2587a23 */ /* 0x100fe40000010888 */
[C---:B------:R-:W-:Y:S04]  /*129f0*/  HMMA.16816.F32.BF16 R44, R128.reuse, R80, R44 ;  /* 0x00000050802c723c */ /* 0x040fe8000004182c */
[--C-:B------:R-:W-:Y:S01]  /*12a00*/  FFMA.FTZ R90, R179, c[0x0][0x2d0], -R136.reuse ;  /* 0x0000b400b35a7a23 */ /* 0x100fe20000010888 */
[----:B------:R-:W-:Y:S01]  /*12a10*/  MUFU.EX2 R178, R88 ;  /* 0x0000005800b27308 */ /* 0x000fe20000000800 */
[--C-:B------:R-:W-:Y:S02]  /*12a20*/  FFMA.FTZ R91, R177, c[0x0][0x2d0], -R136.reuse ;  /* 0x0000b400b15b7a23 */ /* 0x100fe40000010888 */
[C---:B------:R-:W-:Y:S01]  /*12a30*/  HMMA.16816.F32.BF16 R48, R128.reuse, R82, R48 ;  /* 0x000000528030723c */ /* 0x040fe20000041830 */
[----:B------:R-:W-:Y:S03]  /*12a40*/  LDSM.16.MT88.4 R80, [R185+0x800] ;  /* 0x00080000b950783b */ /* 0x000fe60000004200 */
[--C-:B--2---:R-:W-:Y:S02]  /*12a50*/  FFMA.FTZ R2, R137, c[0x0][0x2d0], -R69.reuse ;  /* 0x0000b40089027a23 */ /* 0x104fe40000010845 */
[C---:B------:R-:W-:Y:S01]  /*12a60*/  FMUL.FTZ R59, R0.reuse, R59 ;  /* 0x0000003b003b7220 */ /* 0x040fe20000410000 */
[----:B------:R-:W-:Y:S01]  /*12a70*/  MUFU.EX2 R177, R89 ;  /* 0x0000005900b17308 */ /* 0x000fe20000000800 */
[C---:B-1----:R-:W-:Y:S04]  /*12a80*/  HMMA.16816.F32.BF16 R52, R128.reuse, R72, R52 ;  /* 0x000000488034723c */ /* 0x042fe80000041834 */
[--C-:B------:R-:W-:Y:S02]  /*12a90*/  FFMA.FTZ R96, R149, c[0x0][0x2d0], -R136.reuse ;  /* 0x0000b40095607a23 */ /* 0x100fe40000010888 */
[C---:B------:R-:W-:Y:S02]  /*12aa0*/  FMUL.FTZ R62, R0.reuse, R62 ;  /* 0x0000003e003e7220 */ /* 0x040fe40000410000 */
[C---:B------:R-:W-:Y:S01]  /*12ab0*/  HMMA.16816.F32.BF16 R56, R128.reuse, R74, R56 ;  /* 0x0000004a8038723c */ /* 0x040fe20000041838 */
[----:B------:R1:W-:Y:S01]  /*12ac0*/  MUFU.EX2 R97, R2 ;  /* 0x0000000200617308 */ /* 0x0003e20000000800 */
[----:B------:R-:W2:Y:S02]  /*12ad0*/  LDSM.16.MT88.4 R72, [R186+0x3000] ;  /* 0x00300000ba48783b */ /* 0x000ea40000004200 */
[C---:B------:R-:W-:Y:S02]  /*12ae0*/  FMUL.FTZ R63, R0.reuse, R63 ;  /* 0x0000003f003f7220 */ /* 0x040fe40000410000 */
[C---:B------:R-:W-:Y:S02]  /*12af0*/  FMUL.FTZ R66, R0.reuse, R66 ;  /* 0x0000004200427220 */ /* 0x040fe40000410000 */
[----:B------:R-:W-:Y:S03]  /*12b00*/  FMUL.FTZ R67, R0, R67 ;  /* 0x0000004300437220 */ /* 0x000fe60000410000 */
[----:B------:R-:W-:Y:S01]  /*12b10*/  MUFU.EX2 R176, R90 ;  /* 0x0000005a00b07308 */ /* 0x000fe20000000800 */
[--C-:B------:R-:W-:Y:S09]  /*12b20*/  FFMA.FTZ R0, R143, c[0x0][0x2d0], -R69.reuse ;  /* 0x0000b4008f007a23 */ /* 0x100ff20000010845 */
[----:B------:R3:W-:Y:S01]  /*12b30*/  MUFU.EX2 R106, R0 ;  /* 0x00000000006a7308 */ /* 0x0007e20000000800 */
[--C-:B-1----:R-:W-:Y:S09]  /*12b40*/  FFMA.FTZ R2, R138, c[0x0][0x2d0], -R69.reuse ;  /* 0x0000b4008a027a23 */ /* 0x102ff20000010845 */
[----:B------:R1:W4:Y:S10]  /*12b50*/  MUFU.EX2 R104, R2 ;  /* 0x0000000200687308 */ /* 0x0003340000000800 */
[----:B------:R4:W-:Y:S01]  /*12b60*/  MUFU.EX2 R151, R91 ;  /* 0x0000005b00977308 */ /* 0x0009e20000000800 */
[C---:B--2---:R-:W-:Y:S03]  /*12b70*/  HMMA.16816.F32.BF16 R60, R128.reuse, R72, R60 ;  /* 0x00000048803c723c */ /* 0x044fe6000004183c */
[--C-:B---3--:R-:W-:Y:S04]  /*12b80*/  FFMA.FTZ R0, R197, c[0x0][0x2d0], -R136.reuse ;  /* 0x0000b400c5007a23 */ /* 0x108fe80000010888 */
[----:B-----5:R-:W-:Y:S01]  /*12b90*/  F2FP.BF16.PACK_AB R72, R101, R92 ;  /* 0x0000005c6548723e */ /* 0x020fe200000010ff */
[----:B------:R-:W-:Y:S01]  /*12ba0*/  HMMA.16816.F32.BF16 R64, R128, R74, R64 ;  /* 0x0000004a8040723c */ /* 0x000fe20000041840 */
[----:B------:R2:W-:Y:S03]  /*12bb0*/  MUFU.EX2 R196, R0 ;  /* 0x0000000000c47308 */ /* 0x0005e60000000800 */
[--C-:B-1----:R-:W-:Y:S01]  /*12bc0*/  FFMA.FTZ R2, R139, c[0x0][0x2d0], -R69.reuse ;  /* 0x0000b4008b027a23 */ /* 0x102fe20000010845 */
[----:B----4-:R-:W-:Y:S02]  /*12bd0*/  F2FP.BF16.PACK_AB R73, R104, R97 ;  /* 0x000000616849723e */ /* 0x010fe400000010ff */
[----:B------:R-:W-:Y:S04]  /*12be0*/  F2FP.BF16.PACK_AB R74, R107, R105 ;  /* 0x000000696b4a723e */ /* 0x000fe800000010ff */
[----:B------:R-:W1:Y:S01]  /*12bf0*/  MUFU.EX2 R102, R2 ;  /* 0x0000000200667308 */ /* 0x000e620000000800 */
[----:B------:R-:W-:Y:S09]  /*12c00*/  LDSM.16.MT88.4 R88, [R184+0x1800] ;  /* 0x00180000b858783b */ /* 0x000ff20000004200 */
[----:B------:R-:W-:Y:S01]  /*12c10*/  MUFU.EX2 R143, R95 ;  /* 0x0000005f008f7308 */ /* 0x000fe20000000800 */
[--C-:B--2---:R-:W-:Y:S09]  /*12c20*/  FFMA.FTZ R0, R201, c[0x0][0x2d0], -R69.reuse ;  /* 0x0000b400c9007a23 */ /* 0x104ff20000010845 */
[----:B------:R2:W-:Y:S01]  /*12c30*/  MUFU.EX2 R103, R0 ;  /* 0x0000000000677308 */ /* 0x0005e20000000800 */
[----:B-1----:R-:W-:Y:S01]  /*12c40*/  F2FP.BF16.PACK_AB R75, R106, R102 ;  /* 0x000000666a4b723e */ /* 0x002fe200000010ff */
[--C-:B------:R-:W-:Y:S02]  /*12c50*/  FFMA.FTZ R2, R198, c[0x0][0x2d0], -R136.reuse ;  /* 0x0000b400c6027a23 */ /* 0x100fe40000010888 */
[----:B------:R-:W-:Y:S06]  /*12c60*/  FFMA.FTZ R136, R145, c[0x0][0x2d0], -R136 ;  /* 0x0000b40091887a23 */ /* 0x000fec0000010888 */
[----:B------:R-:W-:Y:S01]  /*12c70*/  MUFU.EX2 R145, R94 ;  /* 0x0000005e00917308 */ /* 0x000fe20000000800 */
[C---:B------:R-:W-:Y:S08]  /*12c80*/  HMMA.16816.F32.BF16 R4, R72.reuse, R76, R4 ;  /* 0x0000004c4804723c */ /* 0x040ff00000041804 */
[C---:B------:R-:W-:Y:S01]  /*12c90*/  HMMA.16816.F32.BF16 R8, R72.reuse, R78, R8 ;  /* 0x0000004e4808723c */ /* 0x040fe20000041808 */
[----:B------:R-:W1:Y:S01]  /*12ca0*/  LDSM.16.MT88.4 R76, [R184+0x800] ;  /* 0x00080000b84c783b */ /* 0x000e620000004200 */
[----:B------:R-:W3:Y:S02]  /*12cb0*/  MUFU.EX2 R137, R99 ;  /* 0x0000006300897308 */ /* 0x000ee40000000800 */
[--C-:B--2---:R-:W-:Y:S04]  /*12cc0*/  FFMA.FTZ R0, R202, c[0x0][0x2d0], -R69.reuse ;  /* 0x0000b400ca007a23 */ /* 0x104fe80000010845 */
[C---:B------:R-:W-:Y:S04]  /*12cd0*/  HMMA.16816.F32.BF16 R12, R72.reuse, R80, R12 ;  /* 0x00000050480c723c */ /* 0x040fe8000004180c */
[----:B------:R-:W-:Y:S04]  /*12ce0*/  MUFU.EX2 R138, R98 ;  /* 0x00000062008a7308 */ /* 0x000fe80000000800 */
[C---:B------:R-:W-:Y:S01]  /*12cf0*/  HMMA.16816.F32.BF16 R16, R72.reuse, R82, R16 ;  /* 0x000000524810723c */ /* 0x040fe20000041810 */
[----:B------:R-:W2:Y:S05]  /*12d00*/  LDSM.16.MT88.4 R80, [R186+0x800] ;  /* 0x00080000ba50783b */ /* 0x000eaa0000004200 */
[----:B------:R4:W-:Y:S01]  /*12d10*/  MUFU.EX2 R194, R2 ;  /* 0x0000000200c27308 */ /* 0x0009e20000000800 */
[----:B---3--:R-:W-:Y:S09]  /*12d20*/  F2FP.BF16.PACK_AB R128, R137, R135 ;  /* 0x000000878980723e */ /* 0x008ff200000010ff */
[----:B------:R3:W-:Y:S01]  /*12d30*/  MUFU.EX2 R144, R96 ;  /* 0x0000006000907308 */ /* 0x0007e20000000800 */
[C---:B-1----:R-:W-:Y:S09]  /*12d40*/  HMMA.16816.F32.BF16 R20, R72.reuse, R76, R20 ;  /* 0x0000004c4814723c */ /* 0x042ff20000041814 */
[----:B------:R1:W-:Y:S03]  /*12d50*/  MUFU.EX2 R109, R0 ;  /* 0x00000000006d7308 */ /* 0x0003e60000000800 */
[----:B----4-:R-:W-:Y:S01]  /*12d60*/  FADD.FTZ R2, R222, R86 ;  /* 0x00000056de027221 */ /* 0x010fe20000010000 */
[C---:B------:R-:W-:Y:S01]  /*12d70*/  HMMA.16816.F32.BF16 R24, R72.reuse, R78, R24 ;  /* 0x0000004e4818723c */ /* 0x040fe20000041818 */
[----:B------:R-:W4:Y:S05]  /*12d80*/  LDSM.16.MT88.4 R76, [R183+0x3800] ;  /* 0x00380000b74c783b */ /* 0x000f2a0000004200 */
[----:B------:R-:W5:Y:S01]  /*12d90*/  MUFU.EX2 R136, R136 ;  /* 0x0000008800887308 */ /* 0x000f620000000800 */
[----:B------:R-:W-:Y:S02]  /*12da0*/  FADD.FTZ R70, R223, R2 ;  /* 0x00000002df467221 */ /* 0x000fe40000010000 */
[--C-:B---3--:R-:W-:Y:S01]  /*12db0*/  FFMA.FTZ R96, R210, c[0x0][0x2d0], -R69.reuse ;  /* 0x0000b400d2607a23 */ /* 0x108fe20000010845 */
[C---:B--2---:R-:W-:Y:S03]  /*12dc0*/  HMMA.16816.F32.BF16 R28, R72.reuse, R80, R28 ;  /* 0x00000050481c723c */ /* 0x044fe6000004181c */
[----:B------:R-:W-:Y:S03]  /*12dd0*/  FADD.FTZ R70, R226, R70 ;  /* 0x00000046e2467221 */ /* 0x000fe60000010000 */
[----:B------:R-:W-:Y:S02]  /*12de0*/  MUFU.EX2 R132, R96 ;  /* 0x0000006000847308 */ /* 0x000fe40000000800 */
[C---:B------:R-:W-:Y:S01]  /*12df0*/  HMMA.16816.F32.BF16 R32, R72.reuse, R82, R32 ;  /* 0x000000524820723c */ /* 0x040fe20000041820 */
[----:B------:R-:W2:Y:S03]  /*12e00*/  LDSM.16.MT88.4 R80, [R185+0x3800] ;  /* 0x00380000b950783b */ /* 0x000ea60000004200 */
[----:B------:R-:W-:Y:S02]  /*12e10*/  FADD.FTZ R70, R97, R70 ;  /* 0x0000004661467221 */ /* 0x000fe40000010000 */
[--C-:B-1----:R-:W-:Y:S04]  /*12e20*/  FFMA.FTZ R0, R200, c[0x0][0x2d0], -R69.reuse ;  /* 0x0000b400c8007a23 */ /* 0x102fe80000010845 */
[----:B------:R1:W-:Y:S02]  /*12e30*/  MUFU.EX2 R193, R0 ;  /* 0x0000000000c17308 */ /* 0x0003e40000000800 */
[----:B-----5:R-:W-:Y:S01]  /*12e40*/  F2FP.BF16.PACK_AB R130, R136, R138 ;  /* 0x0000008a8882723e */ /* 0x020fe200000010ff */
[C---:B----4-:R-:W-:Y:S08]  /*12e50*/  HMMA.16816.F32.BF16 R36, R72.reuse, R76, R36 ;  /* 0x0000004c4824723c */ /* 0x050ff00000041824 */
[C---:B------:R-:W-:Y:S01]  /*12e60*/  HMMA.16816.F32.BF16 R40, R72.reuse, R78, R40 ;  /* 0x0000004e4828723c */ /* 0x040fe20000041828 */
[----:B------:R-:W3:Y:S03]  /*12e70*/  LDSM.16.MT88.4 R76, [R184+0x3800] ;  /* 0x00380000b84c783b */ /* 0x000ee60000004200 */
[----:B-1----:R-:W-:Y:S04]  /*12e80*/  FFMA.FTZ R0, R203, c[0x0][0x2d0], -R69 ;  /* 0x0000b400cb007a23 */ /* 0x002fe80000010845 */
[C---:B--2---:R-:W-:Y:S01]  /*12e90*/  HMMA.16816.F32.BF16 R44, R72.reuse, R80, R44 ;  /* 0x00000050482c723c */ /* 0x044fe2000004182c */
[----:B------:R1:W2:Y:S07]  /*12ea0*/  MUFU.EX2 R179, R0 ;  /* 0x0000000000b37308 */ /* 0x0002ae0000000800 */
[C---:B------:R-:W-:Y:S01]  /*12eb0*/  HMMA.16816.F32.BF16 R48, R72.reuse, R82, R48 ;  /* 0x000000524830723c */ /* 0x040fe20000041830 */
[----:B------:R-:W4:Y:S03]  /*12ec0*/  LDSM.16.MT88.4 R80, [R186+0x3800] ;  /* 0x00380000ba50783b */ /* 0x000f260000004200 */
[----:B-1----:R-:W-:Y:S05]  /*12ed0*/  FADD.FTZ R0, R224, R85 ;  /* 0x00000055e0007221 */ /* 0x002fea0000010000 */
[----:B------:R-:W-:Y:S03]  /*12ee0*/  LDSM.16.MT88.4 R84, [R184+0x1000] ;  /* 0x00100000b854783b */ /* 0x000fe60000004200 */
[----:B------:R-:W-:Y:S02]  /*12ef0*/  FADD.FTZ R2, R225, R0 ;  /* 0x00000000e1027221 */ /* 0x000fe40000010000 */
[--C-:B------:R-:W-:Y:S01]  /*12f00*/  FFMA.FTZ R0, R205, c[0x0][0x2d0], -R69.reuse ;  /* 0x0000b400cd007a23 */ /* 0x100fe20000010845 */
[C---:B---3--:R-:W-:Y:S03]  /*12f10*/  HMMA.16816.F32.BF16 R52, R72.reuse, R76, R52 ;  /* 0x0000004c4834723c */ /* 0x048fe60000041834 */
[----:B------:R1:W-:Y:S01]  /*12f20*/  MUFU.EX2 R150, R0 ;  /* 0x0000000000967308 */ /* 0x0003e20000000800 */
[----:B------:R-:W-:Y:S04]  /*12f30*/  FADD.FTZ R2, R92, R2 ;  /* 0x000000025c027221 */ /* 0x000fe80000010000 */
[----:B------:R-:W-:Y:S01]  /*12f40*/  FADD.FTZ R92, R101, R2 ;  /* 0x00000002655c7221 */ /* 0x000fe20000010000 */
[C---:B------:R-:W-:Y:S01]  /*12f50*/  HMMA.16816.F32.BF16 R56, R72.reuse, R78, R56 ;  /* 0x0000004e4838723c */ /* 0x040fe20000041838 */
[----:B------:R-:W3:Y:S02]  /*12f60*/  LDSM.16.MT88.4 R76, [R183+0x1000] ;  /* 0x00100000b74c783b */ /* 0x000ee40000004200 */
[----:B------:R-:W-:Y:S02]  /*12f70*/  FADD.FTZ R97, R105, R92 ;  /* 0x0000005c69617221 */ /* 0x000fe40000010000 */
[--C-:B------:R-:W-:Y:S03]  /*12f80*/  FFMA.FTZ R2, R217, c[0x0][0x2d0], -R69.reuse ;  /* 0x0000b400d9027a23 */ /* 0x100fe60000010845 */
[C---:B----4-:R-:W-:Y:S01]  /*12f90*/  HMMA.16816.F32.BF16 R60, R72.reuse, R80, R60 ;  /* 0x00000050483c723c */ /* 0x050fe2000004183c */
[----:B------:R-:W-:Y:S01]  /*12fa0*/  LDSM.16.MT88.4 R92, [R186+0x2000] ;  /* 0x00200000ba5c783b */ /* 0x000fe20000004200 */
[----:B------:R4:W-:Y:S06]  /*12fb0*/  MUFU.EX2 R134, R2 ;  /* 0x0000000200867308 */ /* 0x0009ec0000000800 */
[----:B------:R-:W-:Y:S01]  /*12fc0*/  HMMA.16816.F32.BF16 R64, R72, R82, R64 ;  /* 0x000000524840723c */ /* 0x000fe20000041840 */
[----:B------:R-:W5:Y:S03]  /*12fd0*/  LDSM.16.MT88.4 R80, [R185+0x1000] ;  /* 0x00100000b950783b */ /* 0x000f660000004200 */
[----:B-1----:R-:W-:Y:S03]  /*12fe0*/  FFMA.FTZ R0, R206, c[0x0][0x2d0], -R69 ;  /* 0x0000b400ce007a23 */ /* 0x002fe60000010845 */
[----:B------:R-:W-:Y:S01]  /*12ff0*/  F2FP.BF16.PACK_AB R72, R110, R108 ;  /* 0x0000006c6e48723e */ /* 0x000fe200000010ff */
[----:B------:R1:W1:Y:S01]  /*13000*/  MUFU.EX2 R149, R0 ;  /* 0x0000000000957308 */ /* 0x0002620000000800 */
[----:B------:R-:W-:Y:S03]  /*13010*/  F2FP.BF16.PACK_AB R74, R196, R194 ;  /* 0x000000c2c44a723e */ /* 0x000fe600000010ff */
[----:B------:R-:W-:Y:S02]  /*13020*/  F2FP.BF16.PACK_AB R73, R109, R103 ;  /* 0x000000676d49723e */ /* 0x000fe400000010ff */
[----:B--2---:R-:W-:Y:S01]  /*13030*/  F2FP.BF16.PACK_AB R75, R179, R193 ;  /* 0x000000c1b34b723e */ /* 0x004fe200000010ff */
[----:B----4-:R-:W-:Y:S02]  /*13040*/  FADD.FTZ R2, R107, R97 ;  /* 0x000000616b027221 */ /* 0x010fe40000010000 */
[----:B------:R-:W-:Y:S02]  /*13050*/  LDSM.16.MT88.4 R96, [R184+0x2800] ;  /* 0x00280000b860783b */ /* 0x000fe40000004200 */
[----:B------:R-:W-:Y:S02]  /*13060*/  FADD.FTZ R2, R108, R2 ;  /* 0x000000026c027221 */ /* 0x000fe40000010000 */
[C---:B---3--:R-:W-:Y:S03]  /*13070*/  HMMA.16816.F32.BF16 R4, R72.reuse, R76, R4 ;  /* 0x0000004c4804723c */ /* 0x048fe60000041804 */
[----:B------:R-:W-:Y:S02]  /*13080*/  FADD.FTZ R2, R110, R2 ;  /* 0x000000026e027221 */ /* 0x000fe40000010000 */
[--C-:B-1----:R-:W-:Y:S03]  /*13090*/  FFMA.FTZ R0, R207, c[0x0][0x2d0], -R69.reuse ;  /* 0x0000b400cf007a23 */ /* 0x102fe60000010845 */
[C---:B------:R-:W-:Y:S01]  /*130a0*/  HMMA.16816.F32.BF16 R8, R72.reuse, R78, R8 ;  /* 0x0000004e4808723c */ /* 0x040fe20000041808 */
[----:B------:R-:W1:Y:S01]  /*130b0*/  LDSM.16.MT88.4 R76, [R186+0x1000] ;  /* 0x00100000ba4c783b */ /* 0x000e620000004200 */
[----:B------:R2:W-:Y:S06]  /*130c0*/  MUFU.EX2 R148, R0 ;  /* 0x0000000000947308 */ /* 0x0005ec0000000800 */
[C---:B-----5:R-:W-:Y:S08]  /*130d0*/  HMMA.16816.F32.BF16 R12, R72.reuse, R80, R12 ;  /* 0x00000050480c723c */ /* 0x060ff0000004180c */
[C---:B------:R-:W-:Y:S01]  /*130e0*/  HMMA.16816.F32.BF16 R16, R72.reuse, R82, R16 ;  /* 0x000000524810723c */ /* 0x040fe20000041810 */
[----:B------:R-:W3:Y:S07]  /*130f0*/  LDSM.16.MT88.4 R80, [R183+0x4000] ;  /* 0x00400000b750783b */ /* 0x000eee0000004200 */
[C---:B------:R-:W-:Y:S04]  /*13100*/  HMMA.16816.F32.BF16 R20, R72.reuse, R84, R20 ;  /* 0x000000544814723c */ /* 0x040fe80000041814 */
[--C-:B--2---:R-:W-:Y:S04]  /*13110*/  FFMA.FTZ R0, R208, c[0x0][0x2d0], -R69.reuse ;  /* 0x0000b400d0007a23 */ /* 0x104fe80000010845 */
[C---:B------:R-:W-:Y:S01]  /*13120*/  HMMA.16816.F32.BF16 R24, R72.reuse, R86, R24 ;  /* 0x000000564818723c */ /* 0x040fe20000041818 */
[----:B------:R-:W2:Y:S01]  /*13130*/  LDSM.16.MT88.4 R84, [R185+0x4000] ;  /* 0x00400000b954783b */ /* 0x000ea20000004200 */
[----:B------:R4:W5:Y:S06]  /*13140*/  MUFU.EX2 R147, R0 ;  /* 0x0000000000937308 */ /* 0x00096c0000000800 */
[C---:B-1----:R-:W-:Y:S08]  /*13150*/  HMMA.16816.F32.BF16 R28, R72.reuse, R76, R28 ;  /* 0x0000004c481c723c */ /* 0x042ff0000004181c */
[C---:B------:R-:W-:Y:S01]  /*13160*/  HMMA.16816.F32.BF16 R32, R72.reuse, R78, R32 ;  /* 0x0000004e4820723c */ /* 0x040fe20000041820 */
[----:B------:R-:W1:Y:S07]  /*13170*/  LDSM.16.MT88.4 R76, [R184+0x4000] ;  /* 0x00400000b84c783b */ /* 0x000e6e0000004200 */
[C---:B---3--:R-:W-:Y:S04]  /*13180*/  HMMA.16816.F32.BF16 R36, R72.reuse, R80, R36 ;  /* 0x000000504824723c */ /* 0x048fe80000041824 */
[--C-:B----4-:R-:W-:Y:S04]  /*13190*/  FFMA.FTZ R0, R213, c[0x0][0x2d0], -R69.reuse ;  /* 0x0000b400d5007a23 */ /* 0x110fe80000010845 */
[C---:B------:R-:W-:Y:S01]  /*131a0*/  HMMA.16816.F32.BF16 R40, R72.reuse, R82, R40 ;  /* 0x000000524828723c */ /* 0x040fe20000041828 */
[----:B------:R-:W3:Y:S01]  /*131b0*/  LDSM.16.MT88.4 R80, [R186+0x4000] ;  /* 0x00400000ba50783b */ /* 0x000ee20000004200 */
[----:B------:R4:W-:Y:S06]  /*131c0*/  MUFU.EX2 R142, R0 ;  /* 0x00000000008e7308 */ /* 0x0009ec0000000800 */
[C---:B--2---:R-:W-:Y:S08]  /*131d0*/  HMMA.16816.F32.BF16 R44, R72.reuse, R84, R44 ;  /* 0x00000054482c723c */ /* 0x044ff0000004182c */
[C---:B------:R-:W-:Y:S01]  /*131e0*/  HMMA.16816.F32.BF16 R48, R72.reuse, R86, R48 ;  /* 0x000000564830723c */ /* 0x040fe20000041830 */
[----:B------:R-:W2:Y:S07]  /*131f0*/  LDSM.16.MT88.4 R84, [R183+0x1800] ;  /* 0x00180000b754783b */ /* 0x000eae0000004200 */
[C---:B-1----:R-:W-:Y:S04]  /*13200*/  HMMA.16816.F32.BF16 R52, R72.reuse, R76, R52 ;  /* 0x0000004c4834723c */ /* 0x042fe80000041834 */
[--C-:B----4-:R-:W-:Y:S04]  /*13210*/  FFMA.FTZ R0, R214, c[0x0][0x2d0], -R69.reuse ;  /* 0x0000b400d6007a23 */ /* 0x110fe80000010845 */
[----:B------:R1:W-:Y:S01]  /*13220*/  MUFU.EX2 R141, R0 ;  /* 0x00000000008d7308 */ /* 0x0003e20000000800 */
[C---:B------:R-:W-:Y:S01]  /*13230*/  HMMA.16816.F32.BF16 R56, R72.reuse, R78, R56 ;  /* 0x0000004e4838723c */ /* 0x040fe20000041838 */
[----:B------:R-:W4:Y:S07]  /*13240*/  LDSM.16.MT88.4 R76, [R185+0x1800] ;  /* 0x00180000b94c783b */ /* 0x000f2e0000004200 */
[C---:B---3--:R-:W-:Y:S08]  /*13250*/  HMMA.16816.F32.BF16 R60, R72.reuse, R80, R60 ;  /* 0x00000050483c723c */ /* 0x048ff0000004183c */
[----:B------:R-:W-:Y:S01]  /*13260*/  HMMA.16816.F32.BF16 R64, R72, R82, R64 ;  /* 0x000000524840723c */ /* 0x000fe20000041840 */
[----:B------:R-:W3:Y:S06]  /*13270*/  LDSM.16.MT88.4 R80, [R186+0x1800] ;  /* 0x00180000ba50783b */ /* 0x000eec0000004200 */
[----:B------:R-:W-:Y:S01]  /*13280*/  F2FP.BF16.PACK_AB R72, R178, R177 ;  /* 0x000000b1b248723e */ /* 0x000fe200000010ff */
[--C-:B-1----:R-:W-:Y:S01]  /*13290*/  FFMA.FTZ R0, R215, c[0x0][0x2d0], -R69.reuse ;  /* 0x0000b400d7007a23 */ /* 0x102fe20000010845 */
[----:B------:R-:W-:Y:S03]  /*132a0*/  F2FP.BF16.PACK_AB R74, R151, R176 ;  /* 0x000000b0974a723e */ /* 0x000fe600000010ff */
[----:B------:R-:W-:Y:S01]  /*132b0*/  F2FP.BF16.PACK_AB R73, R149, R150 ;  /* 0x000000969549723e */ /* 0x000fe200000010ff */
[----:B------:R1:W-:Y:S01]  /*132c0*/  MUFU.EX2 R140, R0 ;  /* 0x00000000008c7308 */ /* 0x0003e20000000800 */
[----:B-----5:R-:W-:Y:S07]  /*132d0*/  F2FP.BF16.PACK_AB R75, R147, R148 ;  /* 0x00000094934b723e */ /* 0x020fee00000010ff */
[C---:B--2---:R-:W-:Y:S08]  /*132e0*/  HMMA.16816.F32.BF16 R4, R72.reuse, R84, R4 ;  /* 0x000000544804723c */ /* 0x044ff00000041804 */
[C---:B------:R-:W-:Y:S01]  /*132f0*/  HMMA.16816.F32.BF16 R8, R72.reuse, R86, R8 ;  /* 0x000000564808723c */ /* 0x040fe20000041808 */
[----:B------:R-:W2:Y:S07]  /*13300*/  LDSM.16.MT88.4 R84, [R183+0x4800] ;  /* 0x00480000b754783b */ /* 0x000eae0000004200 */
[C---:B----4-:R-:W-:Y:S04]  /*13310*/  HMMA.16816.F32.BF16 R12, R72.reuse, R76, R12 ;  /* 0x0000004c480c723c */ /* 0x050fe8000004180c */
[--C-:B-1----:R-:W-:Y:S04]  /*13320*/  FFMA.FTZ R0, R216, c[0x0][0x2d0], -R69.reuse ;  /* 0x0000b400d8007a23 */ /* 0x102fe80000010845 */
        /* <DEDUP_REMOVED lines=8> */
[--C-:B------:R-:W-:Y:S02]  /*133b0*/  FFMA.FTZ R70, R212, c[0x0][0x2d0], -R69.reuse ;  /* 0x0000b400d4467a23 */ /* 0x100fe40000010845 */
[C---:B------:R-:W-:Y:S01]  /*133c0*/  HMMA.16816.F32.BF16 R32, R72.reuse, R82, R32 ;  /* 0x000000524820723c */ /* 0x040fe20000041820 */
[----:B------:R-:W3:Y:S01]  /*133d0*/  LDSM.16.MT88.4 R80, [R186+0x4800] ;  /* 0x00480000ba50783b */ /* 0x000ee20000004200 */
[----:B------:R-:W4:Y:S02]  /*133e0*/  MUFU.EX2 R133, R70 ;  /* 0x0000004600857308 */ /* 0x000f240000000800 */
[----:B------:R-:W-:Y:S02]  /*133f0*/  FADD.FTZ R0, R102, R0 ;  /* 0x0000000066007221 */ /* 0x000fe40000010000 */
[----:B------:R-:W-:Y:S02]  /*13400*/  FFMA.FTZ R69, R209, c[0x0][0x2d0], -R69 ;  /* 0x0000b400d1457a23 */ /* 0x000fe40000010845 */
[C---:B--2---:R-:W-:Y:S04]  /*13410*/  HMMA.16816.F32.BF16 R36, R72.reuse, R84, R36 ;  /* 0x000000544824723c */ /* 0x044fe80000041824 */
[----:B------:R-:W-:Y:S01]  /*13420*/  FADD.FTZ R0, R106, R0 ;  /* 0x000000006a007221 */ /* 0x000fe20000010000 */
[----:B------:R-:W2:Y:S01]  /*13430*/  MUFU.EX2 R70, R69 ;  /* 0x0000004500467308 */ /* 0x000ea20000000800 */
[----:B------:R-:W-:Y:S02]  /*13440*/  LDSM.16.MT88.4 R104, [R185+0x2800] ;  /* 0x00280000b968783b */ /* 0x000fe40000004200 */
[C---:B------:R-:W-:Y:S04]  /*13450*/  HMMA.16816.F32.BF16 R40, R72.reuse, R86, R40 ;  /* 0x000000564828723c */ /* 0x040fe80000041828 */
[----:B------:R-:W-:Y:S02]  /*13460*/  FADD.FTZ R0, R103, R0 ;  /* 0x0000000067007221 */ /* 0x000fe40000010000 */
[----:B------:R-:W-:Y:S02]  /*13470*/  LDSM.16.MT88.4 R84, [R185+0x2000] ;  /* 0x00200000b954783b */ /* 0x000fe40000004200 */
[C---:B-1----:R-:W-:Y:S04]  /*13480*/  HMMA.16816.F32.BF16 R44, R72.reuse, R76, R44 ;  /* 0x0000004c482c723c */ /* 0x042fe8000004182c */
[----:B----4-:R-:W-:Y:S04]  /*13490*/  F2FP.BF16.PACK_AB R129, R133, R134 ;  /* 0x000000868581723e */ /* 0x010fe800000010ff */
[C---:B------:R-:W-:Y:S01]  /*134a0*/  HMMA.16816.F32.BF16 R48, R72.reuse, R78, R48 ;  /* 0x0000004e4830723c */ /* 0x040fe20000041830 */
[----:B------:R-:W1:Y:S03]  /*134b0*/  LDSM.16.MT88.4 R76, [R183+0x2000] ;  /* 0x00200000b74c783b */ /* 0x000e660000004200 */
[----:B--2---:R-:W-:Y:S01]  /*134c0*/  F2FP.BF16.PACK_AB R131, R70, R132 ;  /* 0x000000844683723e */ /* 0x004fe200000010ff */
[----:B------:R-:W-:Y:S03]  /*134d0*/  FADD.FTZ R69, R109, R0 ;  /* 0x000000006d457221 */ /* 0x000fe60000010000 */
[C---:B-----5:R-:W-:Y:S04]  /*134e0*/  HMMA.16816.F32.BF16 R52, R72.reuse, R88, R52 ;  /* 0x000000584834723c */ /* 0x060fe80000041834 */
[----:B------:R-:W-:Y:S02]  /*134f0*/  FADD.FTZ R0, R194, R2 ;  /* 0x00000002c2007221 */ /* 0x000fe40000010000 */
[----:B------:R-:W-:Y:S01]  /*13500*/  FADD.FTZ R2, R193, R69 ;  /* 0x00000045c1027221 */ /* 0x000fe20000010000 */
[----:B------:R-:W-:Y:S01]  /*13510*/  MOV R69, R68 ;  /* 0x0000004400457202 */ /* 0x000fe20000000f00 */
[C---:B------:R-:W-:Y:S01]  /*13520*/  HMMA.16816.F32.BF16 R56, R72.reuse, R90, R56 ;  /* 0x0000005a4838723c */ /* 0x040fe20000041838 */
[----:B------:R-:W2:Y:S03]  /*13530*/  LDSM.16.MT88.4 R88, [R184+0x2000] ;  /* 0x00200000b858783b */ /* 0x000ea60000004200 */
[----:B------:R-:W-:Y:S02]  /*13540*/  FADD.FTZ R0, R196, R0 ;  /* 0x00000000c4007221 */ /* 0x000fe40000010000 */
[----:B------:R-:W-:Y:S02]  /*13550*/  FADD.FTZ R2, R179, R2 ;  /* 0x00000002b3027221 */ /* 0x000fe40000010000 */
[C---:B---3--:R-:W-:Y:S04]  /*13560*/  HMMA.16816.F32.BF16 R60, R72.reuse, R80, R60 ;  /* 0x00000050483c723c */ /* 0x048fe8000004183c */
[----:B------:R-:W-:Y:S02]  /*13570*/  FADD.FTZ R0, R177, R0 ;  /* 0x00000000b1007221 */ /* 0x000fe40000010000 */
[----:B------:R-:W-:Y:S02]  /*13580*/  FADD.FTZ R2, R150, R2 ;  /* 0x0000000296027221 */ /* 0x000fe40000010000 */
[----:B------:R-:W-:Y:S01]  /*13590*/  HMMA.16816.F32.BF16 R64, R72, R82, R64 ;  /* 0x000000524840723c */ /* 0x000fe20000041840 */
[----:B------:R-:W-:Y:S03]  /*135a0*/  LDSM.16.MT88.4 R80, [R185+0x5000] ;  /* 0x00500000b950783b */ /* 0x000fe60000004200 */
[----:B------:R-:W-:Y:S02]  /*135b0*/  FADD.FTZ R0, R178, R0 ;  /* 0x00000000b2007221 */ /* 0x000fe40000010000 */
[----:B------:R-:W-:Y:S01]  /*135c0*/  FADD.FTZ R2, R149, R2 ;  /* 0x0000000295027221 */ /* 0x000fe20000010000 */
        /* <DEDUP_REMOVED lines=11> */
[----:B------:R-:W-:Y:S02]  /*13680*/  FADD.FTZ R0, R145, R0 ;  /* 0x0000000091007221 */ /* 0x000fe40000010000 */
[----:B------:R-:W-:Y:S01]  /*13690*/  FADD.FTZ R2, R141, R2 ;  /* 0x000000028d027221 */ /* 0x000fe20000010000 */
[C---:B------:R-:W-:Y:S01]  /*136a0*/  HMMA.16816.F32.BF16 R8, R72.reuse, R78, R8 ;  /* 0x0000004e4808723c */ /* 0x040fe20000041808 */
[----:B------:R-:W1:Y:S03]  /*136b0*/  LDSM.16.MT88.4 R76, [R183+0x5000] ;  /* 0x00500000b74c783b */ /* 0x000e660000004200 */
[----:B------:R-:W-:Y:S02]  /*136c0*/  FADD.FTZ R0, R146, R0 ;  /* 0x0000000092007221 */ /* 0x000fe40000010000 */
[----:B------:R-:W-:Y:S02]  /*136d0*/  FADD.FTZ R2, R140, R2 ;  /* 0x000000028c027221 */ /* 0x000fe40000010000 */
[C---:B------:R-:W-:Y:S04]  /*136e0*/  HMMA.16816.F32.BF16 R12, R72.reuse, R84, R12 ;  /* 0x00000054480c723c */ /* 0x040fe8000004180c */
[----:B------:R-:W-:Y:S04]  /*136f0*/  FADD.FTZ R0, R144, R0 ;  /* 0x0000000090007221 */ /* 0x000fe80000010000 */
        /* <DEDUP_REMOVED lines=44> */
[----:B------:R-:W-:Y:S01]  /*139c0*/  IADD3 R0, R199, -0x1, RZ ;  /* 0xffffffffc7007810 */ /* 0x000fe20007ffe0ff */
[----:B------:R-:W-:Y:S02]  /*139d0*/  FADD.FTZ R227, R136, R4 ;  /* 0x0000000488e37221 */ /* 0x000fe40000010000 */
[----:B------:R-:W-:Y:S03]  /*139e0*/  FADD.FTZ R228, R70, R2 ;  /* 0x0000000246e47221 */ /* 0x000fe60000010000 */
[----:B------:R-:W-:Y:S02]  /*139f0*/  MOV R199, R0 ;  /* 0x0000000000c77202 */ /* 0x000fe40000000f00 */
[----:B------:R-:W-:Y:S01]  /*13a00*/  MOV R70, R3 ;  /* 0x0000000300467202 */ /* 0x000fe20000000f00 */
[----:B------:R-:W-:-:S05]  /*13a10*/  @P0 BRA `(.L_x_769) ;  /* 0xffffb8e000000947 */ /* 0x000fca000383ffff */
.L_x_751:
[----:B------:R-:W-:Y:S05]  /*13a20*/  BRA.DIV ~URZ, `(.L_x_770) ;  /* 0x000067d27f007947 */ /* 0x000fea000b800000 */
[----:B------:R1:W2:Y:S02]  /*13a30*/  SHFL.BFLY PT, R0, R227, 0x2, 0x1f ;  /* 0x0c401f00e3007f89 */ /* 0x0002a400000e0000 */
.L_x_864:
[----:B--2---:R-:W-:Y:S01]  /*13a40*/  FADD.FTZ R6, R0, R227 ;  /* 0x000000e300067221 */ /* 0x004fe20000010000 */
[----:B------:R-:W-:Y:S05]  /*13a50*/  BRA.DIV ~URZ, `(.L_x_771) ;  /* 0x000067f27f007947 */ /* 0x000fea000b800000 */
[----:B------:R-:W2:Y:S04]  /*13a60*/  SHFL.BFLY PT, R0, R228, 0x2, 0x1f ;  /* 0x0c401f00e4007f89 */ /* 0x000ea800000e0000 */
[----:B------:R-:W3:Y:S01]  /*13a70*/  SHFL.BFLY PT, R2, R6, 0x1, 0x1f ;  /* 0x0c201f0006027f89 */ /* 0x000ee200000e0000 */
[----:B--2---:R-:W-:-:S02]  /*13a80*/  FADD.FTZ R4, R0, R228 ;  /* 0x000000e400047221 */ /* 0x004fc40000010000 */
[----:B---3--:R-:W-:-:S03]  /*13a90*/  FADD.FTZ R6, R6, R2 ;  /* 0x0000000206067221 */ /* 0x008fc60000010000 */
[----:B------:R2:W3:Y:S04]  /*13aa0*/  SHFL.BFLY PT, R3, R4, 0x1, 0x1f ;  /* 0x0c201f0004037f89 */ /* 0x0004e800000e0000 */
.L_x_865:
[----:B------:R-:W-:Y:S01]  /*13ab0*/  FSETP.NE.FTZ.AND P1, PT, R6, RZ, PT ;  /* 0x000000ff0600720b */ /* 0x000fe20003f35000 */
[----:B---3--:R-:W-:Y:S01]  /*13ac0*/  FADD.FTZ R3, R3, R4 ;  /* 0x0000000403037221 */ /* 0x008fe20000010000 */
[----:B------:R-:W-:Y:S02]  /*13ad0*/  MOV R2, RZ ;  /* 0x000000ff00027202 */ /* 0x000fe40000000f00 */
[----:B------:R-:W-:Y:S02]  /*13ae0*/  MOV R0, RZ ;  /* 0x000000ff00007202 */ /* 0x000fe40000000f00 */
[----:B------:R-:W-:Y:S02]  /*13af0*/  FSETP.NE.FTZ.AND P0, PT, R3, RZ, PT ;  /* 0x000000ff0300720b */ /* 0x000fe40003f15000 */
[----:B------:R-:W-:Y:S02]  /*13b00*/  MOV R23, 0xff800000 ;  /* 0xff80000000177802 */ /* 0x000fe40000000f00 */
[----:B------:R-:W-:-:S03]  /*13b10*/  MOV R22, 0xff800000 ;  /* 0xff80000000167802 */ /* 0x000fc60000000f00 */
[----:B------:R-:W3:Y:S01]  /*13b20*/  @P1 MUFU.LG2 R7, R6 ;  /* 0x0000000600071308 */ /* 0x000ee20000000c00 */
[----:B--2---:R-:W-:-:S05]  /*13b30*/  @P1 MOV R4, 0x3f317218 ;  /* 0x3f31721800041802 */ /* 0x004fca0000000f00 */
[----:B------:R-:W-:Y:S02]  /*13b40*/  @P1 FMUL.FTZ R4, R4, c[0x0][0x2d0] ;  /* 0x0000b40004041a20 */ /* 0x000fe40000410000 */
[----:B------:R-:W2:Y:S01]  /*13b50*/  @P1 MUFU.RCP R2, R6 ;  /* 0x0000000600021308 */ /* 0x000ea20000001000 */
[----:B---3--:R-:W-:-:S07]  /*13b60*/  @P1 FMUL.FTZ R7, R7, 0.69314718246459960938 ;  /* 0x3f31721807071820 */ /* 0x008fce0000410000 */
[----:B------:R-:W3:Y:S01]  /*13b70*/  @P0 MUFU.RCP R0, R3 ;  /* 0x0000000300000308 */ /* 0x000ee20000001000 */
[----:B------:R-:W-:Y:S01]  /*13b80*/  @P1 FFMA.FTZ R23, R4, R68, R7 ;  /* 0x0000004404171223 */ /* 0x000fe20000010007 */
[----:B------:R-:W-:Y:S01]  /*13b90*/  MOV R4, 0x1 ;  /* 0x0000000100047802 */ /* 0x000fe20000000f00 */
        /* <DEDUP_REMOVED lines=31> */
[----:B------:R-:W-:Y:S02]  /*13d90*/  FMUL.FTZ R25, R2, R65 ;  /* 0x0000004102197220 */ /* 0x000fe40000410000 */
[----:B------:R2:W4:Y:S01]  /*13da0*/  @P0 MUFU.LG2 R2, R3 ;  /* 0x0000000300020308 */ /* 0x0005220000000c00 */
[C---:B---3--:R-:W-:Y:S02]  /*13db0*/  FMUL.FTZ R60, R0.reuse, R86 ;  /* 0x00000056003c7220 */ /* 0x048fe40000410000 */
[C---:B------:R-:W-:Y:S02]  /*13dc0*/  FMUL.FTZ R61, R0.reuse, R87 ;  /* 0x00000057003d7220 */ /* 0x040fe40000410000 */
[----:B------:R-:W-:-:S02]  /*13dd0*/  FMUL.FTZ R86, R0, R74 ;  /* 0x0000004a00567220 */ /* 0x000fc40000410000 */
[C---:B------:R-:W-:Y:S02]  /*13de0*/  FMUL.FTZ R87, R0.reuse, R75 ;  /* 0x0000004b00577220 */ /* 0x040fe40000410000 */
[C---:B------:R-:W-:Y:S02]  /*13df0*/  FMUL.FTZ R74, R0.reuse, R54 ;  /* 0x00000036004a7220 */ /* 0x040fe40000410000 */
[C---:B------:R-:W-:Y:S02]  /*13e00*/  FMUL.FTZ R75, R0.reuse, R55 ;  /* 0x00000037004b7220 */ /* 0x040fe40000410000 */
[C---:B------:R-:W-:Y:S02]  /*13e10*/  FMUL.FTZ R84, R0.reuse, R118 ;  /* 0x0000007600547220 */ /* 0x040fe40000410000 */
[----:B------:R-:W-:Y:S01]  /*13e20*/  FMUL.FTZ R85, R0, R119 ;  /* 0x0000007700557220 */ /* 0x000fe20000410000 */
[----:B--2---:R-:W-:Y:S01]  /*13e30*/  @P0 MOV R3, 0x3f317218 ;  /* 0x3f31721800030802 */ /* 0x004fe20000000f00 */
[----:B----4-:R-:W-:-:S02]  /*13e40*/  @P0 FMUL.FTZ R2, R2, 0.69314718246459960938 ;  /* 0x3f31721802020820 */ /* 0x010fc40000410000 */
[C---:B------:R-:W-:Y:S02]  /*13e50*/  FMUL.FTZ R64, R0.reuse, R114 ;  /* 0x0000007200407220 */ /* 0x040fe40000410000 */
[----:B------:R-:W-:Y:S02]  /*13e60*/  @P0 FMUL.FTZ R3, R3, c[0x0][0x2d0] ;  /* 0x0000b40003030a20 */ /* 0x000fe40000410000 */
        /* <DEDUP_REMOVED lines=25> */
.L_x_692:
[----:B------:R-:W2:Y:S01]  /*14000*/  S2R R2, SR_TID.X ;  /* 0x0000000000027919 */ /* 0x000ea20000002100 */
[----:B------:R-:W-:Y:S01]  /*14010*/  BSSY B0, `(.L_x_772) ;  /* 0x0000010000007945 */ /* 0x000fe20003800000 */
[----:B--2---:R-:W-:-:S13]  /*14020*/  LOP3.LUT P0, RZ, R2, 0xff, RZ, 0xc0, !PT ;  /* 0x000000ff02ff7812 */ /* 0x004fda000780c0ff */
[----:B------:R-:W-:Y:S05]  /*14030*/  @P0 BRA `(.L_x_773) ;  /* 0x000000d000000947 */ /* 0x000fea0003800000 */
[----:B------:R-:W2:Y:S01]  /*14040*/  S2R R4, SR_LANEID ;  /* 0x0000000000047919 */ /* 0x000ea20000000000 */
        /* <DEDUP_REMOVED lines=11> */
[----:B---3--:R-:W-:-:S06]  /*14100*/  IADD3 R248, R3, c[0x0][0xc], R2 ;  /* 0x0000030003f87a10 */ /* 0x008fcc0007ffe002 */
.L_x_773:
[----:B------:R-:W-:Y:S05]  /*14110*/  BSYNC B0 ;  /* 0x0000000000007941 */ /* 0x000fea0003800000 */
.L_x_772:
[----:B------:R-:W-:Y:S01]  /*14120*/  PRMT R0, R0, 0x9910, RZ ;  /* 0x0000991000007816 */ /* 0x000fe200000000ff */
[----:B------:R-:W-:Y:S01]  /*14130*/  BSSY B1, `(.L_x_774) ;  /* 0x00002d9000017945 */ /* 0x000fe20003800000 */
[----:B------:R-:W-:Y:S02]  /*14140*/  IMAD.MOV.U32 R62, RZ, RZ, R248 ;  /* 0x000000ffff3e7224 */ /* 0x000fe400078e00f8 */
[----:B------:R-:W-:-:S13]  /*14150*/  ISETP.NE.AND P0, PT, R0, RZ, PT ;  /* 0x000000ff0000720c */ /* 0x000fda0003f05270 */
[----:B------:R-:W-:Y:S05]  /*14160*/  @!P0 BRA `(.L_x_775) ;  /* 0x0000220000008947 */ /* 0x000fea0003800000 */
[----:B------:R-:W2:Y:S04]  /*14170*/  LDL R12, [R1] ;  /* 0x00000000010c7983 */ /* 0x000ea80000100800 */
        /* <DEDUP_REMOVED lines=8> */
[----:B------:R-:W-:Y:S01]  /*14200*/  F2FP.BF16.PACK_AB R0, R71, R70 ;  /* 0x000000464700723e */ /* 0x000fe200000010ff */
[----:B------:R-:W-:Y:S01]  /*14210*/  IMAD.MOV.U32 R15, RZ, RZ, c[0x0][0x388] ;  /* 0x0000e200ff0f7624 */ /* 0x000fe200078e00ff */
[----:B------:R-:W-:Y:S01]  /*14220*/  BAR.SYNC.DEFER_BLOCKING 0x1, 0x100 ;  /* 0x0044000000007b1d */ /* 0x000fe20000010000 */
[----:B------:R-:W-:-:S02]  /*14230*/  F2FP.BF16.PACK_AB R2, R85, R84 ;  /* 0x000000545502723e */ /* 0x000fc400000010ff */
[----:B------:R-:W-:Y:S02]  /*14240*/  F2FP.BF16.PACK_AB R3, R27, R26 ;  /* 0x0000001a1b03723e */ /* 0x000fe400000010ff */
[----:B------:R-:W-:Y:S02]  /*14250*/  F2FP.BF16.PACK_AB R4, R57, R56 ;  /* 0x000000383904723e */ /* 0x000fe400000010ff */
[----:B------:R-:W-:Y:S02]  /*14260*/  ISETP.NE.U32.AND P0, PT, RZ, c[0x0][0x508], PT ;  /* 0x00014200ff007a0c */ /* 0x000fe40003f05070 */
[----:B------:R-:W-:Y:S02]  /*14270*/  ISETP.NE.U32.AND P2, PT, RZ, c[0x0][0x500], PT ;  /* 0x00014000ff007a0c */ /* 0x000fe40003f45070 */
[----:B------:R-:W-:Y:S02]  /*14280*/  ISETP.NE.AND.EX P1, PT, RZ, c[0x0][0x50c], PT, P0 ;  /* 0x00014300ff007a0c */ /* 0x000fe40003f25300 */
[----:B------:R-:W-:Y:S01]  /*14290*/  ISETP.NE.AND.EX P2, PT, RZ, c[0x0][0x504], PT, P2 ;  /* 0x00014100ff007a0c */ /* 0x000fe20003f45320 */
[----:B--2---:R2:W-:Y:S04]  /*142a0*/  STS [R12], R0 ;  /* 0x000000000c007388 */ /* 0x0045e80000000800 */
[----:B------:R1:W-:Y:S04]  /*142b0*/  STS [R12+0x400], R2 ;  /* 0x000400020c007388 */ /* 0x0003e80000000800 */
[----:B---3--:R3:W-:Y:S01]  /*142c0*/  STS [R5], R3 ;  /* 0x0000000305007388 */ /* 0x0087e20000000800 */
[----:B--2---:R-:W-:-:S02]  /*142d0*/  F2FP.BF16.PACK_AB R0, R65, R64 ;  /* 0x000000404100723e */ /* 0x004fc400000010ff */
[----:B-1----:R-:W-:-:S03]  /*142e0*/  F2FP.BF16.PACK_AB R2, R29, R28 ;  /* 0x0000001c1d02723e */ /* 0x002fc600000010ff */
        /* <DEDUP_REMOVED lines=21> */
[----:B------:R3:W-:Y:S04]  /*14440*/  STS [R8], R4 ;  /* 0x0000000408007388 */ /* 0x0007e80000000800 */
[----:B------:R4:W-:Y:S01]  /*14450*/  STS [R8+0x400], R2 ;  /* 0x0004000208007388 */ /* 0x0009e20000000800 */
[----:B-1----:R-:W-:Y:S02]  /*14460*/  F2FP.BF16.PACK_AB R0, R69, R68 ;  /* 0x000000444500723e */ /* 0x002fe400000010ff */
[----:B--2---:R-:W-:-:S03]  /*14470*/  F2FP.BF16.PACK_AB R3, R41, R40 ;  /* 0x000000282903723e */ /* 0x004fc600000010ff */
[----:B------:R1:W-:Y:S01]  /*14480*/  STS [R12+0x4000], R0 ;  /* 0x004000000c007388 */ /* 0x0003e20000000800 */
[----:B---3--:R-:W-:Y:S02]  /*14490*/  F2FP.BF16.PACK_AB R4, R61, R60 ;  /* 0x0000003c3d04723e */ /* 0x008fe400000010ff */
[----:B----4-:R-:W-:-:S03]  /*144a0*/  F2FP.BF16.PACK_AB R2, R83, R82 ;  /* 0x000000525302723e */ /* 0x010fc600000010ff */
[----:B------:R2:W-:Y:S04]  /*144b0*/  STS [R12+0x4400], R4 ;  /* 0x004400040c007388 */ /* 0x0005e80000000800 */
[----:B------:R3:W-:Y:S04]  /*144c0*/  STS [R5+0x4000], R3 ;  /* 0x0040000305007388 */ /* 0x0007e80000000800 */
[----:B------:R4:W-:Y:S01]  /*144d0*/  STS [R5+0x4400], R2 ;  /* 0x0044000205007388 */ /* 0x0009e20000000800 */
[----:B-1----:R-:W-:-:S05]  /*144e0*/  F2FP.BF16.PACK_AB R0, R43, R42 ;  /* 0x0000002a2b00723e */ /* 0x002fca00000010ff */
[----:B------:R1:W-:Y:S01]  /*144f0*/  STS [R11+0x4000], R0 ;  /* 0x004000000b007388 */ /* 0x0003e20000000800 */
[----:B--2---:R-:W-:Y:S02]  /*14500*/  F2FP.BF16.PACK_AB R4, R79, R78 ;  /* 0x0000004e4f04723e */ /* 0x004fe400000010ff */
[----:B---3--:R-:W-:-:S03]  /*14510*/  F2FP.BF16.PACK_AB R3, R87, R86 ;  /* 0x000000565703723e */ /* 0x008fc600000010ff */
[----:B------:R2:W-:Y:S01]  /*14520*/  STS [R11+0x4400], R4 ;  /* 0x004400040b007388 */ /* 0x0005e20000000800 */
[----:B----4-:R-:W-:Y:S02]  /*14530*/  F2FP.BF16.PACK_AB R5, R47, R46 ;  /* 0x0000002e2f05723e */ /* 0x010fe400000010ff */
[----:B------:R-:W-:-:S03]  /*14540*/  F2FP.BF16.PACK_AB R2, R81, R80 ;  /* 0x000000505102723e */ /* 0x000fc600000010ff */
[----:B------:R-:W-:Y:S04]  /*14550*/  STS [R10+0x4000], R5 ;  /* 0x004000050a007388 */ /* 0x000fe80000000800 */
[----:B------:R3:W-:Y:S04]  /*14560*/  STS [R10+0x4400], R3 ;  /* 0x004400030a007388 */ /* 0x0007e80000000800 */
[----:B------:R4:W-:Y:S01]  /*14570*/  STS [R9+0x4000], R2 ;  /* 0x0040000209007388 */ /* 0x0009e20000000800 */
[----:B-1----:R-:W-:-:S05]  /*14580*/  F2FP.BF16.PACK_AB R0, R75, R74 ;  /* 0x0000004a4b00723e */ /* 0x002fca00000010ff */
[----:B------:R1:W-:Y:S01]  /*14590*/  STS [R9+0x4400], R0 ;  /* 0x0044000009007388 */ /* 0x0003e20000000800 */
[----:B--2---:R-:W-:-:S05]  /*145a0*/  F2FP.BF16.PACK_AB R4, R73, R72 ;  /* 0x000000484904723e */ /* 0x004fca00000010ff */
[----:B------:R2:W-:Y:S01]  /*145b0*/  STS [R7+0x4000], R4 ;  /* 0x0040000407007388 */ /* 0x0005e20000000800 */
[----:B---3--:R-:W-:Y:S02]  /*145c0*/  F2FP.BF16.PACK_AB R3, R59, R58 ;  /* 0x0000003a3b03723e */ /* 0x008fe400000010ff */
[----:B----4-:R-:W-:-:S03]  /*145d0*/  F2FP.BF16.PACK_AB R2, R49, R48 ;  /* 0x000000303102723e */ /* 0x010fc600000010ff */
[----:B------:R3:W-:Y:S04]  /*145e0*/  STS [R7+0x4400], R3 ;  /* 0x0044000307007388 */ /* 0x0007e80000000800 */
[----:B------:R4:W-:Y:S01]  /*145f0*/  STS [R6+0x4000], R2 ;  /* 0x0040000206007388 */ /* 0x0009e20000000800 */
[----:B-1----:R-:W-:-:S05]  /*14600*/  F2FP.BF16.PACK_AB R0, R55, R54 ;  /* 0x000000363700723e */ /* 0x002fca00000010ff */
[----:B------:R1:W-:Y:S01]  /*14610*/  STS [R6+0x4400], R0 ;  /* 0x0044000006007388 */ /* 0x0003e20000000800 */
[----:B--2---:R-:W-:Y:S01]  /*14620*/  IMAD.MOV.U32 R4, RZ, RZ, 0x4 ;  /* 0x00000004ff047424 */ /* 0x004fe200078e00ff */
[----:B---3--:R-:W-:Y:S01]  /*14630*/  F2FP.BF16.PACK_AB R3, R25, R24 ;  /* 0x000000181903723e */ /* 0x008fe200000010ff */
[----:B----4-:R-:W-:-:S04]  /*14640*/  IMAD.MOV.U32 R2, RZ, RZ, RZ ;  /* 0x000000ffff027224 */ /* 0x010fc800078e00ff */
[----:B------:R2:W-:Y:S01]  /*14650*/  STS [R8+0x4000], R3 ;  /* 0x0040000308007388 */ /* 0x0005e20000000800 */
[----:B-1----:R-:W-:Y:S01]  /*14660*/  F2FP.BF16.PACK_AB R0, R51, R50 ;  /* 0x000000323300723e */ /* 0x002fe200000010ff */
[----:B------:R-:W-:-:S04]  /*14670*/  @P1 IMAD.WIDE R6, R251, R4, c[0x0][0x508] ;  /* 0x00014200fb061625 */ /* 0x000fc800078e0204 */
[----:B------:R1:W-:Y:S01]  /*14680*/  STS [R8+0x4400], R0 ;  /* 0x0044000008007388 */ /* 0x0003e20000000800 */
[----:B------:R-:W-:-:S03]  /*14690*/  IMAD.WIDE R4, R251, R4, c[0x0][0x500] ;  /* 0x00014000fb047625 */ /* 0x000fc600078e0204 */
[----:B------:R-:W-:Y:S06]  /*146a0*/  BAR.SYNC.DEFER_BLOCKING 0x1, 0x100 ;  /* 0x0044000000007b1d */ /* 0x000fec0000010000 */
[----:B------:R1:W5:Y:S04]  /*146b0*/  @P1 LDG.E R15, [R6.64] ;  /* 0x00000006060f1981 */ /* 0x000368000c1e1900 */
[----:B------:R1:W5:Y:S01]  /*146c0*/  @P2 LDG.E R2, [R4.64] ;  /* 0x0000000604022981 */ /* 0x000362000c1e1900 */
[----:B------:R-:W-:-:S04]  /*146d0*/  ISETP.NE.AND P0, PT, R247, RZ, PT ;  /* 0x000000fff700720c */ /* 0x000fc80003f05270 */
[----:B--2---:R-:W-:Y:S01]  /*146e0*/  SEL R3, R247, c[0x0][0x3d4], P0 ;  /* 0x0000f500f7037a07 */ /* 0x004fe20000000000 */
[----:B------:R-:W-:Y:S05]  /*146f0*/  @P1 BRA `(.L_x_776) ;  /* 0x0000004000001947 */ /* 0x000fea0003800000 */
[----:B------:R-:W-:Y:S05]  /*14700*/  @!P2 BRA `(.L_x_776) ;  /* 0x000000300000a947 */ /* 0x000fea0003800000 */
[----:B-1----:R1:W2:Y:S04]  /*14710*/  LDG.E R0, [R4.64] ;  /* 0x0000000604007981 */ /* 0x0022a8000c1e1900 */
[----:B-1----:R-:W2:Y:S02]  /*14720*/  LDG.E R4, [R4.64+0x4] ;  /* 0x0000040604047981 */ /* 0x002ea4000c1e1900 */
[----:B--2--5:R-:W-:Y:S02]  /*14730*/  IADD3 R15, -R0, R4, RZ ;  /* 0x00000004000f7210 */ /* 0x024fe40007ffe1ff */
.L_x_776:
[----:B------:R-:W2:Y:S01]  /*14740*/  LDL R45, [R1+0x24] ;  /* 0x00002400012d7983 */ /* 0x000ea20000100800 */
[----:B------:R-:W-:Y:S01]  /*14750*/  IMAD.MOV.U32 R9, RZ, RZ, 0x368 ;  /* 0x00000368ff097424 */ /* 0x000fe200078e00ff */
[----:B------:R-:W-:Y:S01]  /*14760*/  ISETP.GT.AND P2, PT, R3, 0x1, PT ;  /* 0x000000010300780c */ /* 0x000fe20003f44270 */
[----:B-1----:R-:W-:Y:S01]  /*14770*/  IMAD.MOV.U32 R0, RZ, RZ, c[0x0][0x4e8] ;  /* 0x00013a00ff007624 */ /* 0x002fe200078e00ff */
[----:B------:R-:W-:Y:S01]  /*14780*/  ISETP.NE.U32.AND P0, PT, RZ, c[0x0][0x500], PT ;  /* 0x00014000ff007a0c */ /* 0x000fe20003f05070 */
[----:B------:R-:W-:Y:S01]  /*14790*/  IMAD.IADD R11, R246, 0x1, R244 ;  /* 0x00000001f60b7824 */ /* 0x000fe200078e02f4 */
[----:B------:R-:W-:Y:S01]  /*147a0*/  SEL R9, R9, 0x328, P2 ;  /* 0x0000032809097807 */ /* 0x000fe20001000000 */
[----:B------:R-:W1:Y:S01]  /*147b0*/  S2R R63, SR_TID.X ;  /* 0x00000000003f7919 */ /* 0x000e620000002100 */
[----:B------:R-:W-:-:S02]  /*147c0*/  ISETP.NE.AND P3, PT, R0, 0x1, PT ;  /* 0x000000010000780c */ /* 0x000fc40003f65270 */
[----:B------:R-:W3:Y:S01]  /*147d0*/  LDC.64 R6, c[0x0][R9+0x170] ;  /* 0x00005c0009067b82 */ /* 0x000ee20000000a00 */
[----:B------:R-:W-:Y:S02]  /*147e0*/  ISETP.NE.AND.EX P0, PT, RZ, c[0x0][0x504], PT, P0 ;  /* 0x00014100ff007a0c */ /* 0x000fe40003f05300 */
[----:B------:R-:W-:Y:S02]  /*147f0*/  SHF.R.S32.HI R3, RZ, 0x1f, R251 ;  /* 0x0000001fff037819 */ /* 0x000fe400000114fb */
[----:B------:R-:W-:Y:S02]  /*14800*/  SEL R0, R251, RZ, !P0 ;  /* 0x000000fffb007207 */ /* 0x000fe40004000000 */
[----:B------:R-:W-:Y:S01]  /*14810*/  SEL R4, R3, RZ, !P0 ;  /* 0x000000ff03047207 */ /* 0x000fe20004000000 */
[----:B------:R-:W4:Y:S01]  /*14820*/  LDC.64 R16, c[0x0][R9+0x168] ;  /* 0x00005a0009107b82 */ /* 0x000f220000000a00 */
[----:B------:R-:W-:Y:S02]  /*14830*/  LOP3.LUT R10, R250, 0xffff, RZ, 0xc0, !PT ;  /* 0x0000fffffa0a7812 */ /* 0x000fe400078ec0ff */
[----:B------:R-:W-:-:S05]  /*14840*/  @P3 IMAD.HI.U32 R8, R11, c[0x0][0x4ec], RZ ;  /* 0x00013b000b083a27 */ /* 0x000fca00078e00ff */
[----:B------:R3:W4:Y:S01]  /*14850*/  LDC.64 R18, c[0x0][R9+0x178] ;  /* 0x00005e0009127b82 */ /* 0x0007220000000a00 */
[----:B-1----:R-:W-:-:S07]  /*14860*/  SHF.R.S32.HI R44, RZ, 0x1f, R63 ;  /* 0x0000001fff2c7819 */ /* 0x002fce000001143f */
[----:B------:R1:W1:Y:S01]  /*14870*/  LDC.64 R20, c[0x0][R9+0x160] ;  /* 0x0000580009147b82 */ /* 0x0002620000000a00 */
[----:B------:R-:W-:-:S04]  /*14880*/  LEA.HI R44, R44, R63, RZ, 0x5 ;  /* 0x0000003f2c2c7211 */ /* 0x000fc800078f28ff */
[----:B------:R-:W-:-:S05]  /*14890*/  LOP3.LUT R44, R44, 0xffffffe0, RZ, 0xc0, !PT ;  /* 0xffffffe02c2c7812 */ /* 0x000fca00078ec0ff */
[----:B------:R-:W-:Y:S02]  /*148a0*/  IMAD.IADD R44, R63, 0x1, -R44 ;  /* 0x000000013f2c7824 */ /* 0x000fe400078e0a2c */
[----:B---3--:R-:W-:-:S04]  /*148b0*/  IMAD R3, R7, R0, RZ ;  /* 0x0000000007037224 */ /* 0x008fc800078e02ff */
[C---:B------:R-:W-:Y:S02]  /*148c0*/  IMAD R12, R6.reuse, R4, R3 ;  /* 0x00000004060c7224 */ /* 0x040fe400078e0203 */
[----:B------:R-:W-:-:S04]  /*148d0*/  IMAD.WIDE.U32 R4, R6, R0, RZ ;  /* 0x0000000006047225 */ /* 0x000fc800078e00ff */
[----:B----4-:R-:W-:-:S04]  /*148e0*/  IMAD.WIDE.U32 R6, R16, R10, RZ ;  /* 0x0000000a10067225 */ /* 0x010fc800078e00ff */
[----:B------:R-:W-:Y:S01]  /*148f0*/  IMAD.MOV.U32 R3, RZ, RZ, R11 ;  /* 0x000000ffff037224 */ /* 0x000fe200078e000b */
[----:B------:R-:W-:Y:S01]  /*14900*/  @P3 SHF.R.U32.HI R3, RZ, c[0x0][0x4f0], R8 ;  /* 0x00013c00ff033a19 */ /* 0x000fe20000011608 */
[----:B-1----:R-:W-:Y:S01]  /*14910*/  IMAD R9, R17, R10, RZ ;  /* 0x0000000a11097224 */ /* 0x002fe200078e02ff */
[----:B------:R-:W-:Y:S01]  /*14920*/  SEL R8, R249, RZ, P2 ;  /* 0x000000fff9087207 */ /* 0x000fe20001000000 */
[----:B------:R-:W-:Y:S01]  /*14930*/  IMAD.IADD R13, R5, 0x1, R12 ;  /* 0x00000001050d7824 */ /* 0x000fe200078e020c */
[--C-:B-----5:R-:W-:Y:S01]  /*14940*/  IADD3 R14, P1, P0, R4, R6, R2.reuse ;  /* 0x00000006040e7210 */ /* 0x120fe2000783e002 */
[----:B------:R-:W-:Y:S01]  /*14950*/  IMAD.IADD R4, R7, 0x1, R9 ;  /* 0x0000000107047824 */ /* 0x000fe200078e0209 */
[----:B------:R-:W-:Y:S01]  /*14960*/  SHF.R.S32.HI R12, RZ, 0x1f, R2 ;  /* 0x0000001fff0c7819 */ /* 0x000fe20000011402 */
[----:B------:R-:W-:Y:S02]  /*14970*/  IMAD R9, R19, R8, RZ ;  /* 0x0000000813097224 */ /* 0x000fe400078e02ff */
[----:B------:R-:W-:Y:S01]  /*14980*/  IMAD.MOV R5, RZ, RZ, -R3 ;  /* 0x000000ffff057224 */ /* 0x000fe200078e0a03 */
[----:B------:R-:W-:Y:S01]  /*14990*/  IADD3.X R13, R13, R4, R12, P1, P0 ;  /* 0x000000040d0d7210 */ /* 0x000fe20000fe040c */
[----:B------:R-:W-:-:S04]  /*149a0*/  IMAD.WIDE.U32 R6, R18, R8, RZ ;  /* 0x0000000812067225 */ /* 0x000fc800078e00ff */
        /* <DEDUP_REMOVED lines=11> */
[----:B------:R-:W-:Y:S02]  /*14a60*/  IMAD.MOV.U32 R7, RZ, RZ, c[0x0][0x4ac] ;  /* 0x00012b00ff077624 */ /* 0x000fe400078e00ff */
[----:B------:R-:W-:Y:S01]  /*14a70*/  IMAD.IADD R5, R5, 0x1, R3 ;  /* 0x0000000105057824 */ /* 0x000fe200078e0203 */
[----:B------:R-:W-:Y:S01]  /*14a80*/  LEA R3, P0, R4, R6, 0x2 ;  /* 0x0000000604037211 */ /* 0x000fe200078010ff */
[----:B------:R-:W-:Y:S01]  /*14a90*/  IMAD R9, R15, c[0x0][0x4e8], RZ ;  /* 0x00013a000f097a24 */ /* 0x000fe200078e02ff */
[----:B------:R-:W-:-:S03]  /*14aa0*/  SEL R7, R7, c[0x0][0x454], P2 ;  /* 0x0001150007077a07 */ /* 0x000fc60001000000 */
[----:B------:R-:W-:Y:S01]  /*14ab0*/  SHFL.IDX PT, R6, R3, RZ, 0x1c1f ;  /* 0x001c1fff03067589 */ /* 0x000fe200000e0000 */
[----:B------:R-:W-:Y:S02]  /*14ac0*/  LEA.HI.X R5, R4, R7, R5, 0x2, P0 ;  /* 0x0000000704057211 */ /* 0x000fe400000f1405 */
[----:B------:R-:W-:Y:S01]  /*14ad0*/  LOP3.LUT P0, RZ, R44, 0x3, RZ, 0xc0, !PT ;  /* 0x000000032cff7812 */ /* 0x000fe2000780c0ff */
[----:B------:R2:W-:Y:S04]  /*14ae0*/  SHFL.IDX PT, R4, R3, 0x1, 0x1c1f ;  /* 0x003c1f0003047f89 */ /* 0x0005e800000e0000 */
[----:B------:R-:W1:Y:S04]  /*14af0*/  SHFL.IDX PT, R7, R5, RZ, 0x1c1f ;  /* 0x001c1fff05077589 */ /* 0x000e6800000e0000 */
[----:B------:R-:W3:Y:S01]  /*14b00*/  SHFL.IDX PT, R5, R5, 0x1, 0x1c1f ;  /* 0x003c1f0005057f89 */ /* 0x000ee200000e0000 */
[----:B--2---:R-:W-:-:S05]  /*14b10*/  IMAD.IADD R3, R45, 0x1, R244 ;  /* 0x000000012d037824 */ /* 0x004fca00078e02f4 */
        /* <DEDUP_REMOVED lines=11> */
[----:B-1----:R-:W-:Y:S01]  /*14bd0*/  IMAD.WIDE.U32 R4, R2, c[0x0][0x3a0], RZ ;  /* 0x0000e80002047a25 */ /* 0x002fe200078e00ff */
[----:B------:R-:W-:Y:S01]  /*14be0*/  SHF.R.S32.HI R7, RZ, 0x1f, R0 ;  /* 0x0000001fff077819 */ /* 0x000fe20000011400 */
[----:B------:R1:W2:Y:S01]  /*14bf0*/  LDS.128 R16, [R195+0x80] ;  /* 0x00008000c3107984 */ /* 0x0002a20000000c00 */
[----:B------:R-:W-:Y:S01]  /*14c00*/  IADD3 R6, R44, R244, RZ ;  /* 0x000000f42c067210 */ /* 0x000fe20007ffe0ff */
[----:B------:R-:W-:-:S02]  /*14c10*/  IMAD R2, R2, c[0x0][0x3a4], R12 ;  /* 0x0000e90002027a24 */ /* 0x000fc400078e020c */
[----:B------:R1:W3:Y:S03]  /*14c20*/  LDS.128 R24, [R195+0x1080] ;  /* 0x00108000c3187984 */ /* 0x0002e60000000c00 */
[----:B------:R-:W-:Y:S01]  /*14c30*/  IADD3 R3, R5, R2, RZ ;  /* 0x0000000205037210 */ /* 0x000fe20007ffe0ff */
[----:B------:R1:W4:Y:S01]  /*14c40*/  LDS.128 R32, [R195+0x2080] ;  /* 0x00208000c3207984 */ /* 0x0003220000000c00 */
[----:B------:R-:W-:-:S03]  /*14c50*/  MOV R2, R4 ;  /* 0x0000000400027202 */ /* 0x000fc60000000f00 */
[----:B------:R1:W1:Y:S02]  /*14c60*/  LDS.128 R36, [R195+0x3080] ;  /* 0x00308000c3247984 */ /* 0x0002640000000c00 */
[----:B------:R-:W-:Y:S01]  /*14c70*/  IMAD.WIDE.U32 R4, R10, c[0x0][0x3e8], R2 ;  /* 0x0000fa000a047a25 */ /* 0x000fe200078e0002 */
[----:B------:R-:W-:Y:S01]  /*14c80*/  MOV R2, R6 ;  /* 0x0000000600027202 */ /* 0x000fe20000000f00 */
[----:B------:R1:W1:Y:S02]  /*14c90*/  LDS.128 R12, [R195+0x4080] ;  /* 0x00408000c30c7984 */ /* 0x0002640000000c00 */
[----:B------:R-:W-:Y:S02]  /*14ca0*/  IMAD R3, R7, c[0x0][0x3f0], RZ ;  /* 0x0000fc0007037a24 */ /* 0x000fe400078e02ff */
[----:B------:R-:W-:Y:S01]  /*14cb0*/  @P3 IMAD.HI.U32 R7, R6, c[0x0][0x4ec], RZ ;  /* 0x00013b0006073a27 */ /* 0x000fe200078e00ff */
[----:B------:R1:W1:Y:S03]  /*14cc0*/  LDS.128 R20, [R195+0x5080] ;  /* 0x00508000c3147984 */ /* 0x0002660000000c00 */
[----:B------:R-:W-:Y:S01]  /*14cd0*/  IMAD R5, R10, c[0x0][0x3ec], R5 ;  /* 0x0000fb000a057a24 */ /* 0x000fe200078e0205 */
[----:B------:R1:W1:Y:S01]  /*14ce0*/  LDS.128 R28, [R195+0x6080] ;  /* 0x00608000c31c7984 */ /* 0x0002620000000c00 */
[----:B------:R-:W-:Y:S01]  /*14cf0*/  @P3 SHF.R.U32.HI R2, RZ, c[0x0][0x4f0], R7 ;  /* 0x00013c00ff023a19 */ /* 0x000fe20000011607 */
[----:B------:R-:W-:-:S02]  /*14d00*/  IMAD R7, R0, c[0x0][0x3f4], R3 ;  /* 0x0000fd0000077a24 */ /* 0x000fc400078e0203 */
[----:B------:R1:W1:Y:S01]  /*14d10*/  LDS.128 R40, [R195+0x7080] ;  /* 0x00708000c3287984 */ /* 0x0002620000000c00 */
[----:B------:R-:W-:Y:S01]  /*14d20*/  IMAD.WIDE.U32 R4, R0, c[0x0][0x3f0], R4 ;  /* 0x0000fc0000047a25 */ /* 0x000fe200078e0004 */
[----:B------:R-:W-:Y:S02]  /*14d30*/  SHF.R.S32.HI R3, RZ, 0x1f, R2 ;  /* 0x0000001fff037819 */ /* 0x000fe40000011402 */
[----:B------:R-:W-:Y:S02]  /*14d40*/  IADD3 R0, -R2, RZ, RZ ;  /* 0x000000ff02007210 */ /* 0x000fe40007ffe1ff */
[----:B------:R-:W-:Y:S01]  /*14d50*/  IADD3 R5, R5, R7, RZ ;  /* 0x0000000705057210 */ /* 0x000fe20007ffe0ff */
[----:B------:R-:W-:Y:S02]  /*14d60*/  IMAD R3, R3, c[0x0][0x3e0], RZ ;  /* 0x0000f80003037a24 */ /* 0x000fe400078e02ff */
[----:B------:R-:W-:Y:S02]  /*14d70*/  IMAD R0, R0, c[0x0][0x4e8], R6 ;  /* 0x00013a0000007a24 */ /* 0x000fe400078e0206 */
[----:B------:R-:W-:-:S02]  /*14d80*/  IMAD R6, R2, c[0x0][0x3e4], R3 ;  /* 0x0000f90002067a24 */ /* 0x000fc400078e0203 */
        /* <DEDUP_REMOVED lines=11> */
.L_x_866:
[----:B------:R-:W-:Y:S05]  /*14e40*/  BRA.DIV ~URZ, `(.L_x_779) ;  /* 0x000055627f007947 */ /* 0x000fea000b800000 */
[----:B------:R4:W2:Y:S02]  /*14e50*/  SHFL.IDX PT, R0, R8, RZ, 0x181f ;  /* 0x00181fff08007589 */ /* 0x0008a400000e0000 */
.L_x_867:
[----:B------:R-:W-:Y:S01]  /*14e60*/  IADD3 R6, R245, R244, RZ ;  /* 0x000000f4f5067210 */ /* 0x000fe20007ffe0ff */
        /* <DEDUP_REMOVED lines=13> */
.L_x_781:
[----:B------:R-:W-:Y:S05]  /*14f40*/  BSYNC B0 ;  /* 0x0000000000007941 */ /* 0x000fea0003800000 */
.L_x_780:
[----:B------:R-:W-:Y:S05]  /*14f50*/  BRA.DIV ~URZ, `(.L_x_782) ;  /* 0x000054c27f007947 */ /* 0x000fea000b800000 */
[----:B---3--:R3:W4:Y:S04]  /*14f60*/  SHFL.IDX PT, R10, R7, 0x1, 0x181f ;  /* 0x00381f00070a7f89 */ /* 0x00872800000e0000 */
[----:B--2---:R3:W2:Y:S02]  /*14f70*/  SHFL.IDX PT, R0, R8, 0x1, 0x181f ;  /* 0x00381f0008007f89 */ /* 0x0046a400000e0000 */
.L_x_868:
        /* <DEDUP_REMOVED lines=14> */
.L_x_784:
[----:B------:R-:W-:Y:S05]  /*15060*/  BSYNC B0 ;  /* 0x0000000000007941 */ /* 0x000fea0003800000 */
.L_x_783:
[----:B------:R-:W-:Y:S05]  /*15070*/  BRA.DIV ~URZ, `(.L_x_785) ;  /* 0x000054727f007947 */ /* 0x000fea000b800000 */
[----:B----4-:R4:W3:Y:S02]  /*15080*/  SHFL.IDX PT, R10, R7, 0x2, 0x181f ;  /* 0x00581f00070a7f89 */ /* 0x0108e400000e0000 */
.L_x_869:
[----:B------:R-:W-:Y:S05]  /*15090*/  BRA.DIV ~URZ, `(.L_x_786) ;  /* 0x000054c27f007947 */ /* 0x000fea000b800000 */
[----:B--2---:R2:W4:Y:S02]  /*150a0*/  SHFL.IDX PT, R0, R8, 0x2, 0x181f ;  /* 0x00581f0008007f89 */ /* 0x00452400000e0000 */
.L_x_870:
        /* <DEDUP_REMOVED lines=14> */
.L_x_788:
[----:B------:R-:W-:Y:S05]  /*15190*/  BSYNC B0 ;  /* 0x0000000000007941 */ /* 0x000fea0003800000 */
.L_x_787:
[----:B------:R-:W-:Y:S05]  /*151a0*/  BRA.DIV ~URZ, `(.L_x_789) ;  /* 0x000054227f007947 */ /* 0x000fea000b800000 */
[----:B---34-:R-:W3:Y:S04]  /*151b0*/  SHFL.IDX PT, R7, R7, 0x3, 0x181f ;  /* 0x00781f0007077f89 */ /* 0x018ee800000e0000 */
[----:B------:R4:W1:Y:S02]  /*151c0*/  SHFL.IDX PT, R0, R8, 0x3, 0x181f ;  /* 0x00781f0008007f89 */ /* 0x00086400000e0000 */
.L_x_871:
        /* <DEDUP_REMOVED lines=15> */
.L_x_777:
[----:B------:R-:W-:Y:S02]  /*152c0*/  IMAD R12, R12, c[0x0][0x408], RZ ;  /* 0x000102000c0c7a24 */ /* 0x000fe400078e02ff */
[----:B-1----:R-:W-:-:S04]  /*152d0*/  IMAD.WIDE.U32 R4, R2, c[0x0][0x408], RZ ;  /* 0x0001020002047a25 */ /* 0x002fc800078e00ff */
[----:B------:R-:W-:-:S05]  /*152e0*/  IMAD R2, R2, c[0x0][0x40c], R12 ;  /* 0x0001030002027a24 */ /* 0x000fca00078e020c */
[----:B------:R-:W-:Y:S02]  /*152f0*/  IADD3 R3, R5, R2, RZ ;  /* 0x0000000205037210 */ /* 0x000fe40007ffe0ff */
[----:B------:R-:W-:Y:S02]  /*15300*/  MOV R2, R4 ;  /* 0x0000000400027202 */ /* 0x000fe40000000f00 */
[----:B------:R-:W-:-:S03]  /*15310*/  SHF.R.S32.HI R5, RZ, 0x1f, R0 ;  /* 0x0000001fff057819 */ /* 0x000fc60000011400 */
[----:B------:R-:W-:-:S04]  /*15320*/  IMAD.WIDE.U32 R2, R10, c[0x0][0x438], R2 ;  /* 0x00010e000a027a25 */ /* 0x000fc800078e0002 */
[----:B------:R-:W-:Y:S02]  /*15330*/  IMAD R4, R5, c[0x0][0x440], RZ ;  /* 0x0001100005047a24 */ /* 0x000fe400078e02ff */
        /* <DEDUP_REMOVED lines=8> */
[----:B------:R-:W-:Y:S01]  /*153c0*/  IADD3 R4, -R0, RZ, RZ ;  /* 0x000000ff00047210 */ /* 0x000fe20007ffe1ff */
[----:B------:R-:W-:-:S04]  /*153d0*/  IMAD.WIDE.U32 R2, R249, c[0x0][0x448], R2 ;  /* 0x00011200f9027a25 */ /* 0x000fc800078e0002 */
[----:B------:R-:W-:Y:S02]  /*153e0*/  IMAD R5, R5, c[0x0][0x430], RZ ;  /* 0x00010c0005057a24 */ /* 0x000fe400078e02ff */
[----:B------:R-:W-:Y:S02]  /*153f0*/  IMAD R3, R249, c[0x0][0x44c], R3 ;  /* 0x00011300f9037a24 */ /* 0x000fe400078e0203 */
        /* <DEDUP_REMOVED lines=13> */
.L_x_872:
[----:B------:R-:W-:Y:S05]  /*154d0*/  BRA.DIV ~URZ, `(.L_x_792) ;  /* 0x000052327f007947 */ /* 0x000fea000b800000 */
[----:B------:R3:W4:Y:S02]  /*154e0*/  SHFL.IDX PT, R0, R12, RZ, 0x1c1f ;  /* 0x001c1fff0c007589 */ /* 0x00072400000e0000 */
.L_x_873:
[----:B------:R-:W-:Y:S01]  /*154f0*/  BSSY B0, `(.L_x_793) ;  /* 0x000006e000007945 */ /* 0x000fe20003800000 */
[----:B------:R-:W-:Y:S05]  /*15500*/  @P0 BRA `(.L_x_794) ;  /* 0x000006c000000947 */ /* 0x000fea0003800000 */
[C---:B------:R-:W-:Y:S02]  /*15510*/  IADD3 R9, R233.reuse, 0x8, RZ ;  /* 0x00000008e9097810 */ /* 0x040fe40007ffe0ff */
[----:B------:R-:W-:Y:S02]  /*15520*/  ISETP.GE.AND P1, PT, R233, c[0x0][0x3c8], PT ;  /* 0x0000f200e9007a0c */ /* 0x000fe40003f26270 */
[----:B------:R-:W-:Y:S02]  /*15530*/  ISETP.GE.AND P0, PT, R9, c[0x0][0x3c8], PT ;  /* 0x0000f20009007a0c */ /* 0x000fe40003f06270 */
[C---:B------:R-:W-:Y:S02]  /*15540*/  IADD3 R10, R233.reuse, 0x10, RZ ;  /* 0x00000010e90a7810 */ /* 0x040fe40007ffe0ff */
[----:B------:R-:W-:-:S02]  /*15550*/  IADD3 R8, R233, 0x18, RZ ;  /* 0x00000018e9087810 */ /* 0x000fc40007ffe0ff */
[----:B------:R-:W-:Y:S02]  /*15560*/  IADD3 R11, R233, 0x8, RZ ;  /* 0x00000008e90b7810 */ /* 0x000fe40007ffe0ff */
[----:B------:R-:W-:Y:S02]  /*15570*/  ISETP.GE.AND P3, PT, R10, c[0x0][0x3c8], PT ;  /* 0x0000f2000a007a0c */ /* 0x000fe40003f66270 */
[----:B------:R-:W-:Y:S01]  /*15580*/  ISETP.GE.AND P4, PT, R8, c[0x0][0x3c8], PT ;  /* 0x0000f20008007a0c */ /* 0x000fe20003f86270 */
[----:B----4-:R-:W-:Y:S01]  /*15590*/  @!P1 IMAD.MOV.U32 R6, RZ, RZ, R0 ;  /* 0x000000ffff069224 */ /* 0x010fe200078e0000 */
[----:B------:R-:W-:Y:S01]  /*155a0*/  SHF.R.S32.HI R11, RZ, 0x1f, R11 ;  /* 0x0000001fff0b7819 */ /* 0x000fe2000001140b */
[----:B--2---:R-:W-:Y:S01]  /*155b0*/  @!P1 IMAD.MOV.U32 R7, RZ, RZ, R4 ;  /* 0x000000ffff079224 */ /* 0x004fe200078e0004 */
[----:B------:R-:W-:Y:S02]  /*155c0*/  @!P0 LEA R2, P2, R9, R0, 0x2 ;  /* 0x0000000009028211 */ /* 0x000fe400078410ff */
[C---:B------:R-:W-:Y:S01]  /*155d0*/  IADD3 R15, R233.reuse, 0x20, RZ ;  /* 0x00000020e90f7810 */ /* 0x040fe20007ffe0ff */
[----:B------:R-:W-:Y:S01]  /*155e0*/  @!P1 IMAD.WIDE R6, R233, 0x4, R6 ;  /* 0x00000004e9069825 */ /* 0x000fe200078e0206 */
[----:B------:R-:W-:-:S02]  /*155f0*/  @!P0 LEA.HI.X R3, R9, R4, R11, 0x2, P2 ;  /* 0x0000000409038211 */ /* 0x000fc400010f140b */
[C---:B------:R-:W-:Y:S02]  /*15600*/  IADD3 R9, R233.reuse, 0x28, RZ ;  /* 0x00000028e9097810 */ /* 0x040fe40007ffe0ff */
[----:B------:R-:W-:Y:S01]  /*15610*/  IADD3 R14, R233, 0x10, RZ ;  /* 0x00000010e90e7810 */ /* 0x000fe20007ffe0ff */
[----:B------:R2:W-:Y:S01]  /*15620*/  @!P1 ST.E.64 [R6.64], R70 ;  /* 0x0000004606009985 */ /* 0x0005e2000c101b06 */
[----:B------:R-:W-:Y:S02]  /*15630*/  ISETP.GE.AND P2, PT, R15, c[0x0][0x3c8], PT ;  /* 0x0000f2000f007a0c */ /* 0x000fe40003f46270 */
[----:B------:R-:W-:Y:S01]  /*15640*/  IADD3 R11, R233, 0x18, RZ ;  /* 0x00000018e90b7810 */ /* 0x000fe20007ffe0ff */
[----:B------:R4:W-:Y:S01]  /*15650*/  @!P0 ST.E.64 [R2.64], R26 ;  /* 0x0000001a02008985 */ /* 0x0009e2000c101b06 */
[----:B------:R-:W-:Y:S02]  /*15660*/  ISETP.GE.AND P1, PT, R9, c[0x0][0x3c8], PT ;  /* 0x0000f20009007a0c */ /* 0x000fe40003f26270 */
[----:B------:R-:W-:-:S02]  /*15670*/  SHF.R.S32.HI R14, RZ, 0x1f, R14 ;  /* 0x0000001fff0e7819 */ /* 0x000fc4000001140e */
[----:B------:R-:W-:Y:S02]  /*15680*/  SHF.R.S32.HI R11, RZ, 0x1f, R11 ;  /* 0x0000001fff0b7819 */ /* 0x000fe4000001140b */
[C---:B------:R-:W-:Y:S02]  /*15690*/  IADD3 R16, R233.reuse, 0x20, RZ ;  /* 0x00000020e9107810 */ /* 0x040fe40007ffe0ff */
[C---:B------:R-:W-:Y:S02]  /*156a0*/  IADD3 R17, R233.reuse, 0x40, RZ ;  /* 0x00000040e9117810 */ /* 0x040fe40007ffe0ff */
[----:B------:R-:W-:Y:S02]  /*156b0*/  SHF.R.S32.HI R16, RZ, 0x1f, R16 ;  /* 0x0000001fff107819 */ /* 0x000fe40000011410 */
[----:B------:R-:W-:Y:S02]  /*156c0*/  SHF.R.S32.HI R17, RZ, 0x1f, R17 ;  /* 0x0000001fff117819 */ /* 0x000fe40000011411 */
[----:B------:R-:W-:-:S04]  /*156d0*/  IADD3 R18, R233, 0x68, RZ ;  /* 0x00000068e9127810 */ /* 0x000fc80007ffe0ff */
[----:B------:R-:W-:Y:S02]  /*156e0*/  SHF.R.S32.HI R18, RZ, 0x1f, R18 ;  /* 0x0000001fff127819 */ /* 0x000fe40000011412 */
[-C--:B--2---:R-:W-:Y:S02]  /*156f0*/  @!P3 LEA R6, P5, R10, R0.reuse, 0x2 ;  /* 0x000000000a06b211 */ /* 0x084fe400078a10ff */
[----:B----4-:R-:W-:Y:S02]  /*15700*/  @!P4 LEA R2, P0, R8, R0, 0x2 ;  /* 0x000000000802c211 */ /* 0x010fe400078010ff */
[-C--:B------:R-:W-:Y:S02]  /*15710*/  @!P3 LEA.HI.X R7, R10, R4.reuse, R14, 0x2, P5 ;  /* 0x000000040a07b211 */ /* 0x080fe400028f140e */
[----:B------:R-:W-:Y:S02]  /*15720*/  @!P4 LEA.HI.X R3, R8, R4, R11, 0x2, P0 ;  /* 0x000000040803c211 */ /* 0x000fe400000f140b */
[C---:B------:R-:W-:Y:S01]  /*15730*/  IADD3 R10, R233.reuse, 0x30, RZ ;  /* 0x00000030e90a7810 */ /* 0x040fe20007ffe0ff */
[----:B------:R2:W-:Y:S01]  /*15740*/  @!P3 ST.E.64 [R6.64], R28 ;  /* 0x0000001c0600b985 */ /* 0x0005e2000c101b06 */
[----:B------:R-:W-:-:S02]  /*15750*/  IADD3 R8, R233, 0x38, RZ ;  /* 0x00000038e9087810 */ /* 0x000fc40007ffe0ff */
[C---:B------:R-:W-:Y:S01]  /*15760*/  IADD3 R11, R233.reuse, 0x28, RZ ;  /* 0x00000028e90b7810 */ /* 0x040fe20007ffe0ff */
[----:B------:R4:W-:Y:S01]  /*15770*/  @!P4 ST.E.64 [R2.64], R30 ;  /* 0x0000001e0200c985 */ /* 0x0009e2000c101b06 */
[----:B------:R-:W-:Y:S02]  /*15780*/  ISETP.GE.AND P3, PT, R10, c[0x0][0x3c8], PT ;  /* 0x0000f2000a007a0c */ /* 0x000fe40003f66270 */
[----:B------:R-:W-:Y:S02]  /*15790*/  ISETP.GE.AND P4, PT, R8, c[0x0][0x3c8], PT ;  /* 0x0000f20008007a0c */ /* 0x000fe40003f86270 */
[----:B------:R-:W-:Y:S02]  /*157a0*/  SHF.R.S32.HI R11, RZ, 0x1f, R11 ;  /* 0x0000001fff0b7819 */ /* 0x000fe4000001140b */
[----:B------:R-:W-:Y:S02]  /*157b0*/  IADD3 R14, R233, 0x40, RZ ;  /* 0x00000040e90e7810 */ /* 0x000fe40007ffe0ff */
[----:B--2---:R-:W-:-:S02]  /*157c0*/  @!P2 LEA R6, P5, R15, R0, 0x2 ;  /* 0x000000000f06a211 */ /* 0x004fc400078a10ff */
[----:B----4-:R-:W-:Y:S02]  /*157d0*/  @!P1 LEA R2, P0, R9, R0, 0x2 ;  /* 0x0000000009029211 */ /* 0x010fe400078010ff */
[-C--:B------:R-:W-:Y:S02]  /*157e0*/  @!P2 LEA.HI.X R7, R15, R4.reuse, R16, 0x2, P5 ;  /* 0x000000040f07a211 */ /* 0x080fe400028f1410 */
[----:B------:R-:W-:Y:S02]  /*157f0*/  @!P1 LEA.HI.X R3, R9, R4, R11, 0x2, P0 ;  /* 0x0000000409039211 */ /* 0x000fe400000f140b */
[C---:B------:R-:W-:Y:S01]  /*15800*/  IADD3 R15, R233.reuse, 0x48, RZ ;  /* 0x00000048e90f7810 */ /* 0x040fe20007ffe0ff */
[----:B------:R2:W-:Y:S01]  /*15810*/  @!P2 ST.E.64 [R6.64], R32 ;  /* 0x000000200600a985 */ /* 0x0005e2000c101b06 */
[C---:B------:R-:W-:Y:S02]  /*15820*/  IADD3 R16, R233.reuse, 0x30, RZ ;  /* 0x00000030e9107810 */ /* 0x040fe40007ffe0ff */
[----:B------:R-:W-:Y:S01]  /*15830*/  IADD3 R9, R233, 0x38, RZ ;  /* 0x00000038e9097810 */ /* 0x000fe20007ffe0ff */
[----:B------:R4:W-:Y:S01]  /*15840*/  @!P1 ST.E.64 [R2.64], R34 ;  /* 0x0000002202009985 */ /* 0x0009e2000c101b06 */
[----:B------:R-:W-:-:S02]  /*15850*/  ISETP.GE.AND P1, PT, R15, c[0x0][0x3c8], PT ;  /* 0x0000f2000f007a0c */ /* 0x000fc40003f26270 */
[----:B------:R-:W-:Y:S02]  /*15860*/  ISETP.GE.AND P2, PT, R14, c[0x0][0x3c8], PT ;  /* 0x0000f2000e007a0c */ /* 0x000fe40003f46270 */
[----:B------:R-:W-:Y:S02]  /*15870*/  SHF.R.S32.HI R16, RZ, 0x1f, R16 ;  /* 0x0000001fff107819 */ /* 0x000fe40000011410 */
[----:B------:R-:W-:Y:S02]  /*15880*/  SHF.R.S32.HI R9, RZ, 0x1f, R9 ;  /* 0x0000001fff097819 */ /* 0x000fe40000011409 */
[----:B------:R-:W-:-:S04]  /*15890*/  IADD3 R11, R233, 0x50, RZ ;  /* 0x00000050e90b7810 */ /* 0x000fc80007ffe0ff */
[----:B------:R-:W-:Y:S02]  /*158a0*/  ISETP.GE.AND P6, PT, R11, c[0x0][0x3c8], PT ;  /* 0x0000f2000b007a0c */ /* 0x000fe40003fc6270 */
[-C--:B--2---:R-:W-:Y:S02]  /*158b0*/  @!P3 LEA R6, P5, R10, R0.reuse, 0x2 ;  /* 0x000000000a06b211 */ /* 0x084fe400078a10ff */
[----:B----4-:R-:W-:Y:S02]  /*158c0*/  @!P4 LEA R2, P0, R8, R0, 0x2 ;  /* 0x000000000802c211 */ /* 0x010fe400078010ff */
[-C--:B------:R-:W-:Y:S02]  /*158d0*/  @!P3 LEA.HI.X R7, R10, R4.reuse, R16, 0x2, P5 ;  /* 0x000000040a07b211 */ /* 0x080fe400028f1410 */
[----:B------:R-:W-:Y:S02]  /*158e0*/  @!P4 LEA.HI.X R3, R8, R4, R9, 0x2, P0 ;  /* 0x000000040803c211 */ /* 0x000fe400000f1409 */
[C---:B------:R-:W-:Y:S01]  /*158f0*/  IADD3 R16, R233.reuse, 0x48, RZ ;  /* 0x00000048e9107810 */ /* 0x040fe20007ffe0ff */
[----:B------:R2:W-:Y:S01]  /*15900*/  @!P3 ST.E.64 [R6.64], R36 ;  /* 0x000000240600b985 */ /* 0x0005e2000c101b06 */
[----:B------:R-:W-:-:S02]  /*15910*/  IADD3 R10, R233, 0x58, RZ ;  /* 0x00000058e90a7810 */ /* 0x000fc40007ffe0ff */
[----:B------:R-:W-:Y:S01]  /*15920*/  SHF.R.S32.HI R16, RZ, 0x1f, R16 ;  /* 0x0000001fff107819 */ /* 0x000fe20000011410 */
[----:B------:R4:W-:Y:S01]  /*15930*/  @!P4 ST.E.64 [R2.64], R38 ;  /* 0x000000260200c985 */ /* 0x0009e2000c101b06 */
[----:B------:R-:W-:Y:S02]  /*15940*/  @!P2 LEA R8, P0, R14, R0, 0x2 ;  /* 0x000000000e08a211 */ /* 0x000fe400078010ff */
[----:B------:R-:W-:Y:S02]  /*15950*/  ISETP.GE.AND P5, PT, R10, c[0x0][0x3c8], PT ;  /* 0x0000f2000a007a0c */ /* 0x000fe40003fa6270 */
[----:B------:R-:W-:Y:S02]  /*15960*/  @!P2 LEA.HI.X R9, R14, R4, R17, 0x2, P0 ;  /* 0x000000040e09a211 */ /* 0x000fe400000f1411 */
[C---:B------:R-:W-:Y:S02]  /*15970*/  IADD3 R14, R233.reuse, 0x60, RZ ;  /* 0x00000060e90e7810 */ /* 0x040fe40007ffe0ff */
[----:B------:R-:W-:Y:S01]  /*15980*/  IADD3 R17, R233, 0x68, RZ ;  /* 0x00000068e9117810 */ /* 0x000fe20007ffe0ff */
[----:B------:R-:W-:Y:S01]  /*15990*/  @!P2 ST.E.64 [R8.64], R68 ;  /* 0x000000440800a985 */ /* 0x000fe2000c101b06 */
[----:B------:R-:W-:-:S02]  /*159a0*/  ISETP.GE.AND P4, PT, R14, c[0x0][0x3c8], PT ;  /* 0x0000f2000e007a0c */ /* 0x000fc40003f86270 */
[----:B------:R-:W-:Y:S02]  /*159b0*/  ISETP.GE.AND P2, PT, R17, c[0x0][0x3c8], PT ;  /* 0x0000f20011007a0c */ /* 0x000fe40003f46270 */
[-C--:B--2---:R-:W-:Y:S02]  /*159c0*/  @!P6 LEA R6, P0, R11, R0.reuse, 0x2 ;  /* 0x000000000b06e211 */ /* 0x084fe400078010ff */
[----:B----4-:R-:W-:-:S04]  /*159d0*/  @!P1 LEA R2, P3, R15, R0, 0x2 ;  /* 0x000000000f029211 */ /* 0x010fc800078610ff */
[-C--:B------:R-:W-:Y:S02]  /*159e0*/  @!P1 LEA.HI.X R3, R15, R4.reuse, R16, 0x2, P3 ;  /* 0x000000040f039211 */ /* 0x080fe400018f1410 */
[C---:B------:R-:W-:Y:S02]  /*159f0*/  IADD3 R16, R233.reuse, 0x50, RZ ;  /* 0x00000050e9107810 */ /* 0x040fe40007ffe0ff */
[----:B------:R-:W-:Y:S01]  /*15a00*/  IADD3 R15, R233, 0x70, RZ ;  /* 0x00000070e90f7810 */ /* 0x000fe20007ffe0ff */
[----:B------:R2:W-:Y:S01]  /*15a10*/  @!P1 ST.E.64 [R2.64], R40 ;  /* 0x0000002802009985 */ /* 0x0005e2000c101b06 */
[----:B------:R-:W-:Y:S02]  /*15a20*/  SHF.R.S32.HI R16, RZ, 0x1f, R16 ;  /* 0x0000001fff107819 */ /* 0x000fe40000011410 */
[----:B------:R-:W-:Y:S02]  /*15a30*/  ISETP.GE.AND P1, PT, R15, c[0x0][0x3c8], PT ;  /* 0x0000f2000f007a0c */ /* 0x000fe40003f26270 */
[----:B------:R-:W-:-:S02]  /*15a40*/  @!P6 LEA.HI.X R7, R11, R4, R16, 0x2, P0 ;  /* 0x000000040b07e211 */ /* 0x000fc400000f1410 */
[C---:B------:R-:W-:Y:S02]  /*15a50*/  IADD3 R11, R233.reuse, 0x58, RZ ;  /* 0x00000058e90b7810 */ /* 0x040fe40007ffe0ff */
[----:B------:R-:W-:Y:S01]  /*15a60*/  IADD3 R16, R233, 0x60, RZ ;  /* 0x00000060e9107810 */ /* 0x000fe20007ffe0ff */
[----:B------:R4:W-:Y:S01]  /*15a70*/  @!P6 ST.E.64 [R6.64], R42 ;  /* 0x0000002a0600e985 */ /* 0x0009e2000c101b06 */
[----:B------:R-:W-:Y:S02]  /*15a80*/  SHF.R.S32.HI R11, RZ, 0x1f, R11 ;  /* 0x0000001fff0b7819 */ /* 0x000fe4000001140b */
[----:B------:R-:W-:Y:S02]  /*15a90*/  ISETP.GE.AND P0, PT, R252, c[0x0][0x3c8], PT ;  /* 0x0000f200fc007a0c */ /* 0x000fe40003f06270 */
[----:B------:R-:W-:Y:S02]  /*15aa0*/  SHF.R.S32.HI R16, RZ, 0x1f, R16 ;  /* 0x0000001fff107819 */ /* 0x000fe40000011410 */
[----:B--2---:R-:W-:-:S04]  /*15ab0*/  @!P5 LEA R2, P3, R10, R0, 0x2 ;  /* 0x000000000a02d211 */ /* 0x004fc800078610ff */
[----:B------:R-:W-:Y:S02]  /*15ac0*/  @!P5 LEA.HI.X R3, R10, R4, R11, 0x2, P3 ;  /* 0x000000040a03d211 */ /* 0x000fe400018f140b */
[CC--:B------:R-:W-:Y:S02]  /*15ad0*/  @!P4 LEA R10, P6, R14.reuse, R0.reuse, 0x2 ;  /* 0x000000000e0ac211 */ /* 0x0c0fe400078c10ff */
[----:B------:R-:W-:Y:S01]  /*15ae0*/  @!P2 LEA R8, P3, R17, R0, 0x2 ;  /* 0x000000001108a211 */ /* 0x000fe200078610ff */
[----:B------:R2:W-:Y:S01]  /*15af0*/  @!P5 ST.E.64 [R2.64], R46 ;  /* 0x0000002e0200d985 */ /* 0x0005e2000c101b06 */
[----:B------:R-:W-:Y:S02]  /*15b00*/  @!P4 LEA.HI.X R11, R14, R4, R16, 0x2, P6 ;  /* 0x000000040e0bc211 */ /* 0x000fe400030f1410 */
[----:B------:R-:W-:Y:S02]  /*15b10*/  IADD3 R16, R233, 0x70, RZ ;  /* 0x00000070e9107810 */ /* 0x000fe40007ffe0ff */
[----:B----4-:R-:W-:Y:S01]  /*15b20*/  @!P1 LEA R6, P5, R15, R0, 0x2 ;  /* 0x000000000f069211 */ /* 0x010fe200078a10ff */
[----:B------:R4:W-:Y:S01]  /*15b30*/  @!P4 ST.E.64 [R10.64], R80 ;  /* 0x000000500a00c985 */ /* 0x0009e2000c101b06 */
[----:B------:R-:W-:-:S02]  /*15b40*/  SHF.R.S32.HI R16, RZ, 0x1f, R16 ;  /* 0x0000001fff107819 */ /* 0x000fc40000011410 */
[-C--:B------:R-:W-:Y:S02]  /*15b50*/  @!P2 LEA.HI.X R9, R17, R4.reuse, R18, 0x2, P3 ;  /* 0x000000041109a211 */ /* 0x080fe400018f1412 */
[----:B------:R-:W-:Y:S02]  /*15b60*/  SHF.R.S32.HI R14, RZ, 0x1f, R252 ;  /* 0x0000001fff0e7819 */ /* 0x000fe400000114fc */
[----:B------:R-:W-:Y:S01]  /*15b70*/  @!P1 LEA.HI.X R7, R15, R4, R16, 0x2, P5 ;  /* 0x000000040f079211 */ /* 0x000fe200028f1410 */
[----:B------:R4:W-:Y:S04]  /*15b80*/  @!P2 ST.E.64 [R8.64], R72 ;  /* 0x000000480800a985 */ /* 0x0009e8000c101b06 */
[----:B------:R4:W-:Y:S01]  /*15b90*/  @!P1 ST.E.64 [R6.64], R48 ;  /* 0x0000003006009985 */ /* 0x0009e2000c101b06 */
[----:B--2---:R-:W-:-:S04]  /*15ba0*/  @!P0 LEA R2, P3, R252, R0, 0x2 ;  /* 0x00000000fc028211 */ /* 0x004fc800078610ff */
[----:B------:R-:W-:-:S05]  /*15bb0*/  @!P0 LEA.HI.X R3, R252, R4, R14, 0x2, P3 ;  /* 0x00000004fc038211 */ /* 0x000fca00018f140e */
[----:B------:R4:W-:Y:S04]  /*15bc0*/  @!P0 ST.E.64 [R2.64], R24 ;  /* 0x0000001802008985 */ /* 0x0009e8000c101b06 */
.L_x_794:
[----:B------:R-:W-:Y:S05]  /*15bd0*/  BSYNC B0 ;  /* 0x0000000000007941 */ /* 0x000fea0003800000 */
.L_x_793:
[----:B------:R-:W-:Y:S05]  /*15be0*/  BRA.DIV ~URZ, `(.L_x_795) ;  /* 0x00004b927f007947 */ /* 0x000fea000b800000 */
[----:B--2---:R2:W1:Y:S04]  /*15bf0*/  SHFL.IDX PT, R4, R5, 0x1, 0x1c1f ;  /* 0x003c1f0005047f89 */ /* 0x00446800000e0000 */
[----:B----4-:R2:W4:Y:S02]  /*15c00*/  SHFL.IDX PT, R0, R12, 0x1, 0x1c1f ;  /* 0x003c1f000c007f89 */ /* 0x01052400000e0000 */
.L_x_874:
[----:B------:R-:W-:-:S13]  /*15c10*/  ISETP.NE.AND P0, PT, R13, RZ, PT ;  /* 0x000000ff0d00720c */ /* 0x000fda0003f05270 */
[----:B------:R-:W-:Y:S05]  /*15c20*/  @P0 BRA `(.L_x_790) ;  /* 0x0000129000000947 */ /* 0x000fea0003800000 */
[C---:B------:R-:W-:Y:S02]  /*15c30*/  IADD3 R14, R233.reuse, 0x8, RZ ;  /* 0x00000008e90e7810 */ /* 0x040fe40007ffe0ff */
[C---:B------:R-:W-:Y:S02]  /*15c40*/  ISETP.GE.AND P2, PT, R233.reuse, c[0x0][0x3c8], PT ;  /* 0x0000f200e9007a0c */ /* 0x040fe40003f46270 */
[----:B------:R-:W-:Y:S02]  /*15c50*/  ISETP.GE.AND P1, PT, R14, c[0x0][0x3c8], PT ;  /* 0x0000f2000e007a0c */ /* 0x000fe40003f26270 */
[C---:B------:R-:W-:Y:S02]  /*15c60*/  IADD3 R11, R233.reuse, 0x10, RZ ;  /* 0x00000010e90b7810 */ /* 0x040fe40007ffe0ff */
[----:B------:R-:W-:Y:S02]  /*15c70*/  IADD3 R15, R233, 0x20, RZ ;  /* 0x00000020e90f7810 */ /* 0x000fe40007ffe0ff */
[----:B------:R-:W-:-:S02]  /*15c80*/  ISETP.GE.AND P0, PT, R11, c[0x0][0x3c8], PT ;  /* 0x0000f2000b007a0c */ /* 0x000fc40003f06270 */
[----:B------:R-:W-:Y:S02]  /*15c90*/  IADD3 R16, R233, 0x8, RZ ;  /* 0x00000008e9107810 */ /* 0x000fe40007ffe0ff */
[----:B------:R-:W-:Y:S01]  /*15ca0*/  ISETP.GE.AND P4, PT, R15, c[0x0][0x3c8], PT ;  /* 0x0000f2000f007a0c */ /* 0x000fe20003f86270 */
[----:B----4-:R-:W-:Y:S01]  /*15cb0*/  @!P2 IMAD.MOV.U32 R8, RZ, RZ, R0 ;  /* 0x000000ffff08a224 */ /* 0x010fe200078e0000 */
[----:B------:R-:W-:Y:S01]  /*15cc0*/  SHF.R.S32.HI R16, RZ, 0x1f, R16 ;  /* 0x0000001fff107819 */ /* 0x000fe20000011410 */
[----:B-1----:R-:W-:Y:S01]  /*15cd0*/  @!P2 IMAD.MOV.U32 R9, RZ, RZ, R4 ;  /* 0x000000ffff09a224 */ /* 0x002fe200078e0004 */
[C---:B------:R-:W-:Y:S02]  /*15ce0*/  @!P1 LEA R6, P3, R14.reuse, R0, 0x2 ;  /* 0x000000000e069211 */ /* 0x040fe400078610ff */
[C---:B--23--:R-:W-:Y:S01]  /*15cf0*/  IADD3 R12, R233.reuse, 0x10, RZ ;  /* 0x00000010e90c7810 */ /* 0x04cfe20007ffe0ff */
[----:B------:R-:W-:Y:S01]  /*15d00*/  @!P2 IMAD.WIDE R8, R233, 0x4, R8 ;  /* 0x00000004e908a825 */ /* 0x000fe200078e0208 */
[----:B------:R-:W-:-:S02]  /*15d10*/  @!P1 LEA.HI.X R7, R14, R4, R16, 0x2, P3 ;  /* 0x000000040e079211 */ /* 0x000fc400018f1410 */
[----:B------:R-:W-:Y:S02]  /*15d20*/  IADD3 R5, R233, 0x18, RZ ;  /* 0x00000018e9057810 */ /* 0x000fe40007ffe0ff */
[----:B------:R-:W-:Y:S01]  /*15d30*/  @!P0 LEA R2, P6, R11, R0, 0x2 ;  /* 0x000000000b028211 */ /* 0x000fe200078c10ff */
[----:B------:R1:W-:Y:S01]  /*15d40*/  @!P2 ST.E.64 [R8.64], R84 ;  /* 0x000000540800a985 */ /* 0x0003e2000c101b06 */
[----:B------:R-:W-:Y:S02]  /*15d50*/  SHF.R.S32.HI R12, RZ, 0x1f, R12 ;  /* 0x0000001fff0c7819 */ /* 0x000fe4000001140c */
[----:B------:R-:W-:Y:S01]  /*15d60*/  ISETP.GE.AND P5, PT, R5, c[0x0][0x3c8], PT ;  /* 0x0000f20005007a0c */ /* 0x000fe20003fa6270 */
[----:B------:R2:W-:Y:S01]  /*15d70*/  @!P1 ST.E.64 [R6.64], R64 ;  /* 0x0000004006009985 */ /* 0x0005e2000c101b06 */
[----:B------:R-:W-:Y:S02]  /*15d80*/  @!P0 LEA.HI.X R3, R11, R4, R12, 0x2, P6 ;  /* 0x000000040b038211 */ /* 0x000fe400030f140c */
[----:B------:R-:W-:-:S02]  /*15d90*/  IADD3 R14, R233, 0x18, RZ ;  /* 0x00000018e90e7810 */ /* 0x000fc40007ffe0ff */
[C---:B------:R-:W-:Y:S01]  /*15da0*/  IADD3 R10, R233.reuse, 0x28, RZ ;  /* 0x00000028e90a7810 */ /* 0x040fe20007ffe0ff */
[----:B------:R3:W-:Y:S01]  /*15db0*/  @!P0 ST.E.64 [R2.64], R52 ;  /* 0x0000003402008985 */ /* 0x0007e2000c101b06 */
[C---:B------:R-:W-:Y:S02]  /*15dc0*/  IADD3 R12, R233.reuse, 0x38, RZ ;  /* 0x00000038e90c7810 */ /* 0x040fe40007ffe0ff */
[----:B------:R-:W-:Y:S02]  /*15dd0*/  SHF.R.S32.HI R14, RZ, 0x1f, R14 ;  /* 0x0000001fff0e7819 */ /* 0x000fe4000001140e */
[----:B------:R-:W-:Y:S02]  /*15de0*/  IADD3 R16, R233, 0x20, RZ ;  /* 0x00000020e9107810 */ /* 0x000fe40007ffe0ff */
[----:B------:R-:W-:Y:S02]  /*15df0*/  ISETP.GE.AND P3, PT, R10, c[0x0][0x3c8], PT ;  /* 0x0000f2000a007a0c */ /* 0x000fe40003f66270 */
[----:B------:R-:W-:-:S02]  /*15e00*/  ISETP.GE.AND P1, PT, R12, c[0x0][0x3c8], PT ;  /* 0x0000f2000c007a0c */ /* 0x000fc40003f26270 */
[----:B------:R-:W-:Y:S02]  /*15e10*/  SHF.R.S32.HI R16, RZ, 0x1f, R16 ;  /* 0x0000001fff107819 */ /* 0x000fe40000011410 */
[C---:B------:R-:W-:Y:S02]  /*15e20*/  IADD3 R11, R233.reuse, 0x30, RZ ;  /* 0x00000030e90b7810 */ /* 0x040fe40007ffe0ff */
[----:B------:R-:W-:Y:S02]  /*15e30*/  IADD3 R13, R233, 0x38, RZ ;  /* 0x00000038e90d7810 */ /* 0x000fe40007ffe0ff */
[----:B------:R-:W-:Y:S02]  /*15e40*/  ISETP.GE.AND P2, PT, R11, c[0x0][0x3c8], PT ;  /* 0x0000f2000b007a0c */ /* 0x000fe40003f46270 */
[----:B-1----:R-:W-:Y:S02]  /*15e50*/  @!P5 LEA R8, P0, R5, R0, 0x2 ;  /* 0x000000000508d211 */ /* 0x002fe400078010ff */
[----:B------:R-:W-:-:S02]  /*15e60*/  SHF.R.S32.HI R13, RZ, 0x1f, R13 ;  /* 0x0000001fff0d7819 */ /* 0x000fc4000001140d */
[----:B--2---:R-:W-:Y:S02]  /*15e70*/  @!P4 LEA R6, P6, R15, R0, 0x2 ;  /* 0x000000000f06c211 */ /* 0x004fe400078c10ff */
[----:B------:R-:W-:Y:S02]  /*15e80*/  @!P5 LEA.HI.X R9, R5, R4, R14, 0x2, P0 ;  /* 0x000000040509d211 */ /* 0x000fe400000f140e */
[C---:B------:R-:W-:Y:S02]  /*15e90*/  IADD3 R14, R233.reuse, 0x28, RZ ;  /* 0x00000028e90e7810 */ /* 0x040fe40007ffe0ff */
[----:B------:R-:W-:Y:S01]  /*15ea0*/  IADD3 R5, R233, 0x40, RZ ;  /* 0x00000040e9057810 */ /* 0x000fe20007ffe0ff */
[----:B------:R1:W-:Y:S01]  /*15eb0*/  @!P5 ST.E.64 [R8.64], R88 ;  /* 0x000000580800d985 */ /* 0x0003e2000c101b06 */
[----:B------:R-:W-:-:S05]  /*15ec0*/  SHF.R.S32.HI R14, RZ, 0x1f, R14 ;  /* 0x0000001fff0e7819 */ /* 0x000fca000001140e */
[----:B---3--:R-:W-:-:S04]  /*15ed0*/  P2R R2, PR, RZ, 0x40 ;  /* 0x00000040ff027803 */ /* 0x008fc80000000000 */
[----:B------:R-:W-:Y:S02]  /*15ee0*/  ISETP.NE.AND P0, PT, R2, RZ, PT ;  /* 0x000000ff0200720c */ /* 0x000fe40003f05270 */
[C---:B------:R-:W-:Y:S02]  /*15ef0*/  @!P3 LEA R2, P6, R10.reuse, R0, 0x2 ;  /* 0x000000000a02b211 */ /* 0x040fe400078c10ff */
[-C--:B------:R-:W-:Y:S02]  /*15f00*/  @!P4 LEA.HI.X R7, R15, R4.reuse, R16, 0x2, P0 ;  /* 0x000000040f07c211 */ /* 0x080fe400000f1410 */
[----:B------:R-:W-:Y:S02]  /*15f10*/  @!P3 LEA.HI.X R3, R10, R4, R14, 0x2, P6 ;  /* 0x000000040a03b211 */ /* 0x000fe400030f140e */
[----:B------:R-:W-:Y:S01]  /*15f20*/  ISETP.GE.AND P0, PT, R5, c[0x0][0x3c8], PT ;  /* 0x0000f20005007a0c */ /* 0x000fe20003f06270 */
[----:B------:R2:W-:Y:S01]  /*15f30*/  @!P4 ST.E.64 [R6.64], R76 ;  /* 0x0000004c0600c985 */ /* 0x0005e2000c101b06 */
[----:B------:R-:W-:-:S02]  /*15f40*/  IADD3 R15, R233, 0x30, RZ ;  /* 0x00000030e90f7810 */ /* 0x000fc40007ffe0ff */
[C---:B------:R-:W-:Y:S01]  /*15f50*/  IADD3 R14, R233.reuse, 0x48, RZ ;  /* 0x00000048e90e7810 */ /* 0x040fe20007ffe0ff */
[----:B------:R3:W-:Y:S01]  /*15f60*/  @!P3 ST.E.64 [R2.64], R56 ;  /* 0x000000380200b985 */ /* 0x0007e2000c101b06 */
[----:B------:R-:W-:Y:S02]  /*15f70*/  SHF.R.S32.HI R15, RZ, 0x1f, R15 ;  /* 0x0000001fff0f7819 */ /* 0x000fe4000001140f */
[----:B------:R-:W-:Y:S02]  /*15f80*/  ISETP.GE.AND P5, PT, R14, c[0x0][0x3c8], PT ;  /* 0x0000f2000e007a0c */ /* 0x000fe40003fa6270 */
[----:B------:R-:W-:Y:S02]  /*15f90*/  IADD3 R10, R233, 0x50, RZ ;  /* 0x00000050e90a7810 */ /* 0x000fe40007ffe0ff */
[----:B-1----:R-:W-:Y:S02]  /*15fa0*/  @!P2 LEA R8, P3, R11, R0, 0x2 ;  /* 0x000000000b08a211 */ /* 0x002fe400078610ff */
[----:B------:R-:W-:-:S02]  /*15fb0*/  IADD3 R16, R233, 0x48, RZ ;  /* 0x00000048e9107810 */ /* 0x000fc40007ffe0ff */
[----:B------:R-:W-:Y:S02]  /*15fc0*/  @!P2 LEA.HI.X R9, R11, R4, R15, 0x2, P3 ;  /* 0x000000040b09a211 */ /* 0x000fe400018f140f */
[C---:B------:R-:W-:Y:S02]  /*15fd0*/  IADD3 R11, R233.reuse, 0x40, RZ ;  /* 0x00000040e90b7810 */ /* 0x040fe40007ffe0ff */
[----:B------:R-:W-:Y:S01]  /*15fe0*/  SHF.R.S32.HI R16, RZ, 0x1f, R16 ;  /* 0x0000001fff107819 */ /* 0x000fe20000011410 */
[----:B------:R-:W-:Y:S01]  /*15ff0*/  @!P2 ST.E.64 [R8.64], R94 ;  /* 0x0000005e0800a985 */ /* 0x000fe2000c101b06 */
[----:B------:R-:W-:Y:S02]  /*16000*/  SHF.R.S32.HI R11, RZ, 0x1f, R11 ;  /* 0x0000001fff0b7819 */ /* 0x000fe4000001140b */
[----:B------:R-:W-:-:S04]  /*16010*/  IADD3 R15, R233, 0x60, RZ ;  /* 0x00000060e90f7810 */ /* 0x000fc80007ffe0ff */
[----:B------:R-:W-:Y:S02]  /*16020*/  ISETP.GE.AND P2, PT, R15, c[0x0][0x3c8], PT ;  /* 0x0000f2000f007a0c */ /* 0x000fe40003f46270 */
[-C--:B--2---:R-:W-:Y:S02]  /*16030*/  @!P1 LEA R6, P4, R12, R0.reuse, 0x2 ;  /* 0x000000000c069211 */ /* 0x084fe400078810ff */
[----:B---3--:R-:W-:-:S11]  /*16040*/  @!P0 LEA R2, P6, R5, R0, 0x2 ;  /* 0x0000000005028211 */ /* 0x008fd600078c10ff */
[----:B------:R-:W-:Y:S02]  /*16050*/  P2R R3, PR, RZ, 0x10 ;  /* 0x00000010ff037803 */ /* 0x000fe40000000000 */
[----:B------:R-:W-:Y:S02]  /*16060*/  ISETP.GE.AND P4, PT, R10, c[0x0][0x3c8], PT ;  /* 0x0000f2000a007a0c */ /* 0x000fe40003f86270 */
[----:B------:R-:W-:Y:S02]  /*16070*/  ISETP.NE.AND P3, PT, R3, RZ, PT ;  /* 0x000000ff0300720c */ /* 0x000fe40003f65270 */
[-C--:B------:R-:W-:Y:S02]  /*16080*/  @!P0 LEA.HI.X R3, R5, R4.reuse, R11, 0x2, P6 ;  /* 0x0000000405038211 */ /* 0x080fe400030f140b */
[----:B------:R-:W-:Y:S02]  /*16090*/  @!P1 LEA.HI.X R7, R12, R4, R13, 0x2, P3 ;  /* 0x000000040c079211 */ /* 0x000fe400018f140d */
[----:B------:R-:W-:-:S02]  /*160a0*/  IADD3 R12, R233, 0x58, RZ ;  /* 0x00000058e90c7810 */ /* 0x000fc40007ffe0ff */
[C---:B------:R-:W-:Y:S01]  /*160b0*/  IADD3 R11, R233.reuse, 0x50, RZ ;  /* 0x00000050e90b7810 */ /* 0x040fe20007ffe0ff */
[----:B------:R1:W-:Y:S01]  /*160c0*/  @!P1 ST.E.64 [R6.64], R90 ;  /* 0x0000005a06009985 */ /* 0x0003e2000c101b06 */
[----:B------:R-:W-:Y:S02]  /*160d0*/  ISETP.GE.AND P3, PT, R12, c[0x0][0x3c8], PT ;  /* 0x0000f2000c007a0c */ /* 0x000fe40003f66270 */
[----:B------:R-:W-:Y:S01]  /*160e0*/  SHF.R.S32.HI R11, RZ, 0x1f, R11 ;  /* 0x0000001fff0b7819 */ /* 0x000fe2000001140b */
[----:B------:R2:W-:Y:S01]  /*160f0*/  @!P0 ST.E.64 [R2.64], R60 ;  /* 0x0000003c02008985 */ /* 0x0005e2000c101b06 */
[C---:B------:R-:W-:Y:S02]  /*16100*/  IADD3 R13, R233.reuse, 0x68, RZ ;  /* 0x00000068e90d7810 */ /* 0x040fe40007ffe0ff */
[----:B------:R-:W-:Y:S02]  /*16110*/  IADD3 R5, R233, 0x70, RZ ;  /* 0x00000070e9057810 */ /* 0x000fe40007ffe0ff */
[----:B------:R-:W-:-:S02]  /*16120*/  ISETP.GE.AND P1, PT, R13, c[0x0][0x3c8], PT ;  /* 0x0000f2000d007a0c */ /* 0x000fc40003f26270 */
[----:B-1----:R-:W-:-:S04]  /*16130*/  @!P5 LEA R6, P0, R14, R0, 0x2 ;  /* 0x000000000e06d211 */ /* 0x002fc800078010ff */
[----:B------:R-:W-:Y:S02]  /*16140*/  @!P5 LEA.HI.X R7, R14, R4, R16, 0x2, P0 ;  /* 0x000000040e07d211 */ /* 0x000fe400000f1410 */
[C---:B--2---:R-:W-:Y:S02]  /*16150*/  @!P4 LEA R2, P6, R10.reuse, R0, 0x2 ;  /* 0x000000000a02c211 */ /* 0x044fe400078c10ff */
[----:B------:R-:W-:Y:S01]  /*16160*/  IADD3 R14, R233, 0x58, RZ ;  /* 0x00000058e90e7810 */ /* 0x000fe20007ffe0ff */
[----:B------:R-:W-:Y:S01]  /*16170*/  @!P5 ST.E.64 [R6.64], R82 ;  /* 0x000000520600d985 */ /* 0x000fe2000c101b06 */
[----:B------:R-:W-:Y:S02]  /*16180*/  @!P4 LEA.HI.X R3, R10, R4, R11, 0x2, P6 ;  /* 0x000000040a03c211 */ /* 0x000fe400030f140b */
[----:B------:R-:W-:Y:S02]  /*16190*/  @!P3 LEA R10, P5, R12, R0, 0x2 ;  /* 0x000000000c0ab211 */ /* 0x000fe400078a10ff */
[----:B------:R-:W-:Y:S01]  /*161a0*/  ISETP.GE.AND P0, PT, R5, c[0x0][0x3c8], PT ;  /* 0x0000f20005007a0c */ /* 0x000fe20003f06270 */
[----:B------:R1:W-:Y:S01]  /*161b0*/  @!P4 ST.E.64 [R2.64], R78 ;  /* 0x0000004e0200c985 */ /* 0x0003e2000c101b06 */
[----:B------:R-:W-:-:S02]  /*161c0*/  SHF.R.S32.HI R14, RZ, 0x1f, R14 ;  /* 0x0000001fff0e7819 */ /* 0x000fc4000001140e */
[----:B------:R-:W-:Y:S02]  /*161d0*/  IADD3 R16, R233, 0x60, RZ ;  /* 0x00000060e9107810 */ /* 0x000fe40007ffe0ff */
[----:B------:R-:W-:Y:S02]  /*161e0*/  @!P2 LEA R8, P6, R15, R0, 0x2 ;  /* 0x000000000f08a211 */ /* 0x000fe400078c10ff */
[----:B------:R-:W-:-:S04]  /*161f0*/  SHF.R.S32.HI R16, RZ, 0x1f, R16 ;  /* 0x0000001fff107819 */ /* 0x000fc80000011410 */
[----:B------:R-:W-:Y:S02]  /*16200*/  @!P2 LEA.HI.X R9, R15, R4, R16, 0x2, P6 ;  /* 0x000000040f09a211 */ /* 0x000fe400030f1410 */
[----:B-1----:R-:W-:Y:S02]  /*16210*/  P2R R2, PR, RZ, 0x20 ;  /* 0x00000020ff027803 */ /* 0x002fe40000000000 */
[----:B------:R-:W-:Y:S02]  /*16220*/  @!P1 LEA R6, P5, R13, R0, 0x2 ;  /* 0x000000000d069211 */ /* 0x000fe400078a10ff */
[----:B------:R-:W-:-:S04]  /*16230*/  ISETP.NE.AND P4, PT, R2, RZ, PT ;  /* 0x000000ff0200720c */ /* 0x000fc80003f85270 */
[----:B------:R-:W-:Y:S02]  /*16240*/  @!P3 LEA.HI.X R11, R12, R4, R14, 0x2, P4 ;  /* 0x000000040c0bb211 */ /* 0x000fe400020f140e */
[C---:B------:R-:W-:Y:S02]  /*16250*/  IADD3 R14, R233.reuse, 0x68, RZ ;  /* 0x00000068e90e7810 */ /* 0x040fe40007ffe0ff */
[----:B------:R-:W-:Y:S01]  /*16260*/  IADD3 R12, R233, 0x70, RZ ;  /* 0x00000070e90c7810 */ /* 0x000fe20007ffe0ff */
[----:B------:R1:W-:Y:S01]  /*16270*/  @!P3 ST.E.64 [R10.64], R86 ;  /* 0x000000560a00b985 */ /* 0x0003e2000c101b06 */
[----:B------:R-:W-:Y:S02]  /*16280*/  SHF.R.S32.HI R14, RZ, 0x1f, R14 ;  /* 0x0000001fff0e7819 */ /* 0x000fe4000001140e */
[----:B------:R-:W-:Y:S01]  /*16290*/  SHF.R.S32.HI R12, RZ, 0x1f, R12 ;  /* 0x0000001fff0c7819 */ /* 0x000fe2000001140c */
[----:B------:R1:W-:Y:S01]  /*162a0*/  @!P2 ST.E.64 [R8.64], R74 ;  /* 0x0000004a0800a985 */ /* 0x0003e2000c101b06 */
[----:B------:R-:W-:-:S02]  /*162b0*/  @!P0 LEA R2, P4, R5, R0, 0x2 ;  /* 0x0000000005028211 */ /* 0x000fc400078810ff */
[-C--:B------:R-:W-:Y:S02]  /*162c0*/  @!P1 LEA.HI.X R7, R13, R4.reuse, R14, 0x2, P5 ;  /* 0x000000040d079211 */ /* 0x080fe400028f140e */
[----:B------:R-:W-:-:S03]  /*162d0*/  @!P0 LEA.HI.X R3, R5, R4, R12, 0x2, P4 ;  /* 0x0000000405038211 */ /* 0x000fc600020f140c */
[----:B------:R1:W-:Y:S04]  /*162e0*/  @!P1 ST.E.64 [R6.64], R58 ;  /* 0x0000003a06009985 */ /* 0x0003e8000c101b06 */
[----:B------:R1:W-:Y:S01]  /*162f0*/  @!P0 ST.E.64 [R2.64], R54 ;  /* 0x0000003602008985 */ /* 0x0003e2000c101b06 */
[----:B------:R-:W-:-:S13]  /*16300*/  ISETP.GE.AND P0, PT, R252, c[0x0][0x3c8], PT ;  /* 0x0000f200fc007a0c */ /* 0x000fda0003f06270 */
[----:B------:R-:W-:Y:S05]  /*16310*/  @P0 BRA `(.L_x_790) ;  /* 0x00000ba000000947 */ /* 0x000fea0003800000 */
[----:B------:R-:W-:Y:S02]  /*16320*/  SHF.R.S32.HI R5, RZ, 0x1f, R252 ;  /* 0x0000001fff057819 */ /* 0x000fe400000114fc */
[----:B-1----:R-:W-:-:S04]  /*16330*/  LEA R2, P0, R252, R0, 0x2 ;  /* 0x00000000fc027211 */ /* 0x002fc800078010ff */
[----:B------:R-:W-:-:S05]  /*16340*/  LEA.HI.X R3, R252, R4, R5, 0x2, P0 ;  /* 0x00000004fc037211 */ /* 0x000fca00000f1405 */
[----:B------:R1:W-:Y:S01]  /*16350*/  ST.E.64 [R2.64], R50 ;  /* 0x0000003202007985 */ /* 0x0003e2000c101b06 */
[----:B------:R-:W-:Y:S05]  /*16360*/  BRA `(.L_x_790) ;  /* 0x00000b5000007947 */ /* 0x000fea0003800000 */
.L_x_775:
[----:B------:R-:W-:Y:S01]  /*16370*/  ISETP.NE.U32.AND P0, PT, RZ, c[0x0][0x508], PT ;  /* 0x00014200ff007a0c */ /* 0x000fe20003f05070 */
[----:B------:R-:W-:Y:S01]  /*16380*/  IMAD.MOV.U32 R4, RZ, RZ, 0x4 ;  /* 0x00000004ff047424 */ /* 0x000fe200078e00ff */
[----:B------:R-:W-:Y:S01]  /*16390*/  ISETP.NE.U32.AND P2, PT, RZ, c[0x0][0x500], PT ;  /* 0x00014000ff007a0c */ /* 0x000fe20003f45070 */
[----:B------:R-:W-:Y:S01]  /*163a0*/  IMAD.MOV.U32 R20, RZ, RZ, c[0x0][0x388] ;  /* 0x0000e200ff147624 */ /* 0x000fe200078e00ff */
[----:B------:R-:W-:Y:S01]  /*163b0*/  ISETP.NE.AND.EX P0, PT, RZ, c[0x0][0x50c], PT, P0 ;  /* 0x00014300ff007a0c */ /* 0x000fe20003f05300 */
[----:B------:R-:W-:Y:S01]  /*163c0*/  IMAD.MOV.U32 R6, RZ, RZ, RZ ;  /* 0x000000ffff067224 */ /* 0x000fe200078e00ff */
[----:B------:R-:W-:Y:S01]  /*163d0*/  ISETP.NE.AND.EX P2, PT, RZ, c[0x0][0x504], PT, P2 ;  /* 0x00014100ff007a0c */ /* 0x000fe20003f45320 */
[----:B------:R-:W-:-:S10]  /*163e0*/  IMAD.WIDE R2, R251, R4, c[0x0][0x500] ;  /* 0x00014000fb027625 */ /* 0x000fd400078e0204 */
[----:B------:R-:W-:Y:S02]  /*163f0*/  @P0 IMAD.WIDE R4, R251, R4, c[0x0][0x508] ;  /* 0x00014200fb040625 */ /* 0x000fe400078e0204 */
[----:B------:R2:W5:Y:S04]  /*16400*/  @P2 LDG.E R6, [R2.64] ;  /* 0x0000000602062981 */ /* 0x000568000c1e1900 */
[----:B------:R2:W5:Y:S01]  /*16410*/  @P0 LDG.E R20, [R4.64] ;  /* 0x0000000604140981 */ /* 0x000562000c1e1900 */
[----:B------:R-:W-:-:S04]  /*16420*/  ISETP.NE.AND P1, PT, R247, RZ, PT ;  /* 0x000000fff700720c */ /* 0x000fc80003f25270 */
[----:B------:R-:W-:Y:S01]  /*16430*/  SEL R19, R247, c[0x0][0x3d4], P1 ;  /* 0x0000f500f7137a07 */ /* 0x000fe20000800000 */
[----:B------:R-:W-:Y:S05]  /*16440*/  @P0 BRA `(.L_x_796) ;  /* 0x0000004000000947 */ /* 0x000fea0003800000 */
[----:B------:R-:W-:Y:S05]  /*16450*/  @!P2 BRA `(.L_x_796) ;  /* 0x000000300000a947 */ /* 0x000fea0003800000 */
[----:B------:R3:W4:Y:S04]  /*16460*/  LDG.E R0, [R2.64] ;  /* 0x0000000602007981 */ /* 0x000728000c1e1900 */
[----:B--23--:R-:W4:Y:S02]  /*16470*/  LDG.E R2, [R2.64+0x4] ;  /* 0x0000040602027981 */ /* 0x00cf24000c1e1900 */
[----:B----45:R-:W-:Y:S02]  /*16480*/  IADD3 R20, -R0, R2, RZ ;  /* 0x0000000200147210 */ /* 0x030fe40007ffe1ff */
.L_x_796:
[----:B--2---:R-:W2:Y:S01]  /*16490*/  S2R R2, SR_TID.X ;  /* 0x0000000000027919 */ /* 0x004ea20000002100 */
[----:B------:R-:W-:Y:S01]  /*164a0*/  SHF.R.S32.HI R0, RZ, 0x1f, R251 ;  /* 0x0000001fff007819 */ /* 0x000fe200000114fb */
[----:B------:R-:W-:Y:S01]  /*164b0*/  BSSY B0, `(.L_x_797) ;  /* 0x0000036000007945 */ /* 0x000fe20003800000 */
[----:B------:R-:W-:-:S02]  /*164c0*/  LOP3.LUT R15, R250, 0xffff, RZ, 0xc0, !PT ;  /* 0x0000fffffa0f7812 */ /* 0x000fc400078ec0ff */
[----:B-----5:R-:W-:Y:S02]  /*164d0*/  SHF.R.S32.HI R18, RZ, 0x1f, R6 ;  /* 0x0000001fff127819 */ /* 0x020fe40000011406 */
[----:B------:R-:W-:Y:S02]  /*164e0*/  SEL R16, R251, RZ, !P2 ;  /* 0x000000fffb107207 */ /* 0x000fe40005000000 */
[----:B------:R-:W-:Y:S02]  /*164f0*/  SEL R21, R0, RZ, !P2 ;  /* 0x000000ff00157207 */ /* 0x000fe40005000000 */
[----:B--2---:R-:W-:-:S13]  /*16500*/  ISETP.GT.AND P0, PT, R2, 0x7f, PT ;  /* 0x0000007f0200780c */ /* 0x004fda0003f04270 */
[----:B------:R-:W-:Y:S05]  /*16510*/  @P0 BRA `(.L_x_798) ;  /* 0x000002f000000947 */ /* 0x000fea0003800000 */
[----:B------:R-:W-:Y:S01]  /*16520*/  IMAD R0, R20, c[0x0][0x4e8], RZ ;  /* 0x00013a0014007a24 */ /* 0x000fe200078e02ff */
[----:B------:R-:W-:-:S04]  /*16530*/  IADD3 R14, R244, R2, RZ ;  /* 0x00000002f40e7210 */ /* 0x000fc80007ffe0ff */
[----:B------:R-:W-:-:S13]  /*16540*/  ISETP.GE.AND P0, PT, R14, R0, PT ;  /* 0x000000000e00720c */ /* 0x000fda0003f06270 */
[----:B------:R-:W-:Y:S05]  /*16550*/  @P0 BRA `(.L_x_798) ;  /* 0x000002b000000947 */ /* 0x000fea0003800000 */
[----:B------:R-:W-:Y:S01]  /*16560*/  IMAD.MOV.U32 R0, RZ, RZ, 0x368 ;  /* 0x00000368ff007424 */ /* 0x000fe200078e00ff */
[----:B------:R-:W-:-:S04]  /*16570*/  ISETP.GT.AND P2, PT, R19, 0x1, PT ;  /* 0x000000011300780c */ /* 0x000fc80003f44270 */
[----:B------:R-:W-:-:S04]  /*16580*/  SEL R0, R0, 0x328, P2 ;  /* 0x0000032800007807 */ /* 0x000fc80001000000 */
[----:B------:R2:W3:Y:S08]  /*16590*/  LDC.64 R8, c[0x0][R0+0x170] ;  /* 0x00005c0000087b82 */ /* 0x0004f00000000a00 */
[----:B------:R2:W4:Y:S08]  /*165a0*/  LDC.64 R4, c[0x0][R0+0x168] ;  /* 0x00005a0000047b82 */ /* 0x0005300000000a00 */
[----:B------:R2:W5:Y:S08]  /*165b0*/  LDC.64 R12, c[0x0][R0+0x178] ;  /* 0x00005e00000c7b82 */ /* 0x0005700000000a00 */
[----:B------:R2:W1:Y:S02]  /*165c0*/  LDC.64 R10, c[0x0][R0+0x160] ;  /* 0x00005800000a7b82 */ /* 0x0004640000000a00 */
[----:B--2---:R-:W-:-:S02]  /*165d0*/  IMAD.MOV.U32 R0, RZ, RZ, c[0x0][0x4e8] ;  /* 0x00013a00ff007624 */ /* 0x004fc400078e00ff */
[-C--:B---3--:R-:W-:Y:S02]  /*165e0*/  IMAD R7, R9, R16.reuse, RZ ;  /* 0x0000001009077224 */ /* 0x088fe400078e02ff */
[----:B------:R-:W-:Y:S01]  /*165f0*/  IMAD.WIDE.U32 R2, R8, R16, RZ ;  /* 0x0000001008027225 */ /* 0x000fe200078e00ff */
[----:B------:R-:W-:Y:S02]  /*16600*/  ISETP.NE.AND P0, PT, R0, 0x1, PT ;  /* 0x000000010000780c */ /* 0x000fe40003f05270 */
[----:B------:R-:W-:Y:S01]  /*16610*/  MOV R0, R14 ;  /* 0x0000000e00007202 */ /* 0x000fe20000000f00 */
[----:B------:R-:W-:Y:S01]  /*16620*/  IMAD R8, R8, R21, R7 ;  /* 0x0000001508087224 */ /* 0x000fe200078e0207 */
[----:B------:R-:W-:Y:S01]  /*16630*/  SEL R7, R249, RZ, P2 ;  /* 0x000000fff9077207 */ /* 0x000fe20001000000 */
[-C--:B----4-:R-:W-:Y:S02]  /*16640*/  IMAD R9, R5, R15.reuse, RZ ;  /* 0x0000000f05097224 */ /* 0x090fe400078e02ff */
[----:B------:R-:W-:Y:S01]  /*16650*/  IMAD.WIDE.U32 R4, R4, R15, RZ ;  /* 0x0000000f04047225 */ /* 0x000fe200078e00ff */
[----:B------:R-:W-:-:S03]  /*16660*/  IADD3 R3, R3, R8, RZ ;  /* 0x0000000803037210 */ /* 0x000fc60007ffe0ff */
[----:B------:R-:W-:Y:S02]  /*16670*/  IMAD.IADD R9, R5, 0x1, R9 ;  /* 0x0000000105097824 */ /* 0x000fe400078e0209 */
[----:B------:R-:W-:-:S04]  /*16680*/  @P0 IMAD.HI.U32 R17, R14, c[0x0][0x4ec], RZ ;  /* 0x00013b000e110a27 */ /* 0x000fc800078e00ff */
[-C--:B-----5:R-:W-:Y:S01]  /*16690*/  IMAD R8, R13, R7.reuse, RZ ;  /* 0x000000070d087224 */ /* 0x0a0fe200078e02ff */
[----:B------:R-:W-:Y:S02]  /*166a0*/  @P0 SHF.R.U32.HI R0, RZ, c[0x0][0x4f0], R17 ;  /* 0x00013c00ff000a19 */ /* 0x000fe40000011611 */
[----:B------:R-:W-:Y:S01]  /*166b0*/  IADD3 R17, P1, P0, R2, R4, R6 ;  /* 0x0000000402117210 */ /* 0x000fe2000783e006 */
[----:B------:R-:W-:-:S03]  /*166c0*/  IMAD.WIDE.U32 R4, R12, R7, RZ ;  /* 0x000000070c047225 */ /* 0x000fc600078e00ff */
[----:B------:R-:W-:Y:S01]  /*166d0*/  IADD3.X R9, R3, R9, R18, P1, P0 ;  /* 0x0000000903097210 */ /* 0x000fe20000fe0412 */
[----:B------:R-:W-:Y:S01]  /*166e0*/  IMAD.MOV R2, RZ, RZ, -R0 ;  /* 0x000000ffff027224 */ /* 0x000fe200078e0a00 */
[----:B------:R-:W-:Y:S01]  /*166f0*/  IADD3 R5, R5, R8, RZ ;  /* 0x0000000805057210 */ /* 0x000fe20007ffe0ff */
[----:B------:R-:W-:Y:S01]  /*16700*/  IMAD.MOV.U32 R8, RZ, RZ, c[0x0][0x4a8] ;  /* 0x00012a00ff087624 */ /* 0x000fe200078e00ff */
[----:B------:R-:W-:Y:S01]  /*16710*/  IADD3 R4, P1, P0, R0, R17, R4 ;  /* 0x0000001100047210 */ /* 0x000fe2000783e004 */
[----:B------:R-:W-:Y:S01]  /*16720*/  IMAD R2, R2, c[0x0][0x4e8], R14 ;  /* 0x00013a0002027a24 */ /* 0x000fe200078e020e */
[----:B------:R-:W-:-:S03]  /*16730*/  SHF.R.S32.HI R3, RZ, 0x1f, R0 ;  /* 0x0000001fff037819 */ /* 0x000fc60000011400 */
[----:B-1----:R-:W-:Y:S01]  /*16740*/  IMAD R0, R11, R2, RZ ;  /* 0x000000020b007224 */ /* 0x002fe200078e02ff */
[----:B------:R-:W-:Y:S02]  /*16750*/  SHF.R.S32.HI R7, RZ, 0x1f, R2 ;  /* 0x0000001fff077819 */ /* 0x000fe40000011402 */
        /* <DEDUP_REMOVED lines=11> */
.L_x_798:
[----:B------:R-:W-:Y:S05]  /*16810*/  BSYNC B0 ;  /* 0x0000000000007941 */ /* 0x000fea0003800000 */
.L_x_797:
        /* <DEDUP_REMOVED lines=8> */
[----:B------:R-:W-:-:S03]  /*168a0*/  IADD3 R4, R4, R244, RZ ;  /* 0x000000f404047210 */ /* 0x000fc60007ffe0ff */
        /* <DEDUP_REMOVED lines=26> */
.L_x_875:
[----:B------:R-:W-:Y:S05]  /*16a50*/  BRA.DIV ~URZ, `(.L_x_800) ;  /* 0x00003e627f007947 */ /* 0x000fea000b800000 */
[----:B------:R3:W4:Y:S02]  /*16a60*/  SHFL.IDX PT, R0, R10, RZ, 0x181f ;  /* 0x00181fff0a007589 */ /* 0x00072400000e0000 */
.L_x_876:
[----:B------:R-:W-:Y:S01]  /*16a70*/  IMAD R8, R20, c[0x0][0x4e8], RZ ;  /* 0x00013a0014087a24 */ /* 0x000fe200078e02ff */
        /* <DEDUP_REMOVED lines=14> */
.L_x_802:
[----:B------:R-:W-:Y:S05]  /*16b60*/  BSYNC B0 ;  /* 0x0000000000007941 */ /* 0x000fea0003800000 */
.L_x_801:
[----:B------:R-:W-:Y:S05]  /*16b70*/  BRA.DIV ~URZ, `(.L_x_803) ;  /* 0x00003db27f007947 */ /* 0x000fea000b800000 */
[----:B--2---:R2:W1:Y:S04]  /*16b80*/  SHFL.IDX PT, R9, R7, 0x1, 0x181f ;  /* 0x00381f0007097f89 */ /* 0x00446800000e0000 */
[----:B----4-:R2:W4:Y:S02]  /*16b90*/  SHFL.IDX PT, R0, R10, 0x1, 0x181f ;  /* 0x00381f000a007f89 */ /* 0x01052400000e0000 */
.L_x_877:
        /* <DEDUP_REMOVED lines=14> */
.L_x_805:
[----:B------:R-:W-:Y:S05]  /*16c80*/  BSYNC B0 ;  /* 0x0000000000007941 */ /* 0x000fea0003800000 */
.L_x_804:
[----:B------:R-:W-:Y:S05]  /*16c90*/  BRA.DIV ~URZ, `(.L_x_806) ;  /* 0x00003d627f007947 */ /* 0x000fea000b800000 */
[----:B-1----:R1:W2:Y:S02]  /*16ca0*/  SHFL.IDX PT, R9, R7, 0x2, 0x181f ;  /* 0x00581f0007097f89 */ /* 0x0022a400000e0000 */
.L_x_878:
[----:B------:R-:W-:Y:S05]  /*16cb0*/  BRA.DIV ~URZ, `(.L_x_807) ;  /* 0x00003db27f007947 */ /* 0x000fea000b800000 */
[----:B----4-:R4:W1:Y:S02]  /*16cc0*/  SHFL.IDX PT, R0, R10, 0x2, 0x181f ;  /* 0x00581f000a007f89 */ /* 0x01086400000e0000 */
.L_x_879:
        /* <DEDUP_REMOVED lines=14> */
.L_x_809:
[----:B------:R-:W-:Y:S05]  /*16db0*/  BSYNC B0 ;  /* 0x0000000000007941 */ /* 0x000fea0003800000 */
.L_x_808:
[----:B------:R-:W-:Y:S05]  /*16dc0*/  BRA.DIV ~URZ, `(.L_x_810) ;  /* 0x00003d127f007947 */ /* 0x000fea000b800000 */
[----:B-12---:R-:W1:Y:S04]  /*16dd0*/  SHFL.IDX PT, R7, R7, 0x3, 0x181f ;  /* 0x00781f0007077f89 */ /* 0x006e6800000e0000 */
[----:B------:R2:W3:Y:S02]  /*16de0*/  SHFL.IDX PT, R0, R10, 0x3, 0x181f ;  /* 0x00781f000a007f89 */ /* 0x0004e400000e0000 */
.L_x_880:
        /* <DEDUP_REMOVED lines=13> */
.L_x_790:
[----:B------:R-:W-:Y:S05]  /*16ec0*/  BSYNC B1 ;  /* 0x0000000000017941 */ /* 0x000fea0003800000 */
.L_x_774:
[----:B-1-34-:R-:W3:Y:S02]  /*16ed0*/  LDL R0, [R1+0x20] ;  /* 0x0000200001007983 */ /* 0x01aee40000100800 */
[----:B---3--:R-:W-:-:S13]  /*16ee0*/  ISETP.NE.AND P0, PT, R0, RZ, PT ;  /* 0x000000ff0000720c */ /* 0x008fda0003f05270 */
[----:B------:R-:W-:Y:S01]  /*16ef0*/  @P0 WARPSYNC 0xffffffff ;  /* 0xffffffff00000948 */ /* 0x000fe20003800000 */
[----:B------:R-:W-:Y:S06]  /*16f00*/  @P0 BAR.SYNC.DEFER_BLOCKING 0x5, 0x100 ;  /* 0x0144000000000b1d */ /* 0x000fec0000010000 */
[----:B------:R-:W1:Y:S04]  /*16f10*/  @P0 LDS.128 R248, [0xe100] ;  /* 0x00e10000fff80984 */ /* 0x000e680000000c00 */
[----:B------:R-:W-:Y:S06]  /*16f20*/  @P0 BAR.ARV 0x4, 0x100 ;  /* 0x0104000000000b1d */ /* 0x000fec0000002000 */
[----:B------:R-:W-:Y:S05]  /*16f30*/  @P0 BRA `(.L_x_811) ;  /* 0x00000f6000000947 */ /* 0x000fea0003800000 */
[----:B------:R-:W3:Y:S01]  /*16f40*/  S2R R0, SR_TID.X ;  /* 0x0000000000007919 */ /* 0x000ee20000002100 */
[----:B------:R-:W-:Y:S01]  /*16f50*/  IMAD.MOV.U32 R7, RZ, RZ, RZ ;  /* 0x000000ffff077224 */ /* 0x000fe200078e00ff */
[----:B--23--:R-:W-:-:S04]  /*16f60*/  LOP3.LUT R12, R0, 0x1f, RZ, 0xc0, !PT ;  /* 0x0000001f000c7812 */ /* 0x00cfc800078ec0ff */
[----:B------:R-:W-:Y:S01]  /*16f70*/  ISETP.NE.AND P6, PT, R12, 0x1f, PT ;  /* 0x0000001f0c00780c */ /* 0x000fe20003fc5270 */
[----:B------:R-:W-:Y:S10]  /*16f80*/  BRA.DIV ~URZ, `(.L_x_812) ;  /* 0x00003c227f007947 */ /* 0x000ff4000b800000 */
[----:B------:R2:W3:Y:S02]  /*16f90*/  SHFL.IDX PT, R9, R62, RZ, 0x1f ;  /* 0x00001fff3e097589 */ /* 0x0004e400000e0000 */
.L_x_881:
[----:B------:R-:W-:Y:S05]  /*16fa0*/  BRA.DIV ~URZ, `(.L_x_813) ;  /* 0x00003c727f007947 */ /* 0x000fea000b800000 */
[----:B------:R4:W2:Y:S02]  /*16fb0*/  SHFL.IDX PT, R8, R62, 0x1, 0x1f ;  /* 0x00201f003e087f89 */ /* 0x0008a400000e0000 */
.L_x_882:
[----:B-1----:R-:W-:Y:S02]  /*16fc0*/  IMAD.IADD R0, R251, 0x1, R12 ;  /* 0x00000001fb007824 */ /* 0x002fe400078e020c */
        /* <DEDUP_REMOVED lines=16> */
[----:B------:R1:W4:Y:S02]  /*170d0*/  SHFL.UP PT, R4, R0, 0x1, RZ ;  /* 0x0420000000047989 */ /* 0x00032400000e00ff */
.L_x_883:
[----:B----4-:R-:W-:-:S04]  /*170e0*/  SEL R4, R4, RZ, P5 ;  /* 0x000000ff04047207 */ /* 0x010fc80002800000 */
        /* <DEDUP_REMOVED lines=14> */
[----:B------:R1:W4:Y:S02]  /*171d0*/  SHFL.IDX PT, R0, R4, 0x1f, 0x1f ;  /* 0x03e01f0004007f89 */ /* 0x00032400000e0000 */
.L_x_884:
[----:B----4-:R-:W-:Y:S01]  /*171e0*/  IMAD R0, R0, c[0x0][0x538], RZ ;  /* 0x00014e0000007a24 */ /* 0x010fe200078e02ff */
[----:B------:R-:W-:Y:S04]  /*171f0*/  BSSY B1, `(.L_x_816) ;  /* 0x00000c5000017945 */ /* 0x000fe80003800000 */
[----:B--2---:R-:W-:-:S04]  /*17200*/  IADD3 R8, R0, R8, RZ ;  /* 0x0000000800087210 */ /* 0x004fc80007ffe0ff */
[----:B---3--:R-:W-:-:S13]  /*17210*/  ISETP.GT.AND P0, PT, R8, R9, PT ;  /* 0x000000090800720c */ /* 0x008fda0003f04270 */
[----:B------:R-:W-:Y:S05]  /*17220*/  @P0 BRA `(.L_x_817) ;  /* 0x0000024000000947 */ /* 0x000fea0003800000 */
.L_x_821:
        /* <DEDUP_REMOVED lines=16> */
.L_x_885:
        /* <DEDUP_REMOVED lines=16> */
.L_x_886:
[----:B--2---:R-:W-:-:S05]  /*17430*/  IMAD R0, R0, c[0x0][0x538], RZ ;  /* 0x00014e0000007a24 */ /* 0x004fca00078e02ff */
[----:B------:R-:W-:-:S04]  /*17440*/  IADD3 R8, R0, R8, RZ ;  /* 0x0000000800087210 */ /* 0x000fc80007ffe0ff */
[----:B------:R-:W-:-:S13]  /*17450*/  ISETP.GT.AND P0, PT, R8, R9, PT ;  /* 0x000000090800720c */ /* 0x000fda0003f04270 */
[----:B-1----:R-:W-:Y:S05]  /*17460*/  @!P0 BRA `(.L_x_821) ;  /* 0xfffffdc000008947 */ /* 0x002fea000383ffff */
.L_x_817:
[----:B------:R-:W-:-:S05]  /*17470*/  IADD3 R8, -R0, R8, RZ ;  /* 0x0000000800087210 */ /* 0x000fca0007ffe1ff */
[----:B------:R-:W-:-:S05]  /*17480*/  IMAD R0, R4, c[0x0][0x538], R8 ;  /* 0x00014e0004007a24 */ /* 0x000fca00078e0208 */
[----:B------:R-:W-:Y:S01]  /*17490*/  ISETP.GT.AND P0, PT, R0, R9, PT ;  /* 0x000000090000720c */ /* 0x000fe20003f04270 */
[----:B------:R-:W-:-:S12]  /*174a0*/  BRA.DIV ~URZ, `(.L_x_822) ;  /* 0x00003bd27f007947 */ /* 0x000fd8000b800000 */
[----:B------:R-:W-:-:S04]  /*174b0*/  VOTE.ANY R5, PT, !P0 ;  /* 0x0000000000057806 */ /* 0x000fc800040e0100 */
.L_x_887:
[----:B------:R-:W2:Y:S02]  /*174c0*/  POPC R0, R5 ;  /* 0x0000000500007309 */ /* 0x000ea40000000000 */
[----:B--2---:R-:W-:Y:S01]  /*174d0*/  IADD3 R251, R0, R251, RZ ;  /* 0x000000fb00fb7210 */ /* 0x004fe20007ffe0ff */
[----:B------:R-:W-:Y:S05]  /*174e0*/  BRA.DIV ~URZ, `(.L_x_823) ;  /* 0x00003be27f007947 */ /* 0x000fea000b800000 */
[----:B------:R2:W3:Y:S04]  /*174f0*/  SHFL.IDX PT, R10, R6, R0, 0x1f ;  /* 0x00001f00060a7589 */ /* 0x0004e800000e0000 */
[----:B------:R2:W4:Y:S02]  /*17500*/  SHFL.IDX PT, R7, R7, R0, 0x1f ;  /* 0x00001f0007077589 */ /* 0x00052400000e0000 */
.L_x_888:
[----:B------:R-:W-:Y:S01]  /*17510*/  ISETP.NE.AND P0, PT, R5, RZ, PT ;  /* 0x000000ff0500720c */ /* 0x000fe20003f05270 */
[----:B------:R-:W-:-:S12]  /*17520*/  BSSY B0, `(.L_x_824) ;  /* 0x0000005000007945 */ /* 0x000fd80003800000 */
[----:B------:R-:W-:Y:S05]  /*17530*/  @!P0 BRA `(.L_x_825) ;  /* 0x0000003000008947 */ /* 0x000fea0003800000 */
[----:B--2---:R-:W-:Y:S01]  /*17540*/  IADD3 R0, R0, -0x1, RZ ;  /* 0xffffffff00007810 */ /* 0x004fe20007ffe0ff */
[----:B------:R-:W-:Y:S05]  /*17550*/  BRA.DIV ~URZ, `(.L_x_826) ;  /* 0x00003c427f007947 */ /* 0x000fea000b800000 */
[----:B------:R2:W1:Y:S02]  /*17560*/  SHFL.IDX PT, R11, R4, R0, 0x1f ;  /* 0x00001f00040b7589 */ /* 0x00046400000e0000 */
.L_x_825:
[----:B------:R-:W-:Y:S05]  /*17570*/  BSYNC B0 ;  /* 0x0000000000007941 */ /* 0x000fea0003800000 */
.L_x_824:
[----:B----4-:R-:W-:Y:S01]  /*17580*/  ISETP.NE.AND P0, PT, R7, 0x1, PT ;  /* 0x000000010700780c */ /* 0x010fe20003f05270 */
[----:B-1----:R-:W-:Y:S01]  /*17590*/  IMAD R248, R11, c[0x0][0x538], R8 ;  /* 0x00014e000bf87a24 */ /* 0x002fe200078e0208 */
[----:B------:R-:W-:Y:S04]  /*175a0*/  BSSY B0, `(.L_x_827) ;  /* 0x0000082000007945 */ /* 0x000fe80003800000 */
[----:B------:R-:W-:-:S07]  /*175b0*/  IADD3 R8, -R248, R9, RZ ;  /* 0x00000009f8087210 */ /* 0x000fce0007ffe1ff */
[----:B------:R-:W-:Y:S05]  /*175c0*/  @!P0 BRA `(.L_x_828) ;  /* 0x000003d000008947 */ /* 0x000fea0003800000 */
[-C--:B---3--:R-:W-:Y:S02]  /*175d0*/  IABS R2, R10.reuse ;  /* 0x0000000a00027213 */ /* 0x088fe40000000000 */
[----:B------:R-:W-:Y:S02]  /*175e0*/  IABS R9, R10 ;  /* 0x0000000a00097213 */ /* 0x000fe40000000000 */
[----:B--2---:R-:W1:Y:S08]  /*175f0*/  I2F.RP R0, R2 ;  /* 0x0000000200007306 */ /* 0x004e700000209400 */
[----:B-1----:R-:W1:Y:S02]  /*17600*/  MUFU.RCP R0, R0 ;  /* 0x0000000000007308 */ /* 0x002e640000001000 */
[----:B-1----:R-:W-:-:S06]  /*17610*/  IADD3 R0, R0, 0xffffffe, RZ ;  /* 0x0ffffffe00007810 */ /* 0x002fcc0007ffe0ff */
[----:B------:R-:W1:Y:S02]  /*17620*/  F2I.FTZ.U32.TRUNC.NTZ R5, R0 ;  /* 0x0000000000057305 */ /* 0x000e64000021f000 */
[----:B-1----:R-:W-:Y:S01]  /*17630*/  IMAD.MOV R3, RZ, RZ, -R5 ;  /* 0x000000ffff037224 */ /* 0x002fe200078e0a05 */
[----:B------:R-:W-:-:S03]  /*17640*/  IABS R0, R7 ;  /* 0x0000000700007213 */ /* 0x000fc60000000000 */
[----:B------:R-:W-:Y:S01]  /*17650*/  IMAD.MOV.U32 R4, RZ, RZ, R3 ;  /* 0x000000ffff047224 */ /* 0x000fe200078e0003 */
[----:B------:R-:W-:Y:S01]  /*17660*/  IABS R3, R8 ;  /* 0x0000000800037213 */ /* 0x000fe20000000000 */
[----:B------:R-:W-:Y:S02]  /*17670*/  IMAD.MOV.U32 R6, RZ, RZ, R0 ;  /* 0x000000ffff067224 */ /* 0x000fe400078e0000 */
[----:B------:R-:W-:Y:S02]  /*17680*/  IMAD R0, R4, R2, RZ ;  /* 0x0000000204007224 */ /* 0x000fe400078e02ff */
[----:B------:R-:W-:Y:S01]  /*17690*/  IMAD.MOV.U32 R4, RZ, RZ, RZ ;  /* 0x000000ffff047224 */ /* 0x000fe200078e00ff */
[----:B------:R-:W1:Y:S03]  /*176a0*/  I2F.RP R11, R6 ;  /* 0x00000006000b7306 */ /* 0x000e660000209400 */
[----:B------:R-:W-:-:S04]  /*176b0*/  IMAD.HI.U32 R5, R5, R0, R4 ;  /* 0x0000000005057227 */ /* 0x000fc800078e0004 */
[----:B------:R-:W-:-:S05]  /*176c0*/  IMAD.MOV R0, RZ, RZ, -R9 ;  /* 0x000000ffff007224 */ /* 0x000fca00078e0a09 */
[----:B------:R-:W-:Y:S01]  /*176d0*/  MOV R4, R0 ;  /* 0x0000000000047202 */ /* 0x000fe20000000f00 */
[----:B------:R-:W-:-:S04]  /*176e0*/  IMAD.HI.U32 R0, R5, R3, RZ ;  /* 0x0000000305007227 */ /* 0x000fc800078e00ff */
[----:B------:R-:W-:Y:S02]  /*176f0*/  IMAD R3, R0, R4, R3 ;  /* 0x0000000400037224 */ /* 0x000fe400078e0203 */
[----:B-1----:R-:W1:Y:S03]  /*17700*/  MUFU.RCP R4, R11 ;  /* 0x0000000b00047308 */ /* 0x002e660000001000 */
[----:B------:R-:W-:-:S13]  /*17710*/  ISETP.GT.U32.AND P0, PT, R2, R3, PT ;  /* 0x000000030200720c */ /* 0x000fda0003f04070 */
[----:B------:R-:W-:Y:S01]  /*17720*/  @!P0 IMAD.IADD R3, R3, 0x1, -R2 ;  /* 0x0000000103038824 */ /* 0x000fe200078e0a02 */
[----:B-1----:R-:W-:Y:S02]  /*17730*/  IADD3 R4, R4, 0xffffffe, RZ ;  /* 0x0ffffffe04047810 */ /* 0x002fe40007ffe0ff */
[----:B------:R-:W-:Y:S02]  /*17740*/  @!P0 IADD3 R0, R0, 0x1, RZ ;  /* 0x0000000100008810 */ /* 0x000fe40007ffe0ff */
[----:B------:R-:W-:Y:S02]  /*17750*/  ISETP.GE.U32.AND P2, PT, R3, R2, PT ;  /* 0x000000020300720c */ /* 0x000fe40003f46070 */
[----:B------:R-:W1:Y:S01]  /*17760*/  F2I.FTZ.U32.TRUNC.NTZ R3, R4 ;  /* 0x0000000400037305 */ /* 0x000e62000021f000 */
[----:B------:R-:W-:Y:S02]  /*17770*/  LOP3.LUT R2, R8, R10, RZ, 0x3c, !PT ;  /* 0x0000000a08027212 */ /* 0x000fe400078e3cff */
[----:B------:R-:W-:-:S02]  /*17780*/  ISETP.NE.AND P0, PT, R10, RZ, PT ;  /* 0x000000ff0a00720c */ /* 0x000fc40003f05270 */
[----:B------:R-:W-:-:S06]  /*17790*/  ISETP.GE.AND P1, PT, R2, RZ, PT ;  /* 0x000000ff0200720c */ /* 0x000fcc0003f26270 */
[----:B------:R-:W-:Y:S01]  /*177a0*/  @P2 IADD3 R0, R0, 0x1, RZ ;  /* 0x0000000100002810 */ /* 0x000fe20007ffe0ff */
[----:B-1----:R-:W-:-:S06]  /*177b0*/  IMAD.MOV R2, RZ, RZ, -R3 ;  /* 0x000000ffff027224 */ /* 0x002fcc00078e0a03 */
[----:B------:R-:W-:Y:S01]  /*177c0*/  @!P1 IMAD.MOV R0, RZ, RZ, -R0 ;  /* 0x000000ffff009224 */ /* 0x000fe200078e0a00 */
[----:B------:R-:W-:Y:S02]  /*177d0*/  @!P0 LOP3.LUT R0, RZ, R10, RZ, 0x33, !PT ;  /* 0x0000000aff008212 */ /* 0x000fe400078e33ff */
[----:B------:R-:W-:Y:S02]  /*177e0*/  MOV R4, R2 ;  /* 0x0000000200047202 */ /* 0x000fe40000000f00 */
[----:B------:R-:W-:Y:S02]  /*177f0*/  IABS R2, R7 ;  /* 0x0000000700027213 */ /* 0x000fe40000000000 */
[----:B------:R-:W-:Y:S01]  /*17800*/  IABS R9, R0 ;  /* 0x0000000000097213 */ /* 0x000fe20000000000 */
[----:B------:R-:W-:Y:S02]  /*17810*/  IMAD R4, R4, R6, RZ ;  /* 0x0000000604047224 */ /* 0x000fe400078e02ff */
[----:B------:R-:W-:-:S02]  /*17820*/  IMAD.MOV R5, RZ, RZ, -R2 ;  /* 0x000000ffff057224 */ /* 0x000fc400078e0a02 */
[----:B------:R-:W-:-:S04]  /*17830*/  IMAD.MOV.U32 R2, RZ, RZ, RZ ;  /* 0x000000ffff027224 */ /* 0x000fc800078e00ff */
[----:B------:R-:W-:Y:S01]  /*17840*/  IMAD.HI.U32 R2, R3, R4, R2 ;  /* 0x0000000403027227 */ /* 0x000fe200078e0002 */
[----:B------:R-:W-:-:S03]  /*17850*/  MOV R4, R5 ;  /* 0x0000000500047202 */ /* 0x000fc60000000f00 */
[----:B------:R-:W-:-:S04]  /*17860*/  IMAD.MOV.U32 R3, RZ, RZ, R9 ;  /* 0x000000ffff037224 */ /* 0x000fc800078e0009 */
[----:B------:R-:W-:-:S04]  /*17870*/  IMAD.HI.U32 R2, R2, R3, RZ ;  /* 0x0000000302027227 */ /* 0x000fc800078e00ff */
[----:B------:R-:W-:Y:S01]  /*17880*/  IMAD R3, R2, R4, R3 ;  /* 0x0000000402037224 */ /* 0x000fe200078e0203 */
[----:B------:R-:W-:-:S04]  /*17890*/  IADD3 R4, -R0, RZ, RZ ;  /* 0x000000ff00047210 */ /* 0x000fc80007ffe1ff */
        /* <DEDUP_REMOVED lines=9> */
[----:B------:R-:W-:-:S05]  /*17930*/  @!P0 LOP3.LUT R2, RZ, R7, RZ, 0x33, !PT ;  /* 0x00000007ff028212 */ /* 0x000fca00078e33ff */
[----:B------:R-:W-:-:S04]  /*17940*/  IMAD.MOV R3, RZ, RZ, -R2 ;  /* 0x000000ffff037224 */ /* 0x000fc800078e0a02 */
[C---:B------:R-:W-:Y:S02]  /*17950*/  IMAD R3, R7.reuse, R3, R0 ;  /* 0x0000000307037224 */ /* 0x040fe400078e0200 */
[----:B------:R-:W-:Y:S02]  /*17960*/  IMAD R0, R7, 0x1000000, R2 ;  /* 0x0100000007007824 */ /* 0x000fe400078e0202 */
[----:B------:R-:W-:Y:S02]  /*17970*/  IMAD R2, R10, R4, R8 ;  /* 0x000000040a027224 */ /* 0x000fe400078e0208 */
[----:B------:R-:W-:Y:S01]  /*17980*/  IMAD R250, R3, 0x10000, R0 ;  /* 0x0001000003fa7824 */ /* 0x000fe200078e0200 */
[----:B------:R-:W-:Y:S05]  /*17990*/  BRA `(.L_x_829) ;  /* 0x0000042000007947 */ /* 0x000fea0003800000 */
.L_x_828:
[----:B------:R-:W-:-:S04]  /*179a0*/  IMAD.MOV.U32 R2, RZ, RZ, 0x4 ;  /* 0x00000004ff027424 */ /* 0x000fc800078e00ff */
[----:B------:R-:W-:-:S05]  /*179b0*/  IMAD.WIDE R2, R251, R2, c[0x0][0x590] ;  /* 0x00016400fb027625 */ /* 0x000fca00078e0202 */
[----:B--2---:R-:W2:Y:S02]  /*179c0*/  LDG.E R4, [R2.64] ;  /* 0x0000000602047981 */ /* 0x004ea4000c1e1900 */
[----:B--23--:R-:W-:-:S05]  /*179d0*/  IMAD R9, R4, R10, RZ ;  /* 0x0000000a04097224 */ /* 0x00cfca00078e02ff */
        /* <DEDUP_REMOVED lines=28> */
[----:B------:R-:W-:Y:S02]  /*17ba0*/  IMAD R11, R4, R2, RZ ;  /* 0x00000002040b7224 */ /* 0x000fe400078e02ff */
[----:B------:R-:W-:-:S03]  /*17bb0*/  IMAD.MOV R2, RZ, RZ, -R2 ;  /* 0x000000ffff027224 */ /* 0x000fc600078e0a02 */
[----:B------:R-:W-:Y:S01]  /*17bc0*/  IADD3 R0, -R11, c[0x0][0x538], RZ ;  /* 0x00014e000b007a10 */ /* 0x000fe20007ffe1ff */
[----:B------:R-:W-:-:S03]  /*17bd0*/  IMAD R6, R9, R2, R8 ;  /* 0x0000000209067224 */ /* 0x000fc600078e0208 */
[----:B------:R-:W-:Y:S02]  /*17be0*/  IMNMX R0, R4, R0, PT ;  /* 0x0000000004007217 */ /* 0x000fe40003800200 */
[----:B------:R-:W-:Y:S02]  /*17bf0*/  IABS R2, R6 ;  /* 0x0000000600027213 */ /* 0x000fe40000000000 */
[-C--:B------:R-:W-:Y:S02]  /*17c00*/  IABS R3, R0.reuse ;  /* 0x0000000000037213 */ /* 0x080fe40000000000 */
[----:B------:R-:W-:Y:S02]  /*17c10*/  IABS R9, R0 ;  /* 0x0000000000097213 */ /* 0x000fe40000000000 */
[----:B------:R-:W1:Y:S01]  /*17c20*/  I2F.RP R4, R3 ;  /* 0x0000000300047306 */ /* 0x000e620000209400 */
[----:B------:R-:W-:Y:S02]  /*17c30*/  MOV R7, R2 ;  /* 0x0000000200077202 */ /* 0x000fe40000000f00 */
[----:B------:R-:W-:-:S05]  /*17c40*/  IMAD.MOV R2, RZ, RZ, -R9 ;  /* 0x000000ffff027224 */ /* 0x000fca00078e0a09 */
[----:B-1----:R-:W1:Y:S02]  /*17c50*/  MUFU.RCP R4, R4 ;  /* 0x0000000400047308 */ /* 0x002e640000001000 */
[----:B-1----:R-:W-:-:S06]  /*17c60*/  IADD3 R4, R4, 0xffffffe, RZ ;  /* 0x0ffffffe04047810 */ /* 0x002fcc0007ffe0ff */
[----:B------:R-:W1:Y:S02]  /*17c70*/  F2I.FTZ.U32.TRUNC.NTZ R5, R4 ;  /* 0x0000000400057305 */ /* 0x000e64000021f000 */
[----:B-1----:R-:W-:-:S04]  /*17c80*/  IMAD.MOV R4, RZ, RZ, -R5 ;  /* 0x000000ffff047224 */ /* 0x002fc800078e0a05 */
[----:B------:R-:W-:Y:S02]  /*17c90*/  IMAD R8, R4, R3, RZ ;  /* 0x0000000304087224 */ /* 0x000fe400078e02ff */
[----:B------:R-:W-:-:S04]  /*17ca0*/  IMAD.MOV.U32 R4, RZ, RZ, RZ ;  /* 0x000000ffff047224 */ /* 0x000fc800078e00ff */
[----:B------:R-:W-:-:S04]  /*17cb0*/  IMAD.HI.U32 R5, R5, R8, R4 ;  /* 0x0000000805057227 */ /* 0x000fc800078e0004 */
[----:B------:R-:W-:Y:S02]  /*17cc0*/  IMAD.MOV.U32 R4, RZ, RZ, R2 ;  /* 0x000000ffff047224 */ /* 0x000fe400078e0002 */
[----:B------:R-:W-:-:S04]  /*17cd0*/  IMAD.HI.U32 R2, R5, R7, RZ ;  /* 0x0000000705027227 */ /* 0x000fc800078e00ff */
[----:B------:R-:W-:-:S05]  /*17ce0*/  IMAD R4, R2, R4, R7 ;  /* 0x0000000402047224 */ /* 0x000fca00078e0207 */
[----:B------:R-:W-:-:S13]  /*17cf0*/  ISETP.GT.U32.AND P0, PT, R3, R4, PT ;  /* 0x000000040300720c */ /* 0x000fda0003f04070 */
[-C--:B------:R-:W-:Y:S02]  /*17d00*/  @!P0 IADD3 R4, R4, -R3.reuse, RZ ;  /* 0x8000000304048210 */ /* 0x080fe40007ffe0ff */
[----:B------:R-:W-:Y:S02]  /*17d10*/  @!P0 IADD3 R2, R2, 0x1, RZ ;  /* 0x0000000102028810 */ /* 0x000fe40007ffe0ff */
[----:B------:R-:W-:Y:S02]  /*17d20*/  ISETP.GE.U32.AND P2, PT, R4, R3, PT ;  /* 0x000000030400720c */ /* 0x000fe40003f46070 */
[----:B------:R-:W-:Y:S02]  /*17d30*/  LOP3.LUT R3, R6, R0, RZ, 0x3c, !PT ;  /* 0x0000000006037212 */ /* 0x000fe400078e3cff */
[----:B------:R-:W-:Y:S02]  /*17d40*/  ISETP.NE.AND P0, PT, R0, RZ, PT ;  /* 0x000000ff0000720c */ /* 0x000fe40003f05270 */
[----:B------:R-:W-:Y:S01]  /*17d50*/  ISETP.GE.AND P1, PT, R3, RZ, PT ;  /* 0x000000ff0300720c */ /* 0x000fe20003f26270 */
[----:B------:R-:W-:Y:S01]  /*17d60*/  IMAD.MOV R3, RZ, RZ, -R0 ;  /* 0x000000ffff037224 */ /* 0x000fe200078e0a00 */
[----:B------:R-:W-:-:S05]  /*17d70*/  IADD3 R6, R11, 0x1000000, R6 ;  /* 0x010000000b067810 */ /* 0x000fca0007ffe006 */
[----:B------:R-:W-:-:S06]  /*17d80*/  @P2 IADD3 R2, R2, 0x1, RZ ;  /* 0x0000000102022810 */ /* 0x000fcc0007ffe0ff */
[----:B------:R-:W-:Y:S01]  /*17d90*/  @!P1 IMAD.MOV R2, RZ, RZ, -R2 ;  /* 0x000000ffff029224 */ /* 0x000fe200078e0a02 */
[----:B------:R-:W-:-:S05]  /*17da0*/  @!P0 LOP3.LUT R2, RZ, R0, RZ, 0x33, !PT ;  /* 0x00000000ff028212 */ /* 0x000fca00078e33ff */
[----:B------:R-:W-:Y:S02]  /*17db0*/  IMAD R250, R2, R3, R6 ;  /* 0x0000000302fa7224 */ /* 0x000fe400078e0206 */
.L_x_829:
[----:B------:R-:W-:Y:S05]  /*17dc0*/  BSYNC B0 ;  /* 0x0000000000007941 */ /* 0x000fea0003800000 */
.L_x_827:
[----:B------:R-:W-:-:S04]  /*17dd0*/  LOP3.LUT R2, RZ, R2, RZ, 0x33, !PT ;  /* 0x00000002ff027212 */ /* 0x000fc800078e33ff */
[----:B------:R-:W-:Y:S01]  /*17de0*/  IADD3 R249, R2, R10, RZ ;  /* 0x0000000a02f97210 */ /* 0x000fe20007ffe0ff */
[----:B------:R-:W-:Y:S05]  /*17df0*/  BRA `(.L_x_830) ;  /* 0x0000004000007947 */ /* 0x000fea0003800000 */
.L_x_818:
[----:B------:R-:W-:Y:S01]  /*17e00*/  IMAD.MOV.U32 R248, RZ, RZ, R9 ;  /* 0x000000fffff87224 */ /* 0x000fe200078e0009 */
[----:B------:R-:W-:Y:S01]  /*17e10*/  MOV R250, RZ ;  /* 0x000000ff00fa7202 */ /* 0x000fe20000000f00 */
[----:B------:R-:W-:Y:S01]  /*17e20*/  IMAD.MOV.U32 R249, RZ, RZ, RZ ;  /* 0x000000fffff97224 */ /* 0x000fe200078e00ff */
[----:B------:R-:W-:Y:S02]  /*17e30*/  MOV R251, c[0x0][0x53c] ;  /* 0x00014f0000fb7a02 */ /* 0x000fe40000000f00 */
.L_x_830:
[----:B------:R-:W-:Y:S05]  /*17e40*/  BSYNC B1 ;  /* 0x0000000000017941 */ /* 0x000fea0003800000 */
.L_x_816:
[----:B------:R-:W-:Y:S01]  /*17e50*/  WARPSYNC 0xffffffff ;  /* 0xffffffff00007948 */ /* 0x000fe20003800000 */
[----:B------:R-:W-:Y:S01]  /*17e60*/  BAR.SYNC.DEFER_BLOCKING 0x4, 0x100 ;  /* 0x0104000000007b1d */ /* 0x000fe20000010000 */
[----:B------:R-:W-:-:S13]  /*17e70*/  ISETP.NE.AND P0, PT, R12, RZ, PT ;  /* 0x000000ff0c00720c */ /* 0x000fda0003f05270 */
[----:B------:R2:W-:Y:S04]  /*17e80*/  @!P0 STS.128 [0xe100], R248 ;  /* 0x00e100f8ff008388 */ /* 0x0005e80000000c00 */
[----:B------:R-:W-:Y:S06]  /*17e90*/  BAR.ARV 0x5, 0x100 ;  /* 0x0144000000007b1d */ /* 0x000fec0000002000 */
.L_x_811:
[----:B-1----:R-:W-:-:S13]  /*17ea0*/  ISETP.GE.AND P0, PT, R251, c[0x0][0x53c], PT ;  /* 0x00014f00fb007a0c */ /* 0x002fda0003f06270 */
[----:B--2---:R-:W-:Y:S01]  /*17eb0*/  @P0 CALL.REL.NOINC `(.L_x_831) ;  /* 0x0000001000000944 */ /* 0x004fe20003c00000 */
[----:B------:R-:W-:Y:S05]  /*17ec0*/  BRA `(.L_x_832) ;  /* 0xfffe9ab000007947 */ /* 0x000fea000383ffff */
.L_x_831:
[----:B------:R-:W-:Y:S05]  /*17ed0*/  EXIT ;  /* 0x000000000000794d */ /* 0x000fea0003800000 */
.L_x_667:
[----:B------:R-:W-:Y:S01]  /*17ee0*/  IMAD.MOV.U32 R0, RZ, RZ, R5 ;  /* 0x000000ffff007224 */ /* 0x000fe200078e0005 */
[----:B------:R-:W-:Y:S02]  /*17ef0*/  MOV R2, 0x1 ;  /* 0x0000000100027802 */ /* 0x000fe40000000f00 */
[----:B------:R-:W-:Y:S02]  /*17f00*/  MOV R3, 0x17f20 ;  /* 0x00017f2000037802 */ /* 0x000fe40000000f00 */
[----:B--2---:R-:W-:Y:S05]  /*17f10*/  CALL.REL.NOINC `($__internal_12_$__cuda_sm70_shflsync_up_p) ;  /* 0x000033b000007944 */ /* 0x004fea0003c00000 */
[----:B------:R-:W-:Y:S01]  /*17f20*/  MOV R0, R4 ;  /* 0x0000000400007202 */ /* 0x000fe20000000f00 */
[----:B------:R-:W-:Y:S05]  /*17f30*/  BRA `(.L_x_833) ;  /* 0xfffe850000007947 */ /* 0x000fea000383ffff */
.L_x_668:
[----:B------:R-:W-:Y:S01]  /*17f40*/  IMAD.MOV.U32 R0, RZ, RZ, R5 ;  /* 0x000000ffff007224 */ /* 0x000fe200078e0005 */
[----:B------:R-:W-:Y:S02]  /*17f50*/  MOV R2, 0x2 ;  /* 0x0000000200027802 */ /* 0x000fe40000000f00 */
[----:B------:R-:W-:Y:S02]  /*17f60*/  MOV R3, 0x17f80 ;  /* 0x00017f8000037802 */ /* 0x000fe40000000f00 */
[----:B--2---:R-:W-:Y:S05]  /*17f70*/  CALL.REL.NOINC `($__internal_12_$__cuda_sm70_shflsync_up_p) ;  /* 0x0000335000007944 */ /* 0x004fea0003c00000 */
[----:B------:R-:W-:Y:S01]  /*17f80*/  SEL R0, R4, RZ, P4 ;  /* 0x000000ff04007207 */ /* 0x000fe20002000000 */
[----:B------:R-:W-:Y:S01]  /*17f90*/  IMAD.MOV.U32 R2, RZ, RZ, 0x4 ;  /* 0x00000004ff027424 */ /* 0x000fe200078e00ff */
[----:B------:R-:W-:-:S03]  /*17fa0*/  MOV R3, 0x17fd0 ;  /* 0x00017fd000037802 */ /* 0x000fc60000000f00 */
[----:B------:R-:W-:Y:S02]  /*17fb0*/  IMAD.IADD R0, R5, 0x1, R0 ;  /* 0x0000000105007824 */ /* 0x000fe400078e0200 */
[----:B------:R-:W-:Y:S05]  /*17fc0*/  CALL.REL.NOINC `($__internal_12_$__cuda_sm70_shflsync_up_p) ;  /* 0x0000330000007944 */ /* 0x000fea0003c00000 */
        /* <DEDUP_REMOVED lines=12> */
[----:B------:R-:W-:Y:S02]  /*18090*/  MOV R45, 0x1f ;  /* 0x0000001f002d7802 */ /* 0x000fe40000000f00 */
[----:B------:R-:W-:Y:S01]  /*180a0*/  MOV R3, 0x180e0 ;  /* 0x000180e000037802 */ /* 0x000fe20000000f00 */
[----:B------:R-:W-:-:S04]  /*180b0*/  IMAD.IADD R4, R0, 0x1, R4 ;  /* 0x0000000100047824 */ /* 0x000fc800078e0204 */
[----:B------:R-:W-:Y:S02]  /*180c0*/  IMAD.MOV.U32 R44, RZ, RZ, R4 ;  /* 0x000000ffff2c7224 */ /* 0x000fe400078e0004 */
[----:B------:R-:W-:Y:S05]  /*180d0*/  CALL.REL.NOINC `($__internal_11_$__cuda_sm70_shflsync_idx_p) ;  /* 0x0000319000007944 */ /* 0x000fea0003c00000 */
[----:B------:R-:W-:Y:S01]  /*180e0*/  MOV R0, R45 ;  /* 0x0000002d00007202 */ /* 0x000fe20000000f00 */
[----:B------:R-:W-:Y:S05]  /*180f0*/  BRA `(.L_x_834) ;  /* 0xfffe844000007947 */ /* 0x000fea000383ffff */
.L_x_670:
[----:B------:R-:W-:Y:S02]  /*18100*/  SEL R0, RZ, 0x1, P0 ;  /* 0x00000001ff007807 */ /* 0x000fe40000000000 */
[----:B------:R-:W-:Y:S02]  /*18110*/  MOV R2, 0x18130 ;  /* 0x0001813000027802 */ /* 0x000fe40000000f00 */
[----:B--2---:R-:W-:Y:S05]  /*18120*/  CALL.REL.NOINC `($__internal_13_$__cuda_sm70_votesync_ballot) ;  /* 0x0000321000007944 */ /* 0x004fea0003c00000 */
[----:B------:R-:W-:Y:S01]  /*18130*/  MOV R6, R0 ;  /* 0x0000000000067202 */ /* 0x000fe20000000f00 */
[----:B------:R-:W-:Y:S05]  /*18140*/  BRA `(.L_x_835) ;  /* 0xfffe848000007947 */ /* 0x000fea000383ffff */
.L_x_671:
[----:B------:R-:W-:Y:S01]  /*18150*/  IMAD.MOV.U32 R44, RZ, RZ, R9 ;  /* 0x000000ffff2c7224 */ /* 0x000fe200078e0009 */
[----:B------:R-:W-:Y:S01]  /*18160*/  MOV R2, R0 ;  /* 0x0000000000027202 */ /* 0x000fe20000000f00 */
[----:B------:R-:W-:Y:S01]  /*18170*/  IMAD.MOV.U32 R45, RZ, RZ, 0x1f ;  /* 0x0000001fff2d7424 */ /* 0x000fe200078e00ff */
[----:B------:R-:W-:Y:S02]  /*18180*/  MOV R3, 0x181a0 ;  /* 0x000181a000037802 */ /* 0x000fe40000000f00 */
[----:B------:R-:W-:Y:S05]  /*18190*/  CALL.REL.NOINC `($__internal_11_$__cuda_sm70_shflsync_idx_p) ;  /* 0x000030d000007944 */ /* 0x000fea0003c00000 */
[----:B------:R-:W-:Y:S01]  /*181a0*/  IMAD.MOV.U32 R12, RZ, RZ, R45 ;  /* 0x000000ffff0c7224 */ /* 0x000fe200078e002d */
[----:B------:R-:W-:Y:S01]  /*181b0*/  MOV R44, R8 ;  /* 0x00000008002c7202 */ /* 0x000fe20000000f00 */
[----:B------:R-:W-:Y:S01]  /*181c0*/  IMAD.MOV.U32 R5, RZ, RZ, RZ ;  /* 0x000000ffff057224 */ /* 0x000fe200078e00ff */
[----:B------:R-:W-:Y:S01]  /*181d0*/  MOV R2, R0 ;  /* 0x0000000000027202 */ /* 0x000fe20000000f00 */
[----:B------:R-:W-:Y:S01]  /*181e0*/  IMAD.MOV.U32 R45, RZ, RZ, 0x1f ;  /* 0x0000001fff2d7424 */ /* 0x000fe200078e00ff */
[----:B------:R-:W-:-:S02]  /*181f0*/  MOV R3, 0x18210 ;  /* 0x0001821000037802 */ /* 0x000fc40000000f00 */
[----:B------:R-:W-:Y:S05]  /*18200*/  CALL.REL.NOINC `($__internal_11_$__cuda_sm70_shflsync_idx_p) ;  /* 0x0000306000007944 */ /* 0x000fea0003c00000 */
[----:B------:R-:W-:Y:S01]  /*18210*/  MOV R9, R45 ;  /* 0x0000002d00097202 */ /* 0x000fe20000000f00 */
[----:B------:R-:W-:Y:S05]  /*18220*/  BRA `(.L_x_836) ;  /* 0xfffe840000007947 */ /* 0x000fea000383ffff */
.L_x_674:
[----:B------:R-:W-:Y:S01]  /*18230*/  IMAD.MOV.U32 R44, RZ, RZ, R4 ;  /* 0x000000ffff2c7224 */ /* 0x000fe200078e0004 */
[----:B------:R-:W-:Y:S01]  /*18240*/  MOV R2, R0 ;  /* 0x0000000000027202 */ /* 0x000fe20000000f00 */
[----:B------:R-:W-:Y:S01]  /*18250*/  IMAD.MOV.U32 R45, RZ, RZ, 0x1f ;  /* 0x0000001fff2d7424 */ /* 0x000fe200078e00ff */
[----:B------:R-:W-:-:S02]  /*18260*/  MOV R3, 0x18280 ;  /* 0x0001828000037802 */ /* 0x000fc40000000f00 */
[----:B--23--:R-:W-:Y:S05]  /*18270*/  CALL.REL.NOINC `($__internal_11_$__cuda_sm70_shflsync_idx_p) ;  /* 0x00002ff000007944 */ /* 0x00cfea0003c00000 */
[----:B------:R-:W-:Y:S01]  /*18280*/  MOV R5, R45 ;  /* 0x0000002d00057202 */ /* 0x000fe20000000f00 */
[----:B------:R-:W-:Y:S05]  /*18290*/  BRA `(.L_x_673) ;  /* 0xfffe83f000007947 */ /* 0x000fea000383ffff */
.L_x_695:
[----:B------:R-:W-:Y:S01]  /*182a0*/  IMAD.MOV.U32 R44, RZ, RZ, R0 ;  /* 0x000000ffff2c7224 */ /* 0x000fe200078e0000 */
[----:B------:R-:W-:Y:S01]  /*182b0*/  MOV R2, RZ ;  /* 0x000000ff00027202 */ /* 0x000fe20000000f00 */
[----:B------:R-:W-:Y:S01]  /*182c0*/  IMAD.MOV.U32 R45, RZ, RZ, 0x181f ;  /* 0x0000181fff2d7424 */ /* 0x000fe200078e00ff */
[----:B------:R-:W-:-:S02]  /*182d0*/  MOV R3, 0x182f0 ;  /* 0x000182f000037802 */ /* 0x000fc40000000f00 */
[----:B------:R-:W-:Y:S05]  /*182e0*/  CALL.REL.NOINC `($__internal_11_$__cuda_sm70_shflsync_idx_p) ;  /* 0x00002f8000007944 */ /* 0x000fea0003c00000 */
[----:B------:R-:W-:Y:S01]  /*182f0*/  MOV R7, R45 ;  /* 0x0000002d00077202 */ /* 0x000fe20000000f00 */
[----:B------:R-:W-:Y:S05]  /*18300*/  BRA `(.L_x_837) ;  /* 0xfffec27000007947 */ /* 0x000fea000383ffff */
.L_x_696:
[----:B------:R-:W-:Y:S01]  /*18310*/  IMAD.MOV.U32 R44, RZ, RZ, R5 ;  /* 0x000000ffff2c7224 */ /* 0x000fe200078e0005 */
[----:B------:R-:W-:Y:S01]  /*18320*/  MOV R2, RZ ;  /* 0x000000ff00027202 */ /* 0x000fe20000000f00 */
[----:B------:R-:W-:Y:S01]  /*18330*/  IMAD.MOV.U32 R45, RZ, RZ, 0x181f ;  /* 0x0000181fff2d7424 */ /* 0x000fe200078e00ff */
[----:B------:R-:W-:-:S02]  /*18340*/  MOV R3, 0x18360 ;  /* 0x0001836000037802 */ /* 0x000fc40000000f00 */
[----:B-12---:R-:W-:Y:S05]  /*18350*/  CALL.REL.NOINC `($__internal_11_$__cuda_sm70_shflsync_idx_p) ;  /* 0x00002f1000007944 */ /* 0x006fea0003c00000 */
[----:B------:R-:W-:Y:S01]  /*18360*/  IADD3 R8, P2, R45, R143, RZ ;  /* 0x0000008f2d087210 */ /* 0x000fe20007f5e0ff */
[----:B------:R-:W-:Y:S01]  /*18370*/  IMAD.MOV.U32 R44, RZ, RZ, R0 ;  /* 0x000000ffff2c7224 */ /* 0x000fe200078e0000 */
[----:B------:R-:W-:-:S02]  /*18380*/  ISETP.GE.AND P1, PT, R219, c[0x0][0x1d4], PT ;  /* 0x00007500db007a0c */ /* 0x000fc40003f26270 */
[----:B------:R-:W-:Y:S01]  /*18390*/  ISETP.GE.AND P0, PT, R221, c[0x0][0x1d4], PT ;  /* 0x00007500dd007a0c */ /* 0x000fe20003f06270 */
[----:B------:R-:W-:Y:S01]  /*183a0*/  IMAD.X R9, R7, 0x1, R68, P2 ;  /* 0x0000000107097824 */ /* 0x000fe200010e0644 */
[----:B------:R-:W-:Y:S01]  /*183b0*/  IADD3 R2, P2, R45, R144, RZ ;  /* 0x000000902d027210 */ /* 0x000fe20007f5e0ff */
[----:B------:R-:W-:-:S04]  /*183c0*/  IMAD.MOV.U32 R45, RZ, RZ, 0x181f ;  /* 0x0000181fff2d7424 */ /* 0x000fc800078e00ff */
[----:B------:R-:W-:-:S04]  /*183d0*/  IMAD.X R3, R7, 0x1, R69, P2 ;  /* 0x0000000107037824 */ /* 0x000fc800010e0645 */
[----:B------:R-:W-:Y:S01]  /*183e0*/  @!PT LDS RZ, [RZ] ;  /* 0x00000000fffff984 */ /* 0x000fe20000000800 */
[----:B------:R-:W-:Y:S01]  /*183f0*/  @!PT LDS RZ, [RZ] ;  /* 0x00000000fffff984 */ /* 0x000fe20000000800 */
[----:B------:R-:W-:Y:S01]  /*18400*/  @!PT LDS RZ, [RZ] ;  /* 0x00000000fffff984 */ /* 0x000fe20000000800 */
[----:B------:R1:W-:Y:S04]  /*18410*/  LDGSTS.E.BYPASS.LTC128B.128 [R195+0x8100], [R8.64], !P1 ;  /* 0x0810000008c37fae */ /* 0x0003e8000c901d46 */
[----:B------:R2:W-:Y:S01]  /*18420*/  LDGSTS.E.BYPASS.LTC128B.128 [R195+0xb100], [R2.64], !P0 ;  /* 0x0b10000002c37fae */ /* 0x0005e2000c101d46 */
[----:B-1----:R-:W-:Y:S02]  /*18430*/  SEL R9, RZ, 0x10, P1 ;  /* 0x00000010ff097807 */ /* 0x002fe40000800000 */
[----:B------:R-:W-:Y:S01]  /*18440*/  SEL R8, RZ, 0x10, P0 ;  /* 0x00000010ff087807 */ /* 0x000fe20000000000 */
[----:B--2---:R-:W-:Y:S01]  /*18450*/  IMAD.MOV.U32 R2, RZ, RZ, 0x1 ;  /* 0x00000001ff027424 */ /* 0x004fe200078e00ff */
[----:B------:R-:W-:Y:S02]  /*18460*/  MOV R3, 0x18480 ;  /* 0x0001848000037802 */ /* 0x000fe40000000f00 */
[----:B------:R-:W-:Y:S05]  /*18470*/  CALL.REL.NOINC `($__internal_11_$__cuda_sm70_shflsync_idx_p) ;  /* 0x00002df000007944 */ /* 0x000fea0003c00000 */
[----:B------:R-:W-:Y:S01]  /*18480*/  IMAD.MOV.U32 R10, RZ, RZ, R45 ;  /* 0x000000ffff0a7224 */ /* 0x000fe200078e002d */
[----:B------:R-:W-:Y:S01]  /*18490*/  MOV R2, 0x1 ;  /* 0x0000000100027802 */ /* 0x000fe20000000f00 */
[----:B------:R-:W-:Y:S01]  /*184a0*/  IMAD.MOV.U32 R44, RZ, RZ, R5 ;  /* 0x000000ffff2c7224 */ /* 0x000fe200078e0005 */
[----:B------:R-:W-:-:S02]  /*184b0*/  MOV R45, 0x181f ;  /* 0x0000181f002d7802 */ /* 0x000fc40000000f00 */
[----:B------:R-:W-:Y:S02]  /*184c0*/  MOV R3, 0x184e0 ;  /* 0x000184e000037802 */ /* 0x000fe40000000f00 */
[----:B------:R-:W-:Y:S05]  /*184d0*/  CALL.REL.NOINC `($__internal_11_$__cuda_sm70_shflsync_idx_p) ;  /* 0x00002d9000007944 */ /* 0x000fea0003c00000 */
[C---:B------:R-:W-:Y:S01]  /*184e0*/  IADD3 R6, -R9.reuse, 0x10, RZ ;  /* 0x0000001009067810 */ /* 0x040fe20007ffe1ff */
[----:B------:R-:W-:Y:S01]  /*184f0*/  IMAD.MOV.U32 R44, RZ, RZ, R0 ;  /* 0x000000ffff2c7224 */ /* 0x000fe200078e0000 */
[----:B------:R-:W-:Y:S02]  /*18500*/  IADD3 R2, -R8, 0x10, RZ ;  /* 0x0000001008027810 */ /* 0x000fe40007ffe1ff */
[----:B------:R-:W-:Y:S02]  /*18510*/  LOP3.LUT R6, R6, 0xf, RZ, 0xc0, !PT ;  /* 0x0000000f06067812 */ /* 0x000fe400078ec0ff */
[----:B------:R-:W-:Y:S02]  /*18520*/  LOP3.LUT R2, R2, 0xf, RZ, 0xc0, !PT ;  /* 0x0000000f02027812 */ /* 0x000fe400078ec0ff */
[----:B------:R-:W-:Y:S02]  /*18530*/  IADD3 R6, P1, P0, R6, R45, R143 ;  /* 0x0000002d06067210 */ /* 0x000fe4000783e08f */
[----:B------:R-:W-:-:S02]  /*18540*/  ISETP.NE.U32.AND P2, PT, R9, RZ, PT ;  /* 0x000000ff0900720c */ /* 0x000fc40003f45070 */
[----:B------:R-:W-:Y:S02]  /*18550*/  IADD3.X R7, RZ, R10, R68, P1, P0 ;  /* 0x0000000aff077210 */ /* 0x000fe40000fe0444 */
[----:B------:R-:W-:Y:S01]  /*18560*/  IADD3 R2, P1, P0, R2, R45, R144 ;  /* 0x0000002d02027210 */ /* 0x000fe2000783e090 */
[----:B------:R-:W-:-:S03]  /*18570*/  IMAD.MOV.U32 R45, RZ, RZ, 0x181f ;  /* 0x0000181fff2d7424 */ /* 0x000fc600078e00ff */
[----:B------:R-:W-:Y:S02]  /*18580*/  IADD3.X R3, RZ, R10, R69, P1, P0 ;  /* 0x0000000aff037210 */ /* 0x000fe40000fe0445 */
[----:B------:R-:W-:-:S03]  /*18590*/  ISETP.NE.U32.AND P0, PT, R8, RZ, PT ;  /* 0x000000ff0800720c */ /* 0x000fc60003f05070 */
[----:B------:R-:W-:Y:S01]  /*185a0*/  @!PT LDS RZ, [RZ] ;  /* 0x00000000fffff984 */ /* 0x000fe20000000800 */
[----:B------:R-:W-:Y:S01]  /*185b0*/  @!PT LDS RZ, [RZ] ;  /* 0x00000000fffff984 */ /* 0x000fe20000000800 */
[----:B------:R-:W-:Y:S01]  /*185c0*/  @!PT LDS RZ, [RZ] ;  /* 0x00000000fffff984 */ /* 0x000fe20000000800 */
[----:B------:R1:W-:Y:S10]  /*185d0*/  LDGSTS.E.BYPASS.LTC128B.128.ZFILL [R195+0x9100], [R6.64], P2 ;  /* 0x0910000006c37fae */ /* 0x0003f40009141d46 */
[----:B------:R2:W-:Y:S02]  /*185e0*/  LDGSTS.E.BYPASS.LTC128B.128.ZFILL [R195+0xc100], [R2.64], P0 ;  /* 0x0c10000002c37fae */ /* 0x0005e40008141d46 */
[----:B--2---:R-:W-:Y:S01]  /*185f0*/  IMAD.MOV.U32 R2, RZ, RZ, 0x2 ;  /* 0x00000002ff027424 */ /* 0x004fe200078e00ff */
[----:B------:R-:W-:-:S02]  /*18600*/  MOV R3, 0x18620 ;  /* 0x0001862000037802 */ /* 0x000fc40000000f00 */
[----:B-1----:R-:W-:Y:S05]  /*18610*/  CALL.REL.NOINC `($__internal_11_$__cuda_sm70_shflsync_idx_p) ;  /* 0x00002c5000007944 */ /* 0x002fea0003c00000 */
[----:B------:R-:W-:Y:S01]  /*18620*/  IMAD.MOV.U32 R10, RZ, RZ, R45 ;  /* 0x000000ffff0a7224 */ /* 0x000fe200078e002d */
[----:B------:R-:W-:Y:S01]  /*18630*/  MOV R2, 0x2 ;  /* 0x0000000200027802 */ /* 0x000fe20000000f00 */
[----:B------:R-:W-:Y:S01]  /*18640*/  IMAD.MOV.U32 R44, RZ, RZ, R5 ;  /* 0x000000ffff2c7224 */ /* 0x000fe200078e0005 */
[----:B------:R-:W-:-:S02]  /*18650*/  MOV R45, 0x181f ;  /* 0x0000181f002d7802 */ /* 0x000fc40000000f00 */
[----:B------:R-:W-:Y:S02]  /*18660*/  MOV R3, 0x18680 ;  /* 0x0001868000037802 */ /* 0x000fe40000000f00 */
[----:B------:R-:W-:Y:S05]  /*18670*/  CALL.REL.NOINC `($__internal_11_$__cuda_sm70_shflsync_idx_p) ;  /* 0x00002bf000007944 */ /* 0x000fea0003c00000 */
[----:B------:R-:W-:Y:S01]  /*18680*/  MOV R0, R45 ;  /* 0x0000002d00007202 */ /* 0x000fe20000000f00 */
[----:B------:R-:W-:Y:S05]  /*18690*/  BRA `(.L_x_838) ;  /* 0xfffec04000007947 */ /* 0x000fea000383ffff */
.L_x_697:
[----:B------:R-:W-:Y:S01]  /*186a0*/  IMAD.MOV.U32 R44, RZ, RZ, R5 ;  /* 0x000000ffff2c7224 */ /* 0x000fe200078e0005 */
[----:B------:R-:W-:Y:S01]  /*186b0*/  MOV R2, RZ ;  /* 0x000000ff00027202 */ /* 0x000fe20000000f00 */
[----:B------:R-:W-:Y:S01]  /*186c0*/  IMAD.MOV.U32 R45, RZ, RZ, 0x1c1f ;  /* 0x00001c1fff2d7424 */ /* 0x000fe200078e00ff */
[----:B------:R-:W-:Y:S02]  /*186d0*/  MOV R3, 0x186f0 ;  /* 0x000186f000037802 */ /* 0x000fe40000000f00 */
[----:B------:R-:W-:Y:S05]  /*186e0*/  CALL.REL.NOINC `($__internal_11_$__cuda_sm70_shflsync_idx_p) ;  /* 0x00002b8000007944 */ /* 0x000fea0003c00000 */
[----:B------:R-:W-:Y:S01]  /*186f0*/  MOV R3, R45 ;  /* 0x0000002d00037202 */ /* 0x000fe20000000f00 */
[----:B------:R-:W-:Y:S05]  /*18700*/  BRA `(.L_x_839) ;  /* 0xfffec1e000007947 */ /* 0x000fea000383ffff */
.L_x_702:
[----:B------:R-:W-:Y:S01]  /*18710*/  IMAD.MOV.U32 R44, RZ, RZ, R5 ;  /* 0x000000ffff2c7224 */ /* 0x000fe200078e0005 */
[----:B------:R-:W-:Y:S01]  /*18720*/  MOV R2, 0x1 ;  /* 0x0000000100027802 */ /* 0x000fe20000000f00 */
[----:B------:R-:W-:Y:S01]  /*18730*/  IMAD.MOV.U32 R45, RZ, RZ, 0x1c1f ;  /* 0x00001c1fff2d7424 */ /* 0x000fe200078e00ff */
[----:B------:R-:W-:Y:S02]  /*18740*/  MOV R3, 0x18760 ;  /* 0x0001876000037802 */ /* 0x000fe40000000f00 */
[----:B-1----:R-:W-:Y:S05]  /*18750*/  CALL.REL.NOINC `($__internal_11_$__cuda_sm70_shflsync_idx_p) ;  /* 0x00002b1000007944 */ /* 0x002fea0003c00000 */
[----:B------:R-:W-:Y:S01]  /*18760*/  MOV R3, R45 ;  /* 0x0000002d00037202 */ /* 0x000fe20000000f00 */
[----:B------:R-:W-:Y:S05]  /*18770*/  BRA `(.L_x_840) ;  /* 0xfffecb7000007947 */ /* 0x000fea000383ffff */
.L_x_707:
[----:B------:R-:W-:Y:S02]  /*18780*/  MOV R0, 0x2 ;  /* 0x0000000200007802 */ /* 0x000fe40000000f00 */
[----:B------:R-:W-:-:S02]  /*18790*/  MOV R2, 0x187b0 ;  /* 0x000187b000027802 */ /* 0x000fc40000000f00 */
[----:B------:R-:W-:Y:S05]  /*187a0*/  CALL.REL.NOINC `($__internal_10_$__cuda_sm70_shflsync_bfly_p) ;  /* 0x00002a6000007944 */ /* 0x000fea0003c00000 */
[----:B------:R-:W-:Y:S05]  /*187b0*/  BRA `(.L_x_841) ;  /* 0xfffed57000007947 */ /* 0x000fea000383ffff */
.L_x_708:
[----:B------:R-:W-:Y:S02]  /*187c0*/  MOV R0, 0x1 ;  /* 0x0000000100007802 */ /* 0x000fe40000000f00 */
[----:B------:R-:W-:-:S02]  /*187d0*/  MOV R2, 0x187f0 ;  /* 0x000187f000027802 */ /* 0x000fc40000000f00 */
[----:B------:R-:W-:Y:S05]  /*187e0*/  CALL.REL.NOINC `($__internal_10_$__cuda_sm70_shflsync_bfly_p) ;  /* 0x00002a2000007944 */ /* 0x000fea0003c00000 */
[----:B------:R-:W-:Y:S01]  /*187f0*/  FMNMX.FTZ R68, R4, R0, !PT ;  /* 0x0000000004447209 */ /* 0x000fe20007810000 */
[----:B------:R-:W-:Y:S01]  /*18800*/  IMAD.MOV.U32 R4, RZ, RZ, R5 ;  /* 0x000000ffff047224 */ /* 0x000fe200078e0005 */
[----:B------:R-:W-:Y:S01]  /*18810*/  MOV R2, 0x18840 ;  /* 0x0001884000027802 */ /* 0x000fe20000000f00 */
[----:B------:R-:W-:-:S02]  /*18820*/  IMAD.MOV.U32 R0, RZ, RZ, 0x2 ;  /* 0x00000002ff007424 */ /* 0x000fc400078e00ff */
[----:B------:R-:W-:Y:S05]  /*18830*/  CALL.REL.NOINC `($__internal_10_$__cuda_sm70_shflsync_bfly_p) ;  /* 0x000029d000007944 */ /* 0x000fea0003c00000 */
[----:B------:R-:W-:Y:S01]  /*18840*/  FMNMX.FTZ R5, R5, R0, !PT ;  /* 0x0000000005057209 */ /* 0x000fe20007810000 */
[----:B------:R-:W-:Y:S01]  /*18850*/  IMAD.MOV.U32 R0, RZ, RZ, 0x1 ;  /* 0x00000001ff007424 */ /* 0x000fe200078e00ff */
[----:B------:R-:W-:-:S03]  /*18860*/  MOV R2, 0x18890 ;  /* 0x0001889000027802 */ /* 0x000fc60000000f00 */
[----:B------:R-:W-:Y:S02]  /*18870*/  IMAD.MOV.U32 R4, RZ, RZ, R5 ;  /* 0x000000ffff047224 */ /* 0x000fe400078e0005 */
[----:B------:R-:W-:Y:S05]  /*18880*/  CALL.REL.NOINC `($__internal_10_$__cuda_sm70_shflsync_bfly_p) ;  /* 0x0000298000007944 */ /* 0x000fea0003c00000 */
[----:B------:R-:W-:Y:S01]  /*18890*/  MOV R3, R0 ;  /* 0x0000000000037202 */ /* 0x000fe20000000f00 */
[----:B------:R-:W-:Y:S05]  /*188a0*/  BRA `(.L_x_842) ;  /* 0xfffed4f000007947 */ /* 0x000fea000383ffff */
.L_x_716:
[----:B------:R-:W-:Y:S01]  /*188b0*/  MOV R2, RZ ;  /* 0x000000ff00027202 */ /* 0x000fe20000000f00 */
[----:B------:R-:W-:Y:S01]  /*188c0*/  IMAD.MOV.U32 R44, RZ, RZ, R0 ;  /* 0x000000ffff2c7224 */ /* 0x000fe200078e0000 */
[----:B------:R-:W-:Y:S01]  /*188d0*/  MOV R3, 0x18900 ;  /* 0x0001890000037802 */ /* 0x000fe20000000f00 */
[----:B------:R-:W-:Y:S02]  /*188e0*/  IMAD.MOV.U32 R45, RZ, RZ, 0x181f ;  /* 0x0000181fff2d7424 */ /* 0x000fe400078e00ff */
[----:B-1--4-:R-:W-:Y:S05]  /*188f0*/  CALL.REL.NOINC `($__internal_11_$__cuda_sm70_shflsync_idx_p) ;  /* 0x0000297000007944 */ /* 0x012fea0003c00000 */
[----:B------:R-:W-:Y:S01]  /*18900*/  MOV R7, R45 ;  /* 0x0000002d00077202 */ /* 0x000fe20000000f00 */
[----:B------:R-:W-:-:S05]  /*18910*/  BRA `(.L_x_843) ;  /* 0xfffeed3000007947 */ /* 0x000fca000383ffff */
.L_x_717:
[----:B------:R-:W-:Y:S01]  /*18920*/  MOV R2, RZ ;  /* 0x000000ff00027202 */ /* 0x000fe20000000f00 */
[----:B------:R-:W-:Y:S01]  /*18930*/  IMAD.MOV.U32 R44, RZ, RZ, R4 ;  /* 0x000000ffff2c7224 */ /* 0x000fe200078e0004 */
[----:B------:R-:W-:Y:S01]  /*18940*/  MOV R3, 0x18970 ;  /* 0x0001897000037802 */ /* 0x000fe20000000f00 */
[----:B------:R-:W-:Y:S02]  /*18950*/  IMAD.MOV.U32 R45, RZ, RZ, 0x181f ;  /* 0x0000181fff2d7424 */ /* 0x000fe400078e00ff */
[----:B-1234-:R-:W-:Y:S05]  /*18960*/  CALL.REL.NOINC `($__internal_11_$__cuda_sm70_shflsync_idx_p) ;  /* 0x0000290000007944 */ /* 0x01efea0003c00000 */
[----:B------:R-:W-:Y:S01]  /*18970*/  ISETP.GE.AND P1, PT, R219, c[0x0][0x1d4], PT ;  /* 0x00007500db007a0c */ /* 0x000fe20003f26270 */
[----:B------:R-:W-:Y:S01]  /*18980*/  IMAD.MOV.U32 R44, RZ, RZ, R0 ;  /* 0x000000ffff2c7224 */ /* 0x000fe200078e0000 */
[----:B------:R-:W-:Y:S02]  /*18990*/  IADD3 R12, P2, R45, R14, RZ ;  /* 0x0000000e2d0c7210 */ /* 0x000fe40007f5e0ff */
[----:B------:R-:W-:Y:S03]  /*189a0*/  ISETP.GE.AND P0, PT, R221, c[0x0][0x1d4], PT ;  /* 0x00007500dd007a0c */ /* 0x000fe60003f06270 */
[----:B------:R-:W-:Y:S01]  /*189b0*/  IMAD.X R13, R7, 0x1, R5, P2 ;  /* 0x00000001070d7824 */ /* 0x000fe200010e0605 */
        /* <DEDUP_REMOVED lines=12> */
[----:B------:R-:W-:Y:S05]  /*18a80*/  CALL.REL.NOINC `($__internal_11_$__cuda_sm70_shflsync_idx_p) ;  /* 0x000027e000007944 */ /* 0x000fea0003c00000 */
[----:B------:R-:W-:Y:S01]  /*18a90*/  MOV R2, 0x1 ;  /* 0x0000000100027802 */ /* 0x000fe20000000f00 */
[----:B------:R-:W-:Y:S01]  /*18aa0*/  IMAD.MOV.U32 R13, RZ, RZ, R45 ;  /* 0x000000ffff0d7224 */ /* 0x000fe200078e002d */
[----:B------:R-:W-:Y:S01]  /*18ab0*/  MOV R45, 0x181f ;  /* 0x0000181f002d7802 */ /* 0x000fe20000000f00 */
[----:B------:R-:W-:Y:S01]  /*18ac0*/  IMAD.MOV.U32 R44, RZ, RZ, R4 ;  /* 0x000000ffff2c7224 */ /* 0x000fe200078e0004 */
[----:B------:R-:W-:Y:S02]  /*18ad0*/  MOV R3, 0x18af0 ;  /* 0x00018af000037802 */ /* 0x000fe40000000f00 */
[----:B------:R-:W-:Y:S05]  /*18ae0*/  CALL.REL.NOINC `($__internal_11_$__cuda_sm70_shflsync_idx_p) ;  /* 0x0000278000007944 */ /* 0x000fea0003c00000 */
[C---:B------:R-:W-:Y:S01]  /*18af0*/  IADD3 R2, -R7.reuse, 0x10, RZ ;  /* 0x0000001007027810 */ /* 0x040fe20007ffe1ff */
[----:B------:R-:W-:Y:S01]  /*18b00*/  IMAD.MOV.U32 R44, RZ, RZ, R0 ;  /* 0x000000ffff2c7224 */ /* 0x000fe200078e0000 */
[----:B------:R-:W-:Y:S02]  /*18b10*/  ISETP.NE.U32.AND P2, PT, R7, RZ, PT ;  /* 0x000000ff0700720c */ /* 0x000fe40003f45070 */
[----:B------:R-:W-:Y:S04]  /*18b20*/  LOP3.LUT R2, R2, 0xf, RZ, 0xc0, !PT ;  /* 0x0000000f02027812 */ /* 0x000fe800078ec0ff */
[----:B------:R-:W-:Y:S04]  /*18b30*/  IADD3 R2, P1, P0, R2, R45, R14 ;  /* 0x0000002d02027210 */ /* 0x000fe8000783e00e */
[----:B------:R-:W-:Y:S05]  /*18b40*/  IADD3.X R3, RZ, R13, R5, P1, P0 ;  /* 0x0000000dff037210 */ /* 0x000fea0000fe0405 */
        /* <DEDUP_REMOVED lines=13> */
[----:B------:R-:W-:Y:S05]  /*18c20*/  CALL.REL.NOINC `($__internal_11_$__cuda_sm70_shflsync_idx_p) ;  /* 0x0000264000007944 */ /* 0x000fea0003c00000 */
[----:B------:R-:W-:Y:S01]  /*18c30*/  MOV R2, 0x2 ;  /* 0x0000000200027802 */ /* 0x000fe20000000f00 */
[----:B------:R-:W-:Y:S01]  /*18c40*/  IMAD.MOV.U32 R13, RZ, RZ, R45 ;  /* 0x000000ffff0d7224 */ /* 0x000fe200078e002d */
[----:B------:R-:W-:Y:S01]  /*18c50*/  MOV R45, 0x181f ;  /* 0x0000181f002d7802 */ /* 0x000fe20000000f00 */
[----:B------:R-:W-:Y:S01]  /*18c60*/  IMAD.MOV.U32 R44, RZ, RZ, R4 ;  /* 0x000000ffff2c7224 */ /* 0x000fe200078e0004 */
[----:B------:R-:W-:Y:S02]  /*18c70*/  MOV R3, 0x18c90 ;  /* 0x00018c9000037802 */ /* 0x000fe40000000f00 */
[----:B------:R-:W-:Y:S05]  /*18c80*/  CALL.REL.NOINC `($__internal_11_$__cuda_sm70_shflsync_idx_p) ;  /* 0x000025e000007944 */ /* 0x000fea0003c00000 */
[----:B------:R-:W-:Y:S01]  /*18c90*/  MOV R0, R45 ;  /* 0x0000002d00007202 */ /* 0x000fe20000000f00 */
[----:B------:R-:W-:-:S05]  /*18ca0*/  BRA `(.L_x_844) ;  /* 0xfffeeb2000007947 */ /* 0x000fca000383ffff */
.L_x_720:
[----:B------:R-:W-:Y:S01]  /*18cb0*/  MOV R2, RZ ;  /* 0x000000ff00027202 */ /* 0x000fe20000000f00 */
[----:B------:R-:W-:Y:S01]  /*18cc0*/  IMAD.MOV.U32 R44, RZ, RZ, R0 ;  /* 0x000000ffff2c7224 */ /* 0x000fe200078e0000 */
[----:B------:R-:W-:Y:S01]  /*18cd0*/  MOV R3, 0x18d00 ;  /* 0x00018d0000037802 */ /* 0x000fe20000000f00 */
[----:B------:R-:W-:Y:S02]  /*18ce0*/  IMAD.MOV.U32 R45, RZ, RZ, 0x181f ;  /* 0x0000181fff2d7424 */ /* 0x000fe400078e00ff */
[----:B------:R-:W-:Y:S05]  /*18cf0*/  CALL.REL.NOINC `($__internal_11_$__cuda_sm70_shflsync_idx_p) ;  /* 0x0000257000007944 */ /* 0x000fea0003c00000 */
[----:B------:R-:W-:Y:S01]  /*18d00*/  MOV R7, R45 ;  /* 0x0000002d00077202 */ /* 0x000fe20000000f00 */
[----:B------:R-:W-:-:S05]  /*18d10*/  BRA `(.L_x_845) ;  /* 0xfffefce000007947 */ /* 0x000fca000383ffff */
.L_x_721:
[----:B------:R-:W-:Y:S01]  /*18d20*/  MOV R2, RZ ;  /* 0x000000ff00027202 */ /* 0x000fe20000000f00 */
[----:B------:R-:W-:Y:S01]  /*18d30*/  IMAD.MOV.U32 R44, RZ, RZ, R4 ;  /* 0x000000ffff2c7224 */ /* 0x000fe200078e0004 */
[----:B------:R-:W-:Y:S01]  /*18d40*/  MOV R3, 0x18d70 ;  /* 0x00018d7000037802 */ /* 0x000fe20000000f00 */
[----:B------:R-:W-:Y:S02]  /*18d50*/  IMAD.MOV.U32 R45, RZ, RZ, 0x181f ;  /* 0x0000181fff2d7424 */ /* 0x000fe400078e00ff */
[----:B-12---:R-:W-:Y:S05]  /*18d60*/  CALL.REL.NOINC `($__internal_11_$__cuda_sm70_shflsync_idx_p) ;  /* 0x0000250000007944 */ /* 0x006fea0003c00000 */
        /* <DEDUP_REMOVED lines=52> */
.L_x_722:
[----:B------:R-:W-:Y:S01]  /*190b0*/  MOV R2, RZ ;  /* 0x000000ff00027202 */ /* 0x000fe20000000f00 */
[----:B------:R-:W-:Y:S01]  /*190c0*/  IMAD.MOV.U32 R44, RZ, RZ, R5 ;  /* 0x000000ffff2c7224 */ /* 0x000fe200078e0005 */
[----:B------:R-:W-:Y:S01]  /*190d0*/  MOV R3, 0x19100 ;  /* 0x0001910000037802 */ /* 0x000fe20000000f00 */
[----:B------:R-:W-:Y:S02]  /*190e0*/  IMAD.MOV.U32 R45, RZ, RZ, 0x1c1f ;  /* 0x00001c1fff2d7424 */ /* 0x000fe400078e00ff */
[----:B------:R-:W-:Y:S05]  /*190f0*/  CALL.REL.NOINC `($__internal_11_$__cuda_sm70_shflsync_idx_p) ;  /* 0x0000217000007944 */ /* 0x000fea0003c00000 */
[----:B------:R-:W-:Y:S01]  /*19100*/  MOV R4, R45 ;  /* 0x0000002d00047202 */ /* 0x000fe20000000f00 */
[----:B------:R-:W-:-:S05]  /*19110*/  BRA `(.L_x_847) ;  /* 0xfffefc4000007947 */ /* 0x000fca000383ffff */
.L_x_727:
[----:B------:R-:W-:Y:S01]  /*19120*/  MOV R2, 0x1 ;  /* 0x0000000100027802 */ /* 0x000fe20000000f00 */
[----:B------:R-:W-:Y:S01]  /*19130*/  IMAD.MOV.U32 R44, RZ, RZ, R5 ;  /* 0x000000ffff2c7224 */ /* 0x000fe200078e0005 */
[----:B------:R-:W-:Y:S01]  /*19140*/  MOV R3, 0x19170 ;  /* 0x0001917000037802 */ /* 0x000fe20000000f00 */
[----:B------:R-:W-:Y:S02]  /*19150*/  IMAD.MOV.U32 R45, RZ, RZ, 0x1c1f ;  /* 0x00001c1fff2d7424 */ /* 0x000fe400078e00ff */
[----:B-1----:R-:W-:Y:S05]  /*19160*/  CALL.REL.NOINC `($__internal_11_$__cuda_sm70_shflsync_idx_p) ;  /* 0x0000210000007944 */ /* 0x002fea0003c00000 */
[----:B------:R-:W-:Y:S01]  /*19170*/  MOV R4, R45 ;  /* 0x0000002d00047202 */ /* 0x000fe20000000f00 */
[----:B------:R-:W-:-:S05]  /*19180*/  BRA `(.L_x_848) ;  /* 0xffff062000007947 */ /* 0x000fca000383ffff */
.L_x_732:
[----:B------:R-:W-:Y:S02]  /*19190*/  MOV R0, 0x2 ;  /* 0x0000000200007802 */ /* 0x000fe40000000f00 */
[----:B------:R-:W-:Y:S02]  /*191a0*/  MOV R2, 0x191c0 ;  /* 0x000191c000027802 */ /* 0x000fe40000000f00 */
[----:B-12---:R-:W-:Y:S05]  /*191b0*/  CALL.REL.NOINC `($__internal_10_$__cuda_sm70_shflsync_bfly_p) ;  /* 0x0000205000007944 */ /* 0x006fea0003c00000 */
[----:B------:R-:W-:-:S05]  /*191c0*/  BRA `(.L_x_849) ;  /* 0xffff108000007947 */ /* 0x000fca000383ffff */
.L_x_733:
[----:B------:R-:W-:Y:S01]  /*191d0*/  MOV R0, 0x1 ;  /* 0x0000000100007802 */ /* 0x000fe20000000f00 */
[----:B---3--:R-:W-:Y:S01]  /*191e0*/  IMAD.MOV.U32 R4, RZ, RZ, R5 ;  /* 0x000000ffff047224 */ /* 0x008fe200078e0005 */
[----:B------:R-:W-:Y:S02]  /*191f0*/  MOV R2, 0x19210 ;  /* 0x0001921000027802 */ /* 0x000fe40000000f00 */
[----:B------:R-:W-:Y:S05]  /*19200*/  CALL.REL.NOINC `($__internal_10_$__cuda_sm70_shflsync_bfly_p) ;  /* 0x0000200000007944 */ /* 0x000fea0003c00000 */
[----:B------:R-:W-:Y:S01]  /*19210*/  IMAD.MOV.U32 R4, RZ, RZ, R6 ;  /* 0x000000ffff047224 */ /* 0x000fe200078e0006 */
[----:B------:R-:W-:Y:S01]  /*19220*/  FMNMX.FTZ R68, R5, R0, !PT ;  /* 0x0000000005447209 */ /* 0x000fe20007810000 */
[----:B------:R-:W-:Y:S01]  /*19230*/  IMAD.MOV.U32 R0, RZ, RZ, 0x2 ;  /* 0x00000002ff007424 */ /* 0x000fe200078e00ff */
[----:B------:R-:W-:Y:S02]  /*19240*/  MOV R2, 0x19260 ;  /* 0x0001926000027802 */ /* 0x000fe40000000f00 */
[----:B------:R-:W-:Y:S05]  /*19250*/  CALL.REL.NOINC `($__internal_10_$__cuda_sm70_shflsync_bfly_p) ;  /* 0x00001fb000007944 */ /* 0x000fea0003c00000 */
[----:B------:R-:W-:Y:S01]  /*19260*/  FMNMX.FTZ R4, R6, R0, !PT ;  /* 0x0000000006047209 */ /* 0x000fe20007810000 */
[----:B------:R-:W-:Y:S01]  /*19270*/  IMAD.MOV.U32 R0, RZ, RZ, 0x1 ;  /* 0x00000001ff007424 */ /* 0x000fe200078e00ff */
[----:B------:R-:W-:Y:S02]  /*19280*/  MOV R2, 0x192a0 ;  /* 0x000192a000027802 */ /* 0x000fe40000000f00 */
[----:B------:R-:W-:Y:S05]  /*19290*/  CALL.REL.NOINC `($__internal_10_$__cuda_sm70_shflsync_bfly_p) ;  /* 0x00001f7000007944 */ /* 0x000fea0003c00000 */
[----:B------:R-:W-:-:S05]  /*192a0*/  BRA `(.L_x_850) ;  /* 0xffff101000007947 */ /* 0x000fca000383ffff */
.L_x_742:
[----:B------:R-:W-:Y:S01]  /*192b0*/  MOV R2, RZ ;  /* 0x000000ff00027202 */ /* 0x000fe20000000f00 */
[----:B------:R-:W-:Y:S01]  /*192c0*/  IMAD.MOV.U32 R44, RZ, RZ, R0 ;  /* 0x000000ffff2c7224 */ /* 0x000fe200078e0000 */
[----:B------:R-:W-:Y:S01]  /*192d0*/  MOV R3, 0x19300 ;  /* 0x0001930000037802 */ /* 0x000fe20000000f00 */
[----:B------:R-:W-:Y:S02]  /*192e0*/  IMAD.MOV.U32 R45, RZ, RZ, 0x181f ;  /* 0x0000181fff2d7424 */ /* 0x000fe400078e00ff */
[----:B-1--4-:R-:W-:Y:S05]  /*192f0*/  CALL.REL.NOINC `($__internal_11_$__cuda_sm70_shflsync_idx_p) ;  /* 0x00001f7000007944 */ /* 0x012fea0003c00000 */
[----:B------:R-:W-:Y:S01]  /*19300*/  MOV R7, R45 ;  /* 0x0000002d00077202 */ /* 0x000fe20000000f00 */
[----:B------:R-:W-:-:S05]  /*19310*/  BRA `(.L_x_851) ;  /* 0xffff2d4000007947 */ /* 0x000fca000383ffff */
.L_x_743:
        /* <DEDUP_REMOVED lines=57> */
.L_x_746:
[----:B------:R-:W-:Y:S01]  /*196b0*/  MOV R2, RZ ;  /* 0x000000ff00027202 */ /* 0x000fe20000000f00 */
[----:B------:R-:W-:Y:S01]  /*196c0*/  IMAD.MOV.U32 R44, RZ, RZ, R0 ;  /* 0x000000ffff2c7224 */ /* 0x000fe200078e0000 */
[----:B------:R-:W-:Y:S01]  /*196d0*/  MOV R3, 0x19700 ;  /* 0x0001970000037802 */ /* 0x000fe20000000f00 */
[----:B------:R-:W-:Y:S02]  /*196e0*/  IMAD.MOV.U32 R45, RZ, RZ, 0x181f ;  /* 0x0000181fff2d7424 */ /* 0x000fe400078e00ff */
[----:B-1----:R-:W-:Y:S05]  /*196f0*/  CALL.REL.NOINC `($__internal_11_$__cuda_sm70_shflsync_idx_p) ;  /* 0x00001b7000007944 */ /* 0x002fea0003c00000 */
[----:B------:R-:W-:Y:S01]  /*19700*/  MOV R7, R45 ;  /* 0x0000002d00077202 */ /* 0x000fe20000000f00 */
[----:B------:R-:W-:-:S05]  /*19710*/  BRA `(.L_x_853) ;  /* 0xffff3cf000007947 */ /* 0x000fca000383ffff */
.L_x_747:
[----:B------:R-:W-:Y:S01]  /*19720*/  MOV R2, RZ ;  /* 0x000000ff00027202 */ /* 0x000fe20000000f00 */
[----:B------:R-:W-:Y:S01]  /*19730*/  IMAD.MOV.U32 R44, RZ, RZ, R4 ;  /* 0x000000ffff2c7224 */ /* 0x000fe200078e0004 */
[----:B------:R-:W-:Y:S01]  /*19740*/  MOV R3, 0x19770 ;  /* 0x0001977000037802 */ /* 0x000fe20000000f00 */
[----:B------:R-:W-:Y:S02]  /*19750*/  IMAD.MOV.U32 R45, RZ, RZ, 0x181f ;  /* 0x0000181fff2d7424 */ /* 0x000fe400078e00ff */
[----:B-123--:R-:W-:Y:S05]  /*19760*/  CALL.REL.NOINC `($__internal_11_$__cuda_sm70_shflsync_idx_p) ;  /* 0x00001b0000007944 */ /* 0x00efea0003c00000 */
        /* <DEDUP_REMOVED lines=52> */
.L_x_748:
[----:B------:R-:W-:Y:S02]  /*19ab0*/  MOV R0, 0x2 ;  /* 0x0000000200007802 */ /* 0x000fe40000000f00 */
[----:B------:R-:W-:Y:S02]  /*19ac0*/  MOV R2, 0x19ae0 ;  /* 0x00019ae000027802 */ /* 0x000fe40000000f00 */
[----:B------:R-:W-:Y:S05]  /*19ad0*/  CALL.REL.NOINC `($__internal_10_$__cuda_sm70_shflsync_bfly_p) ;  /* 0x0000173000007944 */ /* 0x000fea0003c00000 */
[----:B------:R-:W-:-:S05]  /*19ae0*/  BRA `(.L_x_855) ;  /* 0xffff3ee000007947 */ /* 0x000fca000383ffff */
.L_x_749:
[----:B------:R-:W-:Y:S01]  /*19af0*/  MOV R0, 0x1 ;  /* 0x0000000100007802 */ /* 0x000fe20000000f00 */
[----:B-1----:R-:W-:Y:S01]  /*19b00*/  IMAD.MOV.U32 R4, RZ, RZ, R5 ;  /* 0x000000ffff047224 */ /* 0x002fe200078e0005 */
        /* <DEDUP_REMOVED lines=12> */
.L_x_752:
[----:B--23--:R-:W-:Y:S01]  /*19bd0*/  MOV R2, RZ ;  /* 0x000000ff00027202 */ /* 0x00cfe20000000f00 */
[----:B------:R-:W-:Y:S01]  /*19be0*/  IMAD.MOV.U32 R44, RZ, RZ, R4 ;  /* 0x000000ffff2c7224 */ /* 0x000fe200078e0004 */
[----:B------:R-:W-:Y:S01]  /*19bf0*/  MOV R3, 0x19c20 ;  /* 0x00019c2000037802 */ /* 0x000fe20000000f00 */
[----:B------:R-:W-:Y:S02]  /*19c00*/  IMAD.MOV.U32 R45, RZ, RZ, 0x181f ;  /* 0x0000181fff2d7424 */ /* 0x000fe400078e00ff */
[----:B-1--4-:R-:W-:Y:S05]  /*19c10*/  CALL.REL.NOINC `($__internal_11_$__cuda_sm70_shflsync_idx_p) ;  /* 0x0000165000007944 */ /* 0x012fea0003c00000 */
[----:B------:R-:W-:Y:S01]  /*19c20*/  MOV R12, R45 ;  /* 0x0000002d000c7202 */ /* 0x000fe20000000f00 */
[----:B------:R-:W-:-:S05]  /*19c30*/  BRA `(.L_x_857) ;  /* 0xffff596000007947 */ /* 0x000fca000383ffff */
.L_x_755:
[----:B------:R-:W-:Y:S01]  /*19c40*/  MOV R2, RZ ;  /* 0x000000ff00027202 */ /* 0x000fe20000000f00 */
[----:B------:R-:W-:Y:S01]  /*19c50*/  IMAD.MOV.U32 R44, RZ, RZ, R0 ;  /* 0x000000ffff2c7224 */ /* 0x000fe200078e0000 */
[----:B------:R-:W-:Y:S01]  /*19c60*/  MOV R3, 0x19c90 ;  /* 0x00019c9000037802 */ /* 0x000fe20000000f00 */
[----:B------:R-:W-:Y:S02]  /*19c70*/  IMAD.MOV.U32 R45, RZ, RZ, 0x181f ;  /* 0x0000181fff2d7424 */ /* 0x000fe400078e00ff */
[----:B------:R-:W-:Y:S05]  /*19c80*/  CALL.REL.NOINC `($__internal_11_$__cuda_sm70_shflsync_idx_p) ;  /* 0x000015e000007944 */ /* 0x000fea0003c00000 */
[----:B------:R-:W-:Y:S01]  /*19c90*/  MOV R7, R45 ;  /* 0x0000002d00077202 */ /* 0x000fe20000000f00 */
[----:B------:R-:W-:-:S05]  /*19ca0*/  BRA `(.L_x_858) ;  /* 0xffff6c1000007947 */ /* 0x000fca000383ffff */
.L_x_756:
[----:B------:R-:W-:Y:S01]  /*19cb0*/  MOV R2, RZ ;  /* 0x000000ff00027202 */ /* 0x000fe20000000f00 */
[----:B------:R-:W-:Y:S01]  /*19cc0*/  IMAD.MOV.U32 R44, RZ, RZ, R4 ;  /* 0x000000ffff2c7224 */ /* 0x000fe200078e0004 */
[----:B------:R-:W-:Y:S01]  /*19cd0*/  MOV R3, 0x19d00 ;  /* 0x00019d0000037802 */ /* 0x000fe20000000f00 */
[----:B------:R-:W-:Y:S02]  /*19ce0*/  IMAD.MOV.U32 R45, RZ, RZ, 0x181f ;  /* 0x0000181fff2d7424 */ /* 0x000fe400078e00ff */
[----:B-12---:R-:W-:Y:S05]  /*19cf0*/  CALL.REL.NOINC `($__internal_11_$__cuda_sm70_shflsync_idx_p) ;  /* 0x0000157000007944 */ /* 0x006fea0003c00000 */
[C---:B------:R-:W-:Y:S01]  /*19d00*/  IADD3 R8, -R193.reuse, 0x10, RZ ;  /* 0x00000010c1087810 */ /* 0x040fe20007ffe1ff */
[----:B------:R-:W-:Y:S03]  /*19d10*/  IMAD.MOV.U32 R44, RZ, RZ, R0 ;  /* 0x000000ffff2c7224 */ /* 0x000fe600078e0000 */
[----:B------:R-:W-:Y:S04]  /*19d20*/  LOP3.LUT R8, R8, 0xf, RZ, 0xc0, !PT ;  /* 0x0000000f08087812 */ /* 0x000fe800078ec0ff */
[----:B------:R-:W-:Y:S04]  /*19d30*/  IADD3 R8, P1, P0, R8, R45, R12 ;  /* 0x0000002d08087210 */ /* 0x000fe8000783e00c */
[----:B------:R-:W-:Y:S02]  /*19d40*/  IADD3.X R9, RZ, R7, R5, P1, P0 ;  /* 0x00000007ff097210 */ /* 0x000fe40000fe0405 */
[----:B------:R-:W-:Y:S02]  /*19d50*/  ISETP.NE.U32.AND P1, PT, R193, RZ, PT ;  /* 0x000000ffc100720c */ /* 0x000fe40003f25070 */
[----:B------:R-:W-:Y:S01]  /*19d60*/  IADD3 R2, P0, R45, R13, RZ ;  /* 0x0000000d2d027210 */ /* 0x000fe20007f1e0ff */
[----:B------:R-:W-:Y:S04]  /*19d70*/  IMAD.MOV.U32 R45, RZ, RZ, 0x181f ;  /* 0x0000181fff2d7424 */ /* 0x000fe800078e00ff */
[----:B------:R-:W-:Y:S06]  /*19d80*/  IMAD.X R3, R7, 0x1, R6, P0 ;  /* 0x0000000107037824 */ /* 0x000fec00000e0606 */
[----:B------:R-:W-:Y:S01]  /*19d90*/  @!PT LDS RZ, [RZ] ;  /* 0x00000000fffff984 */ /* 0x000fe20000000800 */
[----:B------:R-:W-:Y:S01]  /*19da0*/  @!PT LDS RZ, [RZ] ;  /* 0x00000000fffff984 */ /* 0x000fe20000000800 */
[----:B------:R-:W-:Y:S01]  /*19db0*/  @!PT LDS RZ, [RZ] ;  /* 0x00000000fffff984 */ /* 0x000fe20000000800 */
[----:B------:R1:W-:Y:S04]  /*19dc0*/  LDGSTS.E.BYPASS.LTC128B.128.ZFILL [R195+0x8100], [R8.64], P1 ;  /* 0x0810000008c37fae */ /* 0x0003e80008941d46 */
[----:B------:R2:W-:Y:S02]  /*19dd0*/  LDGSTS.E.BYPASS.LTC128B.128 [R195+0xb100], [R2.64], !P3 ;  /* 0x0b10000002c37fae */ /* 0x0005e4000d901d46 */
[----:B--2---:R-:W-:Y:S01]  /*19de0*/  MOV R3, 0x19e10 ;  /* 0x00019e1000037802 */ /* 0x004fe20000000f00 */
[----:B------:R-:W-:Y:S02]  /*19df0*/  IMAD.MOV.U32 R2, RZ, RZ, 0x1 ;  /* 0x00000001ff027424 */ /* 0x000fe400078e00ff */
[----:B-1----:R-:W-:Y:S05]  /*19e00*/  CALL.REL.NOINC `($__internal_11_$__cuda_sm70_shflsync_idx_p) ;  /* 0x0000146000007944 */ /* 0x002fea0003c00000 */
[----:B------:R-:W-:Y:S01]  /*19e10*/  MOV R2, 0x1 ;  /* 0x0000000100027802 */ /* 0x000fe20000000f00 */
[----:B------:R-:W-:Y:S01]  /*19e20*/  IMAD.MOV.U32 R7, RZ, RZ, R45 ;  /* 0x000000ffff077224 */ /* 0x000fe200078e002d */
[----:B------:R-:W-:Y:S01]  /*19e30*/  MOV R45, 0x181f ;  /* 0x0000181f002d7802 */ /* 0x000fe20000000f00 */
[----:B------:R-:W-:Y:S01]  /*19e40*/  IMAD.MOV.U32 R44, RZ, RZ, R4 ;  /* 0x000000ffff2c7224 */ /* 0x000fe200078e0004 */
[----:B------:R-:W-:Y:S02]  /*19e50*/  MOV R3, 0x19e70 ;  /* 0x00019e7000037802 */ /* 0x000fe40000000f00 */
[----:B------:R-:W-:Y:S05]  /*19e60*/  CALL.REL.NOINC `($__internal_11_$__cuda_sm70_shflsync_idx_p) ;  /* 0x0000140000007944 */ /* 0x000fea0003c00000 */
        /* <DEDUP_REMOVED lines=25> */
.L_x_757:
[----:B------:R-:W-:Y:S01]  /*1a000*/  MOV R2, RZ ;  /* 0x000000ff00027202 */ /* 0x000fe20000000f00 */
[----:B------:R-:W-:Y:S01]  /*1a010*/  IMAD.MOV.U32 R44, RZ, RZ, R5 ;  /* 0x000000ffff2c7224 */ /* 0x000fe200078e0005 */
[----:B------:R-:W-:Y:S01]  /*1a020*/  MOV R3, 0x1a050 ;  /* 0x0001a05000037802 */ /* 0x000fe20000000f00 */
[----:B------:R-:W-:Y:S02]  /*1a030*/  IMAD.MOV.U32 R45, RZ, RZ, 0x1c1f ;  /* 0x00001c1fff2d7424 */ /* 0x000fe400078e00ff */
[----:B------:R-:W-:Y:S05]  /*1a040*/  CALL.REL.NOINC `($__internal_11_$__cuda_sm70_shflsync_idx_p) ;  /* 0x0000122000007944 */ /* 0x000fea0003c00000 */
[----:B------:R-:W-:Y:S01]  /*1a050*/  MOV R4, R45 ;  /* 0x0000002d00047202 */ /* 0x000fe20000000f00 */
[----:B------:R-:W-:-:S05]  /*1a060*/  BRA `(.L_x_860) ;  /* 0xffff6b6000007947 */ /* 0x000fca000383ffff */
.L_x_762:
[----:B------:R-:W-:Y:S01]  /*1a070*/  MOV R2, 0x1 ;  /* 0x0000000100027802 */ /* 0x000fe20000000f00 */
[----:B------:R-:W-:Y:S01]  /*1a080*/  IMAD.MOV.U32 R44, RZ, RZ, R5 ;  /* 0x000000ffff2c7224 */ /* 0x000fe200078e0005 */
[----:B------:R-:W-:Y:S01]  /*1a090*/  MOV R3, 0x1a0c0 ;  /* 0x0001a0c000037802 */ /* 0x000fe20000000f00 */
[----:B------:R-:W-:Y:S02]  /*1a0a0*/  IMAD.MOV.U32 R45, RZ, RZ, 0x1c1f ;  /* 0x00001c1fff2d7424 */ /* 0x000fe400078e00ff */
[----:B-1----:R-:W-:Y:S05]  /*1a0b0*/  CALL.REL.NOINC `($__internal_11_$__cuda_sm70_shflsync_idx_p) ;  /* 0x000011b000007944 */ /* 0x002fea0003c00000 */
[----:B------:R-:W-:Y:S01]  /*1a0c0*/  MOV R4, R45 ;  /* 0x0000002d00047202 */ /* 0x000fe20000000f00 */
[----:B------:R-:W-:-:S05]  /*1a0d0*/  BRA `(.L_x_861) ;  /* 0xffff754000007947 */ /* 0x000fca000383ffff */
.L_x_767:
[----:B------:R-:W-:Y:S02]  /*1a0e0*/  MOV R0, 0x2 ;  /* 0x0000000200007802 */ /* 0x000fe40000000f00 */
[----:B------:R-:W-:Y:S02]  /*1a0f0*/  MOV R2, 0x1a110 ;  /* 0x0001a11000027802 */ /* 0x000fe40000000f00 */
[----:B-12---:R-:W-:Y:S05]  /*1a100*/  CALL.REL.NOINC `($__internal_10_$__cuda_sm70_shflsync_bfly_p) ;  /* 0x0000110000007944 */ /* 0x006fea0003c00000 */
[----:B------:R-:W-:-:S05]  /*1a110*/  BRA `(.L_x_862) ;  /* 0xffff7fa000007947 */ /* 0x000fca000383ffff */
.L_x_768:
        /* <DEDUP_REMOVED lines=14> */
.L_x_770:
[----:B------:R-:W-:Y:S01]  /*1a200*/  IMAD.MOV.U32 R4, RZ, RZ, R227 ;  /* 0x000000ffff047224 */ /* 0x000fe200078e00e3 */
[----:B------:R-:W-:-:S02]  /*1a210*/  MOV R0, 0x2 ;  /* 0x0000000200007802 */ /* 0x000fc40000000f00 */
[----:B------:R-:W-:Y:S02]  /*1a220*/  MOV R2, 0x1a240 ;  /* 0x0001a24000027802 */ /* 0x000fe40000000f00 */
[----:B------:R-:W-:Y:S05]  /*1a230*/  CALL.REL.NOINC `($__internal_10_$__cuda_sm70_shflsync_bfly_p) ;  /* 0x00000fd000007944 */ /* 0x000fea0003c00000 */
[----:B------:R-:W-:Y:S05]  /*1a240*/  BRA `(.L_x_864) ;  /* 0xffff97f000007947 */ /* 0x000fea000383ffff */
.L_x_771:
[----:B------:R-:W-:Y:S01]  /*1a250*/  IMAD.MOV.U32 R4, RZ, RZ, R6 ;  /* 0x000000ffff047224 */ /* 0x000fe200078e0006 */
[----:B------:R-:W-:Y:S02]  /*1a260*/  MOV R0, 0x1 ;  /* 0x0000000100007802 */ /* 0x000fe40000000f00 */
[----:B------:R-:W-:Y:S02]  /*1a270*/  MOV R2, 0x1a290 ;  /* 0x0001a29000027802 */ /* 0x000fe40000000f00 */
[----:B-1----:R-:W-:Y:S05]  /*1a280*/  CALL.REL.NOINC `($__internal_10_$__cuda_sm70_shflsync_bfly_p) ;  /* 0x00000f8000007944 */ /* 0x002fea0003c00000 */
[----:B------:R-:W-:Y:S01]  /*1a290*/  FADD.FTZ R6, R6, R0 ;  /* 0x0000000006067221 */ /* 0x000fe20000010000 */
[----:B------:R-:W-:Y:S02]  /*1a2a0*/  MOV R4, R228 ;  /* 0x000000e400047202 */ /* 0x000fe40000000f00 */
[----:B------:R-:W-:Y:S02]  /*1a2b0*/  MOV R0, 0x2 ;  /* 0x0000000200007802 */ /* 0x000fe40000000f00 */
[----:B------:R-:W-:Y:S02]  /*1a2c0*/  MOV R2, 0x1a2e0 ;  /* 0x0001a2e000027802 */ /* 0x000fe40000000f00 */
[----:B------:R-:W-:Y:S05]  /*1a2d0*/  CALL.REL.NOINC `($__internal_10_$__cuda_sm70_shflsync_bfly_p) ;  /* 0x00000f3000007944 */ /* 0x000fea0003c00000 */
[----:B------:R-:W-:Y:S01]  /*1a2e0*/  FADD.FTZ R4, R228, R0 ;  /* 0x00000000e4047221 */ /* 0x000fe20000010000 */
[----:B------:R-:W-:Y:S02]  /*1a2f0*/  MOV R0, 0x1 ;  /* 0x0000000100007802 */ /* 0x000fe40000000f00 */
[----:B------:R-:W-:-:S02]  /*1a300*/  MOV R2, 0x1a320 ;  /* 0x0001a32000027802 */ /* 0x000fc40000000f00 */
[----:B------:R-:W-:Y:S05]  /*1a310*/  CALL.REL.NOINC `($__internal_10_$__cuda_sm70_shflsync_bfly_p) ;  /* 0x00000ef000007944 */ /* 0x000fea0003c00000 */
[----:B------:R-:W-:Y:S01]  /*1a320*/  MOV R3, R0 ;  /* 0x0000000000037202 */ /* 0x000fe20000000f00 */
[----:B------:R-:W-:Y:S05]  /*1a330*/  BRA `(.L_x_865) ;  /* 0xffff977000007947 */ /* 0x000fea000383ffff */
.L_x_778:
[----:B--234-:R-:W-:Y:S01]  /*1a340*/  IMAD.MOV.U32 R44, RZ, RZ, R7 ;  /* 0x000000ffff2c7224 */ /* 0x01cfe200078e0007 */
[----:B------:R-:W-:Y:S01]  /*1a350*/  MOV R2, RZ ;  /* 0x000000ff00027202 */ /* 0x000fe20000000f00 */
[----:B------:R-:W-:Y:S01]  /*1a360*/  IMAD.MOV.U32 R45, RZ, RZ, 0x181f ;  /* 0x0000181fff2d7424 */ /* 0x000fe200078e00ff */
[----:B------:R-:W-:-:S02]  /*1a370*/  MOV R3, 0x1a390 ;  /* 0x0001a39000037802 */ /* 0x000fc40000000f00 */
[----:B-1----:R-:W-:Y:S05]  /*1a380*/  CALL.REL.NOINC `($__internal_11_$__cuda_sm70_shflsync_idx_p) ;  /* 0x00000ee000007944 */ /* 0x002fea0003c00000 */
[----:B------:R-:W-:Y:S01]  /*1a390*/  MOV R10, R45 ;  /* 0x0000002d000a7202 */ /* 0x000fe20000000f00 */
[----:B------:R-:W-:Y:S05]  /*1a3a0*/  BRA `(.L_x_866) ;  /* 0xffffaa9000007947 */ /* 0x000fea000383ffff */
.L_x_779:
[----:B------:R-:W-:Y:S01]  /*1a3b0*/  IMAD.MOV.U32 R44, RZ, RZ, R8 ;  /* 0x000000ffff2c7224 */ /* 0x000fe200078e0008 */
[----:B------:R-:W-:Y:S01]  /*1a3c0*/  MOV R2, RZ ;  /* 0x000000ff00027202 */ /* 0x000fe20000000f00 */
[----:B------:R-:W-:Y:S01]  /*1a3d0*/  IMAD.MOV.U32 R45, RZ, RZ, 0x181f ;  /* 0x0000181fff2d7424 */ /* 0x000fe200078e00ff */
[----:B------:R-:W-:-:S02]  /*1a3e0*/  MOV R3, 0x1a400 ;  /* 0x0001a40000037802 */ /* 0x000fc40000000f00 */
[----:B-123--:R-:W-:Y:S05]  /*1a3f0*/  CALL.REL.NOINC `($__internal_11_$__cuda_sm70_shflsync_idx_p) ;  /* 0x00000e7000007944 */ /* 0x00efea0003c00000 */
[----:B------:R-:W-:Y:S01]  /*1a400*/  MOV R0, R45 ;  /* 0x0000002d00007202 */ /* 0x000fe20000000f00 */
[----:B------:R-:W-:Y:S05]  /*1a410*/  BRA `(.L_x_867) ;  /* 0xffffaa4000007947 */ /* 0x000fea000383ffff */
.L_x_782:
[----:B------:R-:W-:Y:S01]  /*1a420*/  IMAD.MOV.U32 R44, RZ, RZ, R7 ;  /* 0x000000ffff2c7224 */ /* 0x000fe200078e0007 */
[----:B--2---:R-:W-:Y:S01]  /*1a430*/  MOV R2, 0x1 ;  /* 0x0000000100027802 */ /* 0x004fe20000000f00 */
[----:B------:R-:W-:Y:S01]  /*1a440*/  IMAD.MOV.U32 R45, RZ, RZ, 0x181f ;  /* 0x0000181fff2d7424 */ /* 0x000fe200078e00ff */
[----:B------:R-:W-:-:S02]  /*1a450*/  MOV R3, 0x1a470 ;  /* 0x0001a47000037802 */ /* 0x000fc40000000f00 */
[----:B-1-34-:R-:W-:Y:S05]  /*1a460*/  CALL.REL.NOINC `($__internal_11_$__cuda_sm70_shflsync_idx_p) ;  /* 0x00000e0000007944 */ /* 0x01afea0003c00000 */
        /* <DEDUP_REMOVED lines=8> */
.L_x_785:
[----:B------:R-:W-:Y:S01]  /*1a4f0*/  IMAD.MOV.U32 R44, RZ, RZ, R7 ;  /* 0x000000ffff2c7224 */ /* 0x000fe200078e0007 */
[----:B-1----:R-:W-:Y:S01]  /*1a500*/  MOV R2, 0x2 ;  /* 0x0000000200027802 */ /* 0x002fe20000000f00 */
[----:B------:R-:W-:Y:S01]  /*1a510*/  IMAD.MOV.U32 R45, RZ, RZ, 0x181f ;  /* 0x0000181fff2d7424 */ /* 0x000fe200078e00ff */
[----:B------:R-:W-:Y:S02]  /*1a520*/  MOV R3, 0x1a540 ;  /* 0x0001a54000037802 */ /* 0x000fe40000000f00 */
[----:B--234-:R-:W-:Y:S05]  /*1a530*/  CALL.REL.NOINC `($__internal_11_$__cuda_sm70_shflsync_idx_p) ;  /* 0x00000d3000007944 */ /* 0x01cfea0003c00000 */
[----:B------:R-:W-:Y:S01]  /*1a540*/  MOV R10, R45 ;  /* 0x0000002d000a7202 */ /* 0x000fe20000000f00 */
[----:B------:R-:W-:Y:S05]  /*1a550*/  BRA `(.L_x_869) ;  /* 0xffffab3000007947 */ /* 0x000fea000383ffff */
.L_x_786:
[----:B------:R-:W-:Y:S01]  /*1a560*/  IMAD.MOV.U32 R44, RZ, RZ, R8 ;  /* 0x000000ffff2c7224 */ /* 0x000fe200078e0008 */
[----:B-1----:R-:W-:Y:S01]  /*1a570*/  MOV R2, 0x2 ;  /* 0x0000000200027802 */ /* 0x002fe20000000f00 */
[----:B------:R-:W-:Y:S01]  /*1a580*/  IMAD.MOV.U32 R45, RZ, RZ, 0x181f ;  /* 0x0000181fff2d7424 */ /* 0x000fe200078e00ff */
[----:B------:R-:W-:Y:S02]  /*1a590*/  MOV R3, 0x1a5b0 ;  /* 0x0001a5b000037802 */ /* 0x000fe40000000f00 */
[----:B--234-:R-:W-:Y:S05]  /*1a5a0*/  CALL.REL.NOINC `($__internal_11_$__cuda_sm70_shflsync_idx_p) ;  /* 0x00000cc000007944 */ /* 0x01cfea0003c00000 */
[----:B------:R-:W-:Y:S01]  /*1a5b0*/  MOV R0, R45 ;  /* 0x0000002d00007202 */ /* 0x000fe20000000f00 */
[----:B------:R-:W-:Y:S05]  /*1a5c0*/  BRA `(.L_x_870) ;  /* 0xffffaae000007947 */ /* 0x000fea000383ffff */
.L_x_789:
[----:B------:R-:W-:Y:S01]  /*1a5d0*/  IMAD.MOV.U32 R44, RZ, RZ, R7 ;  /* 0x000000ffff2c7224 */ /* 0x000fe200078e0007 */
[----:B-1----:R-:W-:Y:S01]  /*1a5e0*/  MOV R2, 0x3 ;  /* 0x0000000300027802 */ /* 0x002fe20000000f00 */
[----:B------:R-:W-:Y:S01]  /*1a5f0*/  IMAD.MOV.U32 R45, RZ, RZ, 0x181f ;  /* 0x0000181fff2d7424 */ /* 0x000fe200078e00ff */
[----:B------:R-:W-:-:S02]  /*1a600*/  MOV R3, 0x1a620 ;  /* 0x0001a62000037802 */ /* 0x000fc40000000f00 */
[----:B--234-:R-:W-:Y:S05]  /*1a610*/  CALL.REL.NOINC `($__internal_11_$__cuda_sm70_shflsync_idx_p) ;  /* 0x00000c5000007944 */ /* 0x01cfea0003c00000 */
        /* <DEDUP_REMOVED lines=8> */
.L_x_791:
[----:B------:R-:W-:Y:S01]  /*1a6a0*/  IMAD.MOV.U32 R44, RZ, RZ, R5 ;  /* 0x000000ffff2c7224 */ /* 0x000fe200078e0005 */
[----:B------:R-:W-:Y:S01]  /*1a6b0*/  MOV R2, RZ ;  /* 0x000000ff00027202 */ /* 0x000fe20000000f00 */
[----:B------:R-:W-:Y:S01]  /*1a6c0*/  IMAD.MOV.U32 R45, RZ, RZ, 0x1c1f ;  /* 0x00001c1fff2d7424 */ /* 0x000fe200078e00ff */
[----:B------:R-:W-:Y:S02]  /*1a6d0*/  MOV R3, 0x1a6f0 ;  /* 0x0001a6f000037802 */ /* 0x000fe40000000f00 */
[----:B------:R-:W-:Y:S05]  /*1a6e0*/  CALL.REL.NOINC `($__internal_11_$__cuda_sm70_shflsync_idx_p) ;  /* 0x00000b8000007944 */ /* 0x000fea0003c00000 */
[----:B------:R-:W-:Y:S01]  /*1a6f0*/  MOV R4, R45 ;  /* 0x0000002d00047202 */ /* 0x000fe20000000f00 */
[----:B------:R-:W-:Y:S05]  /*1a700*/  BRA `(.L_x_872) ;  /* 0xffffadc000007947 */ /* 0x000fea000383ffff */
.L_x_792:
[----:B------:R-:W-:Y:S01]  /*1a710*/  IMAD.MOV.U32 R44, RZ, RZ, R12 ;  /* 0x000000ffff2c7224 */ /* 0x000fe200078e000c */
[----:B------:R-:W-:Y:S01]  /*1a720*/  MOV R2, RZ ;  /* 0x000000ff00027202 */ /* 0x000fe20000000f00 */
[----:B------:R-:W-:Y:S01]  /*1a730*/  IMAD.MOV.U32 R45, RZ, RZ, 0x1c1f ;  /* 0x00001c1fff2d7424 */ /* 0x000fe200078e00ff */
[----:B------:R-:W-:Y:S02]  /*1a740*/  MOV R3, 0x1a760 ;  /* 0x0001a76000037802 */ /* 0x000fe40000000f00 */
[----:B-12---:R-:W-:Y:S05]  /*1a750*/  CALL.REL.NOINC `($__internal_11_$__cuda_sm70_shflsync_idx_p) ;  /* 0x00000b1000007944 */ /* 0x006fea0003c00000 */
[----:B------:R-:W-:Y:S01]  /*1a760*/  MOV R0, R45 ;  /* 0x0000002d00007202 */ /* 0x000fe20000000f00 */
[----:B------:R-:W-:Y:S05]  /*1a770*/  BRA `(.L_x_873) ;  /* 0xffffad7000007947 */ /* 0x000fea000383ffff */
.L_x_795:
[----:B------:R-:W-:Y:S01]  /*1a780*/  IMAD.MOV.U32 R44, RZ, RZ, R5 ;  /* 0x000000ffff2c7224 */ /* 0x000fe200078e0005 */
[----:B----4-:R-:W-:Y:S01]  /*1a790*/  MOV R2, 0x1 ;  /* 0x0000000100027802 */ /* 0x010fe20000000f00 */
[----:B------:R-:W-:Y:S01]  /*1a7a0*/  IMAD.MOV.U32 R45, RZ, RZ, 0x1c1f ;  /* 0x00001c1fff2d7424 */ /* 0x000fe200078e00ff */
[----:B------:R-:W-:-:S02]  /*1a7b0*/  MOV R3, 0x1a7d0 ;  /* 0x0001a7d000037802 */ /* 0x000fc40000000f00 */
[----:B-123--:R-:W-:Y:S05]  /*1a7c0*/  CALL.REL.NOINC `($__internal_11_$__cuda_sm70_shflsync_idx_p) ;  /* 0x00000aa000007944 */ /* 0x00efea0003c00000 */
        /* <DEDUP_REMOVED lines=8> */
.L_x_799:
[----:B------:R-:W-:Y:S01]  /*1a850*/  IMAD.MOV.U32 R44, RZ, RZ, R7 ;  /* 0x000000ffff2c7224 */ /* 0x000fe200078e0007 */
[----:B------:R-:W-:Y:S01]  /*1a860*/  MOV R2, RZ ;  /* 0x000000ff00027202 */ /* 0x000fe20000000f00 */
[----:B------:R-:W-:Y:S01]  /*1a870*/  IMAD.MOV.U32 R45, RZ, RZ, 0x181f ;  /* 0x0000181fff2d7424 */ /* 0x000fe200078e00ff */
[----:B------:R-:W-:Y:S02]  /*1a880*/  MOV R3, 0x1a8a0 ;  /* 0x0001a8a000037802 */ /* 0x000fe40000000f00 */
[----:B------:R-:W-:Y:S05]  /*1a890*/  CALL.REL.NOINC `($__internal_11_$__cuda_sm70_shflsync_idx_p) ;  /* 0x000009d000007944 */ /* 0x000fea0003c00000 */
[----:B------:R-:W-:Y:S01]  /*1a8a0*/  MOV R9, R45 ;  /* 0x0000002d00097202 */ /* 0x000fe20000000f00 */
[----:B------:R-:W-:Y:S05]  /*1a8b0*/  BRA `(.L_x_875) ;  /* 0xffffc19000007947 */ /* 0x000fea000383ffff */
.L_x_800:
[----:B------:R-:W-:Y:S01]  /*1a8c0*/  IMAD.MOV.U32 R44, RZ, RZ, R10 ;  /* 0x000000ffff2c7224 */ /* 0x000fe200078e000a */
[----:B------:R-:W-:Y:S01]  /*1a8d0*/  MOV R2, RZ ;  /* 0x000000ff00027202 */ /* 0x000fe20000000f00 */
[----:B------:R-:W-:Y:S01]  /*1a8e0*/  IMAD.MOV.U32 R45, RZ, RZ, 0x181f ;  /* 0x0000181fff2d7424 */ /* 0x000fe200078e00ff */
[----:B------:R-:W-:Y:S02]  /*1a8f0*/  MOV R3, 0x1a910 ;  /* 0x0001a91000037802 */ /* 0x000fe40000000f00 */
[----:B-12---:R-:W-:Y:S05]  /*1a900*/  CALL.REL.NOINC `($__internal_11_$__cuda_sm70_shflsync_idx_p) ;  /* 0x0000096000007944 */ /* 0x006fea0003c00000 */
[----:B------:R-:W-:Y:S01]  /*1a910*/  MOV R0, R45 ;  /* 0x0000002d00007202 */ /* 0x000fe20000000f00 */
[----:B------:R-:W-:Y:S05]  /*1a920*/  BRA `(.L_x_876) ;  /* 0xffffc14000007947 */ /* 0x000fea000383ffff */
.L_x_803:
        /* <DEDUP_REMOVED lines=13> */
.L_x_806:
[----:B------:R-:W-:Y:S01]  /*1aa00*/  IMAD.MOV.U32 R44, RZ, RZ, R7 ;  /* 0x000000ffff2c7224 */ /* 0x000fe200078e0007 */
[----:B-1----:R-:W-:Y:S01]  /*1aa10*/  MOV R2, 0x2 ;  /* 0x0000000200027802 */ /* 0x002fe20000000f00 */
[----:B------:R-:W-:Y:S01]  /*1aa20*/  IMAD.MOV.U32 R45, RZ, RZ, 0x181f ;  /* 0x0000181fff2d7424 */ /* 0x000fe200078e00ff */
[----:B------:R-:W-:Y:S02]  /*1aa30*/  MOV R3, 0x1aa50 ;  /* 0x0001aa5000037802 */ /* 0x000fe40000000f00 */
[----:B--234-:R-:W-:Y:S05]  /*1aa40*/  CALL.REL.NOINC `($__internal_11_$__cuda_sm70_shflsync_idx_p) ;  /* 0x0000082000007944 */ /* 0x01cfea0003c00000 */
[----:B------:R-:W-:Y:S01]  /*1aa50*/  MOV R9, R45 ;  /* 0x0000002d00097202 */ /* 0x000fe20000000f00 */
[----:B------:R-:W-:Y:S05]  /*1aa60*/  BRA `(.L_x_878) ;  /* 0xffffc24000007947 */ /* 0x000fea000383ffff */
.L_x_807:
[----:B------:R-:W-:Y:S01]  /*1aa70*/  IMAD.MOV.U32 R44, RZ, RZ, R10 ;  /* 0x000000ffff2c7224 */ /* 0x000fe200078e000a */
[----:B------:R-:W-:Y:S01]  /*1aa80*/  MOV R2, 0x2 ;  /* 0x0000000200027802 */ /* 0x000fe20000000f00 */
[----:B------:R-:W-:Y:S01]  /*1aa90*/  IMAD.MOV.U32 R45, RZ, RZ, 0x181f ;  /* 0x0000181fff2d7424 */ /* 0x000fe200078e00ff */
[----:B------:R-:W-:Y:S02]  /*1aaa0*/  MOV R3, 0x1aac0 ;  /* 0x0001aac000037802 */ /* 0x000fe40000000f00 */
[----:B-1234-:R-:W-:Y:S05]  /*1aab0*/  CALL.REL.NOINC `($__internal_11_$__cuda_sm70_shflsync_idx_p) ;  /* 0x000007b000007944 */ /* 0x01efea0003c00000 */
[----:B------:R-:W-:Y:S01]  /*1aac0*/  MOV R0, R45 ;  /* 0x0000002d00007202 */ /* 0x000fe20000000f00 */
[----:B------:R-:W-:Y:S05]  /*1aad0*/  BRA `(.L_x_879) ;  /* 0xffffc1f000007947 */ /* 0x000fea000383ffff */
.L_x_810:
        /* <DEDUP_REMOVED lines=13> */
.L_x_812:
[----:B------:R-:W-:Y:S01]  /*1abb0*/  IMAD.MOV.U32 R44, RZ, RZ, R62 ;  /* 0x000000ffff2c7224 */ /* 0x000fe200078e003e */
[----:B------:R-:W-:Y:S01]  /*1abc0*/  MOV R2, RZ ;  /* 0x000000ff00027202 */ /* 0x000fe20000000f00 */
[----:B------:R-:W-:Y:S01]  /*1abd0*/  IMAD.MOV.U32 R45, RZ, RZ, 0x1f ;  /* 0x0000001fff2d7424 */ /* 0x000fe200078e00ff */
[----:B------:R-:W-:Y:S02]  /*1abe0*/  MOV R3, 0x1ac00 ;  /* 0x0001ac0000037802 */ /* 0x000fe40000000f00 */
[----:B-1----:R-:W-:Y:S05]  /*1abf0*/  CALL.REL.NOINC `($__internal_11_$__cuda_sm70_shflsync_idx_p) ;  /* 0x0000067000007944 */ /* 0x002fea0003c00000 */
[----:B------:R-:W-:Y:S01]  /*1ac00*/  MOV R9, R45 ;  /* 0x0000002d00097202 */ /* 0x000fe20000000f00 */
[----:B------:R-:W-:Y:S05]  /*1ac10*/  BRA `(.L_x_881) ;  /* 0xffffc38000007947 */ /* 0x000fea000383ffff */
.L_x_813:
[----:B------:R-:W-:Y:S01]  /*1ac20*/  IMAD.MOV.U32 R44, RZ, RZ, R62 ;  /* 0x000000ffff2c7224 */ /* 0x000fe200078e003e */
[----:B------:R-:W-:Y:S01]  /*1ac30*/  MOV R2, 0x1 ;  /* 0x0000000100027802 */ /* 0x000fe20000000f00 */
[----:B------:R-:W-:Y:S01]  /*1ac40*/  IMAD.MOV.U32 R45, RZ, RZ, 0x1f ;  /* 0x0000001fff2d7424 */ /* 0x000fe200078e00ff */
[----:B------:R-:W-:Y:S02]  /*1ac50*/  MOV R3, 0x1ac70 ;  /* 0x0001ac7000037802 */ /* 0x000fe40000000f00 */
[----:B-123--:R-:W-:Y:S05]  /*1ac60*/  CALL.REL.NOINC `($__internal_11_$__cuda_sm70_shflsync_idx_p) ;  /* 0x0000060000007944 */ /* 0x00efea0003c00000 */
[----:B------:R-:W-:Y:S01]  /*1ac70*/  MOV R8, R45 ;  /* 0x0000002d00087202 */ /* 0x000fe20000000f00 */
[----:B------:R-:W-:Y:S05]  /*1ac80*/  BRA `(.L_x_882) ;  /* 0xffffc33000007947 */ /* 0x000fea000383ffff */
.L_x_814:
[----:B------:R-:W-:Y:S02]  /*1ac90*/  MOV R2, 0x1 ;  /* 0x0000000100027802 */ /* 0x000fe40000000f00 */
[----:B------:R-:W-:-:S02]  /*1aca0*/  MOV R3, 0x1acc0 ;  /* 0x0001acc000037802 */ /* 0x000fc40000000f00 */
[----:B--234-:R-:W-:Y:S05]  /*1acb0*/  CALL.REL.NOINC `($__internal_12_$__cuda_sm70_shflsync_up_p) ;  /* 0x0000061000007944 */ /* 0x01cfea0003c00000 */
[----:B------:R-:W-:Y:S05]  /*1acc0*/  BRA `(.L_x_883) ;  /* 0xffffc41000007947 */ /* 0x000fea000383ffff */
.L_x_815:
[----:B------:R-:W-:Y:S02]  /*1acd0*/  MOV R2, 0x2 ;  /* 0x0000000200027802 */ /* 0x000fe40000000f00 */
[----:B------:R-:W-:-:S02]  /*1ace0*/  MOV R3, 0x1ad00 ;  /* 0x0001ad0000037802 */ /* 0x000fc40000000f00 */
[----:B--23--:R-:W-:Y:S05]  /*1acf0*/  CALL.REL.NOINC `($__internal_12_$__cuda_sm70_shflsync_up_p) ;  /* 0x000005d000007944 */ /* 0x00cfea0003c00000 */
        /* <DEDUP_REMOVED lines=24> */
.L_x_819:
[----:B------:R-:W-:Y:S02]  /*1ae80*/  MOV R2, 0x1 ;  /* 0x0000000100027802 */ /* 0x000fe40000000f00 */
[----:B------:R-:W-:Y:S02]  /*1ae90*/  MOV R3, 0x1aeb0 ;  /* 0x0001aeb000037802 */ /* 0x000fe40000000f00 */
[----:B------:R-:W-:Y:S05]  /*1aea0*/  CALL.REL.NOINC `($__internal_12_$__cuda_sm70_shflsync_up_p) ;  /* 0x0000042000007944 */ /* 0x000fea0003c00000 */
[----:B------:R-:W-:Y:S01]  /*1aeb0*/  MOV R2, R4 ;  /* 0x0000000400027202 */ /* 0x000fe20000000f00 */
[----:B------:R-:W-:Y:S05]  /*1aec0*/  BRA `(.L_x_885) ;  /* 0xffffc46000007947 */ /* 0x000fea000383ffff */
.L_x_820:
[----:B------:R-:W-:Y:S02]  /*1aed0*/  MOV R2, 0x2 ;  /* 0x0000000200027802 */ /* 0x000fe40000000f00 */
[----:B------:R-:W-:Y:S02]  /*1aee0*/  MOV R3, 0x1af00 ;  /* 0x0001af0000037802 */ /* 0x000fe40000000f00 */
        /* <DEDUP_REMOVED lines=25> */
.L_x_822:
[----:B------:R-:W-:Y:S02]  /*1b080*/  SEL R0, RZ, 0x1, P0 ;  /* 0x00000001ff007807 */ /* 0x000fe40000000000 */
[----:B------:R-:W-:Y:S02]  /*1b090*/  MOV R2, 0x1b0b0 ;  /* 0x0001b0b000027802 */ /* 0x000fe40000000f00 */
[----:B-1----:R-:W-:Y:S05]  /*1b0a0*/  CALL.REL.NOINC `($__internal_13_$__cuda_sm70_votesync_ballot) ;  /* 0x0000029000007944 */ /* 0x002fea0003c00000 */
[----:B------:R-:W-:Y:S01]  /*1b0b0*/  MOV R5, R0 ;  /* 0x0000000000057202 */ /* 0x000fe20000000f00 */
[----:B------:R-:W-:Y:S05]  /*1b0c0*/  BRA `(.L_x_887) ;  /* 0xffffc3f000007947 */ /* 0x000fea000383ffff */
.L_x_823:
[----:B------:R-:W-:Y:S01]  /*1b0d0*/  IMAD.MOV.U32 R44, RZ, RZ, R6 ;  /* 0x000000ffff2c7224 */ /* 0x000fe200078e0006 */
[----:B------:R-:W-:Y:S01]  /*1b0e0*/  MOV R2, R0 ;  /* 0x0000000000027202 */ /* 0x000fe20000000f00 */
[----:B------:R-:W-:Y:S01]  /*1b0f0*/  IMAD.MOV.U32 R45, RZ, RZ, 0x1f ;  /* 0x0000001fff2d7424 */ /* 0x000fe200078e00ff */
[----:B------:R-:W-:Y:S02]  /*1b100*/  MOV R3, 0x1b120 ;  /* 0x0001b12000037802 */ /* 0x000fe40000000f00 */
[----:B-1----:R-:W-:Y:S05]  /*1b110*/  CALL.REL.NOINC `($__internal_11_$__cuda_sm70_shflsync_idx_p) ;  /* 0x0000015000007944 */ /* 0x002fea0003c00000 */
[----:B------:R-:W-:Y:S01]  /*1b120*/  IMAD.MOV.U32 R10, RZ, RZ, R45 ;  /* 0x000000ffff0a7224 */ /* 0x000fe200078e002d */
[----:B------:R-:W-:Y:S01]  /*1b130*/  MOV R2, R0 ;  /* 0x0000000000027202 */ /* 0x000fe20000000f00 */
[----:B------:R-:W-:Y:S01]  /*1b140*/  IMAD.MOV.U32 R44, RZ, RZ, R7 ;  /* 0x000000ffff2c7224 */ /* 0x000fe200078e0007 */
[----:B------:R-:W-:-:S02]  /*1b150*/  MOV R45, 0x1f ;  /* 0x0000001f002d7802 */ /* 0x000fc40000000f00 */
[----:B------:R-:W-:Y:S02]  /*1b160*/  MOV R3, 0x1b180 ;  /* 0x0001b18000037802 */ /* 0x000fe40000000f00 */
[----:B------:R-:W-:Y:S05]  /*1b170*/  CALL.REL.NOINC `($__internal_11_$__cuda_sm70_shflsync_idx_p) ;  /* 0x000000f000007944 */ /* 0x000fea0003c00000 */
[----:B------:R-:W-:Y:S01]  /*1b180*/  MOV R7, R45 ;  /* 0x0000002d00077202 */ /* 0x000fe20000000f00 */
[----:B------:R-:W-:Y:S05]  /*1b190*/  BRA `(.L_x_888) ;  /* 0xffffc37000007947 */ /* 0x000fea000383ffff */
.L_x_826:
[----:B------:R-:W-:Y:S01]  /*1b1a0*/  IMAD.MOV.U32 R44, RZ, RZ, R4 ;  /* 0x000000ffff2c7224 */ /* 0x000fe200078e0004 */
[----:B------:R-:W-:Y:S01]  /*1b1b0*/  MOV R2, R0 ;  /* 0x0000000000027202 */ /* 0x000fe20000000f00 */
[----:B------:R-:W-:Y:S01]  /*1b1c0*/  IMAD.MOV.U32 R45, RZ, RZ, 0x1f ;  /* 0x0000001fff2d7424 */ /* 0x000fe200078e00ff */
[----:B------:R-:W-:Y:S02]  /*1b1d0*/  MOV R3, 0x1b1f0 ;  /* 0x0001b1f000037802 */ /* 0x000fe40000000f00 */
[----:B-1-34-:R-:W-:Y:S05]  /*1b1e0*/  CALL.REL.NOINC `($__internal_11_$__cuda_sm70_shflsync_idx_p) ;  /* 0x0000008000007944 */ /* 0x01afea0003c00000 */
[----:B------:R-:W-:Y:S01]  /*1b1f0*/  MOV R11, R45 ;  /* 0x0000002d000b7202 */ /* 0x000fe20000000f00 */
[----:B------:R-:W-:Y:S05]  /*1b200*/  BRA `(.L_x_825) ;  /* 0xffffc36000007947 */ /* 0x000fea000383ffff */
        .weak           $__internal_10_$__cuda_sm70_shflsync_bfly_p
        .type           $__internal_10_$__cuda_sm70_shflsync_bfly_p,@function
        .size           $__internal_10_$__cuda_sm70_shflsync_bfly_p,($__internal_11_$__cuda_sm70_shflsync_idx_p - $__internal_10_$__cuda_sm70_shflsync_bfly_p)
$__internal_10_$__cuda_sm70_shflsync_bfly_p:
[----:B------:R-:W-:Y:S02]  /*1b210*/  MOV R35, 0xffffffff ;  /* 0xffffffff00237802 */ /* 0x000fe40000000f00 */
[----:B------:R-:W-:Y:S02]  /*1b220*/  MOV R3, 0x1f ;  /* 0x0000001f00037802 */ /* 0x000fe40000000f00 */
[----:B------:R-:W-:Y:S04]  /*1b230*/  WARPSYNC R35 ;  /* 0x0000002300007348 */ /* 0x000fe80003800000 */
[----:B------:R1:W2:Y:S02]  /*1b240*/  SHFL.BFLY PT, R0, R4, R0, R3 ;  /* 0x0c00000004007389 */ /* 0x0002a400000e0003 */
[----:B-1----:R-:W-:-:S04]  /*1b250*/  MOV R3, 0x0 ;  /* 0x0000000000037802 */ /* 0x002fc80000000f00 */
[----:B--2---:R-:W-:Y:S05]  /*1b260*/  RET.REL.NODEC R2 `(_ZN7cutlass13device_kernelIN5flash19enable_sm80_to_sm89INS1_16FlashAttnFwdSm80INS1_25CollectiveMainloopFwdSm80ILi8ELi1ELb1EN4cute5tupleIJNS5_1CILi128EEENS7_ILi96EEES8_EEELi128ENS_10bfloat16_tEfNS_4arch4Sm80ELb0ELb1ELb1ELb1ELb1ELb0ELb1ELb1EEENS1_21CollectiveEpilogueFwdINS6_IJS8_S8_S9_EEENS6_IJNS7_ILi1EEESH_SH_EEESB_SD_Li256ELb1ELb1ELb1ELb0EEENS1_36VarlenDynamicPersistentTileSchedulerILi128ELi96ELi256ELi256ELb1ELb1ELb0ELb1ELb0ELb1EEEEEEEEEvNT_6ParamsE) ;  /* 0xfffe4d9002007950 */ /* 0x004fea0003c3ffff */
        .weak           $__internal_11_$__cuda_sm70_shflsync_idx_p
        .type           $__internal_11_$__cuda_sm70_shflsync_idx_p,@function
        .size           $__internal_11_$__cuda_sm70_shflsync_idx_p,($__internal_12_$__cuda_sm70_shflsync_up_p - $__internal_11_$__cuda_sm70_shflsync_idx_p)
$__internal_11_$__cuda_sm70_shflsync_idx_p:
[----:B------:R-:W-:-:S04]  /*1b270*/  MOV R212, 0xffffffff ;  /* 0xffffffff00d47802 */ /* 0x000fc80000000f00 */
[----:B------:R-:W-:Y:S04]  /*1b280*/  WARPSYNC R212 ;  /* 0x000000d400007348 */ /* 0x000fe80003800000 */
[----:B------:R1:W2:Y:S02]  /*1b290*/  SHFL.IDX PT, R45, R44, R2, R45 ;  /* 0x000000022c2d7389 */ /* 0x0002a400000e002d */
[----:B-1----:R-:W-:Y:S02]  /*1b2a0*/  MOV R2, R3 ;  /* 0x0000000300027202 */ /* 0x002fe40000000f00 */
[----:B------:R-:W-:-:S04]  /*1b2b0*/  MOV R3, 0x0 ;  /* 0x0000000000037802 */ /* 0x000fc80000000f00 */
[----:B--2---:R-:W-:Y:S05]  /*1b2c0*/  RET.REL.NODEC R2 `(_ZN7cutlass13device_kernelIN5flash19enable_sm80_to_sm89INS1_16FlashAttnFwdSm80INS1_25CollectiveMainloopFwdSm80ILi8ELi1ELb1EN4cute5tupleIJNS5_1CILi128EEENS7_ILi96EEES8_EEELi128ENS_10bfloat16_tEfNS_4arch4Sm80ELb0ELb1ELb1ELb1ELb1ELb0ELb1ELb1EEENS1_21CollectiveEpilogueFwdINS6_IJS8_S8_S9_EEENS6_IJNS7_ILi1EEESH_SH_EEESB_SD_Li256ELb1ELb1ELb1ELb0EEENS1_36VarlenDynamicPersistentTileSchedulerILi128ELi96ELi256ELi256ELb1ELb1ELb0ELb1ELb0ELb1EEEEEEEEEvNT_6ParamsE) ;  /* 0xfffe4d3002007950 */ /* 0x004fea0003c3ffff */
        .weak           $__internal_12_$__cuda_sm70_shflsync_up_p
        .type           $__internal_12_$__cuda_sm70_shflsync_up_p,@function
        .size           $__internal_12_$__cuda_sm70_shflsync_up_p,($__internal_13_$__cuda_sm70_votesync_ballot - $__internal_12_$__cuda_sm70_shflsync_up_p)
$__internal_12_$__cuda_sm70_shflsync_up_p:
[----:B------:R-:W-:Y:S02]  /*1b2d0*/  IMAD.MOV.U32 R4, RZ, RZ, RZ ;  /* 0x000000ffff047224 */ /* 0x000fe400078e00ff */
[----:B------:R-:W-:-:S04]  /*1b2e0*/  IMAD.MOV.U32 R10, RZ, RZ, -0x1 ;  /* 0xffffffffff0a7424 */ /* 0x000fc800078e00ff */
[----:B------:R-:W-:Y:S04]  /*1b2f0*/  WARPSYNC R10 ;  /* 0x0000000a00007348 */ /* 0x000fe80003800000 */
[----:B------:R1:W2:Y:S02]  /*1b300*/  SHFL.UP PT, R4, R0, R2, R4 ;  /* 0x0400000200047389 */ /* 0x0002a400000e0004 */
[----:B-1----:R-:W-:Y:S02]  /*1b310*/  MOV R2, R3 ;  /* 0x0000000300027202 */ /* 0x002fe40000000f00 */
[----:B------:R-:W-:-:S04]  /*1b320*/  MOV R3, 0x0 ;  /* 0x0000000000037802 */ /* 0x000fc80000000f00 */
[----:B--2---:R-:W-:Y:S05]  /*1b330*/  RET.REL.NODEC R2 `(_ZN7cutlass13device_kernelIN5flash19enable_sm80_to_sm89INS1_16FlashAttnFwdSm80INS1_25CollectiveMainloopFwdSm80ILi8ELi1ELb1EN4cute5tupleIJNS5_1CILi128EEENS7_ILi96EEES8_EEELi128ENS_10bfloat16_tEfNS_4arch4Sm80ELb0ELb1ELb1ELb1ELb1ELb0ELb1ELb1EEENS1_21CollectiveEpilogueFwdINS6_IJS8_S8_S9_EEENS6_IJNS7_ILi1EEESH_SH_EEESB_SD_Li256ELb1ELb1ELb1ELb0EEENS1_36VarlenDynamicPersistentTileSchedulerILi128ELi96ELi256ELi256ELb1ELb1ELb0ELb1ELb0ELb1EEEEEEEEEvNT_6ParamsE) ;  /* 0xfffe4cc002007950 */ /* 0x004fea0003c3ffff */
        .weak           $__internal_13_$__cuda_sm70_votesync_ballot
        .type           $__internal_13_$__cuda_sm70_votesync_ballot,@function
        .size           $__internal_13_$__cuda_sm70_votesync_ballot,(.L_x_1801 - $__internal_13_$__cuda_sm70_votesync_ballot)
$__internal_13_$__cuda_sm70_votesync_ballot:
[----:B------:R-:W-:Y:S01]  /*1b340*/  ISETP.NE.U32.AND P0, PT, R0, 0x1, PT ;  /* 0x000000010000780c */ /* 0x000fe20003f05070 */
[----:B------:R-:W-:-:S04]  /*1b350*/  IMAD.MOV.U32 R3, RZ, RZ, -0x1 ;  /* 0xffffffffff037424 */ /* 0x000fc800078e00ff */
[----:B------:R-:W-:Y:S08]  /*1b360*/  WARPSYNC R3 ;  /* 0x0000000300007348 */ /* 0x000ff00003800000 */
[----:B------:R-:W-:-:S04]  /*1b370*/  VOTE.ANY R0, PT, !P0 ;  /* 0x0000000000007806 */ /* 0x000fc800040e0100 */
[----:B------:R-:W-:Y:S01]  /*1b380*/  LOP3.LUT R0, R0, R3, RZ, 0xc0, !PT ;  /* 0x0000000300007212 */ /* 0x000fe200078ec0ff */
[----:B------:R-:W-:-:S04]  /*1b390*/  IMAD.MOV.U32 R3, RZ, RZ, 0x0 ;  /* 0x00000000ff037424 */ /* 0x000fc800078e00ff */
[----:B------:R-:W-:Y:S05]  /*1b3a0*/  RET.REL.NODEC R2 `(_ZN7cutlass13device_kernelIN5flash19enable_sm80_to_sm89INS1_16FlashAttnFwdSm80INS1_25CollectiveMainloopFwdSm80ILi8ELi1ELb1EN4cute5tupleIJNS5_1CILi128EEENS7_ILi96EEES8_EEELi128ENS_10bfloat16_tEfNS_4arch4Sm80ELb0ELb1ELb1ELb1ELb1ELb0ELb1ELb1EEENS1_21CollectiveEpilogueFwdINS6_IJS8_S8_S9_EEENS6_IJNS7_ILi1EEESH_SH_EEESB_SD_Li256ELb1ELb1ELb1ELb0EEENS1_36VarlenDynamicPersistentTileSchedulerILi128ELi96ELi256ELi256ELb1ELb1ELb0ELb1ELb0ELb1EEEEEEEEEvNT_6ParamsE) ;  /* 0xfffe4c5002007950 */ /* 0x000fea0003c3ffff */
.L_x_889:
        /* <DEDUP_REMOVED lines=13> */
.L_x_1801:


//--------------------- .text._ZN7cutlass13device_kernelIN5flash19enable_sm80_to_sm89INS1_16FlashAttnFwdSm80INS1_25CollectiveMainloopFwdSm80ILi8ELi1ELb1EN4cute5tupleIJNS5_1CILi128EEENS7_ILi96EEES8_EEELi128ENS_10bfloat16_tEfNS_4arch4Sm80ELb0ELb1ELb1ELb1ELb1ELb1ELb1ELb1EEENS1_21CollectiveEpilogueFwdINS6_IJS8_S8_S9_EEENS6_IJNS7_ILi1EEESH_SH_EEESB_SD_Li256ELb1ELb1ELb1ELb0EEENS1_36VarlenDynamicPersistentTileSchedulerILi128ELi96ELi256ELi256ELb1ELb1ELb0ELb1ELb0ELb1EEEEEEEEEvNT_6ParamsE --------------------------
	.section	.text._ZN7cutlass13device_kernelIN5flash19enable_sm80_to_sm89INS1_16FlashAttnFwdSm80INS1_25CollectiveMainloopFwdSm80ILi8ELi1ELb1EN4cute5tupleIJNS5_1CILi128EEENS7_ILi96EEES8_EEELi128ENS_10bfloat16_tEfNS_4arch4Sm80ELb0ELb1ELb1ELb1ELb1ELb1ELb1ELb1EEENS1_21CollectiveEpilogueFwdINS6_IJS8_S8_S9_EEENS6_IJNS7_ILi1EEESH_SH_EEESB_SD_Li256ELb1ELb1ELb1ELb0EEENS1_36VarlenDynamicPersistentTileSchedulerILi128ELi96ELi256ELi256ELb1ELb1ELb0ELb1ELb0ELb1EEEEEEEEEvNT_6ParamsE,"ax",@progbits
	.sectioninfo	@"SHI_REGISTERS=255"
	.align	128
.text._ZN7cutlass13device_kernelIN5flash19enable_sm80_to_sm89INS1_16FlashAttnFwdSm80INS1_25CollectiveMainloopFwdSm80ILi8ELi1ELb1EN4cute5tupleIJNS5_1CILi128EEENS7_ILi96EEES8_EEELi128ENS_10bfloat16_tEfNS_4arch4Sm80ELb0ELb1ELb1ELb1ELb1ELb1ELb1ELb1EEENS1_21CollectiveEpilogueFwdINS6_IJS8_S8_S9_EEENS6_IJNS7_ILi1EEESH_SH_EEESB_SD_Li256ELb1ELb1ELb1ELb0EEENS1_36VarlenDynamicPersistentTileSchedulerILi128ELi96ELi256ELi256ELb1ELb1ELb0ELb1ELb0ELb1EEEEEEEEEvNT_6ParamsE:
        .type           _ZN7cutlass13device_kernelIN5flash19enable_sm80_to_sm89INS1_16FlashAttnFwdSm80INS1_25CollectiveMainloopFwdSm80ILi8ELi1ELb1EN4cute5tupleIJNS5_1CILi128EEENS7_ILi96EEES8_EEELi128ENS_10bfloat16_tEfNS_4arch4Sm80ELb0ELb1ELb1ELb1ELb1ELb1ELb1ELb1EEENS1_21CollectiveEpilogueFwdINS6_IJS8_S8_S9_EEENS6_IJNS7_ILi1EEESH_SH_EEESB_SD_Li256ELb1ELb1ELb1ELb0EEENS1_36VarlenDynamicPersistentTileSchedulerILi128ELi96ELi256ELi256ELb1ELb1ELb0ELb1ELb0ELb1EEEEEEEEEvNT_6ParamsE,@function
        .size           _ZN7cutlass13device_kernelIN5flash19enable_sm80_to_sm89INS1_16FlashAttnFwdSm80INS1_25CollectiveMainloopFwdSm80ILi8ELi1ELb1EN4cute5tupleIJNS5_1CILi128EEENS7_ILi96EEES8_EEELi128ENS_10bfloat16_tEfNS_4arch4Sm80ELb0ELb1ELb1ELb1ELb1ELb1ELb1ELb1EEENS1_21CollectiveEpilogueFwdINS6_IJS8_S8_S9_EEENS6_IJNS7_ILi1EEESH_SH_EEESB_SD_Li256ELb1ELb1ELb1ELb0EEENS1_36VarlenDynamicPersistentTileSchedulerILi128ELi96ELi256ELi256ELb1ELb1ELb0ELb1ELb0ELb1EEEEEEEEEvNT_6ParamsE,(.L_x_1806 - _ZN7cutlass13device_kernelIN5flash19enable_sm80_to_sm89INS1_16FlashAttnFwdSm80INS1_25CollectiveMainloopFwdSm80ILi8ELi1ELb1EN4cute5tupleIJNS5_1CILi128EEENS7_ILi96EEES8_EEELi128ENS_10bfloat16_tEfNS_4arch4Sm80ELb0ELb1ELb1ELb1ELb1ELb1ELb1ELb1EEENS1_21CollectiveEpilogueFwdINS6_IJS8_S8_S9_EEENS6_IJNS7_ILi1EEESH_SH_EEESB_SD_Li256ELb1ELb1ELb1ELb0EEENS1_36VarlenDynamicPersistentTileSchedulerILi128ELi96ELi256ELi256ELb1ELb1ELb0ELb1ELb0ELb1EEEEEEEEEvNT_6ParamsE)
        .other          _ZN7cutlass13device_kernelIN5flash19enable_sm80_to_sm89INS1_16FlashAttnFwdSm80INS1_25CollectiveMainloopFwdSm80ILi8ELi1ELb1EN4cute5tupleIJNS5_1CILi128EEENS7_ILi96EEES8_EEELi128ENS_10bfloat16_tEfNS_4arch4Sm80ELb0ELb1ELb1ELb1ELb1ELb1ELb1ELb1EEENS1_21CollectiveEpilogueFwdINS6_IJS8_S8_S9_EEENS6_IJNS7_ILi1EEESH_SH_EEESB_SD_Li256ELb1ELb1ELb1ELb0EEENS1_36VarlenDynamicPersistentTileSchedulerILi128ELi96ELi256ELi256ELb1ELb1ELb0ELb1ELb0ELb1EEEEEEEEEvNT_6ParamsE,@"STO_CUDA_ENTRY STV_DEFAULT"
_ZN7cutlass13device_kernelIN5flash19enable_sm80_to_sm89INS1_16FlashAttnFwdSm80INS1_25CollectiveMainloopFwdSm80ILi8ELi1ELb1EN4cute5tupleIJNS5_1CILi128EEENS7_ILi96EEES8_EEELi128ENS_10bfloat16_tEfNS_4arch4Sm80ELb0ELb1ELb1ELb1ELb1ELb1ELb1ELb1EEENS1_21CollectiveEpilogueFwdINS6_IJS8_S8_S9_EEENS6_IJNS7_ILi1EEESH_SH_EEESB_SD_Li256ELb1ELb1ELb1ELb0EEENS1_36VarlenDynamicPersistentTileSchedulerILi128ELi96ELi256ELi256ELb1ELb1ELb0ELb1ELb0ELb1EEEEEEEEEvNT_6ParamsE:
[----:B------:R-:W-:-:S03]  /*0000*/  MOV R1, c[0x0][0x28] ;  /* 0x00000a0000017a02 */ /* 0x000fc60000000f00 */
[----:B------:R-:W1:Y:S01]  /*0010*/  S2R R2, SR_TID.X ;  /* 0x0000000000027919 */ /* 0x000e620000002100 */
[----:B------:R-:W-:Y:S01]  /*0020*/  IADD3 R1, R1, -0x70, RZ ;  /* 0xffffff9001017810 */ /* 0x000fe20007ffe0ff */
[----:B------:R-:W-:Y:S01]  /*0030*/  ULDC.64 UR8, c[0x0][0x118] ;  /* 0x0000460000087ab9 */ /* 0x000fe20000000a00 */
[----:B-1----:R-:W-:-:S05]  /*0040*/  SHF.R.U32.HI R0, RZ, 0x5, R2 ;  /* 0x00000005ff007819 */ /* 0x002fca0000011602 */
[----:B------:R-:W1:Y:S02]  /*0050*/  SHFL.IDX PT, R3, R0, RZ, 0x1f ;  /* 0x00001fff00037589 */ /* 0x000e6400000e0000 */
[----:B-1----:R-:W-:Y:S02]  /*0060*/  ISETP.NE.AND P0, PT, R3, RZ, PT ;  /* 0x000000ff0300720c */ /* 0x002fe40003f05270 */
[----:B------:R-:W-:Y:S11]  /*0070*/  STL [R1+0x5c], R3 ;  /* 0x00005c0301007387 */ /* 0x000ff60000100800 */
[----:B------:R-:W-:Y:S06]  /*0080*/  @P0 BAR.SYNC.DEFER_BLOCKING 0x5, 0x100 ;  /* 0x0144000000000b1d */ /* 0x000fec0000010000 */
[----:B------:R-:W1:Y:S04]  /*0090*/  @P0 LDS.128 R4, [0xe100] ;  /* 0x00e10000ff040984 */ /* 0x000e680000000c00 */
[----:B-1----:R1:W-:Y:S04]  /*00a0*/  @P0 STL.64 [R1+0x18], R4 ;  /* 0x0000180401000387 */ /* 0x0023e80000100a00 */
[----:B------:R1:W-:Y:S04]  /*00b0*/  @P0 STL.64 [R1+0x20], R6 ;  /* 0x0000200601000387 */ /* 0x0003e80000100a00 */
[----:B------:R-:W-:Y:S06]  /*00c0*/  @P0 BAR.ARV 0x4, 0x100 ;  /* 0x0104000000000b1d */ /* 0x000fec0000002000 */
[----:B------:R-:W-:Y:S05]  /*00d0*/  @P0 BRA `(.L_x_890) ;  /* 0x00000fd000000947 */ /* 0x000fea0003800000 */
[----:B------:R-:W-:Y:S01]  /*00e0*/  LOP3.LUT R13, R2, 0x1f, RZ, 0xc0, !PT ;  /* 0x0000001f020d7812 */ /* 0x000fe200078ec0ff */
[----:B------:R-:W-:-:S03]  /*00f0*/  CS2R R8, SRZ ;  /* 0x0000000000087805 */ /* 0x000fc6000001ff00 */
[----:B------:R-:W-:-:S04]  /*0100*/  ISETP.NE.AND P6, PT, R13, 0x1f, PT ;  /* 0x0000001f0d00780c */ /* 0x000fc80003fc5270 */
[----:B------:R-:W-:-:S13]  /*0110*/  ISETP.GE.OR P0, PT, R13, c[0x0][0x53c], !P6 ;  /* 0x00014f000d007a0c */ /* 0x000fda0007706670 */
[----:B-1----:R-:W-:Y:S02]  /*0120*/  @!P0 IMAD.MOV.U32 R4, RZ, RZ, 0x4 ;  /* 0x00000004ff048424 */ /* 0x002fe400078e00ff */
[----:B------:R-:W-:Y:S02]  /*0130*/  @!P0 IMAD.MOV.U32 R2, RZ, RZ, 0x4 ;  /* 0x00000004ff028424 */ /* 0x000fe400078e00ff */
[----:B------:R-:W-:-:S04]  /*0140*/  @!P0 IMAD.WIDE.U32 R4, R13, R4, c[0x0][0x580] ;  /* 0x000160000d048625 */ /* 0x000fc800078e0004 */
[C---:B------:R-:W-:Y:S01]  /*0150*/  @!P0 IMAD.WIDE.U32 R2, R13.reuse, R2, c[0x0][0x578] ;  /* 0x00015e000d028625 */ /* 0x040fe200078e0002 */
[----:B------:R-:W2:Y:S04]  /*0160*/  @!P0 LDG.E R9, [R4.64] ;  /* 0x0000000804098981 */ /* 0x000ea8000c1e1900 */
[----:B------:R-:W2:Y:S01]  /*0170*/  @!P0 LDG.E R8, [R2.64] ;  /* 0x0000000802088981 */ /* 0x000ea2000c1e1900 */
[C---:B------:R-:W-:Y:S01]  /*0180*/  ISETP.NE.AND P5, PT, R13.reuse, RZ, PT ;  /* 0x000000ff0d00720c */ /* 0x040fe20003fa5270 */
[----:B------:R-:W1:Y:S01]  /*0190*/  S2UR UR4, SR_CTAID.X ;  /* 0x00000000000479c3 */ /* 0x000e620000002500 */
[C---:B------:R-:W-:Y:S01]  /*01a0*/  ISETP.GE.U32.AND P4, PT, R13.reuse, 0x2, PT ;  /* 0x000000020d00780c */ /* 0x040fe20003f86070 */
[----:B------:R-:W-:Y:S01]  /*01b0*/  IMAD.MOV.U32 R6, RZ, RZ, RZ ;  /* 0x000000ffff067224 */ /* 0x000fe200078e00ff */
        /* <DEDUP_REMOVED lines=26> */
.L_x_895:
        /* <DEDUP_REMOVED lines=16> */
.L_x_1141:
        /* <DEDUP_REMOVED lines=16> */
.L_x_1142:
[----:B--2---:R-:W-:-:S05]  /*0560*/  IMAD R0, R0, c[0x0][0x538], RZ ;  /* 0x00014e0000007a24 */ /* 0x004fca00078e02ff */
[----:B------:R-:W-:-:S04]  /*0570*/  IADD3 R7, R0, R7, RZ ;  /* 0x0000000700077210 */ /* 0x000fc80007ffe0ff */
[----:B------:R-:W-:-:S13]  /*0580*/  ISETP.GT.AND P0, PT, R7, UR4, PT ;  /* 0x0000000407007c0c */ /* 0x000fda000bf04270 */
[----:B-1----:R-:W-:Y:S05]  /*0590*/  @!P0 BRA `(.L_x_895) ;  /* 0xfffffdc000008947 */ /* 0x002fea000383ffff */
.L_x_891:
[----:B------:R-:W-:-:S05]  /*05a0*/  IADD3 R7, -R0, R7, RZ ;  /* 0x0000000700077210 */ /* 0x000fca0007ffe1ff */
[----:B------:R-:W-:-:S05]  /*05b0*/  IMAD R0, R4, c[0x0][0x538], R7 ;  /* 0x00014e0004007a24 */ /* 0x000fca00078e0207 */
[----:B------:R-:W-:Y:S01]  /*05c0*/  ISETP.GT.AND P0, PT, R0, UR4, PT ;  /* 0x0000000400007c0c */ /* 0x000fe2000bf04270 */
[----:B------:R-:W-:-:S12]  /*05d0*/  BRA.DIV ~URZ, `(.L_x_896) ;  /* 0x00022d127f007947 */ /* 0x000fd8000b800000 */
[----:B------:R-:W-:-:S04]  /*05e0*/  VOTE.ANY R14, PT, !P0 ;  /* 0x00000000000e7806 */ /* 0x000fc800040e0100 */
.L_x_1143:
[----:B------:R-:W1:Y:S02]  /*05f0*/  POPC R0, R14 ;  /* 0x0000000e00007309 */ /* 0x000e640000000000 */
[----:B-1----:R-:W-:-:S05]  /*0600*/  IADD3 R2, R0, R6, RZ ;  /* 0x0000000600027210 */ /* 0x002fca0007ffe0ff */
[----:B------:R1:W-:Y:S01]  /*0610*/  STL [R1+0x24], R2 ;  /* 0x0000240201007387 */ /* 0x0003e20000100800 */
[----:B------:R-:W-:Y:S05]  /*0620*/  BRA.DIV ~URZ, `(.L_x_897) ;  /* 0x00022d027f007947 */ /* 0x000fea000b800000 */
[----:B------:R2:W3:Y:S01]  /*0630*/  SHFL.IDX PT, R12, R9, R0, 0x1f ;  /* 0x00001f00090c7589 */ /* 0x0004e200000e0000 */
[----:B------:R-:W-:-:S03]  /*0640*/  MOV R5, RZ ;  /* 0x000000ff00057202 */ /* 0x000fc60000000f00 */
[----:B------:R2:W4:Y:S04]  /*0650*/  SHFL.IDX PT, R9, R8, R0, 0x1f ;  /* 0x00001f0008097589 */ /* 0x00052800000e0000 */
.L_x_1144:
[----:B------:R-:W-:Y:S01]  /*0660*/  ISETP.NE.AND P0, PT, R14, RZ, PT ;  /* 0x000000ff0e00720c */ /* 0x000fe20003f05270 */
[----:B------:R-:W-:-:S12]  /*0670*/  BSSY B0, `(.L_x_898) ;  /* 0x0000005000007945 */ /* 0x000fd80003800000 */
[----:B------:R-:W-:Y:S05]  /*0680*/  @!P0 BRA `(.L_x_899) ;  /* 0x0000003000008947 */ /* 0x000fea0003800000 */
[----:B--2---:R-:W-:Y:S01]  /*0690*/  IADD3 R0, R0, -0x1, RZ ;  /* 0xffffffff00007810 */ /* 0x004fe20007ffe0ff */
[----:B------:R-:W-:Y:S05]  /*06a0*/  BRA.DIV ~URZ, `(.L_x_900) ;  /* 0x00022d627f007947 */ /* 0x000fea000b800000 */
[----:B------:R2:W1:Y:S02]  /*06b0*/  SHFL.IDX PT, R5, R4, R0, 0x1f ;  /* 0x00001f0004057589 */ /* 0x00046400000e0000 */
.L_x_899:
[----:B------:R-:W-:Y:S05]  /*06c0*/  BSYNC B0 ;  /* 0x0000000000007941 */ /* 0x000fea0003800000 */
.L_x_898:
[----:B-12---:R-:W-:Y:S01]  /*06d0*/  IMAD R0, R5, c[0x0][0x538], R7 ;  /* 0x00014e0005007a24 */ /* 0x006fe200078e0207 */
[----:B----4-:R-:W-:Y:S01]  /*06e0*/  ISETP.NE.AND P0, PT, R9, 0x1, PT ;  /* 0x000000010900780c */ /* 0x010fe20003f05270 */
[----:B------:R-:W-:Y:S03]  /*06f0*/  BSSY B0, `(.L_x_901) ;  /* 0x0000089000007945 */ /* 0x000fe60003800000 */
[----:B------:R1:W-:Y:S01]  /*0700*/  STL [R1+0x18], R0 ;  /* 0x0000180001007387 */ /* 0x0003e20000100800 */
[----:B------:R-:W-:-:S08]  /*0710*/  IADD3 R11, -R0, UR4, RZ ;  /* 0x00000004000b7c10 */ /* 0x000fd0000fffe1ff */
[----:B------:R-:W-:Y:S05]  /*0720*/  @!P0 BRA `(.L_x_902) ;  /* 0x000003f000008947 */ /* 0x000fea0003800000 */
[-C--:B-1-3--:R-:W-:Y:S02]  /*0730*/  IABS R0, R12.reuse ;  /* 0x0000000c00007213 */ /* 0x08afe40000000000 */
        /* <DEDUP_REMOVED lines=59> */
[----:B------:R-:W-:-:S05]  /*0af0*/  IMAD R2, R3, 0x10000, R2 ;  /* 0x0001000003027824 */ /* 0x000fca00078e0202 */
[----:B------:R1:W-:Y:S01]  /*0b00*/  STL [R1+0x20], R2 ;  /* 0x0000200201007387 */ /* 0x0003e20000100800 */
[----:B------:R-:W-:Y:S05]  /*0b10*/  BRA `(.L_x_903) ;  /* 0x0000046000007947 */ /* 0x000fea0003800000 */
.L_x_902:
[----:B------:R-:W2:Y:S01]  /*0b20*/  LDL R3, [R1+0x24] ;  /* 0x0000240001037983 */ /* 0x000ea20000100800 */
[----:B------:R-:W-:-:S04]  /*0b30*/  IMAD.MOV.U32 R2, RZ, RZ, 0x4 ;  /* 0x00000004ff027424 */ /* 0x000fc800078e00ff */
[----:B--2---:R-:W-:-:S05]  /*0b40*/  IMAD.WIDE R2, R3, R2, c[0x0][0x590] ;  /* 0x0001640003027625 */ /* 0x004fca00078e0202 */
[----:B------:R-:W2:Y:S02]  /*0b50*/  LDG.E R7, [R2.64] ;  /* 0x0000000802077981 */ /* 0x000ea4000c1e1900 */
[----:B--23--:R-:W-:-:S05]  /*0b60*/  IMAD R9, R7, R12, RZ ;  /* 0x0000000c07097224 */ /* 0x00cfca00078e02ff */
[-C--:B-1----:R-:W-:Y:S02]  /*0b70*/  IABS R0, R9.reuse ;  /* 0x0000000900007213 */ /* 0x082fe40000000000 */
        /* <DEDUP_REMOVED lines=62> */
[----:B------:R-:W-:-:S05]  /*0f60*/  IMAD R2, R0, R2, R3 ;  /* 0x0000000200027224 */ /* 0x000fca00078e0203 */
[----:B------:R1:W-:Y:S02]  /*0f70*/  STL [R1+0x20], R2 ;  /* 0x0000200201007387 */ /* 0x0003e40000100800 */
.L_x_903:
[----:B------:R-:W-:Y:S05]  /*0f80*/  BSYNC B0 ;  /* 0x0000000000007941 */ /* 0x000fea0003800000 */
.L_x_901:
[----:B------:R-:W-:-:S04]  /*0f90*/  LOP3.LUT R0, RZ, R0, RZ, 0x33, !PT ;  /* 0x00000000ff007212 */ /* 0x000fc800078e33ff */
[----:B------:R-:W-:-:S05]  /*0fa0*/  IADD3 R0, R0, R12, RZ ;  /* 0x0000000c00007210 */ /* 0x000fca0007ffe0ff */
[----:B------:R2:W-:Y:S01]  /*0fb0*/  STL [R1+0x1c], R0 ;  /* 0x00001c0001007387 */ /* 0x0005e20000100800 */
[----:B------:R-:W-:Y:S05]  /*0fc0*/  BRA `(.L_x_904) ;  /* 0x0000006000007947 */ /* 0x000fea0003800000 */
.L_x_892:
[----:B------:R-:W-:Y:S01]  /*0fd0*/  MOV R0, UR4 ;  /* 0x0000000400007c02 */ /* 0x000fe20008000f00 */
[----:B------:R-:W-:Y:S04]  /*0fe0*/  STL [R1+0x1c], RZ ;  /* 0x00001cff01007387 */ /* 0x000fe80000100800 */
[----:B------:R-:W-:Y:S04]  /*0ff0*/  STL [R1+0x20], RZ ;  /* 0x000020ff01007387 */ /* 0x000fe80000100800 */
[----:B------:R1:W-:Y:S02]  /*1000*/  STL [R1+0x18], R0 ;  /* 0x0000180001007387 */ /* 0x0003e40000100800 */
[----:B-1----:R-:W-:-:S05]  /*1010*/  MOV R0, c[0x0][0x53c] ;  /* 0x00014f0000007a02 */ /* 0x002fca0000000f00 */
[----:B------:R1:W-:Y:S02]  /*1020*/  STL [R1+0x24], R0 ;  /* 0x0000240001007387 */ /* 0x0003e40000100800 */
.L_x_904:
[----:B------:R-:W3:Y:S04]  /*1030*/  LDL R4, [R1+0x18] ;  /* 0x0000180001047983 */ /* 0x000ee80000100800 */
[----:B------:R-:W3:Y:S04]  /*1040*/  LDL R5, [R1+0x1c] ;  /* 0x00001c0001057983 */ /* 0x000ee80000100800 */
[----:B------:R-:W3:Y:S04]  /*1050*/  LDL R6, [R1+0x20] ;  /* 0x0000200001067983 */ /* 0x000ee80000100800 */
[----:B------:R-:W3:Y:S01]  /*1060*/  LDL R7, [R1+0x24] ;  /* 0x0000240001077983 */ /* 0x000ee20000100800 */
[----:B------:R-:W-:Y:S01]  /*1070*/  ISETP.NE.AND P0, PT, R13, RZ, PT ;  /* 0x000000ff0d00720c */ /* 0x000fe20003f05270 */
[----:B------:R-:W-:-:S12]  /*1080*/  WARPSYNC 0xffffffff ;  /* 0xffffffff00007948 */ /* 0x000fd80003800000 */
[----:B---3--:R3:W-:Y:S04]  /*1090*/  @!P0 STS.128 [0xe100], R4 ;  /* 0x00e10004ff008388 */ /* 0x0087e80000000c00 */
[----:B------:R-:W-:Y:S06]  /*10a0*/  BAR.ARV 0x5, 0x100 ;  /* 0x0144000000007b1d */ /* 0x000fec0000002000 */
.L_x_890:
[----:B-12---:R-:W2:Y:S02]  /*10b0*/  LDL R0, [R1+0x24] ;  /* 0x0000240001007983 */ /* 0x006ea40000100800 */
[----:B--2---:R-:W-:-:S13]  /*10c0*/  ISETP.GE.AND P0, PT, R0, c[0x0][0x53c], PT ;  /* 0x00014f0000007a0c */ /* 0x004fda0003f06270 */
[----:B------:R-:W-:Y:S05]  /*10d0*/  @P0 EXIT ;  /* 0x000000000000094d */ /* 0x000fea0003800000 */
[----:B------:R-:W1:Y:S01]  /*10e0*/  S2R R17, SR_TID.X ;  /* 0x0000000000117919 */ /* 0x000e620000002100 */
[----:B------:R-:W-:Y:S01]  /*10f0*/  IMAD.MOV.U32 R18, RZ, RZ, 0x20 ;  /* 0x00000020ff127424 */ /* 0x000fe200078e00ff */
[----:B------:R-:W-:Y:S02]  /*1100*/  ULDC UR4, c[0x0][0x2ac] ;  /* 0x0000ab0000047ab9 */ /* 0x000fe40000000800 */
[----:B------:R-:W-:Y:S02]  /*1110*/  ULDC UR6, c[0x0][0x1d0] ;  /* 0x0000740000067ab9 */ /* 0x000fe40000000800 */
[----:B------:R-:W-:Y:S01]  /*1120*/  UIMAD UR6, UR4, UR6, URZ ;  /* 0x00000006040672a4 */ /* 0x000fe2000f8e023f */
[----:B-1----:R-:W-:-:S04]  /*1130*/  SHF.R.S32.HI R14, RZ, 0x1f, R17 ;  /* 0x0000001fff0e7819 */ /* 0x002fc80000011411 */
[CC--:B------:R-:W-:Y:S02]  /*1140*/  LEA.HI R2, R14.reuse, R17.reuse, RZ, 0x4 ;  /* 0x000000110e027211 */ /* 0x0c0fe400078f20ff */
[----:B---3--:R-:W-:Y:S02]  /*1150*/  LEA.HI R7, R14, R17, RZ, 0x2 ;  /* 0x000000110e077211 */ /* 0x008fe400078f10ff */
        /* <DEDUP_REMOVED lines=46> */
[----:B------:R-:W-:Y:S02]  /*1440*/  LEA.HI R13, R4, R21, RZ, 0x2 ;  /* 0x00000015040d7211 */ /* 0x000fe400078f10ff */
[----:B------:R-:W-:Y:S01]  /*1450*/  LOP3.LUT R0, R3, 0x1c0, RZ, 0xc0, !PT ;  /* 0x000001c003007812 */ /* 0x000fe200078ec0ff */
[----:B------:R-:W-:Y:S01]  /*1460*/  IMAD.IADD R2, R7, 0x1, R2 ;  /* 0x0000000107027824 */ /* 0x000fe200078e0202 */
[----:B------:R-:W-:Y:S02]  /*1470*/  SHF.R.S32.HI R4, RZ, 0x2, R13 ;  /* 0x00000002ff047819 */ /* 0x000fe4000001140d */
[----:B------:R-:W-:Y:S01]  /*1480*/  LOP3.LUT R3, R0, 0x8, R5, 0xf8, !PT ;  /* 0x0000000800037812 */ /* 0x000fe200078ef805 */
[----:B------:R-:W-:Y:S01]  /*1490*/  IMAD.SHL.U32 R20, R2, 0x2, RZ ;  /* 0x0000000202147824 */ /* 0x000fe200078e00ff */
[----:B------:R-:W-:Y:S01]  /*14a0*/  SHF.R.U32.HI R0, RZ, 0x3, R0 ;  /* 0x00000003ff007819 */ /* 0x000fe20000011600 */
[----:B------:R-:W-:Y:S01]  /*14b0*/  IMAD.SHL.U32 R2, R12, 0x40, RZ ;  /* 0x000000400c027824 */ /* 0x000fe200078e00ff */
[----:B------:R-:W-:Y:S01]  /*14c0*/  R2P PR, R6, 0x6 ;  /* 0x0000000606007804 */ /* 0x000fe20000000000 */
[----:B------:R-:W-:Y:S01]  /*14d0*/  IMAD R25, R10, 0x10, R4 ;  /* 0x000000100a197824 */ /* 0x000fe200078e0204 */
[----:B------:R-:W-:Y:S01]  /*14e0*/  LOP3.LUT R0, R3, R0, RZ, 0x3c, !PT ;  /* 0x0000000003007212 */ /* 0x000fe200078e3cff */
[----:B------:R-:W-:Y:S01]  /*14f0*/  IMAD R5, R11, 0x200, R8 ;  /* 0x000002000b057824 */ /* 0x000fe200078e0208 */
[----:B------:R-:W-:-:S02]  /*1500*/  LOP3.LUT R6, R6, 0x1, RZ, 0xc0, !PT ;  /* 0x0000000106067812 */ /* 0x000fc400078ec0ff */
[----:B------:R-:W-:Y:S01]  /*1510*/  LOP3.LUT R4, R0, 0xfffffe00, R2, 0xf8, !PT ;  /* 0xfffffe0000047812 */ /* 0x000fe200078ef802 */
[----:B------:R-:W-:Y:S01]  /*1520*/  STL [R1+0x68], R25 ;  /* 0x0000681901007387 */ /* 0x000fe20000100800 */
[----:B------:R-:W-:Y:S01]  /*1530*/  LEA.HI R0, R14, R17, RZ, 0x6 ;  /* 0x000000110e007211 */ /* 0x000fe200078f30ff */
[----:B------:R-:W-:Y:S01]  /*1540*/  IMAD.MOV.U32 R17, RZ, RZ, 0x40 ;  /* 0x00000040ff117424 */ /* 0x000fe200078e00ff */
[----:B------:R-:W-:Y:S01]  /*1550*/  ISETP.NE.U32.AND P0, PT, R6, 0x1, PT ;  /* 0x000000010600780c */ /* 0x000fe20003f05070 */
[----:B------:R-:W-:Y:S01]  /*1560*/  STL [R1+0x30], R20 ;  /* 0x0000301401007387 */ /* 0x000fe20000100800 */
[----:B------:R-:W-:Y:S01]  /*1570*/  SHF.R.S32.HI R101, RZ, 0x3, R101 ;  /* 0x00000003ff657819 */ /* 0x000fe20000011465 */
[----:B------:R-:W-:Y:S01]  /*1580*/  IMAD.SHL.U32 R0, R0, 0x8, RZ ;  /* 0x0000000800007824 */ /* 0x000fe200078e00ff */
[----:B------:R-:W-:Y:S02]  /*1590*/  IADD3 R3, R20, 0x80, RZ ;  /* 0x0000008014037810 */ /* 0x000fe40007ffe0ff */
[----:B------:R-:W-:-:S02]  /*15a0*/  IADD3 R22, R101, 0x20, RZ ;  /* 0x0000002065167810 */ /* 0x000fc40007ffe0ff */
[----:B------:R-:W-:Y:S01]  /*15b0*/  LOP3.LUT R7, R0, 0xfffffe00, RZ, 0xc0, !PT ;  /* 0xfffffe0000077812 */ /* 0x000fe200078ec0ff */
[C---:B------:R-:W-:Y:S01]  /*15c0*/  IMAD.SHL.U32 R0, R101.reuse, 0x40, RZ ;  /* 0x0000004065007824 */ /* 0x040fe200078e00ff */
[C---:B------:R-:W-:Y:S01]  /*15d0*/  IADD3 R23, R101.reuse, 0x40, RZ ;  /* 0x0000004065177810 */ /* 0x040fe20007ffe0ff */
[----:B------:R-:W-:Y:S01]  /*15e0*/  IMAD.SHL.U32 R6, R22, 0x40, RZ ;  /* 0x0000004016067824 */ /* 0x000fe200078e00ff */
[----:B------:R-:W-:Y:S02]  /*15f0*/  IADD3 R12, R101, 0x60, RZ ;  /* 0x00000060650c7810 */ /* 0x000fe40007ffe0ff */
[C---:B------:R-:W-:Y:S02]  /*1600*/  LOP3.LUT P4, RZ, R9.reuse, 0x2, RZ, 0xc0, !PT ;  /* 0x0000000209ff7812 */ /* 0x040fe4000788c0ff */
[----:B------:R-:W-:Y:S02]  /*1610*/  LOP3.LUT P3, RZ, R9, 0x4, RZ, 0xc0, !PT ;  /* 0x0000000409ff7812 */ /* 0x000fe4000786c0ff */
[----:B------:R-:W-:-:S02]  /*1620*/  SHF.R.S32.HI R9, RZ, 0x1f, R22 ;  /* 0x0000001fff097819 */ /* 0x000fc40000011416 */
[----:B------:R-:W-:Y:S02]  /*1630*/  IADD3 R19, R20, 0x70, RZ ;  /* 0x0000007014137810 */ /* 0x000fe40007ffe0ff */
[----:B------:R-:W-:Y:S02]  /*1640*/  SHF.R.S32.HI R8, RZ, 0x1f, R23 ;  /* 0x0000001fff087819 */ /* 0x000fe40000011417 */
[----:B------:R-:W-:Y:S01]  /*1650*/  @P0 IADD3 R19, R3, 0x10, RZ ;  /* 0x0000001003130810 */ /* 0x000fe20007ffe0ff */
[----:B------:R-:W-:Y:S01]  /*1660*/  IMAD.SHL.U32 R3, R23, 0x40, RZ ;  /* 0x0000004017037824 */ /* 0x000fe200078e00ff */
[--C-:B------:R-:W-:Y:S01]  /*1670*/  SHF.R.S32.HI R2, RZ, 0x1f, R101.reuse ;  /* 0x0000001fff027819 */ /* 0x100fe20000011465 */
[----:B------:R-:W-:Y:S01]  /*1680*/  IMAD.SHL.U32 R2, R12, 0x40, RZ ;  /* 0x000000400c027824 */ /* 0x000fe200078e00ff */
[----:B------:R-:W-:Y:S01]  /*1690*/  SHF.R.S32.HI R10, RZ, 0x1f, R12 ;  /* 0x0000001fff0a7819 */ /* 0x000fe2000001140c */
[----:B------:R-:W-:Y:S01]  /*16a0*/  STL [R1+0x34], R19 ;  /* 0x0000341301007387 */ /* 0x000fe20000100800 */
[----:B------:R-:W-:Y:S01]  /*16b0*/  LOP3.LUT R11, R0, 0x1c0, RZ, 0xc0, !PT ;  /* 0x000001c0000b7812 */ /* 0x000fe200078ec0ff */
[----:B------:R-:W-:Y:S01]  /*16c0*/  IMAD R0, R102, 0x20, R101 ;  /* 0x0000002066007824 */ /* 0x000fe200078e0265 */
[----:B------:R-:W-:-:S02]  /*16d0*/  LEA.HI R9, R9, R22, RZ, 0x3 ;  /* 0x0000001609097211 */ /* 0x000fc400078f18ff */
[----:B------:R-:W-:Y:S02]  /*16e0*/  LOP3.LUT R22, R6, 0x1c0, RZ, 0xc0, !PT ;  /* 0x000001c006167812 */ /* 0x000fe400078ec0ff */
[----:B------:R-:W-:Y:S02]  /*16f0*/  LEA.HI R8, R8, R23, RZ, 0x3 ;  /* 0x0000001708087211 */ /* 0x000fe400078f18ff */
[----:B------:R-:W-:Y:S02]  /*1700*/  LEA.HI R6, R10, R12, RZ, 0x3 ;  /* 0x0000000c0a067211 */ /* 0x000fe400078f18ff */
[----:B------:R-:W-:Y:S02]  /*1710*/  LOP3.LUT R10, R11, 0x38, R76, 0xf8, !PT ;  /* 0x000000380b0a7812 */ /* 0x000fe400078ef84c */
[----:B------:R-:W-:Y:S01]  /*1720*/  SHF.R.U32.HI R23, RZ, 0x3, R11 ;  /* 0x00000003ff177819 */ /* 0x000fe2000001160b */
[----:B------:R-:W-:Y:S01]  /*1730*/  IMAD.SHL.U32 R6, R6, 0x40, RZ ;  /* 0x0000004006067824 */ /* 0x000fe200078e00ff */
[----:B------:R-:W-:Y:S01]  /*1740*/  LOP3.LUT R14, R3, 0x1c0, RZ, 0xc0, !PT ;  /* 0x000001c0030e7812 */ /* 0x000fe200078ec0ff */
[----:B------:R-:W-:Y:S01]  /*1750*/  IMAD.SHL.U32 R3, R8, 0x40, RZ ;  /* 0x0000004008037824 */ /* 0x000fe200078e00ff */
[----:B------:R-:W-:Y:S01]  /*1760*/  LOP3.LUT R12, R2, 0x1c0, RZ, 0xc0, !PT ;  /* 0x000001c0020c7812 */ /* 0x000fe200078ec0ff */
[----:B------:R-:W-:Y:S01]  /*1770*/  IMAD.SHL.U32 R2, R9, 0x40, RZ ;  /* 0x0000004009027824 */ /* 0x000fe200078e00ff */
[----:B------:R-:W-:-:S02]  /*1780*/  LOP3.LUT R11, R13, 0x7ffffffc, RZ, 0xc0, !PT ;  /* 0x7ffffffc0d0b7812 */ /* 0x000fc400078ec0ff */
[----:B------:R-:W-:Y:S02]  /*1790*/  LOP3.LUT R26, R10, R23, RZ, 0x3c, !PT ;  /* 0x000000170a1a7212 */ /* 0x000fe400078e3cff */
[----:B------:R-:W-:Y:S01]  /*17a0*/  LOP3.LUT R9, R22, 0x38, R76, 0xf8, !PT ;  /* 0x0000003816097812 */ /* 0x000fe200078ef84c */
[----:B------:R-:W-:Y:S01]  /*17b0*/  IMAD.IADD R11, R21, 0x1, -R11 ;  /* 0x00000001150b7824 */ /* 0x000fe200078e0a0b */
[----:B------:R-:W-:Y:S01]  /*17c0*/  SHF.R.U32.HI R24, RZ, 0x3, R22 ;  /* 0x00000003ff187819 */ /* 0x000fe20000011616 */
[----:B------:R1:W-:Y:S01]  /*17d0*/  STL [R1+0x60], R26 ;  /* 0x0000601a01007387 */ /* 0x0003e20000100800 */
[----:B------:R-:W-:Y:S01]  /*17e0*/  LOP3.LUT R10, R14, 0x38, R76, 0xf8, !PT ;  /* 0x000000380e0a7812 */ /* 0x000fe200078ef84c */
[----:B------:R-:W-:Y:S01]  /*17f0*/  IMAD.SHL.U32 R245, R11, 0x2, RZ ;  /* 0x000000020bf57824 */ /* 0x000fe200078e00ff */
[----:B------:R-:W-:Y:S02]  /*1800*/  SHF.R.U32.HI R23, RZ, 0x3, R14 ;  /* 0x00000003ff177819 */ /* 0x000fe4000001160e */
[----:B------:R-:W-:-:S02]  /*1810*/  LOP3.LUT R14, R12, 0x38, R76, 0xf8, !PT ;  /* 0x000000380c0e7812 */ /* 0x000fc400078ef84c */
[----:B------:R-:W-:Y:S02]  /*1820*/  SHF.R.U32.HI R22, RZ, 0x3, R12 ;  /* 0x00000003ff167819 */ /* 0x000fe4000001160c */
[----:B------:R-:W-:Y:S02]  /*1830*/  IADD3 R100, R78, 0x20, RZ ;  /* 0x000000204e647810 */ /* 0x000fe40007ffe0ff */
[----:B------:R-:W-:Y:S02]  /*1840*/  LOP3.LUT R12, R2, 0xfffffe00, RZ, 0xc0, !PT ;  /* 0xfffffe00020c7812 */ /* 0x000fe400078ec0ff */
[----:B------:R-:W-:Y:S01]  /*1850*/  LOP3.LUT R13, R3, 0xfffffe00, RZ, 0xc0, !PT ;  /* 0xfffffe00030d7812 */ /* 0x000fe200078ec0ff */
[----:B------:R-:W-:Y:S01]  /*1860*/  IMAD R3, R16, 0x8, R25 ;  /* 0x0000000810037824 */ /* 0x000fe200078e0219 */
[----:B------:R-:W-:Y:S02]  /*1870*/  LOP3.LUT R21, R6, 0xfffffe00, RZ, 0xc0, !PT ;  /* 0xfffffe0006157812 */ /* 0x000fe400078ec0ff */
[----:B------:R-:W-:-:S02]  /*1880*/  SHF.R.S32.HI R8, RZ, 0x1f, R100 ;  /* 0x0000001fff087819 */ /* 0x000fc40000011464 */
[----:B------:R-:W-:Y:S02]  /*1890*/  LOP3.LUT R11, R12, R9, R24, 0xf6, !PT ;  /* 0x000000090c0b7212 */ /* 0x000fe400078ef618 */
[----:B------:R-:W-:Y:S01]  /*18a0*/  LOP3.LUT R10, R13, R10, R23, 0xf6, !PT ;  /* 0x0000000a0d0a7212 */ /* 0x000fe200078ef617 */
[----:B------:R2:W-:Y:S01]  /*18b0*/  STL [R1+0x2c], R8 ;  /* 0x00002c0801007387 */ /* 0x0005e20000100800 */
[----:B------:R-:W-:Y:S02]  /*18c0*/  LOP3.LUT R9, R21, R14, R22, 0xf6, !PT ;  /* 0x0000000e15097212 */ /* 0x000fe400078ef616 */
[----:B------:R-:W-:Y:S01]  /*18d0*/  LEA R11, R11, 0x100, 0x1 ;  /* 0x000001000b0b7811 */ /* 0x000fe200078e08ff */
[----:B------:R-:W-:Y:S01]  /*18e0*/  STL [R1+0x64], R21 ;  /* 0x0000641501007387 */ /* 0x000fe20000100800 */
[----:B------:R-:W-:Y:S02]  /*18f0*/  LEA R188, R5, 0x8100, 0x1 ;  /* 0x0000810005bc7811 */ /* 0x000fe400078e08ff */
[----:B------:R-:W-:Y:S01]  /*1900*/  LEA R10, R10, 0x100, 0x1 ;  /* 0x000001000a0a7811 */ /* 0x000fe200078e08ff */
[----:B------:R3:W-:Y:S01]  /*1910*/  STL [R1+0x14], R3 ;  /* 0x0000140301007387 */ /* 0x0007e20000100800 */
[----:B------:R-:W-:-:S02]  /*1920*/  LOP3.LUT R2, R26, R7, RZ, 0xfc, !PT ;  /* 0x000000071a027212 */ /* 0x000fc400078efcff */
[----:B------:R-:W-:Y:S01]  /*1930*/  LEA R5, R9, 0x100, 0x1 ;  /* 0x0000010009057811 */ /* 0x000fe200078e08ff */
[----:B------:R4:W-:Y:S01]  /*1940*/  STL [R1+0x58], R11 ;  /* 0x0000580b01007387 */ /* 0x0009e20000100800 */
[C---:B------:R-:W-:Y:S01]  /*1950*/  IADD3 R28, R245.reuse, 0x8, RZ ;  /* 0x00000008f51c7810 */ /* 0x040fe20007ffe0ff */
[----:B------:R-:W-:Y:S01]  /*1960*/  IMAD.SHL.U32 R241, R2, 0x2, RZ ;  /* 0x0000000202f17824 */ /* 0x000fe200078e00ff */
[C---:B-1----:R-:W-:Y:S01]  /*1970*/  IADD3 R26, R245.reuse, 0x18, RZ ;  /* 0x00000018f51a7810 */ /* 0x042fe20007ffe0ff */
[----:B------:R1:W-:Y:S01]  /*1980*/  STL [R1+0x54], R10 ;  /* 0x0000540a01007387 */ /* 0x0003e20000100800 */
[----:B------:R-:W-:Y:S02]  /*1990*/  SEL R6, R18, 0xffffffe0, !P1 ;  /* 0xffffffe012067807 */ /* 0x000fe40004800000 */
[C---:B------:R-:W-:Y:S01]  /*19a0*/  IADD3 R23, R245.reuse, 0x30, RZ ;  /* 0x00000030f5177810 */ /* 0x040fe20007ffe0ff */
[----:B------:R5:W-:Y:S01]  /*19b0*/  STL [R1+0x50], R5 ;  /* 0x0000500501007387 */ /* 0x000be20000100800 */
[----:B------:R-:W-:-:S02]  /*19c0*/  IADD3 R14, R245, 0x60, RZ ;  /* 0x00000060f50e7810 */ /* 0x000fc40007ffe0ff */
[----:B------:R-:W-:Y:S02]  /*19d0*/  SHF.R.S32.HI R9, RZ, 0x1f, R28 ;  /* 0x0000001fff097819 */ /* 0x000fe4000001141c */
[----:B------:R-:W-:Y:S02]  /*19e0*/  SHF.R.S32.HI R9, RZ, 0x1f, R26 ;  /* 0x0000001fff097819 */ /* 0x000fe4000001141a */
[----:B------:R-:W-:Y:S02]  /*19f0*/  SHF.R.S32.HI R9, RZ, 0x1f, R23 ;  /* 0x0000001fff097819 */ /* 0x000fe40000011417 */
[----:B--2---:R-:W-:Y:S02]  /*1a00*/  SEL R8, R17, 0xffffffc0, !P2 ;  /* 0xffffffc011087807 */ /* 0x004fe40005000000 */
[----:B------:R-:W-:Y:S02]  /*1a10*/  LEA R189, R4, 0x100, 0x1 ;  /* 0x0000010004bd7811 */ /* 0x000fe400078e08ff */
[----:B---3--:R-:W-:-:S02]  /*1a20*/  SEL R3, R18, 0xffffffe0, !P4 ;  /* 0xffffffe012037807 */ /* 0x008fc40006000000 */
[C---:B------:R-:W-:Y:S02]  /*1a30*/  IADD3 R18, R245.reuse, 0x48, RZ ;  /* 0x00000048f5127810 */ /* 0x040fe40007ffe0ff */
[----:B----4-:R-:W-:Y:S01]  /*1a40*/  IADD3 R11, R245, 0x68, RZ ;  /* 0x00000068f50b7810 */ /* 0x010fe20007ffe0ff */
[----:B------:R-:W-:Y:S01]  /*1a50*/  IMAD.IADD R190, R3, 0x1, R189 ;  /* 0x0000000103be7824 */ /* 0x000fe200078e02bd */
[----:B------:R-:W-:Y:S02]  /*1a60*/  SHF.R.S32.HI R9, RZ, 0x1f, R18 ;  /* 0x0000001fff097819 */ /* 0x000fe40000011412 */
[----:B------:R-:W-:Y:S01]  /*1a70*/  SHF.R.S32.HI R9, RZ, 0x1f, R14 ;  /* 0x0000001fff097819 */ /* 0x000fe2000001140e */
[----:B------:R-:W-:Y:S01]  /*1a80*/  IMAD.IADD R9, R20, 0x1, R6 ;  /* 0x0000000114097824 */ /* 0x000fe200078e0206 */
[C---:B-1----:R-:W-:Y:S01]  /*1a90*/  IADD3 R10, R245.reuse, 0x70, RZ ;  /* 0x00000070f50a7810 */ /* 0x042fe20007ffe0ff */
[----:B------:R-:W-:Y:S01]  /*1aa0*/  IMAD.IADD R6, R6, 0x1, R19 ;  /* 0x0000000106067824 */ /* 0x000fe200078e0213 */
[----:B-----5:R-:W-:-:S02]  /*1ab0*/  IADD3 R5, R245, 0x78, RZ ;  /* 0x00000078f5057810 */ /* 0x020fc40007ffe0ff */
[----:B------:R-:W-:Y:S01]  /*1ac0*/  SHF.R.S32.HI R11, RZ, 0x1f, R11 ;  /* 0x0000001fff0b7819 */ /* 0x000fe2000001140b */
[----:B------:R1:W-:Y:S01]  /*1ad0*/  STL [R1+0x3c], R9 ;  /* 0x00003c0901007387 */ /* 0x0003e20000100800 */
[----:B------:R-:W-:Y:S01]  /*1ae0*/  SHF.R.S32.HI R11, RZ, 0x1f, R5 ;  /* 0x0000001fff0b7819 */ /* 0x000fe20000011405 */
[----:B------:R-:W-:Y:S01]  /*1af0*/  IMAD.IADD R5, R4, 0x1, R15 ;  /* 0x0000000104057824 */ /* 0x000fe200078e020f */
[----:B------:R-:W-:Y:S01]  /*1b00*/  SHF.R.S32.HI R10, RZ, 0x1f, R10 ;  /* 0x0000001fff0a7819 */ /* 0x000fe2000001140a */
[--C-:B------:R-:W-:Y:S01]  /*1b10*/  IMAD.IADD R10, R20, 0x1, R8.reuse ;  /* 0x00000001140a7824 */ /* 0x100fe200078e0208 */
[----:B------:R-:W-:Y:S01]  /*1b20*/  SEL R2, R17, 0xffffffc0, !P3 ;  /* 0xffffffc011027807 */ /* 0x000fe20005800000 */
[----:B------:R-:W-:Y:S01]  /*1b30*/  IMAD.IADD R4, R6, 0x1, R8 ;  /* 0x0000000106047824 */ /* 0x000fe200078e0208 */
[----:B------:R-:W-:Y:S01]  /*1b40*/  LEA R205, R5, 0x100, 0x1 ;  /* 0x0000010005cd7811 */ /* 0x000fe200078e08ff */
[----:B------:R-:W-:Y:S01]  /*1b50*/  IMAD.IADD R5, R8, 0x1, R19 ;  /* 0x0000000108057824 */ /* 0x000fe200078e0213 */
[----:B------:R2:W-:Y:S01]  /*1b60*/  STL [R1+0x4c], R10 ;  /* 0x00004c0a01007387 */ /* 0x0005e20000100800 */
[----:B------:R-:W-:Y:S01]  /*1b70*/  IADD3 R211, R76, 0x40, RZ ;  /* 0x000000404cd37810 */ /* 0x000fe20007ffe0ff */
[C---:B------:R-:W-:Y:S01]  /*1b80*/  IMAD.IADD R192, R2.reuse, 0x1, R189 ;  /* 0x0000000102c07824 */ /* 0x040fe200078e02bd */
[----:B------:R-:W-:Y:S01]  /*1b90*/  IADD3 R27, R245, 0x10, RZ ;  /* 0x00000010f51b7810 */ /* 0x000fe20007ffe0ff */
[----:B------:R-:W-:Y:S01]  /*1ba0*/  IMAD.IADD R206, R205, 0x1, R3 ;  /* 0x00000001cdce7824 */ /* 0x000fe200078e0203 */
[----:B------:R-:W-:Y:S01]  /*1bb0*/  IADD3 R25, R245, 0x20, RZ ;  /* 0x00000020f5197810 */ /* 0x000fe20007ffe0ff */
[----:B------:R-:W-:Y:S01]  /*1bc0*/  IMAD.IADD R208, R205, 0x1, R2 ;  /* 0x00000001cdd07824 */ /* 0x000fe200078e0202 */
[C---:B------:R-:W-:Y:S01]  /*1bd0*/  IADD3 R24, R245.reuse, 0x28, RZ ;  /* 0x00000028f5187810 */ /* 0x040fe20007ffe0ff */
[----:B------:R-:W-:Y:S01]  /*1be0*/  IMAD.IADD R191, R2, 0x1, R190 ;  /* 0x0000000102bf7824 */ /* 0x000fe200078e02be */
[C---:B------:R-:W-:Y:S01]  /*1bf0*/  IADD3 R22, R245.reuse, 0x38, RZ ;  /* 0x00000038f5167810 */ /* 0x040fe20007ffe0ff */
[----:B------:R-:W-:Y:S01]  /*1c00*/  IMAD.IADD R207, R206, 0x1, R2 ;  /* 0x00000001cecf7824 */ /* 0x000fe200078e0202 */
[----:B------:R-:W-:-:S02]  /*1c10*/  IADD3 R21, R245, 0x40, RZ ;  /* 0x00000040f5157810 */ /* 0x000fc40007ffe0ff */
[C---:B------:R-:W-:Y:S02]  /*1c20*/  IADD3 R17, R245.reuse, 0x50, RZ ;  /* 0x00000050f5117810 */ /* 0x040fe40007ffe0ff */
[----:B------:R-:W-:Y:S01]  /*1c30*/  IADD3 R16, R245, 0x58, RZ ;  /* 0x00000058f5107810 */ /* 0x000fe20007ffe0ff */
[----:B-1----:R-:W-:Y:S01]  /*1c40*/  IMAD.IADD R9, R8, 0x1, R9 ;  /* 0x0000000108097824 */ /* 0x002fe200078e0209 */
[----:B------:R-:W-:Y:S02]  /*1c50*/  SHF.R.S32.HI R77, RZ, 0x1f, R76 ;  /* 0x0000001fff4d7819 */ /* 0x000fe4000001144c */
[----:B------:R-:W-:Y:S02]  /*1c60*/  SHF.R.S32.HI R79, RZ, 0x1f, R78 ;  /* 0x0000001fff4f7819 */ /* 0x000fe4000001144e */
[----:B------:R2:W-:Y:S01]  /*1c70*/  STL [R1+0x48], R9 ;  /* 0x0000480901007387 */ /* 0x0005e20000100800 */
[----:B------:R-:W-:Y:S02]  /*1c80*/  SHF.R.S32.HI R238, RZ, 0x1f, R211 ;  /* 0x0000001fffee7819 */ /* 0x000fe400000114d3 */
[----:B------:R-:W-:Y:S01]  /*1c90*/  SHF.R.S32.HI R27, RZ, 0x1f, R27 ;  /* 0x0000001fff1b7819 */ /* 0x000fe2000001141b */
[----:B------:R2:W-:Y:S01]  /*1ca0*/  STL [R1+0x38], R6 ;  /* 0x0000380601007387 */ /* 0x0005e20000100800 */
[----:B------:R-:W-:-:S02]  /*1cb0*/  SHF.R.S32.HI R25, RZ, 0x1f, R25 ;  /* 0x0000001fff197819 */ /* 0x000fc40000011419 */
[----:B------:R-:W-:Y:S01]  /*1cc0*/  SHF.R.S32.HI R24, RZ, 0x1f, R24 ;  /* 0x0000001fff187819 */ /* 0x000fe20000011418 */
[----:B------:R2:W-:Y:S01]  /*1cd0*/  STL [R1+0x44], R5 ;  /* 0x0000440501007387 */ /* 0x0005e20000100800 */
[----:B------:R-:W-:Y:S02]  /*1ce0*/  SHF.R.S32.HI R22, RZ, 0x1f, R22 ;  /* 0x0000001fff167819 */ /* 0x000fe40000011416 */
[----:B------:R-:W-:Y:S01]  /*1cf0*/  SHF.R.S32.HI R21, RZ, 0x1f, R21 ;  /* 0x0000001fff157819 */ /* 0x000fe20000011415 */
[----:B------:R2:W-:Y:S01]  /*1d00*/  STL [R1+0x40], R4 ;  /* 0x0000400401007387 */ /* 0x0005e20000100800 */
[----:B------:R-:W-:Y:S02]  /*1d10*/  SHF.R.S32.HI R17, RZ, 0x1f, R17 ;  /* 0x0000001fff117819 */ /* 0x000fe40000011411 */
[----:B------:R-:W-:Y:S02]  /*1d20*/  SHF.R.S32.HI R16, RZ, 0x1f, R16 ;  /* 0x0000001fff107819 */ /* 0x000fe40000011410 */
.L_x_1140:
[----:B------:R-:W3:Y:S01]  /*1d30*/  LDL R27, [R1+0x24] ;  /* 0x00002400011b7983 */ /* 0x000ee20000100800 */
[----:B------:R-:W-:Y:S01]  /*1d40*/  ISETP.NE.U32.AND P0, PT, RZ, c[0x0][0x370], PT ;  /* 0x0000dc00ff007a0c */ /* 0x000fe20003f05070 */
[----:B------:R-:W-:Y:S01]  /*1d50*/  IMAD.MOV.U32 R20, RZ, RZ, 0x4 ;  /* 0x00000004ff147424 */ /* 0x000fe200078e00ff */
[----:B------:R-:W-:Y:S01]  /*1d60*/  ISETP.NE.U32.AND P1, PT, RZ, c[0x0][0x360], PT ;  /* 0x0000d800ff007a0c */ /* 0x000fe20003f25070 */
[----:B------:R-:W-:Y:S01]  /*1d70*/  IMAD.MOV.U32 R16, RZ, RZ, RZ ;  /* 0x000000ffff107224 */ /* 0x000fe200078e00ff */
[----:B------:R-:W-:Y:S01]  /*1d80*/  ISETP.NE.AND.EX P2, PT, RZ, c[0x0][0x374], PT, P0 ;  /* 0x0000dd00ff007a0c */ /* 0x000fe20003f45300 */
[----:B------:R-:W-:Y:S01]  /*1d90*/  IMAD.MOV.U32 R144, RZ, RZ, RZ ;  /* 0x000000ffff907224 */ /* 0x000fe200078e00ff */
[----:B------:R-:W-:Y:S01]  /*1da0*/  ISETP.NE.AND.EX P0, PT, RZ, c[0x0][0x364], PT, P1 ;  /* 0x0000d900ff007a0c */ /* 0x000fe20003f05310 */
[----:B------:R-:W-:Y:S01]  /*1db0*/  CS2R R18, SRZ ;  /* 0x0000000000127805 */ /* 0x000fe2000001ff00 */
[----:B------:R-:W-:-:S02]  /*1dc0*/  ISETP.NE.U32.AND P1, PT, RZ, c[0x0][0x348], PT ;  /* 0x0000d200ff007a0c */ /* 0x000fc40003f25070 */
[----:B------:R-:W-:Y:S02]  /*1dd0*/  ISETP.NE.U32.AND P3, PT, RZ, c[0x0][0x350], PT ;  /* 0x0000d400ff007a0c */ /* 0x000fe40003f65070 */
[----:B------:R-:W-:Y:S02]  /*1de0*/  ISETP.NE.U32.AND P4, PT, RZ, c[0x0][0x358], PT ;  /* 0x0000d600ff007a0c */ /* 0x000fe40003f85070 */
[----:B------:R-:W-:Y:S02]  /*1df0*/  ISETP.NE.AND.EX P1, PT, RZ, c[0x0][0x34c], PT, P1 ;  /* 0x0000d300ff007a0c */ /* 0x000fe40003f25310 */
[----:B------:R-:W-:Y:S02]  /*1e00*/  ISETP.NE.AND.EX P3, PT, RZ, c[0x0][0x354], PT, P3 ;  /* 0x0000d500ff007a0c */ /* 0x000fe40003f65330 */
[----:B------:R-:W-:Y:S01]  /*1e10*/  ISETP.NE.AND.EX P4, PT, RZ, c[0x0][0x35c], PT, P4 ;  /* 0x0000d700ff007a0c */ /* 0x000fe20003f85340 */
[----:B---3--:R-:W-:-:S04]  /*1e20*/  @P2 IMAD.WIDE R14, R27, R20, c[0x0][0x370] ;  /* 0x0000dc001b0e2625 */ /* 0x008fc800078e0214 */
[CC--:B--2---:R-:W-:Y:S01]  /*1e30*/  @P0 IMAD.WIDE R10, R27.reuse, R20.reuse, c[0x0][0x360] ;  /* 0x0000d8001b0a0625 */ /* 0x0c4fe200078e0214 */
[----:B------:R-:W2:Y:S03]  /*1e40*/  @P2 LDG.E R16, [R14.64] ;  /* 0x000000080e102981 */ /* 0x000ea6000c1e1900 */
[CC--:B------:R-:W-:Y:S01]  /*1e50*/  IMAD.WIDE R8, R27.reuse, R20.reuse, c[0x0][0x348] ;  /* 0x0000d2001b087625 */ /* 0x0c0fe200078e0214 */
[----:B------:R1:W5:Y:S03]  /*1e60*/  @P0 LDG.E R243, [R10.64] ;  /* 0x000000080af30981 */ /* 0x000366000c1e1900 */
[CC--:B------:R-:W-:Y:S01]  /*1e70*/  IMAD.WIDE R4, R27.reuse, R20.reuse, c[0x0][0x350] ;  /* 0x0000d4001b047625 */ /* 0x0c0fe200078e0214 */
[----:B------:R1:W5:Y:S03]  /*1e80*/  @P1 LDG.E R144, [R8.64] ;  /* 0x0000000808901981 */ /* 0x000366000c1e1900 */
[----:B------:R-:W-:Y:S01]  /*1e90*/  IMAD.WIDE R2, R27, R20, c[0x0][0x358] ;  /* 0x0000d6001b027625 */ /* 0x000fe200078e0214 */
[----:B------:R1:W5:Y:S04]  /*1ea0*/  @P3 LDG.E R19, [R4.64] ;  /* 0x0000000804133981 */ /* 0x000368000c1e1900 */
[----:B------:R1:W5:Y:S01]  /*1eb0*/  @P4 LDG.E R18, [R2.64] ;  /* 0x0000000802124981 */ /* 0x000362000c1e1900 */
[----:B------:R-:W-:Y:S03]  /*1ec0*/  YIELD ;  /* 0x0000000000007946 */ /* 0x000fe60003800000 */
[----:B--2---:R1:W-:Y:S01]  /*1ed0*/  STL [R1+0x10], R16 ;  /* 0x0000101001007387 */ /* 0x0043e20000100800 */
[----:B------:R-:W-:Y:S05]  /*1ee0*/  @P0 BRA `(.L_x_905) ;  /* 0x0000005000000947 */ /* 0x000fea0003800000 */
[----:B-----5:R-:W-:Y:S01]  /*1ef0*/  MOV R243, c[0x0][0x168] ;  /* 0x00005a0000f37a02 */ /* 0x020fe20000000f00 */
[----:B------:R-:W-:Y:S05]  /*1f00*/  @!P1 BRA `(.L_x_905) ;  /* 0x0000003000009947 */ /* 0x000fea0003800000 */
[----:B-1----:R-:W2:Y:S04]  /*1f10*/  LDG.E R10, [R8.64] ;  /* 0x00000008080a7981 */ /* 0x002ea8000c1e1900 */
[----:B------:R-:W2:Y:S02]  /*1f20*/  LDG.E R6, [R8.64+0x4] ;  /* 0x0000040808067981 */ /* 0x000ea4000c1e1900 */
[----:B--2---:R-:W-:-:S02]  /*1f30*/  IADD3 R243, -R10, R6, RZ ;  /* 0x000000060af37210 */ /* 0x004fc40007ffe1ff */
.L_x_905:
[----:B------:R-:W-:-:S04]  /*1f40*/  ISETP.NE.U32.AND P0, PT, RZ, c[0x0][0x368], PT ;  /* 0x0000da00ff007a0c */ /* 0x000fc80003f05070 */
[----:B------:R-:W-:-:S13]  /*1f50*/  ISETP.NE.AND.EX P0, PT, RZ, c[0x0][0x36c], PT, P0 ;  /* 0x0000db00ff007a0c */ /* 0x000fda0003f05300 */
[----:B------:R-:W-:Y:S05]  /*1f60*/  @!P0 BRA `(.L_x_906) ;  /* 0x0000003000008947 */ /* 0x000fea0003800000 */
[----:B-1----:R-:W-:-:S05]  /*1f70*/  IMAD.WIDE R4, R27, R20, c[0x0][0x368] ;  /* 0x0000da001b047625 */ /* 0x002fca00078e0214 */
[----:B------:R1:W5:Y:S01]  /*1f80*/  LDG.E R17, [R4.64] ;  /* 0x0000000804117981 */ /* 0x000362000c1e1900 */
[----:B------:R-:W-:Y:S05]  /*1f90*/  BRA `(.L_x_907) ;  /* 0x0000005000007947 */ /* 0x000fea0003800000 */
.L_x_906:
[----:B------:R-:W-:Y:S01]  /*1fa0*/  MOV R17, UR6 ;  /* 0x0000000600117c02 */ /* 0x000fe20008000f00 */
[----:B------:R-:W-:Y:S05]  /*1fb0*/  @!P3 BRA `(.L_x_907) ;  /* 0x000000300000b947 */ /* 0x000fea0003800000 */
[----:B------:R2:W3:Y:S04]  /*1fc0*/  LDG.E R6, [R4.64] ;  /* 0x0000000804067981 */ /* 0x0004e8000c1e1900 */
[----:B-12---:R-:W3:Y:S02]  /*1fd0*/  LDG.E R4, [R4.64+0x4] ;  /* 0x0000040804047981 */ /* 0x006ee4000c1e1900 */
[----:B---3--:R-:W-:Y:S02]  /*1fe0*/  IADD3 R17, -R6, R4, RZ ;  /* 0x0000000406117210 */ /* 0x008fe40007ffe1ff */
.L_x_907:
[----:B------:R-:W2:Y:S04]  /*1ff0*/  LDL.LU R6, [R1+0x1c] ;  /* 0x00001c0001067983 */ /* 0x000ea80000300800 */
[----:B-1----:R1:W3:Y:S04]  /*2000*/  @P4 LDG.E R5, [R2.64] ;  /* 0x0000000802054981 */ /* 0x0022e8000c1e1900 */
[----:B------:R1:W3:Y:S01]  /*2010*/  @P4 LDG.E R4, [R2.64+0x4] ;  /* 0x0000040802044981 */ /* 0x0002e2000c1e1900 */
[----:B------:R-:W-:Y:S01]  /*2020*/  ISETP.NE.U32.AND P0, PT, RZ, c[0x0][0x378], PT ;  /* 0x0000de00ff007a0c */ /* 0x000fe20003f05070 */
[----:B-----5:R-:W-:-:S03]  /*2030*/  IMAD.MOV.U32 R133, RZ, RZ, R17 ;  /* 0x000000ffff857224 */ /* 0x020fc600078e0011 */
[----:B------:R-:W-:Y:S01]  /*2040*/  ISETP.NE.AND.EX P0, PT, RZ, c[0x0][0x37c], PT, P0 ;  /* 0x0000df00ff007a0c */ /* 0x000fe20003f05300 */
[----:B------:R-:W-:-:S05]  /*2050*/  IMAD.MOV.U32 R8, RZ, RZ, c[0x0][0x2c4] ;  /* 0x0000b100ff087624 */ /* 0x000fca00078e00ff */
[----:B------:R-:W-:Y:S01]  /*2060*/  ISETP.NE.AND P2, PT, R8, 0x1, PT ;  /* 0x000000010800780c */ /* 0x000fe20003f45270 */
[----:B------:R-:W-:Y:S02]  /*2070*/  IMAD.IADD R16, R17, 0x1, -R16 ;  /* 0x0000000111107824 */ /* 0x000fe400078e0a10 */
[----:B------:R-:W-:-:S04]  /*2080*/  IMAD.MOV.U32 R8, RZ, RZ, c[0x0][0x32c] ;  /* 0x0000cb00ff087624 */ /* 0x000fc800078e00ff */
[----:B-1----:R-:W-:-:S05]  /*2090*/  @P0 IMAD.WIDE R2, R27, R20, c[0x0][0x378] ;  /* 0x0000de001b020625 */ /* 0x002fca00078e0214 */
[----:B------:R1:W5:Y:S01]  /*20a0*/  @P0 LDG.E R133, [R2.64] ;  /* 0x0000000802850981 */ /* 0x000362000c1e1900 */
[----:B------:R-:W-:Y:S02]  /*20b0*/  ISETP.GE.AND P1, PT, R8, 0x1, PT ;  /* 0x000000010800780c */ /* 0x000fe40003f26270 */
[----:B------:R-:W-:-:S04]  /*20c0*/  LOP3.LUT R209, R209, 0xffefffff, RZ, 0xc0, !PT ;  /* 0xffefffffd1d17812 */ /* 0x000fc800078ec0ff */
[----:B------:R-:W-:-:S04]  /*20d0*/  @P2 LOP3.LUT R209, R209, 0x100000, RZ, 0xfc, !PT ;  /* 0x00100000d1d12812 */ /* 0x000fc800078efcff */
[----:B------:R-:W-:-:S04]  /*20e0*/  LOP3.LUT R209, R209, 0xffdfffff, RZ, 0xc0, !PT ;  /* 0xffdfffffd1d17812 */ /* 0x000fc800078ec0ff */
[----:B------:R-:W-:Y:S01]  /*20f0*/  @P1 LOP3.LUT R209, R209, 0x200000, RZ, 0xfc, !PT ;  /* 0x00200000d1d11812 */ /* 0x000fe200078efcff */
[----:B-1----:R-:W-:Y:S02]  /*2100*/  IMAD.MOV.U32 R2, RZ, RZ, c[0x0][0x228] ;  /* 0x00008a00ff027624 */ /* 0x002fe400078e00ff */
[----:B--2---:R-:W-:-:S05]  /*2110*/  IMAD.SHL.U32 R9, R6, 0x80, RZ ;  /* 0x0000008006097824 */ /* 0x004fca00078e00ff */
[----:B------:R-:W-:Y:S01]  /*2120*/  IADD3 R3, R9, 0x7f, RZ ;  /* 0x0000007f09037810 */ /* 0x000fe20007ffe0ff */
[----:B------:R1:W-:Y:S01]  /*2130*/  STL [R1+0xc], R9 ;  /* 0x00000c0901007387 */ /* 0x0003e20000100800 */
[----:B---3--:R-:W-:-:S03]  /*2140*/  @P4 IMAD.IADD R2, R4, 0x1, -R5 ;  /* 0x0000000104024824 */ /* 0x008fc600078e0a05 */
[----:B------:R-:W-:-:S04]  /*2150*/  @P2 IMAD.HI.U32 R5, R3, c[0x0][0x2c8], RZ ;  /* 0x0000b20003052a27 */ /* 0x000fc800078e00ff */
[----:B------:R-:W-:Y:S01]  /*2160*/  IMAD.IADD R244, R16, 0x1, R2 ;  /* 0x0000000110f47824 */ /* 0x000fe200078e0202 */
[----:B------:R-:W-:-:S04]  /*2170*/  @P2 SHF.R.U32.HI R3, RZ, c[0x0][0x2cc], R5 ;  /* 0x0000b300ff032a19 */ /* 0x000fc80000011605 */
[C---:B------:R-:W-:Y:S02]  /*2180*/  IADD3 R4, R244.reuse, 0x5f, RZ ;  /* 0x0000005ff4047810 */ /* 0x040fe40007ffe0ff */
[----:B------:R-:W-:-:S03]  /*2190*/  IADD3 R5, R244, 0x1, -R243 ;  /* 0x00000001f4057810 */ /* 0x000fc60007ffe8f3 */
[----:B------:R-:W-:-:S04]  /*21a0*/  IMAD.HI R4, R4, 0x2aaaaaab, RZ ;  /* 0x2aaaaaab04047827 */ /* 0x000fc800078e02ff */
[----:B------:R-:W-:Y:S01]  /*21b0*/  IMAD.IADD R3, R5, 0x1, R3 ;  /* 0x0000000105037824 */ /* 0x000fe200078e0203 */
[----:B------:R-:W-:-:S04]  /*21c0*/  SHF.R.U32.HI R6, RZ, 0x1f, R4 ;  /* 0x0000001fff067819 */ /* 0x000fc80000011604 */
[----:B------:R-:W-:Y:S02]  /*21d0*/  LEA.HI.SX32 R145, R4, R6, 0x1c ;  /* 0x0000000604917211 */ /* 0x000fe400078fe2ff */
[----:B------:R-:W-:Y:S01]  /*21e0*/  IADD3 R5, R3, c[0x0][0x328], RZ ;  /* 0x0000ca0003057a10 */ /* 0x000fe20007ffe0ff */
[----:B------:R-:W-:Y:S05]  /*21f0*/  @!P1 BRA `(.L_x_908) ;  /* 0x0000010000009947 */ /* 0x000fea0003800000 */
[C---:B-1----:R-:W-:Y:S01]  /*2200*/  ISETP.GT.AND P0, PT, R3.reuse, RZ, PT ;  /* 0x000000ff0300720c */ /* 0x042fe20003f04270 */
        /* <DEDUP_REMOVED lines=9> */
.L_x_910:
[----:B------:R-:W-:-:S13]  /*22a0*/  ISETP.NE.AND P0, PT, R8, 0x1, PT ;  /* 0x000000010800780c */ /* 0x000fda0003f05270 */
[----:B------:R-:W-:-:S05]  /*22b0*/  @P0 IMAD.HI.U32 R3, R4, c[0x0][0x330], RZ ;  /* 0x0000cc0004030a27 */ /* 0x000fca00078e00ff */
[----:B------:R-:W-:Y:S02]  /*22c0*/  @P0 SHF.R.U32.HI R4, RZ, c[0x0][0x334], R3 ;  /* 0x0000cd00ff040a19 */ /* 0x000fe40000011603 */
.L_x_911:
[----:B------:R-:W-:Y:S05]  /*22d0*/  BSYNC B0 ;  /* 0x0000000000007941 */ /* 0x000fea0003800000 */
.L_x_909:
[----:B------:R-:W-:-:S05]  /*22e0*/  IMAD R3, R4, R8, c[0x0][0x32c] ;  /* 0x0000cb0004037624 */ /* 0x000fca00078e0208 */
[----:B------:R-:W-:-:S04]  /*22f0*/  IMNMX R5, R5, R3, PT ;  /* 0x0000000305057217 */ /* 0x000fc80003800200 */
.L_x_908:
[----:B-1----:R-:W-:Y:S01]  /*2300*/  IADD3 R5, R5, 0x5f, RZ ;  /* 0x0000005f05057810 */ /* 0x002fe20007ffe0ff */
[----:B------:R-:W-:-:S04]  /*2310*/  @P2 IMAD.HI.U32 R4, R9, c[0x0][0x2c8], RZ ;  /* 0x0000b20009042a27 */ /* 0x000fc800078e00ff */
[----:B------:R-:W-:-:S04]  /*2320*/  IMAD.HI R5, R5, 0x2aaaaaab, RZ ;  /* 0x2aaaaaab05057827 */ /* 0x000fc800078e02ff */
[----:B------:R-:W-:Y:S01]  /*2330*/  IMAD.MOV.U32 R3, RZ, RZ, R9 ;  /* 0x000000ffff037224 */ /* 0x000fe200078e0009 */
[----:B------:R-:W-:Y:S01]  /*2340*/  @P2 SHF.R.U32.HI R3, RZ, c[0x0][0x2cc], R4 ;  /* 0x0000b300ff032a19 */ /* 0x000fe20000011604 */
[----:B------:R-:W-:Y:S01]  /*2350*/  IMAD.IADD R155, R244, 0x1, -R243 ;  /* 0x00000001f49b7824 */ /* 0x000fe200078e0af3 */
[----:B------:R-:W-:-:S03]  /*2360*/  SHF.R.U32.HI R4, RZ, 0x1f, R5 ;  /* 0x0000001fff047819 */ /* 0x000fc60000011605 */
[----:B------:R-:W-:Y:S01]  /*2370*/  IMAD.IADD R3, R155, 0x1, R3 ;  /* 0x000000019b037824 */ /* 0x000fe200078e0203 */
[----:B------:R-:W-:-:S04]  /*2380*/  LEA.HI.SX32 R5, R5, R4, 0x1c ;  /* 0x0000000405057211 */ /* 0x000fc800078fe2ff */
[----:B------:R-:W-:Y:S02]  /*2390*/  IADD3 R4, R3, -c[0x0][0x324], RZ ;  /* 0x8000c90003047a10 */ /* 0x000fe40007ffe0ff */
        /* <DEDUP_REMOVED lines=11> */
.L_x_914:
[----:B------:R-:W-:-:S13]  /*2450*/  ISETP.NE.AND P0, PT, R8, 0x1, PT ;  /* 0x000000010800780c */ /* 0x000fda0003f05270 */
[----:B------:R-:W-:-:S05]  /*2460*/  @P0 IMAD.HI.U32 R5, R3, c[0x0][0x330], RZ ;  /* 0x0000cc0003050a27 */ /* 0x000fca00078e00ff */
[----:B------:R-:W-:Y:S02]  /*2470*/  @P0 SHF.R.U32.HI R3, RZ, c[0x0][0x334], R5 ;  /* 0x0000cd00ff030a19 */ /* 0x000fe40000011605 */
.L_x_915:
[----:B------:R-:W-:Y:S05]  /*2480*/  BSYNC B0 ;  /* 0x0000000000007941 */ /* 0x000fea0003800000 */
.L_x_913:
[----:B------:R-:W-:-:S05]  /*2490*/  IMAD R3, R3, c[0x0][0x32c], RZ ;  /* 0x0000cb0003037a24 */ /* 0x000fca00078e02ff */
[----:B------:R-:W-:-:S04]  /*24a0*/  IMNMX R4, R4, R3, !PT ;  /* 0x0000000304047217 */ /* 0x000fc80007800200 */
.L_x_912:
[----:B------:R-:W2:Y:S01]  /*24b0*/  LDL R21, [R1+0x20] ;  /* 0x0000200001157983 */ /* 0x000ea20000100800 */
[----:B------:R-:W-:Y:S01]  /*24c0*/  IMAD.HI R3, R4, 0x2aaaaaab, RZ ;  /* 0x2aaaaaab04037827 */ /* 0x000fe200078e02ff */
[----:B------:R-:W-:Y:S04]  /*24d0*/  BSSY B0, `(.L_x_916) ;  /* 0x000002f000007945 */ /* 0x000fe80003800000 */
[----:B------:R-:W-:-:S04]  /*24e0*/  SHF.R.U32.HI R4, RZ, 0x1f, R3 ;  /* 0x0000001fff047819 */ /* 0x000fc80000011603 */
[----:B------:R-:W-:Y:S02]  /*24f0*/  LEA.HI.SX32 R3, R3, R4, 0x1c ;  /* 0x0000000403037211 */ /* 0x000fe400078fe2ff */
[C---:B--2---:R-:W-:Y:S02]  /*2500*/  LOP3.LUT R5, R21.reuse, 0xff000000, RZ, 0xc0, !PT ;  /* 0xff00000015057812 */ /* 0x044fe400078ec0ff */
[----:B------:R-:W-:Y:S02]  /*2510*/  LOP3.LUT R6, R21, 0xff0000, RZ, 0xc0, !PT ;  /* 0x00ff000015067812 */ /* 0x000fe400078ec0ff */
[----:B------:R-:W-:-:S04]  /*2520*/  SHF.R.U32.HI R5, RZ, 0x8, R5 ;  /* 0x00000008ff057819 */ /* 0x000fc80000011605 */
[----:B------:R-:W-:Y:S02]  /*2530*/  LEA.HI R4, R6, R5, RZ, 0x10 ;  /* 0x0000000506047211 */ /* 0x000fe400078f80ff */
[----:B------:R-:W-:Y:S01]  /*2540*/  IMNMX R6, RZ, R3, !PT ;  /* 0x00000003ff067217 */ /* 0x000fe20007800200 */
[----:B------:R-:W-:Y:S01]  /*2550*/  IMAD.MOV.U32 R3, RZ, RZ, RZ ;  /* 0x000000ffff037224 */ /* 0x000fe200078e00ff */
[----:B------:R-:W-:Y:S02]  /*2560*/  SHF.R.U32.HI R9, RZ, 0x10, R4 ;  /* 0x00000010ff097819 */ /* 0x000fe40000011604 */
[----:B------:R-:W-:Y:S02]  /*2570*/  LOP3.LUT R22, R4, 0xff, RZ, 0xc0, !PT ;  /* 0x000000ff04167812 */ /* 0x000fe400078ec0ff */
[----:B------:R-:W-:Y:S01]  /*2580*/  ISETP.GT.AND P0, PT, R10, R6, PT ;  /* 0x000000060a00720c */ /* 0x000fe20003f04270 */
[----:B------:R1:W-:Y:S01]  /*2590*/  STL [R1+0x1c], R9 ;  /* 0x00001c0901007387 */ /* 0x0003e20000100800 */
[----:B------:R-:W-:-:S03]  /*25a0*/  ISETP.NE.AND P1, PT, R9, RZ, PT ;  /* 0x000000ff0900720c */ /* 0x000fc60003f25270 */
[----:B------:R1:W-:Y:S01]  /*25b0*/  STL [R1+0x28], R22 ;  /* 0x0000281601007387 */ /* 0x0003e20000100800 */
[----:B------:R-:W-:-:S07]  /*25c0*/  SEL R132, R9, c[0x0][0x338], P1 ;  /* 0x0000ce0009847a07 */ /* 0x000fce0000800000 */
[----:B------:R-:W-:Y:S05]  /*25d0*/  @!P0 BRA `(.L_x_917) ;  /* 0x000001e000008947 */ /* 0x000fea0003800000 */
[----:B------:R-:W-:Y:S02]  /*25e0*/  IABS R3, R132 ;  /* 0x0000008400037213 */ /* 0x000fe40000000000 */
[----:B------:R-:W-:-:S03]  /*25f0*/  IADD3 R5, R132, -0x1, R10 ;  /* 0xffffffff84057810 */ /* 0x000fc60007ffe00a */
[----:B------:R-:W-:Y:S02]  /*2600*/  IMAD.MOV.U32 R4, RZ, RZ, R3 ;  /* 0x000000ffff047224 */ /* 0x000fe400078e0003 */
[----:B------:R-:W-:Y:S02]  /*2610*/  IMAD.IADD R11, R5, 0x1, -R6 ;  /* 0x00000001050b7824 */ /* 0x000fe400078e0a06 */
[----:B------:R-:W2:Y:S03]  /*2620*/  I2F.RP R3, R4 ;  /* 0x0000000400037306 */ /* 0x000ea60000209400 */
[----:B------:R-:W-:-:S05]  /*2630*/  IABS R15, R11 ;  /* 0x0000000b000f7213 */ /* 0x000fca0000000000 */
[----:B--2---:R-:W2:Y:S02]  /*2640*/  MUFU.RCP R3, R3 ;  /* 0x0000000300037308 */ /* 0x004ea40000001000 */
[----:B--2---:R-:W-:-:S06]  /*2650*/  IADD3 R3, R3, 0xffffffe, RZ ;  /* 0x0ffffffe03037810 */ /* 0x004fcc0007ffe0ff */
[----:B-1----:R-:W1:Y:S02]  /*2660*/  F2I.FTZ.U32.TRUNC.NTZ R9, R3 ;  /* 0x0000000300097305 */ /* 0x002e64000021f000 */
[----:B-1----:R-:W-:-:S04]  /*2670*/  IMAD.MOV R3, RZ, RZ, -R9 ;  /* 0x000000ffff037224 */ /* 0x002fc800078e0a09 */
[----:B------:R-:W-:Y:S01]  /*2680*/  IMAD.MOV.U32 R8, RZ, RZ, R3 ;  /* 0x000000ffff087224 */ /* 0x000fe200078e0003 */
[----:B------:R-:W-:-:S03]  /*2690*/  IABS R3, R132 ;  /* 0x0000008400037213 */ /* 0x000fc60000000000 */
[----:B------:R-:W-:Y:S01]  /*26a0*/  IMAD R5, R8, R4, RZ ;  /* 0x0000000408057224 */ /* 0x000fe200078e02ff */
[----:B------:R-:W-:Y:S01]  /*26b0*/  MOV R8, RZ ;  /* 0x000000ff00087202 */ /* 0x000fe20000000f00 */
[----:B------:R-:W-:-:S04]  /*26c0*/  IMAD.MOV R14, RZ, RZ, -R3 ;  /* 0x000000ffff0e7224 */ /* 0x000fc800078e0a03 */
[----:B------:R-:W-:-:S04]  /*26d0*/  IMAD.HI.U32 R3, R9, R5, R8 ;  /* 0x0000000509037227 */ /* 0x000fc800078e0008 */
[----:B------:R-:W-:Y:S02]  /*26e0*/  IMAD.MOV.U32 R5, RZ, RZ, R15 ;  /* 0x000000ffff057224 */ /* 0x000fe400078e000f */
        /* <DEDUP_REMOVED lines=9> */
[----:B------:R-:W-:-:S07]  /*2780*/  ISETP.GE.AND P1, PT, R4, RZ, PT ;  /* 0x000000ff0400720c */ /* 0x000fce0003f26270 */
[----:B------:R-:W-:-:S06]  /*2790*/  @P2 IADD3 R3, R3, 0x1, RZ ;  /* 0x0000000103032810 */ /* 0x000fcc0007ffe0ff */
[----:B------:R-:W-:Y:S01]  /*27a0*/  @!P1 IMAD.MOV R3, RZ, RZ, -R3 ;  /* 0x000000ffff039224 */ /* 0x000fe200078e0a03 */
[----:B------:R-:W-:Y:S02]  /*27b0*/  @!P0 LOP3.LUT R3, RZ, R132, RZ, 0x33, !PT ;  /* 0x00000084ff038212 */ /* 0x000fe400078e33ff */
.L_x_917:
[----:B------:R-:W-:Y:S05]  /*27c0*/  BSYNC B0 ;  /* 0x0000000000007941 */ /* 0x000fea0003800000 */
.L_x_916:
[----:B------:R-:W2:Y:S01]  /*27d0*/  LDL R8, [R1+0x60] ;  /* 0x0000600001087983 */ /* 0x000ea20000100800 */
[----:B------:R-:W-:-:S04]  /*27e0*/  IMAD R6, R22, R3, R6 ;  /* 0x0000000316067224 */ /* 0x000fc800078e0206 */
[----:B------:R-:W-:-:S05]  /*27f0*/  IMAD.IADD R3, R6, 0x1, R3 ;  /* 0x0000000106037824 */ /* 0x000fca00078e0203 */
[----:B------:R-:W-:Y:S01]  /*2800*/  IMNMX R5, R10, R3, PT ;  /* 0x000000030a057217 */ /* 0x000fe20003800200 */
[----:B------:R-:W-:-:S04]  /*2810*/  IMAD R3, R6, 0x60, -R16 ;  /* 0x0000006006037824 */ /* 0x000fc800078e0a10 */
[----:B------:R-:W-:Y:S01]  /*2820*/  IMAD R5, R5, 0x60, -R16 ;  /* 0x0000006005057824 */ /* 0x000fe200078e0a10 */
[----:B------:R-:W-:-:S04]  /*2830*/  IMNMX R4, RZ, R3, !PT ;  /* 0x00000003ff047217 */ /* 0x000fc80007800200 */
[----:B------:R-:W-:-:S04]  /*2840*/  IMNMX R3, R5, R2, PT ;  /* 0x0000000205037217 */ /* 0x000fc80003800200 */
[----:B------:R-:W-:Y:S01]  /*2850*/  ISETP.GT.AND P0, PT, R3, R4, PT ;  /* 0x000000040300720c */ /* 0x000fe20003f04270 */
[----:B------:R-:W-:-:S05]  /*2860*/  IMAD.WIDE.U32 R4, R4, -0x55555555, RZ ;  /* 0xaaaaaaab04047825 */ /* 0x000fca00078e00ff */
[----:B------:R-:W-:-:S07]  /*2870*/  SHF.R.U32.HI R122, RZ, 0x6, R5 ;  /* 0x00000006ff7a7819 */ /* 0x000fce0000011605 */
[----:B------:R-:W-:-:S05]  /*2880*/  @P0 IADD3 R3, R3, 0x5f, RZ ;  /* 0x0000005f03030810 */ /* 0x000fca0007ffe0ff */
[----:B------:R-:W-:-:S04]  /*2890*/  @P0 IMAD.HI R4, R3, 0x2aaaaaab, RZ ;  /* 0x2aaaaaab03040827 */ /* 0x000fc800078e02ff */
[----:B------:R-:W-:Y:S01]  /*28a0*/  IMAD.MOV.U32 R3, RZ, RZ, R122 ;  /* 0x000000ffff037224 */ /* 0x000fe200078e007a */
[----:B------:R-:W-:-:S04]  /*28b0*/  @P0 SHF.R.U32.HI R5, RZ, 0x1f, R4 ;  /* 0x0000001fff050819 */ /* 0x000fc80000011604 */
[----:B------:R-:W-:-:S04]  /*28c0*/  @P0 LEA.HI.SX32 R3, R4, R5, 0x1c ;  /* 0x0000000504030211 */ /* 0x000fc800078fe2ff */
[----:B------:R-:W-:Y:S01]  /*28d0*/  ISETP.GT.AND P0, PT, R3, R122, PT ;  /* 0x0000007a0300720c */ /* 0x000fe20003f04270 */
[----:B--2---:R-:W-:-:S04]  /*28e0*/  IMAD.IADD R4, R7, 0x1, R8 ;  /* 0x0000000107047824 */ /* 0x004fc800078e0208 */
[----:B------:R-:W-:-:S08]  /*28f0*/  IMAD.SHL.U32 R210, R4, 0x2, RZ ;  /* 0x0000000204d27824 */ /* 0x000fd000078e00ff */
[----:B------:R-:W-:Y:S05]  /*2900*/  @!P0 BRA `(.L_x_918) ;  /* 0x000055f000008947 */ /* 0x000fea0003800000 */
[----:B------:R-:W-:Y:S02]  /*2910*/  ISETP.NE.U32.AND P0, PT, RZ, c[0x0][0x340], PT ;  /* 0x0000d000ff007a0c */ /* 0x000fe40003f05070 */
[----:B------:R-:W-:Y:S02]  /*2920*/  SHF.R.S32.HI R11, RZ, 0x1f, R101 ;  /* 0x0000001fff0b7819 */ /* 0x000fe40000011465 */
[----:B------:R-:W-:-:S13]  /*2930*/  ISETP.NE.AND.EX P2, PT, RZ, c[0x0][0x344], PT, P0 ;  /* 0x0000d100ff007a0c */ /* 0x000fda0003f45300 */
[----:B------:R-:W-:-:S05]  /*2940*/  @P2 IMAD.WIDE R4, R27, R20, c[0x0][0x340] ;  /* 0x0000d0001b042625 */ /* 0x000fca00078e0214 */
[----:B------:R2:W3:Y:S01]  /*2950*/  @P2 LDG.E R23, [R4.64] ;  /* 0x0000000804172981 */ /* 0x0004e2000c1e1900 */
[----:B------:R-:W-:Y:S01]  /*2960*/  IADD3 R110, P0, R101, R18, RZ ;  /* 0x00000012656e7210 */ /* 0x000fe20007f1e0ff */
[----:B------:R-:W-:Y:S01]  /*2970*/  IMAD.MOV.U32 R136, RZ, RZ, 0x60 ;  /* 0x00000060ff887424 */ /* 0x000fe200078e00ff */
[----:B------:R-:W-:Y:S01]  /*2980*/  LOP3.LUT R26, R21, 0xffff, RZ, 0xc0, !PT ;  /* 0x0000ffff151a7812 */ /* 0x000fe200078ec0ff */
[----:B------:R-:W-:Y:S01]  /*2990*/  IMAD.MOV.U32 R10, RZ, RZ, c[0x0][0x238] ;  /* 0x00008e00ff0a7624 */ /* 0x000fe200078e00ff */
[----:B------:R-:W-:Y:S01]  /*29a0*/  LEA.HI.X.SX32 R111, R18, R11, 0x1, P0 ;  /* 0x0000000b126f7211 */ /* 0x000fe200000f0eff */
[C---:B------:R-:W-:Y:S01]  /*29b0*/  IMAD R146, R136.reuse, c[0x0][0x23c], RZ ;  /* 0x00008f0088927a24 */ /* 0x040fe200078e02ff */
[----:B-1----:R-:W-:Y:S01]  /*29c0*/  SHF.R.S32.HI R22, RZ, 0x1f, R27 ;  /* 0x0000001fff167819 */ /* 0x002fe2000001141b */
[----:B------:R-:W-:Y:S01]  /*29d0*/  IMAD.WIDE.U32 R134, R136, c[0x0][0x238], RZ ;  /* 0x00008e0088867a25 */ /* 0x000fe200078e00ff */
[----:B------:R-:W-:Y:S02]  /*29e0*/  IADD3 R32, R3, -0x1, RZ ;  /* 0xffffffff03207810 */ /* 0x000fe40007ffe0ff */
[----:B------:R-:W-:Y:S01]  /*29f0*/  SEL R25, R22, RZ, !P4 ;  /* 0x000000ff16197207 */ /* 0x000fe20006000000 */
[----:B------:R-:W-:Y:S01]  /*2a00*/  IMAD R6, R111, c[0x0][0x238], RZ ;  /* 0x00008e006f067a24 */ /* 0x000fe200078e02ff */
[----:B------:R-:W-:Y:S01]  /*2a10*/  IADD3 R109, -R101, R2, RZ ;  /* 0x00000002656d7210 */ /* 0x000fe20007ffe1ff */
[----:B------:R-:W-:Y:S01]  /*2a20*/  IMAD.IADD R146, R135, 0x1, R146 ;  /* 0x0000000187927824 */ /* 0x000fe200078e0292 */
[----:B------:R-:W-:Y:S01]  /*2a30*/  SEL R24, R27, RZ, !P4 ;  /* 0x000000ff1b187207 */ /* 0x000fe20006000000 */
[----:B------:R-:W-:Y:S01]  /*2a40*/  IMAD R6, R110, c[0x0][0x23c], R6 ;  /* 0x00008f006e067a24 */ /* 0x000fe200078e0206 */
[----:B------:R-:W-:Y:S01]  /*2a50*/  ISETP.GE.AND P5, PT, R76, c[0x0][0x1d4], PT ;  /* 0x000075004c007a0c */ /* 0x000fe20003fa6270 */
[----:B------:R-:W-:Y:S01]  /*2a60*/  IMAD R3, R25, c[0x0][0x248], RZ ;  /* 0x0000920019037a24 */ /* 0x000fe200078e02ff */
[----:B------:R-:W-:Y:S01]  /*2a70*/  ISETP.GE.AND P3, PT, R211, c[0x0][0x1d4], PT ;  /* 0x00007500d3007a0c */ /* 0x000fe20003f66270 */
[----:B------:R-:W-:Y:S01]  /*2a80*/  IMAD.WIDE.U32 R14, R101, c[0x0][0x290], R78 ;  /* 0x0000a400650e7a25 */ /* 0x000fe200078e004e */
[----:B------:R-:W-:-:S02]  /*2a90*/  MOV R143, 0x5 ;  /* 0x00000005008f7802 */ /* 0x000fc40000000f00 */
[----:B------:R-:W-:Y:S01]  /*2aa0*/  SHF.L.U32 R152, R10, 0x5, RZ ;  /* 0x000000050a987819 */ /* 0x000fe200000006ff */
[----:B------:R-:W-:Y:S01]  /*2ab0*/  IMAD R8, R24, c[0x0][0x24c], R3 ;  /* 0x0000930018087a24 */ /* 0x000fe200078e0203 */
[----:B------:R-:W-:Y:S01]  /*2ac0*/  SHF.L.U64.HI R149, R10, R143, c[0x0][0x23c] ;  /* 0x00008f000a957619 */ /* 0x000fe2000001028f */
[----:B--2---:R-:W-:Y:S01]  /*2ad0*/  IMAD.WIDE.U32 R4, R110, c[0x0][0x238], R76 ;  /* 0x00008e006e047a25 */ /* 0x004fe200078e004c */
[----:B------:R-:W-:Y:S02]  /*2ae0*/  IADD3 R129, R17, R19, RZ ;  /* 0x0000001311817210 */ /* 0x000fe40007ffe0ff */
[----:B------:R-:W-:Y:S01]  /*2af0*/  MOV R151, c[0x0][0x290] ;  /* 0x0000a40000977a02 */ /* 0x000fe20000000f00 */
[----:B------:R-:W-:Y:S01]  /*2b00*/  IMAD R3, R146, R32, RZ ;  /* 0x0000002092037224 */ /* 0x000fe200078e02ff */
[----:B------:R-:W-:Y:S01]  /*2b10*/  IADD3 R5, R5, R6, RZ ;  /* 0x0000000605057210 */ /* 0x000fe20007ffe0ff */
[----:B------:R-:W-:Y:S01]  /*2b20*/  IMAD R6, R32, -0x60, R109 ;  /* 0xffffffa020067824 */ /* 0x000fe200078e026d */
[----:B------:R-:W-:Y:S01]  /*2b30*/  P2R R131, PR, RZ, 0x20 ;  /* 0x00000020ff837803 */ /* 0x000fe20000000000 */
[----:B------:R-:W-:Y:S01]  /*2b40*/  IMAD.WIDE.U32 R20, R101, c[0x0][0x290], R76 ;  /* 0x0000a40065147a25 */ /* 0x000fe200078e004c */
[----:B------:R-:W-:-:S02]  /*2b50*/  P2R R130, PR, RZ, 0x8 ;  /* 0x00000008ff827803 */ /* 0x000fc40000000000 */
[----:B------:R-:W-:Y:S01]  /*2b60*/  ISETP.GE.AND P0, PT, R6, 0x1, PT ;  /* 0x000000010600780c */ /* 0x000fe20003f06270 */
[----:B------:R-:W-:Y:S01]  /*2b70*/  IMAD.WIDE.U32 R4, R26, c[0x0][0x240], R4 ;  /* 0x000090001a047a25 */ /* 0x000fe200078e0004 */
[----:B------:R-:W-:-:S03]  /*2b80*/  SHF.L.U32 R154, R151, 0x5, RZ ;  /* 0x00000005979a7819 */ /* 0x000fc600000006ff */
[----:B------:R-:W-:Y:S02]  /*2b90*/  IMAD R5, R26, c[0x0][0x244], R5 ;  /* 0x000091001a057a24 */ /* 0x000fe400078e0205 */
[----:B------:R-:W-:Y:S02]  /*2ba0*/  IMAD.MOV.U32 R140, RZ, RZ, c[0x0][0x280] ;  /* 0x0000a000ff8c7624 */ /* 0x000fe400078e00ff */
[----:B------:R-:W-:Y:S01]  /*2bb0*/  IMAD.WIDE.U32 R114, R24, c[0x0][0x248], R4 ;  /* 0x0000920018727a25 */ /* 0x000fe200078e0004 */
[----:B------:R-:W-:Y:S02]  /*2bc0*/  SHF.R.S32.HI R4, RZ, 0x1f, R32 ;  /* 0x0000001fff047819 */ /* 0x000fe40000011420 */
[-C--:B------:R-:W-:Y:S01]  /*2bd0*/  SHF.L.U64.HI R142, R140, R143.reuse, c[0x0][0x284] ;  /* 0x0000a1008c8e7619 */ /* 0x080fe2000001028f */
[----:B------:R-:W-:Y:S01]  /*2be0*/  IMAD.MOV.U32 R112, RZ, RZ, R114 ;  /* 0x000000ffff707224 */ /* 0x000fe200078e0072 */
[----:B------:R-:W-:Y:S01]  /*2bf0*/  IADD3 R113, R115, R8, RZ ;  /* 0x0000000873717210 */ /* 0x000fe20007ffe0ff */
[----:B------:R-:W-:Y:S01]  /*2c00*/  IMAD R3, R4, R134, R3 ;  /* 0x0000008604037224 */ /* 0x000fe200078e0203 */
[----:B------:R-:W-:Y:S01]  /*2c10*/  SHF.L.U64.HI R143, R151, R143, c[0x0][0x294] ;  /* 0x0000a500978f7619 */ /* 0x000fe2000001028f */
[----:B------:R-:W-:-:S02]  /*2c20*/  IMAD R147, R136, c[0x0][0x284], RZ ;  /* 0x0000a10088937a24 */ /* 0x000fc400078e02ff */
[----:B------:R-:W-:-:S04]  /*2c30*/  IMAD.WIDE.U32 R8, R32, R134, R112 ;  /* 0x0000008620087225 */ /* 0x000fc800078e0070 */
[C---:B------:R-:W-:Y:S01]  /*2c40*/  IMAD R148, R136.reuse, c[0x0][0x294], RZ ;  /* 0x0000a50088947a24 */ /* 0x040fe200078e02ff */
[----:B------:R-:W-:Y:S01]  /*2c50*/  IADD3 R3, R9, R3, RZ ;  /* 0x0000000309037210 */ /* 0x000fe20007ffe0ff */
[----:B------:R-:W-:Y:S01]  /*2c60*/  IMAD.WIDE.U32 R138, R136, c[0x0][0x280], RZ ;  /* 0x0000a000888a7a25 */ /* 0x000fe200078e00ff */
[----:B------:R-:W-:-:S03]  /*2c70*/  @P0 LEA R4, P1, R8, c[0x0][0x220], 0x1 ;  /* 0x0000880008040a11 */ /* 0x000fc600078208ff */
[----:B------:R-:W-:Y:S01]  /*2c80*/  IMAD.WIDE.U32 R136, R136, c[0x0][0x290], RZ ;  /* 0x0000a40088887a25 */ /* 0x000fe200078e00ff */
[----:B------:R-:W-:Y:S02]  /*2c90*/  @P0 LEA.HI.X R5, R8, c[0x0][0x224], R3, 0x1, P1 ;  /* 0x0000890008050a11 */ /* 0x000fe400008f0c03 */
[----:B------:R-:W-:Y:S01]  /*2ca0*/  ISETP.GE.AND P1, PT, R6, 0x21, PT ;  /* 0x000000210600780c */ /* 0x000fe20003f26270 */
[C---:B------:R-:W-:Y:S01]  /*2cb0*/  IMAD.WIDE.U32 R120, R26.reuse, c[0x0][0x1e8], RZ ;  /* 0x00007a001a787a25 */ /* 0x040fe200078e00ff */
[----:B------:R-:W-:Y:S01]  /*2cc0*/  IADD3 R147, R139, R147, RZ ;  /* 0x000000938b937210 */ /* 0x000fe20007ffe0ff */
[----:B------:R-:W-:Y:S01]  /*2cd0*/  @!PT LDS RZ, [RZ] ;  /* 0x00000000fffff984 */ /* 0x000fe20000000800 */
[----:B------:R-:W-:Y:S01]  /*2ce0*/  @!PT LDS RZ, [RZ] ;  /* 0x00000000fffff984 */ /* 0x000fe20000000800 */
[----:B------:R-:W-:Y:S01]  /*2cf0*/  @!PT LDS RZ, [RZ] ;  /* 0x00000000fffff984 */ /* 0x000fe20000000800 */
[----:B------:R1:W-:Y:S02]  /*2d00*/  @P0 LDGSTS.E.BYPASS.LTC128B.128 [R210+0x8100], [R4.64], !P5 ;  /* 0x0810000004d20fae */ /* 0x0003e4000e901d48 */
[----:B------:R-:W-:Y:S02]  /*2d10*/  IMAD.WIDE.U32 R118, R26, c[0x0][0x210], RZ ;  /* 0x000084001a767a25 */ /* 0x000fe400078e00ff */
[----:B------:R1:W-:Y:S02]  /*2d20*/  @P0 LDGSTS.E.BYPASS.LTC128B.128 [R210+0xb100], [R4.64+0x80], !P3 ;  /* 0x0b10008004d20fae */ /* 0x0003e4000d901d48 */
[----:B------:R-:W-:-:S02]  /*2d30*/  IMAD.SHL.U32 R153, R140, 0x20, RZ ;  /* 0x000000208c997824 */ /* 0x000fc400078e00ff */
[----:B------:R-:W-:Y:S02]  /*2d40*/  IMAD.IADD R148, R137, 0x1, R148 ;  /* 0x0000000189947824 */ /* 0x000fe400078e0294 */
[C---:B------:R-:W-:Y:S02]  /*2d50*/  IMAD R128, R26.reuse, c[0x0][0x1ec], R121 ;  /* 0x00007b001a807a24 */ /* 0x040fe400078e0279 */
[----:B------:R-:W-:Y:S01]  /*2d60*/  IMAD R127, R26, c[0x0][0x214], R119 ;  /* 0x000085001a7f7a24 */ /* 0x000fe200078e0277 */
[----:B-1----:R-:W-:-:S05]  /*2d70*/  @P1 IADD3 R5, P0, R152, R8, RZ ;  /* 0x0000000898051210 */ /* 0x002fca0007f1e0ff */
[----:B------:R-:W-:Y:S01]  /*2d80*/  @P1 IMAD.X R9, R3, 0x1, R149, P0 ;  /* 0x0000000103091824 */ /* 0x000fe200000e0695 */
[----:B------:R-:W-:-:S04]  /*2d90*/  @P1 LEA R4, P0, R5, c[0x0][0x220], 0x1 ;  /* 0x0000880005041a11 */ /* 0x000fc800078008ff */
[----:B------:R-:W-:Y:S01]  /*2da0*/  @P1 LEA.HI.X R5, R5, c[0x0][0x224], R9, 0x1, P0 ;  /* 0x0000890005051a11 */ /* 0x000fe200000f0c09 */
[C---:B------:R-:W-:Y:S01]  /*2db0*/  IMAD R9, R11.reuse, c[0x0][0x290], RZ ;  /* 0x0000a4000b097a24 */ /* 0x040fe200078e02ff */
[----:B------:R-:W-:Y:S01]  /*2dc0*/  ISETP.GT.AND P0, PT, R6, 0x40, PT ;  /* 0x000000400600780c */ /* 0x000fe20003f04270 */
[----:B------:R-:W-:Y:S02]  /*2dd0*/  IMAD R6, R11, c[0x0][0x280], RZ ;  /* 0x0000a0000b067a24 */ /* 0x000fe400078e02ff */
[----:B------:R1:W-:Y:S01]  /*2de0*/  @P1 LDGSTS.E.BYPASS.LTC128B.128 [R241+0x9100], [R4.64], !P5 ;  /* 0x0910000004f11fae */ /* 0x0003e2000e901d48 */
[C---:B------:R-:W-:Y:S02]  /*2df0*/  IMAD R9, R101.reuse, c[0x0][0x294], R9 ;  /* 0x0000a50065097a24 */ /* 0x040fe400078e0209 */
[----:B------:R-:W-:Y:S01]  /*2e00*/  IMAD R6, R101, c[0x0][0x284], R6 ;  /* 0x0000a10065067a24 */ /* 0x000fe200078e0206 */
[----:B------:R1:W-:Y:S02]  /*2e10*/  @P1 LDGSTS.E.BYPASS.LTC128B.128 [R241+0xc100], [R4.64+0x80], !P3 ;  /* 0x0c10008004f11fae */ /* 0x0003e4000d901d48 */
[----:B------:R-:W-:-:S04]  /*2e20*/  IADD3 R17, R15, R9, RZ ;  /* 0x000000090f117210 */ /* 0x000fc80007ffe0ff */
[----:B------:R-:W-:Y:S02]  /*2e30*/  @P0 LEA R16, P1, R10, R8, 0x6 ;  /* 0x000000080a100211 */ /* 0x000fe400078230ff */
[----:B------:R-:W-:-:S04]  /*2e40*/  @P0 MOV R8, c[0x0][0x23c] ;  /* 0x00008f0000080a02 */ /* 0x000fc80000000f00 */
[----:B------:R-:W-:Y:S01]  /*2e50*/  @P0 LEA.HI.X R3, R10, R3, R8, 0x6, P1 ;  /* 0x000000030a030211 */ /* 0x000fe200008f3408 */
[----:B------:R-:W-:Y:S01]  /*2e60*/  IMAD.WIDE.U32 R10, R101, c[0x0][0x280], R76 ;  /* 0x0000a000650a7a25 */ /* 0x000fe200078e004c */
[----:B------:R-:W-:-:S04]  /*2e70*/  @P0 LEA R8, P1, R16, c[0x0][0x220], 0x1 ;  /* 0x0000880010080a11 */ /* 0x000fc800078208ff */
[----:B------:R-:W-:Y:S01]  /*2e80*/  IADD3 R15, R6, R11, RZ ;  /* 0x0000000b060f7210 */ /* 0x000fe20007ffe0ff */
[----:B------:R-:W-:Y:S01]  /*2e90*/  IMAD.IADD R11, R9, 0x1, R21 ;  /* 0x00000001090b7824 */ /* 0x000fe200078e0215 */
[----:B------:R-:W-:Y:S02]  /*2ea0*/  @P0 LEA.HI.X R9, R16, c[0x0][0x224], R3, 0x1, P1 ;  /* 0x0000890010090a11 */ /* 0x000fe400008f0c03 */
[----:B------:R-:W-:Y:S01]  /*2eb0*/  MOV R16, R14 ;  /* 0x0000000e00107202 */ /* 0x000fe20000000f00 */
[----:B------:R-:W-:Y:S01]  /*2ec0*/  IMAD.MOV.U32 R14, RZ, RZ, R10 ;  /* 0x000000ffff0e7224 */ /* 0x000fe200078e000a */
[----:B------:R-:W-:Y:S01]  /*2ed0*/  MOV R10, R20 ;  /* 0x00000014000a7202 */ /* 0x000fe20000000f00 */
[----:B------:R2:W-:Y:S01]  /*2ee0*/  @P0 LDGSTS.E.BYPASS.LTC128B.128 [R241+0xa100], [R8.64], !P5 ;  /* 0x0a10000008f10fae */ /* 0x0005e2000e901d48 */
[----:B------:R-:W-:Y:S01]  /*2ef0*/  MOV R3, c[0x0][0x27c] ;  /* 0x00009f0000037a02 */ /* 0x000fe20000000f00 */
[----:B-1----:R-:W-:Y:S02]  /*2f00*/  IMAD.WIDE.U32 R4, R101, c[0x0][0x280], R78 ;  /* 0x0000a00065047a25 */ /* 0x002fe400078e004e */
[----:B------:R2:W-:Y:S01]  /*2f10*/  @P0 LDGSTS.E.BYPASS.LTC128B.128 [R241+0xd100], [R8.64+0x80], !P3 ;  /* 0x0d10008008f10fae */ /* 0x0005e2000d901d48 */
[----:B------:R-:W-:Y:S01]  /*2f20*/  SHF.L.U32 R66, R3, 0x1, RZ ;  /* 0x0000000103427819 */ /* 0x000fe200000006ff */
[----:B------:R-:W-:Y:S01]  /*2f30*/  IMAD.IADD R19, R5, 0x1, R6 ;  /* 0x0000000105137824 */ /* 0x000fe200078e0206 */
[----:B-----5:R-:W-:Y:S01]  /*2f40*/  SHF.R.S32.HI R6, RZ, 0x1f, R133 ;  /* 0x0000001fff067819 */ /* 0x020fe20000011485 */
[C---:B------:R-:W-:Y:S01]  /*2f50*/  IMAD.WIDE.U32 R92, R133.reuse, c[0x0][0x280], R14 ;  /* 0x0000a000855c7a25 */ /* 0x040fe200078e000e */
[----:B------:R-:W-:Y:S01]  /*2f60*/  MOV R18, R4 ;  /* 0x0000000400127202 */ /* 0x000fe20000000f00 */
[----:B------:R-:W0:Y:S01]  /*2f70*/  LDGDEPBAR ;  /* 0x00000000000079af */ /* 0x000e220000000000 */
[----:B------:R-:W-:Y:S01]  /*2f80*/  WARPSYNC 0xffffffff ;  /* 0xffffffff00007948 */ /* 0x000fe20003800000 */
[----:B------:R-:W-:-:S04]  /*2f90*/  IMAD.WIDE.U32 R90, R133, c[0x0][0x290], R10 ;  /* 0x0000a400855a7a25 */ /* 0x000fc800078e000a */
[----:B------:R-:W-:-:S04]  /*2fa0*/  IMAD.WIDE.U32 R96, R133, c[0x0][0x280], R18 ;  /* 0x0000a00085607a25 */ /* 0x000fc800078e0012 */
[----:B------:R-:W-:-:S04]  /*2fb0*/  IMAD.WIDE.U32 R94, R133, c[0x0][0x290], R16 ;  /* 0x0000a400855e7a25 */ /* 0x000fc800078e0010 */
[C---:B--2---:R-:W-:Y:S02]  /*2fc0*/  IMAD R9, R6.reuse, c[0x0][0x280], RZ ;  /* 0x0000a00006097a24 */ /* 0x044fe400078e02ff */
[----:B------:R-:W-:Y:S02]  /*2fd0*/  IMAD R8, R6, c[0x0][0x290], RZ ;  /* 0x0000a40006087a24 */ /* 0x000fe400078e02ff */
[C---:B------:R-:W-:Y:S02]  /*2fe0*/  IMAD R6, R133.reuse, c[0x0][0x284], R9 ;  /* 0x0000a10085067a24 */ /* 0x040fe400078e0209 */
[----:B------:R-:W-:-:S03]  /*2ff0*/  IMAD R3, R133, c[0x0][0x294], R8 ;  /* 0x0000a50085037a24 */ /* 0x000fc600078e0208 */
[----:B------:R-:W-:Y:S01]  /*3000*/  IADD3 R108, R97, R6, RZ ;  /* 0x00000006616c7210 */ /* 0x000fe20007ffe0ff */
[----:B------:R-:W-:Y:S01]  /*3010*/  IMAD.IADD R107, R95, 0x1, R3 ;  /* 0x000000015f6b7824 */ /* 0x000fe200078e0203 */
[----:B------:R-:W-:Y:S02]  /*3020*/  IADD3 R106, R6, R93, RZ ;  /* 0x0000005d066a7210 */ /* 0x000fe40007ffe0ff */
[----:B------:R-:W-:Y:S02]  /*3030*/  IADD3 R105, R3, R91, RZ ;  /* 0x0000005b03697210 */ /* 0x000fe40007ffe0ff */
[----:B---3--:R-:W-:Y:S02]  /*3040*/  @P2 SHF.R.S32.HI R5, RZ, 0x1f, R23 ;  /* 0x0000001fff052819 */ /* 0x008fe40000011417 */
[----:B------:R-:W-:Y:S02]  /*3050*/  @!P2 MOV R5, R22 ;  /* 0x000000160005a202 */ /* 0x000fe40000000f00 */
[----:B------:R-:W-:Y:S01]  /*3060*/  @P2 MOV R4, R23 ;  /* 0x0000001700042202 */ /* 0x000fe20000000f00 */
[----:B------:R-:W-:-:S02]  /*3070*/  @!P2 IMAD.MOV.U32 R4, RZ, RZ, R27 ;  /* 0x000000ffff04a224 */ /* 0x000fc400078e001b */
[----:B------:R-:W-:Y:S02]  /*3080*/  IMAD R5, R5, c[0x0][0x2b0], RZ ;  /* 0x0000ac0005057a24 */ /* 0x000fe400078e02ff */
[----:B------:R-:W-:-:S04]  /*3090*/  IMAD.WIDE.U32 R116, R4, c[0x0][0x2b0], RZ ;  /* 0x0000ac0004747a25 */ /* 0x000fc800078e00ff */
[----:B------:R-:W-:-:S05]  /*30a0*/  IMAD R5, R4, c[0x0][0x2b4], R5 ;  /* 0x0000ad0004057a24 */ /* 0x000fca00078e0205 */
[----:B------:R-:W-:Y:S02]  /*30b0*/  IADD3 R126, R117, R5, RZ ;  /* 0x00000005757e7210 */ /* 0x000fe40007ffe0ff */
[----:B------:R-:W-:Y:S01]  /*30c0*/  ISETP.GE.AND P2, PT, R76, c[0x0][0x27c], PT ;  /* 0x00009f004c007a0c */ /* 0x000fe20003f46270 */
[C---:B------:R-:W-:Y:S01]  /*30d0*/  IMAD.SHL.U32 R20, R101.reuse, 0x40, RZ ;  /* 0x0000004065147824 */ /* 0x040fe200078e00ff */
[----:B------:R-:W-:Y:S01]  /*30e0*/  IADD3 R21, R101, 0x40, RZ ;  /* 0x0000004065157810 */ /* 0x000fe20007ffe0ff */
[----:B------:R-:W-:Y:S01]  /*30f0*/  IMAD R8, R25, c[0x0][0x268], RZ ;  /* 0x00009a0019087a24 */ /* 0x000fe200078e02ff */
[----:B------:R-:W-:Y:S01]  /*3100*/  SEL R3, RZ, c[0x0][0x27c], !P2 ;  /* 0x00009f00ff037a07 */ /* 0x000fe20005000000 */
[----:B------:R-:W-:Y:S01]  /*3110*/  IMAD.WIDE.U32 R4, R26, c[0x0][0x260], R76 ;  /* 0x000098001a047a25 */ /* 0x000fe200078e004c */
[----:B------:R-:W-:Y:S01]  /*3120*/  LOP3.LUT R20, R20, 0x1c0, RZ, 0xc0, !PT ;  /* 0x000001c014147812 */ /* 0x000fe200078ec0ff */
[----:B------:R-:W-:Y:S01]  /*3130*/  BAR.SYNC.DEFER_BLOCKING 0x0 ;  /* 0x0000000000007b1d */ /* 0x000fe20000010000 */
[----:B------:R-:W-:Y:S01]  /*3140*/  IADD3 R23, R101, 0x20, RZ ;  /* 0x0000002065177810 */ /* 0x000fe20007ffe0ff */
[C---:B------:R-:W-:Y:S01]  /*3150*/  IMAD.IADD R3, R76.reuse, 0x1, R3 ;  /* 0x000000014c037824 */ /* 0x040fe200078e0203 */
[----:B------:R-:W-:Y:S01]  /*3160*/  ISETP.GE.AND P5, PT, R76, c[0x0][0x1d4], PT ;  /* 0x000075004c007a0c */ /* 0x000fe20003fa6270 */
[----:B------:R-:W-:-:S02]  /*3170*/  IMAD.SHL.U32 R21, R21, 0x40, RZ ;  /* 0x0000004015157824 */ /* 0x000fc400078e00ff */
[----:B------:R-:W-:Y:S01]  /*3180*/  IMAD R14, R24, c[0x0][0x26c], R8 ;  /* 0x00009b00180e7a24 */ /* 0x000fe200078e0208 */
[----:B------:R-:W-:Y:S01]  /*3190*/  SHF.R.S32.HI R6, RZ, 0x1f, R3 ;  /* 0x0000001fff067819 */ /* 0x000fe20000011403 */
[----:B------:R-:W-:Y:S01]  /*31a0*/  IMAD.SHL.U32 R23, R23, 0x40, RZ ;  /* 0x0000004017177824 */ /* 0x000fe200078e00ff */
[----:B------:R-:W-:Y:S01]  /*31b0*/  LOP3.LUT R21, R21, 0x1c0, RZ, 0xc0, !PT ;  /* 0x000001c015157812 */ /* 0x000fe200078ec0ff */
[----:B------:R-:W-:Y:S01]  /*31c0*/  IMAD R5, R26, c[0x0][0x264], R5 ;  /* 0x000099001a057a24 */ /* 0x000fe200078e0205 */
[CC--:B------:R-:W-:Y:S01]  /*31d0*/  LEA.HI R9, R6.reuse, R3.reuse, RZ, 0x6 ;  /* 0x0000000306097211 */ /* 0x0c0fe200078f30ff */
[----:B------:R-:W-:Y:S01]  /*31e0*/  IMAD.MOV.U32 R141, RZ, RZ, 0x6 ;  /* 0x00000006ff8d7424 */ /* 0x000fe200078e00ff */
[----:B------:R-:W-:Y:S01]  /*31f0*/  LEA.HI R3, R6, R3, RZ, 0x3 ;  /* 0x0000000306037211 */ /* 0x000fe200078f18ff */
[----:B------:R-:W-:Y:S01]  /*3200*/  IMAD.WIDE.U32 R88, R24, c[0x0][0x268], R4 ;  /* 0x00009a0018587a25 */ /* 0x000fe200078e0004 */
[----:B------:R-:W-:Y:S01]  /*3210*/  LOP3.LUT R23, R23, 0x1c0, RZ, 0xc0, !PT ;  /* 0x000001c017177812 */ /* 0x000fe200078ec0ff */
[----:B------:R-:W-:Y:S01]  /*3220*/  ULDC.U8 UR5, c[0x0][0x298] ;  /* 0x0000a60000057ab9 */ /* 0x000fe20000000000 */
[--C-:B------:R-:W-:Y:S01]  /*3230*/  LOP3.LUT R6, R20, 0x38, R3.reuse, 0xf8, !PT ;  /* 0x0000003814067812 */ /* 0x100fe200078ef803 */
[----:B------:R-:W-:Y:S01]  /*3240*/  IMAD.SHL.U32 R20, R101, 0x40, RZ ;  /* 0x0000004065147824 */ /* 0x000fe200078e00ff */
[----:B------:R-:W-:Y:S01]  /*3250*/  LOP3.LUT R8, R21, 0x38, R3, 0xf8, !PT ;  /* 0x0000003815087812 */ /* 0x000fe200078ef803 */
[----:B------:R-:W-:Y:S01]  /*3260*/  IMAD.MOV.U32 R157, RZ, RZ, c[0x0][0x2b8] ;  /* 0x0000ae00ff9d7624 */ /* 0x000fe200078e00ff */
[----:B------:R-:W-:Y:S01]  /*3270*/  IADD3 R21, R101, 0x20, RZ ;  /* 0x0000002065157810 */ /* 0x000fe20007ffe0ff */
[----:B------:R-:W-:Y:S01]  /*3280*/  IMAD.MOV.U32 R156, RZ, RZ, c[0x0][0x27c] ;  /* 0x00009f00ff9c7624 */ /* 0x000fe200078e00ff */
[----:B------:R-:W-:Y:S01]  /*3290*/  LOP3.LUT R20, R20, 0x1c0, RZ, 0xc0, !PT ;  /* 0x000001c014147812 */ /* 0x000fe200078ec0ff */
[----:B------:R-:W-:Y:S01]  /*32a0*/  IMAD.SHL.U32 R150, R140, 0x40, RZ ;  /* 0x000000408c967824 */ /* 0x000fe200078e00ff */
[----:B------:R-:W-:Y:S01]  /*32b0*/  SHF.R.S32.HI R4, RZ, 0x6, R9 ;  /* 0x00000006ff047819 */ /* 0x000fe20000011409 */
[----:B------:R-:W-:Y:S01]  /*32c0*/  IMAD.SHL.U32 R21, R21, 0x40, RZ ;  /* 0x0000004015157824 */ /* 0x000fe200078e00ff */
[----:B------:R-:W-:Y:S01]  /*32d0*/  SHF.R.U32.HI R20, RZ, 0x3, R20 ;  /* 0x00000003ff147819 */ /* 0x000fe20000011614 */
[----:B------:R-:W-:Y:S01]  /*32e0*/  IMAD.IADD R103, R89, 0x1, R14 ;  /* 0x0000000159677824 */ /* 0x000fe200078e020e */
[----:B------:R-:W-:Y:S01]  /*32f0*/  LOP3.LUT R5, R23, 0x38, R3, 0xf8, !PT ;  /* 0x0000003817057812 */ /* 0x000fe200078ef803 */
[----:B------:R-:W-:Y:S01]  /*3300*/  IMAD R11, R4, 0x1800, R7 ;  /* 0x00001800040b7824 */ /* 0x000fe200078e0207 */
[----:B------:R-:W-:Y:S01]  /*3310*/  LOP3.LUT R10, R6, R20, RZ, 0x3c, !PT ;  /* 0x00000014060a7212 */ /* 0x000fe200078e3cff */
[----:B------:R-:W-:Y:S01]  /*3320*/  IMAD R9, R4, 0x1800, R12 ;  /* 0x0000180004097824 */ /* 0x000fe200078e020c */
[----:B------:R-:W-:-:S02]  /*3330*/  IADD3 R20, R101, 0x40, RZ ;  /* 0x0000004065147810 */ /* 0x000fc40007ffe0ff */
[----:B------:R-:W-:Y:S01]  /*3340*/  LOP3.LUT R21, R21, 0x1c0, RZ, 0xc0, !PT ;  /* 0x000001c015157812 */ /* 0x000fe200078ec0ff */
[----:B------:R-:W-:Y:S01]  /*3350*/  IMAD.IADD R10, R11, 0x1, R10 ;  /* 0x000000010b0a7824 */ /* 0x000fe200078e020a */
[----:B------:R-:W-:Y:S01]  /*3360*/  LOP3.LUT R87, R3, 0xfffffff8, RZ, 0xc0, !PT ;  /* 0xfffffff803577812 */ /* 0x000fe200078ec0ff */
[----:B------:R-:W-:Y:S01]  /*3370*/  IMAD.SHL.U32 R20, R20, 0x40, RZ ;  /* 0x0000004014147824 */ /* 0x000fe200078e00ff */
[----:B------:R-:W-:Y:S01]  /*3380*/  SHF.R.U32.HI R21, RZ, 0x3, R21 ;  /* 0x00000003ff157819 */ /* 0x000fe20000011615 */
[----:B------:R-:W-:Y:S01]  /*3390*/  IMAD.SHL.U32 R125, R10, 0x2, RZ ;  /* 0x000000020a7d7824 */ /* 0x000fe200078e00ff */
[----:B------:R-:W-:Y:S02]  /*33a0*/  SHF.L.U64.HI R140, R140, R141, c[0x0][0x284] ;  /* 0x0000a1008c8c7619 */ /* 0x000fe4000001028d */
[----:B------:R-:W-:Y:S02]  /*33b0*/  LOP3.LUT R20, R20, 0x1c0, RZ, 0xc0, !PT ;  /* 0x000001c014147812 */ /* 0x000fe400078ec0ff */
[----:B------:R-:W-:Y:S01]  /*33c0*/  LOP3.LUT R6, R5, R21, RZ, 0x3c, !PT ;  /* 0x0000001505067212 */ /* 0x000fe200078e3cff */
[----:B------:R-:W-:Y:S01]  /*33d0*/  IMAD R5, R4, 0x1800, R13 ;  /* 0x0000180004057824 */ /* 0x000fe200078e020d */
[----:B------:R-:W-:-:S02]  /*33e0*/  SHF.R.U32.HI R20, RZ, 0x3, R20 ;  /* 0x00000003ff147819 */ /* 0x000fc40000011614 */
[----:B------:R-:W-:Y:S01]  /*33f0*/  SHF.L.U64.HI R141, R151, R141, c[0x0][0x294] ;  /* 0x0000a500978d7619 */ /* 0x000fe2000001028d */
[----:B------:R-:W-:Y:S01]  /*3400*/  IMAD.IADD R6, R9, 0x1, R6 ;  /* 0x0000000109067824 */ /* 0x000fe200078e0206 */
[----:B------:R-:W-:Y:S01]  /*3410*/  LOP3.LUT R4, R8, R20, RZ, 0x3c, !PT ;  /* 0x0000001408047212 */ /* 0x000fe200078e3cff */
[----:B------:R-:W-:Y:S01]  /*3420*/  IMAD.SHL.U32 R151, R151, 0x40, RZ ;  /* 0x0000004097977824 */ /* 0x000fe200078e00ff */
[----:B------:R-:W-:Y:S01]  /*3430*/  SHF.R.S32.HI R64, RZ, 0x3, R3 ;  /* 0x00000003ff407819 */ /* 0x000fe20000011403 */
[----:B------:R-:W-:Y:S01]  /*3440*/  IMAD.SHL.U32 R124, R6, 0x2, RZ ;  /* 0x00000002067c7824 */ /* 0x000fe200078e00ff */
[----:B------:R-:W-:Y:S01]  /*3450*/  SHF.R.S32.HI R104, RZ, 0x1f, R87 ;  /* 0x0000001fff687819 */ /* 0x000fe20000011457 */
[----:B------:R-:W-:Y:S01]  /*3460*/  IMAD.IADD R4, R5, 0x1, R4 ;  /* 0x0000000105047824 */ /* 0x000fe200078e0204 */
[----:B------:R-:W-:Y:S02]  /*3470*/  ISETP.NE.AND P1, PT, R157, 0x1, PT ;  /* 0x000000019d00780c */ /* 0x000fe40003f25270 */
[----:B------:R-:W-:Y:S01]  /*3480*/  ISETP.GE.AND P0, PT, R156, 0x1, PT ;  /* 0x000000019c00780c */ /* 0x000fe20003f06270 */
[----:B------:R-:W-:-:S02]  /*3490*/  IMAD.SHL.U32 R123, R4, 0x2, RZ ;  /* 0x00000002047b7824 */ /* 0x000fc400078e00ff */
.L_x_953:
[----:B------:R-:W-:Y:S01]  /*34a0*/  IMAD R3, R32, 0x60, R0 ;  /* 0x0000006020037824 */ /* 0x000fe200078e0200 */
[----:B------:R-:W-:Y:S01]  /*34b0*/  ISETP.NE.AND P1, PT, R157, 0x1, PT ;  /* 0x000000019d00780c */ /* 0x000fe20003f25270 */
[----:B------:R-:W-:Y:S01]  /*34c0*/  IMAD.MOV.U32 R85, RZ, RZ, RZ ;  /* 0x000000ffff557224 */ /* 0x000fe200078e00ff */
[----:B------:R-:W-:Y:S04]  /*34d0*/  DEPBAR.LE SB0, 0x0 ;  /* 0x000080000000791a */ /* 0x000fe80000000000 */
[----:B-1----:R-:W-:Y:S01]  /*34e0*/  IMAD.IADD R4, R129, 0x1, R3 ;  /* 0x0000000181047824 */ /* 0x002fe200078e0203 */
[----:B------:R-:W-:Y:S01]  /*34f0*/  ISETP.GE.AND P0, PT, R3, R2, PT ;  /* 0x000000020300720c */ /* 0x000fe20003f06270 */
[----:B------:R-:W-:Y:S01]  /*3500*/  WARPSYNC 0xffffffff ;  /* 0xffffffff00007948 */ /* 0x000fe20003800000 */
[----:B------:R-:W-:Y:S01]  /*3510*/  ISETP.GE.AND P3, PT, R156, 0x1, PT ;  /* 0x000000019c00780c */ /* 0x000fe20003f66270 */
[--C-:B------:R-:W-:Y:S01]  /*3520*/  IMAD.MOV.U32 R3, RZ, RZ, R4.reuse ;  /* 0x000000ffff037224 */ /* 0x100fe200078e0004 */
[----:B------:R-:W-:Y:S01]  /*3530*/  ISETP.GT.OR P0, PT, R0, 0x5f, P0 ;  /* 0x0000005f0000780c */ /* 0x000fe20000704670 */
[----:B------:R-:W-:Y:S01]  /*3540*/  BSSY B2, `(.L_x_919) ;  /* 0x000040f000027945 */ /* 0x000fe20003800000 */
[----:B------:R-:W-:Y:S05]  /*3550*/  @P1 IMAD.HI.U32 R5, R4, c[0x0][0x2bc], RZ ;  /* 0x0000af0004051a27 */ /* 0x000fea00078e00ff */
[----:B------:R-:W-:Y:S06]  /*3560*/  @P1 SHF.R.U32.HI R3, RZ, c[0x0][0x2c0], R5 ;  /* 0x0000b000ff031a19 */ /* 0x000fec0000011605 */
[C---:B------:R-:W-:Y:S04]  /*3570*/  @!P0 IADD3 R5, P1, R3.reuse, R116, RZ ;  /* 0x0000007403058210 */ /* 0x040fe80007f3e0ff */
[----:B------:R-:W-:Y:S01]  /*3580*/  @!P0 LEA.HI.X.SX32 R6, R3, R126, 0x1, P1 ;  /* 0x0000007e03068211 */ /* 0x000fe200008f0eff */
[----:B------:R-:W-:Y:S01]  /*3590*/  IMAD.MOV R3, RZ, RZ, -R3 ;  /* 0x000000ffff037224 */ /* 0x000fe200078e0a03 */
[----:B------:R-:W-:Y:S03]  /*35a0*/  @!P0 LEA R8, P1, R5, c[0x0][0x2a0], 0x2 ;  /* 0x0000a80005088a11 */ /* 0x000fe600078210ff */
[----:B------:R-:W-:Y:S01]  /*35b0*/  IMAD R86, R3, c[0x0][0x2b8], R4 ;  /* 0x0000ae0003567a24 */ /* 0x000fe200078e0204 */
[----:B------:R-:W-:Y:S03]  /*35c0*/  @!P0 LEA.HI.X R9, R5, c[0x0][0x2a4], R6, 0x2, P1 ;  /* 0x0000a90005098a11 */ /* 0x000fe600008f1406 */
[----:B------:R-:W-:Y:S01]  /*35d0*/  IMAD.WIDE.U32 R4, R86, c[0x0][0x1e0], RZ ;  /* 0x0000780056047a25 */ /* 0x000fe200078e00ff */
[----:B------:R-:W-:Y:S01]  /*35e0*/  SHF.R.S32.HI R98, RZ, 0x1f, R86 ;  /* 0x0000001fff627819 */ /* 0x000fe20000011456 */
[----:B------:R-:W2:Y:S04]  /*35f0*/  @!P0 LDG.E R85, [R8.64] ;  /* 0x0000000808558981 */ /* 0x000ea8000c1e1900 */
[----:B------:R-:W-:Y:S01]  /*3600*/  IMAD R3, R98, c[0x0][0x1e0], RZ ;  /* 0x0000780062037a24 */ /* 0x000fe200078e02ff */
[----:B------:R-:W-:Y:S03]  /*3610*/  BAR.SYNC.DEFER_BLOCKING 0x0 ;  /* 0x0000000000007b1d */ /* 0x000fe60000010000 */
[----:B------:R-:W-:Y:S04]  /*3620*/  IMAD R3, R86, c[0x0][0x1e4], R3 ;  /* 0x0000790056037a24 */ /* 0x000fe800078e0203 */
[----:B------:R-:W-:Y:S01]  /*3630*/  IMAD.IADD R5, R5, 0x1, R3 ;  /* 0x0000000105057824 */ /* 0x000fe200078e0203 */
[----:B--2---:R-:W-:Y:S03]  /*3640*/  SHF.R.S32.HI R99, RZ, 0x1f, R85 ;  /* 0x0000001fff637819 */ /* 0x004fe60000011455 */
[----:B------:R-:W-:Y:S04]  /*3650*/  IMAD.WIDE.U32 R4, R85, c[0x0][0x1f0], R4 ;  /* 0x00007c0055047a25 */ /* 0x000fe800078e0004 */
[----:B------:R-:W-:Y:S01]  /*3660*/  IMAD R6, R99, c[0x0][0x1f0], RZ ;  /* 0x00007c0063067a24 */ /* 0x000fe200078e02ff */
[----:B------:R-:W-:Y:S03]  /*3670*/  IADD3 R3, P0, R120, R4, RZ ;  /* 0x0000000478037210 */ /* 0x000fe60007f1e0ff */
[----:B------:R-:W-:Y:S05]  /*3680*/  IMAD R6, R85, c[0x0][0x1f4], R6 ;  /* 0x00007d0055067a24 */ /* 0x000fea00078e0206 */
[----:B------:R-:W-:Y:S02]  /*3690*/  IADD3.X R4, R128, R5, R6, P0, !PT ;  /* 0x0000000580047210 */ /* 0x000fe400007fe406 */
[C---:B------:R-:W-:Y:S04]  /*36a0*/  LEA R84, P0, R3.reuse, c[0x0][0x1c8], 0x1 ;  /* 0x0000720003547a11 */ /* 0x040fe800078008ff */
[----:B------:R-:W-:Y:S01]  /*36b0*/  LEA.HI.X R81, R3, c[0x0][0x1cc], R4, 0x1, P0 ;  /* 0x0000730003517a11 */ /* 0x000fe200000f0c04 */
[----:B------:R-:W-:-:S05]  /*36c0*/  @!P3 BRA `(.L_x_920) ;  /* 0x00003c400000b947 */ /* 0x000fca0003800000 */
[-C--:B------:R-:W-:Y:S01]  /*36d0*/  IMAD R6, R147, R32.reuse, RZ ;  /* 0x0000002093067224 */ /* 0x080fe200078e02ff */
[----:B------:R-:W-:Y:S01]  /*36e0*/  ISETP.NE.AND P0, PT, RZ, UR5, PT ;  /* 0x00000005ff007c0c */ /* 0x000fe2000bf05270 */
[-C--:B------:R-:W-:Y:S01]  /*36f0*/  IMAD R5, R148, R32.reuse, RZ ;  /* 0x0000002094057224 */ /* 0x080fe200078e02ff */
[----:B------:R-:W-:Y:S01]  /*3700*/  SHF.R.S32.HI R4, RZ, 0x1f, R32 ;  /* 0x0000001fff047819 */ /* 0x000fe20000011420 */
[----:B------:R-:W-:Y:S02]  /*3710*/  IMAD R3, R32, -0x60, R2 ;  /* 0xffffffa020037824 */ /* 0x000fe400078e0202 */
[----:B------:R-:W-:Y:S03]  /*3720*/  IMAD.WIDE.U32 R60, R138, R32, RZ ;  /* 0x000000208a3c7225 */ /* 0x000fe600078e00ff */
[----:B------:R-:W-:Y:S01]  /*3730*/  IMNMX R67, R3, 0x60, PT ;  /* 0x0000006003437817 */ /* 0x000fe20003800200 */
[C---:B------:R-:W-:Y:S02]  /*3740*/  IMAD R6, R4.reuse, R138, R6 ;  /* 0x0000008a04067224 */ /* 0x040fe400078e0206 */
[----:B------:R-:W-:Y:S02]  /*3750*/  IMAD R5, R4, R136, R5 ;  /* 0x0000008804057224 */ /* 0x000fe400078e0205 */
[----:B------:R-:W-:Y:S01]  /*3760*/  IMAD.WIDE.U32 R36, R136, R32, RZ ;  /* 0x0000002088247225 */ /* 0x000fe200078e00ff */
[----:B------:R-:W-:Y:S04]  /*3770*/  IADD3 R19, R61, R6, RZ ;  /* 0x000000063d137210 */ /* 0x000fe80007ffe0ff */
        /* <DEDUP_REMOVED lines=30> */
.L_x_923:
[----:B------:R-:W-:Y:S05]  /*3960*/  BSYNC B0 ;  /* 0x0000000000007941 */ /* 0x000fea0003800000 */
.L_x_922:
        /* <DEDUP_REMOVED lines=39> */
.L_x_925:
[----:B------:R-:W-:Y:S05]  /*3be0*/  BSYNC B0 ;  /* 0x0000000000007941 */ /* 0x000fea0003800000 */
.L_x_924:
        /* <DEDUP_REMOVED lines=19> */
[----:B------:R-:W-:-:S05]  /*3d20*/  @P3 BRA `(.L_x_927) ;  /* 0x0000012000003947 */ /* 0x000fca0003800000 */
[----:B------:R-:W-:Y:S01]  /*3d30*/  IADD3 R6, P1, P0, R96, R150, R60 ;  /* 0x0000009660067210 */ /* 0x000fe2000783e03c */
[----:B------:R-:W-:Y:S01]  /*3d40*/  CS2R R24, SRZ ;  /* 0x0000000000187805 */ /* 0x000fe2000001ff00 */
[----:B------:R-:W-:Y:S02]  /*3d50*/  CS2R R46, SRZ ;  /* 0x00000000002e7805 */ /* 0x000fe4000001ff00 */
[----:B------:R-:W-:Y:S02]  /*3d60*/  IADD3.X R8, R108, R140, R19, P1, P0 ;  /* 0x0000008c6c087210 */ /* 0x000fe40000fe0413 */
        /* <DEDUP_REMOVED lines=14> */
.L_x_927:
[----:B------:R-:W-:Y:S05]  /*3e50*/  BSYNC B0 ;  /* 0x0000000000007941 */ /* 0x000fea0003800000 */
.L_x_926:
        /* <DEDUP_REMOVED lines=27> */
[----:B------:R-:W-:Y:S02]  /*4010*/  @!P0 SHF.R.U32.HI R19, RZ, 0x10, R35 ;  /* 0x00000010ff138819 */ /* 0x000fe40000011623 */
[C---:B------:R-:W-:Y:S02]  /*4020*/  @!P0 PRMT R3, R18.reuse, 0x5432, R3 ;  /* 0x0000543212038816 */ /* 0x040fe40000000003 */
        /* <DEDUP_REMOVED lines=15> */
[-C--:B------:R-:W-:Y:S01]  /*4120*/  @!P0 FMUL.FTZ R4, R5, R6.reuse ;  /* 0x0000000605048220 */ /* 0x080fe20000410000 */
        /* <DEDUP_REMOVED lines=27> */
.L_x_931:
[----:B------:R-:W-:Y:S05]  /*42e0*/  BSYNC B0 ;  /* 0x0000000000007941 */ /* 0x000fea0003800000 */
.L_x_930:
        /* <DEDUP_REMOVED lines=57> */
.L_x_929:
[----:B------:R-:W-:Y:S05]  /*4680*/  BSYNC B1 ;  /* 0x0000000000017941 */ /* 0x000fea0003800000 */
.L_x_928:
[----:B------:R4:W2:Y:S01]  /*4690*/  SHFL.IDX PT, R33, R81, 0x1, 0x181f ;  /* 0x00381f0051217f89 */ /* 0x0008a200000e0000 */
[----:B------:R-:W-:Y:S03]  /*46a0*/  BSSY B1, `(.L_x_932) ;  /* 0x0000075000017945 */ /* 0x000fe60003800000 */
[----:B------:R4:W3:Y:S01]  /*46b0*/  SHFL.IDX PT, R31, R84, 0x1, 0x181f ;  /* 0x00381f00541f7f89 */ /* 0x0008e200000e0000 */
[----:B------:R-:W-:-:S05]  /*46c0*/  @P6 BRA `(.L_x_933) ;  /* 0x0000072000006947 */ /* 0x000fca0003800000 */
[----:B------:R-:W-:Y:S01]  /*46d0*/  BSSY B0, `(.L_x_934) ;  /* 0x0000038000007945 */ /* 0x000fe20003800000 */
[----:B------:R-:W-:-:S05]  /*46e0*/  @P5 BRA `(.L_x_935) ;  /* 0x0000036000005947 */ /* 0x000fca0003800000 */
[C---:B---3--:R-:W-:Y:S01]  /*46f0*/  LEA R34, P0, R76.reuse, R31, 0x1 ;  /* 0x0000001f4c227211 */ /* 0x048fe200078008ff */
[----:B-1----:R-:W1:Y:S03]  /*4700*/  LDS.128 R8, [R210+0x9100] ;  /* 0x00910000d2087984 */ /* 0x002e660000000c00 */
[----:B--2---:R-:W-:Y:S02]  /*4710*/  LEA.HI.X R35, R76, R33, R77, 0x1, P0 ;  /* 0x000000214c237211 */ /* 0x004fe400000f0c4d */
        /* <DEDUP_REMOVED lines=51> */
.L_x_935:
[----:B------:R-:W-:Y:S05]  /*4a50*/  BSYNC B0 ;  /* 0x0000000000007941 */ /* 0x000fea0003800000 */
.L_x_934:
[----:B------:R-:W-:Y:S11]  /*4a60*/  ISETP.GE.AND P0, PT, R211, c[0x0][0x1d4], PT ;  /* 0x00007500d3007a0c */ /* 0x000ff60003f06270 */
[----:B------:R-:W-:Y:S02]  /*4a70*/  @!UPT UIADD3 URZ, URZ, URZ, URZ ;  /* 0x0000003f3f3ff290 */ /* 0x000fe4000fffe03f */
        /* <DEDUP_REMOVED lines=55> */
.L_x_933:
[----:B------:R-:W-:Y:S05]  /*4df0*/  BSYNC B1 ;  /* 0x0000000000017941 */ /* 0x000fea0003800000 */
.L_x_932:
[----:B---3--:R3:W4:Y:S04]  /*4e00*/  SHFL.IDX PT, R31, R81, 0x2, 0x181f ;  /* 0x00581f00511f7f89 */ /* 0x00872800000e0000 */
[----:B------:R3:W2:Y:S01]  /*4e10*/  SHFL.IDX PT, R28, R84, 0x2, 0x181f ;  /* 0x00581f00541c7f89 */ /* 0x0006a200000e0000 */
[----:B------:R-:W-:-:S05]  /*4e20*/  @P3 BRA `(.L_x_936) ;  /* 0x0000280000003947 */ /* 0x000fca0003800000 */
[----:B------:R-:W-:Y:S01]  /*4e30*/  BSSY B0, `(.L_x_937) ;  /* 0x0000038000007945 */ /* 0x000fe20003800000 */
[----:B------:R-:W-:-:S05]  /*4e40*/  @P5 BRA `(.L_x_938) ;  /* 0x0000036000005947 */ /* 0x000fca0003800000 */
[C---:B-12---:R-:W-:Y:S01]  /*4e50*/  LEA R26, P0, R76.reuse, R28, 0x1 ;  /* 0x0000001c4c1a7211 */ /* 0x046fe200078008ff */
[----:B------:R-:W1:Y:S03]  /*4e60*/  LDS.128 R8, [R210+0xa100] ;  /* 0x00a10000d2087984 */ /* 0x000e660000000c00 */
        /* <DEDUP_REMOVED lines=52> */
.L_x_938:
[----:B------:R-:W-:Y:S05]  /*51b0*/  BSYNC B0 ;  /* 0x0000000000007941 */ /* 0x000fea0003800000 */
.L_x_937:
[----:B------:R-:W-:Y:S11]  /*51c0*/  ISETP.GE.AND P0, PT, R211, c[0x0][0x1d4], PT ;  /* 0x00007500d3007a0c */ /* 0x000ff60003f06270 */
[----:B------:R-:W-:Y:S02]  /*51d0*/  @!UPT UIADD3 URZ, URZ, URZ, URZ ;  /* 0x0000003f3f3ff290 */ /* 0x000fe4000fffe03f */
        /* <DEDUP_REMOVED lines=56> */
.L_x_921:
[C---:B------:R-:W-:Y:S01]  /*5560*/  IADD3 R159, R101.reuse, 0x20, RZ ;  /* 0x00000020659f7810 */ /* 0x040fe20007ffe0ff */
[----:B------:R-:W-:Y:S01]  /*5570*/  CS2R R54, SRZ ;  /* 0x0000000000367805 */ /* 0x000fe2000001ff00 */
[----:B------:R-:W-:Y:S01]  /*5580*/  IADD3 R158, R101, 0x40, RZ ;  /* 0x00000040659e7810 */ /* 0x000fe20007ffe0ff */
[----:B------:R-:W-:Y:S01]  /*5590*/  CS2R R52, SRZ ;  /* 0x0000000000347805 */ /* 0x000fe2000001ff00 */
[----:B------:R-:W-:Y:S01]  /*55a0*/  ISETP.GE.AND P1, PT, R159, R67, PT ;  /* 0x000000439f00720c */ /* 0x000fe20003f26270 */
[----:B------:R-:W-:Y:S01]  /*55b0*/  CS2R R26, SRZ ;  /* 0x00000000001a7805 */ /* 0x000fe2000001ff00 */
[----:B------:R-:W-:Y:S01]  /*55c0*/  IADD3 R65, -R66, c[0x0][0x1d4], RZ ;  /* 0x0000750042417a10 */ /* 0x000fe20007ffe1ff */
[----:B------:R-:W-:Y:S01]  /*55d0*/  CS2R R24, SRZ ;  /* 0x0000000000187805 */ /* 0x000fe2000001ff00 */
[----:B------:R-:W-:Y:S01]  /*55e0*/  ISETP.GE.OR P1, PT, R76, c[0x0][0x27c], P1 ;  /* 0x00009f004c007a0c */ /* 0x000fe20000f26670 */
[----:B------:R-:W-:Y:S01]  /*55f0*/  CS2R R58, SRZ ;  /* 0x00000000003a7805 */ /* 0x000fe2000001ff00 */
[----:B------:R-:W-:Y:S01]  /*5600*/  CS2R R56, SRZ ;  /* 0x0000000000387805 */ /* 0x000fe2000001ff00 */
[----:B------:R-:W-:Y:S01]  /*5610*/  CS2R R22, SRZ ;  /* 0x0000000000167805 */ /* 0x000fe2000001ff00 */
[----:B------:R-:W-:Y:S01]  /*5620*/  CS2R R20, SRZ ;  /* 0x0000000000147805 */ /* 0x000fe2000001ff00 */
[----:B------:R-:W-:Y:S01]  /*5630*/  CS2R R38, SRZ ;  /* 0x0000000000267805 */ /* 0x000fe2000001ff00 */
[----:B------:R1:W2:Y:S01]  /*5640*/  SHFL.IDX PT, R47, R81, RZ, 0x181f ;  /* 0x00181fff512f7589 */ /* 0x0002a200000e0000 */
[----:B------:R-:W-:Y:S06]  /*5650*/  BSSY B0, `(.L_x_939) ;  /* 0x00000c6000007945 */ /* 0x000fec0003800000 */
[----:B------:R-:W-:Y:S01]  /*5660*/  @!P1 IADD3 R3, P3, P0, R92, R60, R153 ;  /* 0x0000003c5c039210 */ /* 0x000fe2000787e099 */
[----:B------:R1:W3:Y:S03]  /*5670*/  SHFL.IDX PT, R46, R84, RZ, 0x181f ;  /* 0x00181fff542e7589 */ /* 0x0002e600000e0000 */
[----:B------:R-:W-:Y:S02]  /*5680*/  @!P1 IADD3.X R4, R106, R19, R142, P3, P0 ;  /* 0x000000136a049210 */ /* 0x000fe40001fe048e */
        /* <DEDUP_REMOVED lines=9> */
[C---:B------:R-:W-:Y:S04]  /*5720*/  @!P1 LEA R8, P3, R3.reuse, c[0x0][0x270], 0x1 ;  /* 0x00009c0003089a11 */ /* 0x040fe800078608ff */
[----:B------:R-:W-:Y:S02]  /*5730*/  @!P1 LEA.HI.X R9, R3, c[0x0][0x274], R4, 0x1, P3 ;  /* 0x00009d0003099a11 */ /* 0x000fe400018f0c04 */
[C---:B------:R-:W-:Y:S03]  /*5740*/  @!P1 LEA R4, P3, R5.reuse, c[0x0][0x288], 0x1 ;  /* 0x0000a20005049a11 */ /* 0x040fe600078608ff */
[----:B------:R4:W2:Y:S01]  /*5750*/  @!P1 LDG.E.128 R20, [R8.64] ;  /* 0x0000000808149981 */ /* 0x0008a2000c1e1d00 */
[----:B------:R-:W-:Y:S02]  /*5760*/  @!P1 LEA.HI.X R5, R5, c[0x0][0x28c], R10, 0x1, P3 ;  /* 0x0000a30005059a11 */ /* 0x000fe400018f0c0a */
[C---:B------:R-:W-:Y:S04]  /*5770*/  @!P0 LEA R14, P3, R6.reuse, c[0x0][0x270], 0x1 ;  /* 0x00009c00060e8a11 */ /* 0x040fe800078608ff */
[----:B------:R-:W-:Y:S01]  /*5780*/  @!P0 LEA.HI.X R15, R6, c[0x0][0x274], R15, 0x1, P3 ;  /* 0x00009d00060f8a11 */ /* 0x000fe200018f0c0f */
[----:B------:R1:W3:Y:S01]  /*5790*/  @!P1 LDG.E.128 R52, [R4.64] ;  /* 0x0000000804349981 */ /* 0x0002e2000c1e1d00 */
[C---:B------:R-:W-:Y:S04]  /*57a0*/  @!P0 LEA R10, P3, R11.reuse, c[0x0][0x288], 0x1 ;  /* 0x0000a2000b0a8a11 */ /* 0x040fe800078608ff */
[----:B------:R-:W-:Y:S02]  /*57b0*/  @!P0 LEA.HI.X R11, R11, c[0x0][0x28c], R16, 0x1, P3 ;  /* 0x0000a3000b0b8a11 */ /* 0x000fe400018f0c10 */
[----:B------:R1:W3:Y:S07]  /*57c0*/  @!P0 LDG.E.128 R24, [R14.64] ;  /* 0x000000080e188981 */ /* 0x0002ee000c1e1d00 */
[----:B------:R1:W3:Y:S01]  /*57d0*/  @!P0 LDG.E.128 R56, [R10.64] ;  /* 0x000000080a388981 */ /* 0x0002e2000c1e1d00 */
[-C--:B------:R-:W-:Y:S01]  /*57e0*/  ISETP.GE.AND P0, PT, R101, R67.reuse, PT ;  /* 0x000000436500720c */ /* 0x080fe20003f06270 */
[----:B----4-:R-:W-:Y:S03]  /*57f0*/  CS2R R8, SRZ ;  /* 0x0000000000087805 */ /* 0x010fe6000001ff00 */
[----:B------:R-:W-:Y:S11]  /*5800*/  ISETP.GE.OR P0, PT, R76, c[0x0][0x27c], P0 ;  /* 0x00009f004c007a0c */ /* 0x000ff60000706670 */
[----:B------:R-:W-:Y:S02]  /*5810*/  @!UPT UIADD3 URZ, URZ, URZ, URZ ;  /* 0x0000003f3f3ff290 */ /* 0x000fe4000fffe03f */
[----:B------:R-:W-:Y:S05]  /*5820*/  @!P0 IADD3 R3, P1, R92, R60, RZ ;  /* 0x0000003c5c038210 */ /* 0x000fea0007f3e0ff */
[----:B-1----:R-:W-:Y:S01]  /*5830*/  @!P0 IMAD.X R4, R19, 0x1, R106, P1 ;  /* 0x0000000113048824 */ /* 0x002fe200008e066a */
[C---:B------:R-:W-:Y:S01]  /*5840*/  @!P0 LEA R14, P1, R3.reuse, c[0x0][0x270], 0x1 ;  /* 0x00009c00030e8a11 */ /* 0x040fe200078208ff */
[----:B------:R-:W-:Y:S03]  /*5850*/  CS2R R10, SRZ ;  /* 0x00000000000a7805 */ /* 0x000fe6000001ff00 */
[----:B------:R-:W-:Y:S02]  /*5860*/  @!P0 LEA.HI.X R15, R3, c[0x0][0x274], R4, 0x1, P1 ;  /* 0x00009d00030f8a11 */ /* 0x000fe400008f0c04 */
[----:B------:R-:W-:Y:S02]  /*5870*/  @!P0 IADD3 R3, P1, R90, R36, RZ ;  /* 0x000000245a038210 */ /* 0x000fe40007f3e0ff */
[----:B------:R-:W-:Y:S01]  /*5880*/  CS2R R36, SRZ ;  /* 0x0000000000247805 */ /* 0x000fe2000001ff00 */
[----:B------:R1:W5:Y:S02]  /*5890*/  @!P0 LDG.E.128 R8, [R14.64] ;  /* 0x000000080e088981 */ /* 0x000364000c1e1d00 */
[----:B------:R-:W-:Y:S01]  /*58a0*/  @!P0 IMAD.X R5, R29, 0x1, R105, P1 ;  /* 0x000000011d058824 */ /* 0x000fe200008e0669 */
[C---:B------:R-:W-:Y:S04]  /*58b0*/  @!P0 LEA R4, P1, R3.reuse, c[0x0][0x288], 0x1 ;  /* 0x0000a20003048a11 */ /* 0x040fe800078208ff */
[----:B------:R-:W-:Y:S02]  /*58c0*/  @!P0 LEA.HI.X R5, R3, c[0x0][0x28c], R5, 0x1, P1 ;  /* 0x0000a30003058a11 */ /* 0x000fe400008f0c05 */
[----:B------:R-:W-:Y:S03]  /*58d0*/  ISETP.GE.AND P1, PT, R76, c[0x0][0x27c], PT ;  /* 0x00009f004c007a0c */ /* 0x000fe60003f26270 */
[----:B------:R4:W5:Y:S01]  /*58e0*/  @!P0 LDG.E.128 R36, [R4.64] ;  /* 0x0000000804248981 */ /* 0x000962000c1e1d00 */
[----:B------:R-:W-:Y:S01]  /*58f0*/  ISETP.GE.OR P0, PT, R101, R67, P5 ;  /* 0x000000436500720c */ /* 0x000fe20002f06670 */
[----:B--2---:R-:W-:Y:S02]  /*5900*/  IMAD.MOV.U32 R6, RZ, RZ, R22 ;  /* 0x000000ffff067224 */ /* 0x004fe400078e0016 */
[----:B----4-:R-:W-:Y:S02]  /*5910*/  IMAD.MOV.U32 R5, RZ, RZ, R23 ;  /* 0x000000ffff057224 */ /* 0x010fe400078e0017 */
[----:B------:R-:W-:Y:S02]  /*5920*/  IMAD.MOV.U32 R4, RZ, RZ, R20 ;  /* 0x000000ffff047224 */ /* 0x000fe400078e0014 */
[----:B------:R-:W-:Y:S01]  /*5930*/  IMAD.MOV.U32 R3, RZ, RZ, R21 ;  /* 0x000000ffff037224 */ /* 0x000fe200078e0015 */
[----:B------:R-:W-:Y:S01]  /*5940*/  PRMT R29, R5, 0x5410, R6 ;  /* 0x00005410051d7816 */ /* 0x000fe20000000006 */
[----:B---3--:R-:W-:Y:S02]  /*5950*/  IMAD.MOV.U32 R6, RZ, RZ, R54 ;  /* 0x000000ffff067224 */ /* 0x008fe400078e0036 */
        /* <DEDUP_REMOVED lines=20> */
[----:B------:R-:W1:Y:S01]  /*5aa0*/  LDS.128 R48, [R125+0x8100] ;  /* 0x008100007d307984 */ /* 0x000e620000000c00 */
        /* <DEDUP_REMOVED lines=10> */
[----:B------:R-:W-:Y:S01]  /*5b50*/  LEA.HI.SX32 R3, R3, R64, 0x1c ;  /* 0x0000004003037211 */ /* 0x000fe200078fe2ff */
[----:B------:R-:W-:Y:S01]  /*5b60*/  IMAD.MOV.U32 R34, RZ, RZ, R38 ;  /* 0x000000ffff227224 */ /* 0x000fe200078e0026 */
[----:B------:R-:W-:Y:S01]  /*5b70*/  LOP3.LUT R17, R17, 0x1c0, RZ, 0xc0, !PT ;  /* 0x000001c011117812 */ /* 0x000fe200078ec0ff */
[----:B------:R-:W-:Y:S01]  /*5b80*/  IMAD.MOV.U32 R42, RZ, RZ, R39 ;  /* 0x000000ffff2a7224 */ /* 0x000fe200078e0027 */
[----:B------:R-:W-:Y:S01]  /*5b90*/  SHF.R.S32.HI R4, RZ, 0x1f, R3 ;  /* 0x0000001fff047819 */ /* 0x000fe20000011403 */
[----:B------:R-:W-:Y:S01]  /*5ba0*/  IMAD.SHL.U32 R43, R3, 0x8, RZ ;  /* 0x00000008032b7824 */ /* 0x000fe200078e00ff */
[----:B------:R-:W-:Y:S02]  /*5bb0*/  SHF.R.U32.HI R17, RZ, 0x3, R17 ;  /* 0x00000003ff117819 */ /* 0x000fe40000011611 */
[----:B------:R-:W-:Y:S02]  /*5bc0*/  LEA.HI R4, R4, R3, RZ, 0x3 ;  /* 0x0000000304047211 */ /* 0x000fe400078f18ff */
[C---:B------:R-:W-:Y:S02]  /*5bd0*/  LEA R72, P0, R87.reuse, R46, 0x1 ;  /* 0x0000002e57487211 */ /* 0x040fe400078008ff */
[----:B------:R-:W-:Y:S02]  /*5be0*/  SHF.R.S32.HI R3, RZ, 0x3, R4 ;  /* 0x00000003ff037819 */ /* 0x000fe40000011404 */
[----:B------:R-:W-:Y:S02]  /*5bf0*/  LOP3.LUT R4, R18, 0x38, R43, 0xf8, !PT ;  /* 0x0000003812047812 */ /* 0x000fe400078ef82b */
[----:B------:R-:W-:Y:S01]  /*5c00*/  LEA.HI.X R73, R87, R47, R104, 0x1, P0 ;  /* 0x0000002f57497211 */ /* 0x000fe200000f0c68 */
[----:B------:R-:W-:Y:S01]  /*5c10*/  IMAD R3, R3, 0x1800, R7 ;  /* 0x0000180003037824 */ /* 0x000fe200078e0207 */
[----:B------:R-:W-:Y:S02]  /*5c20*/  LOP3.LUT R4, R4, R17, RZ, 0x3c, !PT ;  /* 0x0000001104047212 */ /* 0x000fe400078e3cff */
[----:B------:R-:W-:Y:S02]  /*5c30*/  ISETP.GE.AND P0, PT, R43, c[0x0][0x1d4], PT ;  /* 0x000075002b007a0c */ /* 0x000fe40003f06270 */
[----:B------:R-:W-:Y:S01]  /*5c40*/  MOV R14, R9 ;  /* 0x00000009000e7202 */ /* 0x000fe20000000f00 */
[----:B------:R-:W-:Y:S01]  /*5c50*/  IMAD.IADD R3, R3, 0x1, R4 ;  /* 0x0000000103037824 */ /* 0x000fe200078e0204 */
[----:B------:R-:W-:Y:S02]  /*5c60*/  @!P1 SHF.R.U32.HI R4, RZ, 0x10, R11 ;  /* 0x00000010ff049819 */ /* 0x000fe4000001160b */
[----:B------:R-:W-:Y:S02]  /*5c70*/  @!P1 PRMT R33, R33, 0x5410, R35 ;  /* 0x0000541021219816 */ /* 0x000fe40000000023 */
[----:B------:R-:W-:Y:S01]  /*5c80*/  SHF.L.U32 R3, R3, 0x1, RZ ;  /* 0x0000000103037819 */ /* 0x000fe200000006ff */
[----:B-1----:R-:W-:Y:S01]  /*5c90*/  @!P1 IMAD.U32 R44, R51, 0x10000, RZ ;  /* 0x00010000332c9824 */ /* 0x002fe200078e00ff */
[----:B------:R-:W-:Y:S02]  /*5ca0*/  @!P1 PRMT R15, R15, 0x5410, R4 ;  /* 0x000054100f0f9816 */ /* 0x000fe40000000004 */
[----:B------:R-:W-:Y:S01]  /*5cb0*/  @!P1 SHF.R.U32.HI R37, RZ, 0x10, R37 ;  /* 0x00000010ff259819 */ /* 0x000fe20000011625 */
[----:B------:R-:W-:Y:S01]  /*5cc0*/  @!P0 IMAD.WIDE R82, R43, 0x2, R46 ;  /* 0x000000022b528825 */ /* 0x000fe200078e022e */
[----:B------:R1:W2:Y:S01]  /*5cd0*/  LDS.128 R16, [R3+0x8100] ;  /* 0x0081000003107984 */ /* 0x0002a20000000c00 */
[----:B------:R-:W-:Y:S02]  /*5ce0*/  @!P1 LOP3.LUT R46, R51, 0xffff0000, RZ, 0xc0, !PT ;  /* 0xffff0000332e9812 */ /* 0x000fe400078ec0ff */
[----:B------:R-:W-:Y:S01]  /*5cf0*/  @!P1 PRMT R37, R40, 0x5410, R37 ;  /* 0x0000541028259816 */ /* 0x000fe20000000025 */
[----:B------:R-:W-:Y:S01]  /*5d00*/  @!P1 IMAD.U32 R40, R50, 0x10000, RZ ;  /* 0x0001000032289824 */ /* 0x000fe200078e00ff */
[----:B------:R-:W-:Y:S02]  /*5d10*/  @!P1 SHF.R.U32.HI R5, RZ, 0x10, R9 ;  /* 0x00000010ff059819 */ /* 0x000fe40000011609 */
[--C-:B------:R-:W-:Y:S02]  /*5d20*/  @!P1 SHF.R.U64 R36, R38, 0x10, R39.reuse ;  /* 0x0000001026249819 */ /* 0x100fe40000001227 */
[----:B------:R-:W-:Y:S02]  /*5d30*/  @!P1 SHF.R.U32.HI R38, RZ, 0x10, R39 ;  /* 0x00000010ff269819 */ /* 0x000fe40000011627 */
[----:B------:R-:W-:Y:S02]  /*5d40*/  @!P1 PRMT R41, R34, 0x5410, R36 ;  /* 0x0000541022299816 */ /* 0x000fe40000000024 */
[----:B------:R-:W-:Y:S02]  /*5d50*/  @!P1 LOP3.LUT R34, R48, 0xffff0000, RZ, 0xc0, !PT ;  /* 0xffff000030229812 */ /* 0x000fe400078ec0ff */
[----:B------:R-:W-:Y:S01]  /*5d60*/  @!P1 PRMT R45, R42, 0x5410, R38 ;  /* 0x000054102a2d9816 */ /* 0x000fe20000000026 */
[----:B------:R-:W-:Y:S01]  /*5d70*/  @!P1 IMAD.U32 R39, R41, 0x10000, RZ ;  /* 0x0001000029279824 */ /* 0x000fe200078e00ff */
[----:B------:R-:W-:Y:S02]  /*5d80*/  @!P1 LOP3.LUT R38, R49, 0xffff0000, RZ, 0xc0, !PT ;  /* 0xffff000031269812 */ /* 0x000fe400078ec0ff */
[----:B------:R-:W-:Y:S02]  /*5d90*/  @!P1 LOP3.LUT R42, R50, 0xffff0000, RZ, 0xc0, !PT ;  /* 0xffff0000322a9812 */ /* 0x000fe400078ec0ff */
[----:B------:R-:W-:Y:S01]  /*5da0*/  @!P1 LOP3.LUT R41, R41, 0xffff0000, RZ, 0xc0, !PT ;  /* 0xffff000029299812 */ /* 0x000fe200078ec0ff */
[----:B-1----:R-:W-:Y:S01]  /*5db0*/  IMAD.MOV.U32 R3, RZ, RZ, R8 ;  /* 0x000000ffff037224 */ /* 0x002fe200078e0008 */
[----:B------:R-:W-:Y:S02]  /*5dc0*/  @!P1 SHF.R.U64 R8, R8, 0x10, R9 ;  /* 0x0000001008089819 */ /* 0x000fe40000001209 */
[----:B------:R-:W-:Y:S01]  /*5dd0*/  @!P1 PRMT R9, R14, 0x5410, R5 ;  /* 0x000054100e099816 */ /* 0x000fe20000000005 */
[----:B------:R-:W-:Y:S01]  /*5de0*/  @!P1 IMAD.U32 R14, R48, 0x10000, RZ ;  /* 0x00010000300e9824 */ /* 0x000fe200078e00ff */
[----:B------:R-:W-:Y:S02]  /*5df0*/  @!P1 PRMT R3, R3, 0x5410, R8 ;  /* 0x0000541003039816 */ /* 0x000fe40000000008 */
[----:B------:R-:W-:Y:S02]  /*5e00*/  @!P1 SHF.R.U64 R10, R10, 0x10, R11 ;  /* 0x000000100a0a9819 */ /* 0x000fe4000000120b */
[----:B------:R-:W-:Y:S02]  /*5e10*/  @!P1 LOP3.LUT R5, R3, 0xffff0000, RZ, 0xc0, !PT ;  /* 0xffff000003059812 */ /* 0x000fe400078ec0ff */
[----:B------:R-:W-:Y:S01]  /*5e20*/  @!P1 PRMT R11, R6, 0x5410, R10 ;  /* 0x00005410060b9816 */ /* 0x000fe2000000000a */
[C---:B------:R-:W-:Y:S01]  /*5e30*/  @!P1 IMAD.U32 R10, R33.reuse, 0x10000, RZ ;  /* 0x00010000210a9824 */ /* 0x040fe200078e00ff */
[----:B------:R-:W-:Y:S02]  /*5e40*/  @!P1 LOP3.LUT R33, R33, 0xffff0000, RZ, 0xc0, !PT ;  /* 0xffff000021219812 */ /* 0x000fe400078ec0ff */
[----:B------:R-:W-:Y:S01]  /*5e50*/  @!P1 SHF.L.U32 R6, R3, 0x10, RZ ;  /* 0x0000001003069819 */ /* 0x000fe200000006ff */
[C---:B--2---:R-:W-:Y:S01]  /*5e60*/  @!P1 IMAD.U32 R4, R16.reuse, 0x10000, RZ ;  /* 0x0001000010049824 */ /* 0x044fe200078e00ff */
[----:B------:R-:W-:Y:S03]  /*5e70*/  @!P1 LOP3.LUT R8, R16, 0xffff0000, RZ, 0xc0, !PT ;  /* 0xffff000010089812 */ /* 0x000fe600078ec0ff */
[----:B------:R-:W-:Y:S02]  /*5e80*/  @!P1 FMUL.FTZ R35, R4, R10 ;  /* 0x0000000a04239220 */ /* 0x000fe40000410000 */
        /* <DEDUP_REMOVED lines=10> */
[----:B------:R-:W-:Y:S02]  /*5f30*/  @!P1 IMAD.U32 R5, R17, 0x10000, RZ ;  /* 0x0001000011059824 */ /* 0x000fe400078e00ff */
[----:B------:R-:W-:Y:S02]  /*5f40*/  @!P1 FFMA.FTZ R3, R10, R14, R3 ;  /* 0x0000000e0a039223 */ /* 0x000fe40000010003 */
[----:B------:R-:W-:Y:S02]  /*5f50*/  @!P1 IMAD.U32 R36, R49, 0x10000, RZ ;  /* 0x0001000031249824 */ /* 0x000fe400078e00ff */
[C---:B------:R-:W-:Y:S02]  /*5f60*/  @!P1 FMUL.FTZ R10, R5.reuse, R35 ;  /* 0x00000023050a9220 */ /* 0x040fe40000410000 */
[----:B------:R-:W-:Y:S02]  /*5f70*/  @!P1 FMUL.FTZ R14, R8, R37 ;  /* 0x00000025080e9220 */ /* 0x000fe40000410000 */
[-C--:B------:R-:W-:Y:S01]  /*5f80*/  @!P1 FFMA.FTZ R74, R36, R6.reuse, -R10 ;  /* 0x00000006244a9223 */ /* 0x080fe2000001080a */
[----:B------:R-:W-:Y:S01]  /*5f90*/  @!P1 LOP3.LUT R10, R18, 0xffff0000, RZ, 0xc0, !PT ;  /* 0xffff0000120a9812 */ /* 0x000fe200078ec0ff */
[----:B------:R-:W-:Y:S02]  /*5fa0*/  @!P1 FMUL.FTZ R5, R5, R6 ;  /* 0x0000000605059220 */ /* 0x000fe40000410000 */
[-C--:B------:R-:W-:Y:S02]  /*5fb0*/  @!P1 FMUL.FTZ R6, R8, R9.reuse ;  /* 0x0000000908069220 */ /* 0x080fe40000410000 */
[----:B------:R-:W-:Y:S02]  /*5fc0*/  @!P1 IMAD.U32 R8, R18, 0x10000, RZ ;  /* 0x0001000012089824 */ /* 0x000fe400078e00ff */
[----:B------:R-:W-:Y:S01]  /*5fd0*/  @!P1 FFMA.FTZ R71, R38, R9, -R14 ;  /* 0x0000000926479223 */ /* 0x000fe2000001080e */
[C---:B------:R-:W-:Y:S01]  /*5fe0*/  @!P1 SHF.L.U32 R9, R11.reuse, 0x10, RZ ;  /* 0x000000100b099819 */ /* 0x040fe200000006ff */
[----:B------:R-:W-:Y:S01]  /*5ff0*/  @!P1 FMUL.FTZ R14, R8, R39 ;  /* 0x00000027080e9220 */ /* 0x000fe20000410000 */
[----:B------:R-:W-:Y:S01]  /*6000*/  @!P1 LOP3.LUT R11, R11, 0xffff0000, RZ, 0xc0, !PT ;  /* 0xffff00000b0b9812 */ /* 0x000fe200078ec0ff */
[----:B------:R-:W-:Y:S02]  /*6010*/  @!P1 FMUL.FTZ R43, R10, R41 ;  /* 0x000000290a2b9220 */ /* 0x000fe40000410000 */
[----:B------:R-:W-:Y:S01]  /*6020*/  @!P1 FFMA.FTZ R70, R40, R9, -R14 ;  /* 0x0000000928469223 */ /* 0x000fe2000001080e */
[----:B------:R-:W-:Y:S01]  /*6030*/  @!P1 LOP3.LUT R14, R19, 0xffff0000, RZ, 0xc0, !PT ;  /* 0xffff0000130e9812 */ /* 0x000fe200078ec0ff */
[----:B------:R-:W-:Y:S02]  /*6040*/  @!P1 FFMA.FTZ R69, R42, R11, -R43 ;  /* 0x0000000b2a459223 */ /* 0x000fe4000001082b */
[C---:B------:R-:W-:Y:S01]  /*6050*/  @!P1 IMAD.U32 R43, R45.reuse, 0x10000, RZ ;  /* 0x000100002d2b9824 */ /* 0x040fe200078e00ff */
[----:B------:R-:W-:Y:S01]  /*6060*/  @!P1 LOP3.LUT R45, R45, 0xffff0000, RZ, 0xc0, !PT ;  /* 0xffff00002d2d9812 */ /* 0x000fe200078ec0ff */
[----:B------:R-:W-:Y:S02]  /*6070*/  @!P1 FMUL.FTZ R8, R8, R9 ;  /* 0x0000000908089220 */ /* 0x000fe40000410000 */
[----:B------:R-:W-:Y:S01]  /*6080*/  @!P1 FMUL.FTZ R9, R10, R11 ;  /* 0x0000000b0a099220 */ /* 0x000fe20000410000 */
[----:B------:R-:W-:Y:S01]  /*6090*/  @!P1 SHF.L.U32 R11, R15, 0x10, RZ ;  /* 0x000000100f0b9819 */ /* 0x000fe200000006ff */
[----:B------:R-:W-:Y:S01]  /*60a0*/  @!P1 IMAD.U32 R10, R19, 0x10000, RZ ;  /* 0x00010000130a9824 */ /* 0x000fe200078e00ff */
[----:B------:R-:W-:Y:S01]  /*60b0*/  @!P1 LOP3.LUT R15, R15, 0xffff0000, RZ, 0xc0, !PT ;  /* 0xffff00000f0f9812 */ /* 0x000fe200078ec0ff */
[----:B------:R-:W-:Y:S01]  /*60c0*/  @!P1 FFMA.FTZ R4, R33, R34, R4 ;  /* 0x0000002221049223 */ /* 0x000fe20000010004 */
[----:B------:R-:W-:Y:S01]  /*60d0*/  @!P1 F2FP.BF16.PACK_AB R33, R69, R70 ;  /* 0x000000464521923e */ /* 0x000fe200000010ff */
[----:B------:R-:W-:Y:S02]  /*60e0*/  @!P1 FMUL.FTZ R47, R10, R43 ;  /* 0x0000002b0a2f9220 */ /* 0x000fe40000410000 */
[----:B------:R-:W-:Y:S02]  /*60f0*/  @!P1 FMUL.FTZ R68, R14, R45 ;  /* 0x0000002d0e449220 */ /* 0x000fe40000410000 */
[----:B------:R-:W-:Y:S02]  /*6100*/  @!P1 FFMA.FTZ R5, R35, R36, R5 ;  /* 0x0000002423059223 */ /* 0x000fe40000010005 */
[----:B------:R-:W-:Y:S02]  /*6110*/  @!P1 FFMA.FTZ R6, R37, R38, R6 ;  /* 0x0000002625069223 */ /* 0x000fe40000010006 */
[----:B------:R-:W-:Y:S02]  /*6120*/  @!P1 FFMA.FTZ R47, R44, R11, -R47 ;  /* 0x0000000b2c2f9223 */ /* 0x000fe4000001082f */
[----:B------:R-:W-:Y:S01]  /*6130*/  @!P1 FFMA.FTZ R68, R46, R15, -R68 ;  /* 0x0000000f2e449223 */ /* 0x000fe20000010844 */
[----:B------:R-:W-:Y:S01]  /*6140*/  @!P1 F2FP.BF16.PACK_AB R5, R6, R5 ;  /* 0x000000050605923e */ /* 0x000fe200000010ff */
[----:B------:R-:W-:Y:S02]  /*6150*/  @!P1 FMUL.FTZ R10, R10, R11 ;  /* 0x0000000b0a0a9220 */ /* 0x000fe40000410000 */
[----:B------:R-:W-:Y:S01]  /*6160*/  @!P1 FFMA.FTZ R8, R39, R40, R8 ;  /* 0x0000002827089223 */ /* 0x000fe20000010008 */
[----:B------:R-:W-:Y:S01]  /*6170*/  @!P1 F2FP.BF16.PACK_AB R34, R68, R47 ;  /* 0x0000002f4422923e */ /* 0x000fe200000010ff */
[----:B------:R-:W-:Y:S01]  /*6180*/  @!P1 FMUL.FTZ R11, R14, R15 ;  /* 0x0000000f0e0b9220 */ /* 0x000fe20000410000 */
[----:B------:R-:W-:Y:S01]  /*6190*/  @!P1 F2FP.BF16.PACK_AB R14, R75, R80 ;  /* 0x000000504b0e923e */ /* 0x000fe200000010ff */
[----:B------:R-:W-:Y:S01]  /*61a0*/  @!P1 FFMA.FTZ R9, R41, R42, R9 ;  /* 0x0000002a29099223 */ /* 0x000fe20000010009 */
[----:B------:R-:W-:Y:S01]  /*61b0*/  @!P1 F2FP.BF16.PACK_AB R15, R71, R74 ;  /* 0x0000004a470f923e */ /* 0x000fe200000010ff */
[----:B------:R-:W-:Y:S01]  /*61c0*/  @!P1 FFMA.FTZ R10, R43, R44, R10 ;  /* 0x0000002c2b0a9223 */ /* 0x000fe2000001000a */
[----:B------:R-:W-:Y:S01]  /*61d0*/  @!P1 MOV R51, R34 ;  /* 0x0000002200339202 */ /* 0x000fe20000000f00 */
[----:B------:R-:W-:Y:S02]  /*61e0*/  @!P1 FFMA.FTZ R11, R45, R46, R11 ;  /* 0x0000002e2d0b9223 */ /* 0x000fe4000001000b */
[----:B------:R-:W-:Y:S01]  /*61f0*/  @!P1 IMAD.MOV.U32 R48, RZ, RZ, R14 ;  /* 0x000000ffff309224 */ /* 0x000fe200078e000e */
[----:B------:R-:W-:Y:S01]  /*6200*/  @!P1 F2FP.BF16.PACK_AB R14, R4, R3 ;  /* 0x00000003040e923e */ /* 0x000fe200000010ff */
[----:B------:R-:W-:Y:S01]  /*6210*/  @!P1 IMAD.MOV.U32 R49, RZ, RZ, R15 ;  /* 0x000000ffff319224 */ /* 0x000fe200078e000f */
[----:B------:R-:W-:Y:S01]  /*6220*/  @!P1 F2FP.BF16.PACK_AB R3, R11, R10 ;  /* 0x0000000a0b03923e */ /* 0x000fe200000010ff */
[----:B------:R-:W-:Y:S01]  /*6230*/  @!P1 IMAD.MOV.U32 R50, RZ, RZ, R33 ;  /* 0x000000ffff329224 */ /* 0x000fe200078e0021 */
[----:B------:R-:W-:Y:S01]  /*6240*/  @!P1 F2FP.BF16.PACK_AB R4, R9, R8 ;  /* 0x000000080904923e */ /* 0x000fe200000010ff */
[----:B------:R-:W-:Y:S02]  /*6250*/  @!P1 IMAD.MOV.U32 R16, RZ, RZ, R14 ;  /* 0x000000ffff109224 */ /* 0x000fe400078e000e */
[----:B------:R-:W-:Y:S01]  /*6260*/  @!P1 IMAD.MOV.U32 R17, RZ, RZ, R5 ;  /* 0x000000ffff119224 */ /* 0x000fe200078e0005 */
[----:B------:R1:W-:Y:S01]  /*6270*/  ST.E.128 [R72.64], R48 ;  /* 0x0000003048007985 */ /* 0x0003e2000c101d08 */
[----:B------:R-:W-:Y:S01]  /*6280*/  @!P1 MOV R18, R4 ;  /* 0x0000000400129202 */ /* 0x000fe20000000f00 */
[----:B------:R-:W-:Y:S06]  /*6290*/  @!P1 IMAD.MOV.U32 R19, RZ, RZ, R3 ;  /* 0x000000ffff139224 */ /* 0x000fec00078e0003 */
[----:B------:R1:W-:Y:S02]  /*62a0*/  @!P0 ST.E.128 [R82.64], R16 ;  /* 0x0000001052008985 */ /* 0x0003e4000c101d08 */
.L_x_940:
[----:B-1----:R-:W-:Y:S05]  /*62b0*/  BSYNC B0 ;  /* 0x0000000000007941 */ /* 0x002fea0003800000 */
.L_x_939:
[----:B-----5:R1:W2:Y:S01]  /*62c0*/  SHFL.IDX PT, R37, R81, 0x1, 0x181f ;  /* 0x00381f0051257f89 */ /* 0x0202a200000e0000 */
        /* <DEDUP_REMOVED lines=26> */
[--C-:B------:R-:W-:Y:S02]  /*6470*/  @!P1 SHF.R.U64 R11, R54, 0x10, R55.reuse ;  /* 0x00000010360b9819 */ /* 0x100fe40000001237 */
[----:B------:R-:W-:Y:S01]  /*6480*/  @!P1 SHF.R.U32.HI R14, RZ, 0x10, R55 ;  /* 0x00000010ff0e9819 */ /* 0x000fe20000011637 */
[----:B------:R-:W-:Y:S01]  /*6490*/  IMAD.IADD R3, R3, 0x1, R4 ;  /* 0x0000000103037824 */ /* 0x000fe200078e0204 */
[----:B------:R-:W-:Y:S02]  /*64a0*/  @!P1 SHF.R.U64 R5, R20, 0x10, R21 ;  /* 0x0000001014059819 */ /* 0x000fe40000001215 */
[----:B------:R-:W-:Y:S01]  /*64b0*/  @!P1 SHF.R.U32.HI R6, RZ, 0x10, R23 ;  /* 0x00000010ff069819 */ /* 0x000fe20000011617 */
[----:B------:R-:W-:Y:S01]  /*64c0*/  IMAD.SHL.U32 R3, R3, 0x2, RZ ;  /* 0x0000000203037824 */ /* 0x000fe200078e00ff */
[C---:B----4-:R-:W-:Y:S01]  /*64d0*/  @!P1 SHF.L.U32 R38, R47.reuse, 0x10, RZ ;  /* 0x000000102f269819 */ /* 0x050fe200000006ff */
[----:B------:R-:W-:Y:S01]  /*64e0*/  @!P0 IMAD.WIDE R54, R34, 0x2, R36 ;  /* 0x0000000222368825 */ /* 0x000fe200078e0224 */
[----:B------:R-:W-:Y:S02]  /*64f0*/  @!P1 LOP3.LUT R40, R47, 0xffff0000, RZ, 0xc0, !PT ;  /* 0xffff00002f289812 */ /* 0x000fe400078ec0ff */
[----:B------:R2:W3:Y:S01]  /*6500*/  LDS.128 R16, [R3+0x8100] ;  /* 0x0081000003107984 */ /* 0x0004e20000000c00 */
[C---:B------:R-:W-:Y:S01]  /*6510*/  @!P1 IMAD.U32 R34, R46.reuse, 0x10000, RZ ;  /* 0x000100002e229824 */ /* 0x040fe200078e00ff */
[----:B------:R-:W-:Y:S02]  /*6520*/  @!P1 LOP3.LUT R36, R46, 0xffff0000, RZ, 0xc0, !PT ;  /* 0xffff00002e249812 */ /* 0x000fe400078ec0ff */
[----:B------:R-:W-:Y:S02]  /*6530*/  @!P1 PRMT R10, R28, 0x5432, R5 ;  /* 0x000054321c0a9816 */ /* 0x000fe40000000005 */
[C---:B------:R-:W-:Y:S01]  /*6540*/  @!P1 PRMT R35, R61.reuse, 0x5432, R11 ;  /* 0x000054323d239816 */ /* 0x040fe2000000000b */
[----:B------:R-:W-:Y:S01]  /*6550*/  @!P1 IMAD.U32 R11, R44, 0x10000, RZ ;  /* 0x000100002c0b9824 */ /* 0x000fe200078e00ff */
[----:B------:R-:W-:Y:S02]  /*6560*/  @!P1 SHF.R.U64 R8, R52, 0x10, R53 ;  /* 0x0000001034089819 */ /* 0x000fe40000001235 */
[----:B------:R-:W-:Y:S02]  /*6570*/  @!P1 SHF.R.U32.HI R4, RZ, 0x10, R21 ;  /* 0x00000010ff049819 */ /* 0x000fe40000011615 */
[C---:B------:R-:W-:Y:S02]  /*6580*/  @!P1 PRMT R21, R60.reuse, 0x5410, R8 ;  /* 0x000054103c159816 */ /* 0x040fe40000000008 */
[----:B------:R-:W-:Y:S02]  /*6590*/  @!P1 SHF.R.U32.HI R9, RZ, 0x10, R53 ;  /* 0x00000010ff099819 */ /* 0x000fe40000011635 */
[----:B------:R-:W-:Y:S01]  /*65a0*/  @!P1 PRMT R33, R61, 0x5410, R14 ;  /* 0x000054103d219816 */ /* 0x000fe2000000000e */
[----:B------:R-:W-:Y:S01]  /*65b0*/  @!P1 IMAD.U32 R8, R21, 0x10000, RZ ;  /* 0x0001000015089824 */ /* 0x000fe200078e00ff */
[----:B------:R-:W-:Y:S02]  /*65c0*/  @!P1 PRMT R20, R60, 0x5432, R9 ;  /* 0x000054323c149816 */ /* 0x000fe40000000009 */
[----:B------:R-:W-:Y:S01]  /*65d0*/  @!P1 PRMT R9, R28, 0x5410, R4 ;  /* 0x000054101c099816 */ /* 0x000fe20000000004 */
[----:B------:R-:W-:Y:S01]  /*65e0*/  @!P1 IMAD.U32 R4, R10, 0x10000, RZ ;  /* 0x000100000a049824 */ /* 0x000fe200078e00ff */
[----:B------:R-:W-:Y:S01]  /*65f0*/  @!P1 PRMT R14, R29, 0x5410, R6 ;  /* 0x000054101d0e9816 */ /* 0x000fe20000000006 */
[C---:B------:R-:W-:Y:S01]  /*6600*/  @!P1 IMAD.U32 R37, R33.reuse, 0x10000, RZ ;  /* 0x0001000021259824 */ /* 0x040fe200078e00ff */
[----:B--2---:R-:W-:Y:S01]  /*6610*/  @!P1 SHF.R.U64 R3, R22, 0x10, R23 ;  /* 0x0000001016039819 */ /* 0x004fe20000001217 */
[----:B------:R-:W-:Y:S01]  /*6620*/  @!P1 IMAD.U32 R22, R20, 0x10000, RZ ;  /* 0x0001000014169824 */ /* 0x000fe200078e00ff */
[----:B------:R-:W-:Y:S01]  /*6630*/  @!P1 LOP3.LUT R39, R33, 0xffff0000, RZ, 0xc0, !PT ;  /* 0xffff000021279812 */ /* 0x000fe200078ec0ff */
[----:B------:R-:W-:Y:S01]  /*6640*/  @!P1 IMAD.U32 R6, R9, 0x10000, RZ ;  /* 0x0001000009069824 */ /* 0x000fe200078e00ff */
[----:B------:R-:W-:Y:S01]  /*6650*/  @!P1 PRMT R15, R29, 0x5432, R3 ;  /* 0x000054321d0f9816 */ /* 0x000fe20000000003 */
        /* <DEDUP_REMOVED lines=22> */
[----:B------:R-:W-:Y:S01]  /*67c0*/  @!P1 LOP3.LUT R11, R19, 0xffff0000, RZ, 0xc0, !PT ;  /* 0xffff0000130b9812 */ /* 0x000fe200078ec0ff */
        /* <DEDUP_REMOVED lines=9> */
[----:B------:R-:W-:Y:S01]  /*6860*/  @!P1 SHF.L.U32 R8, R18, 0x10, RZ ;  /* 0x0000001012089819 */ /* 0x000fe200000006ff */
        /* <DEDUP_REMOVED lines=11> */
[----:B------:R-:W-:Y:S02]  /*6920*/  @!P1 FMUL.FTZ R8, R8, R9 ;  /* 0x0000000908089220 */ /* 0x000fe40000410000 */
        /* <DEDUP_REMOVED lines=26> */
.L_x_942:
[----:B------:R-:W-:Y:S05]  /*6ad0*/  BSYNC B0 ;  /* 0x0000000000007941 */ /* 0x000fea0003800000 */
.L_x_941:
[----:B------:R4:W1:Y:S01]  /*6ae0*/  SHFL.IDX PT, R41, R81, 0x2, 0x181f ;  /* 0x00581f0051297f89 */ /* 0x00086200000e0000 */
[----:B------:R-:W-:Y:S03]  /*6af0*/  ISETP.GE.OR P0, PT, R158, R67, P5 ;  /* 0x000000439e00720c */ /* 0x000fe60002f06670 */
        /* <DEDUP_REMOVED lines=22> */
[----:B------:R-:W-:Y:S02]  /*6c60*/  @!P1 SHF.R.U32.HI R11, RZ, 0x10, R59 ;  /* 0x00000010ff0b9819 */ /* 0x000fe4000001163b */
[----:B------:R-:W-:Y:S02]  /*6c70*/  LOP3.LUT R4, R4, R5, RZ, 0x3c, !PT ;  /* 0x0000000504047212 */ /* 0x000fe400078e3cff */
[--C-:B------:R-:W-:Y:S02]  /*6c80*/  @!P1 SHF.R.U64 R5, R26, 0x10, R27.reuse ;  /* 0x000000101a059819 */ /* 0x100fe4000000121b */
[----:B------:R-:W-:Y:S01]  /*6c90*/  @!P1 SHF.R.U32.HI R6, RZ, 0x10, R27 ;  /* 0x00000010ff069819 */ /* 0x000fe2000001161b */
[----:B------:R-:W-:Y:S01]  /*6ca0*/  IMAD.IADD R3, R3, 0x1, R4 ;  /* 0x0000000103037824 */ /* 0x000fe200078e0204 */
[----:B------:R-:W-:Y:S02]  /*6cb0*/  @!P1 PRMT R26, R63, 0x5410, R11 ;  /* 0x000054103f1a9816 */ /* 0x000fe4000000000b */
[----:B------:R-:W-:Y:S01]  /*6cc0*/  @!P1 PRMT R14, R31, 0x5410, R6 ;  /* 0x000054101f0e9816 */ /* 0x000fe20000000006 */
[----:B------:R-:W-:Y:S01]  /*6cd0*/  IMAD.SHL.U32 R3, R3, 0x2, RZ ;  /* 0x0000000203037824 */ /* 0x000fe200078e00ff */
[----:B--2---:R-:W-:Y:S01]  /*6ce0*/  @!P1 LOP3.LUT R34, R39, 0xffff0000, RZ, 0xc0, !PT ;  /* 0xffff000027229812 */ /* 0x004fe200078ec0ff */
[----:B------:R-:W-:Y:S01]  /*6cf0*/  @!P1 IMAD.U32 R11, R36, 0x10000, RZ ;  /* 0x00010000240b9824 */ /* 0x000fe200078e00ff */
[C---:B------:R-:W-:Y:S01]  /*6d00*/  @!P1 LOP3.LUT R29, R38.reuse, 0xffff0000, RZ, 0xc0, !PT ;  /* 0xffff0000261d9812 */ /* 0x040fe200078ec0ff */
[----:B------:R-:W-:Y:S01]  /*6d10*/  @!P1 IMAD.U32 R23, R37, 0x10000, RZ ;  /* 0x0001000025179824 */ /* 0x000fe200078e00ff */
[----:B------:R1:W2:Y:S01]  /*6d20*/  LDS.128 R16, [R3+0x8100] ;  /* 0x0081000003107984 */ /* 0x0002a20000000c00 */
[----:B------:R-:W-:Y:S01]  /*6d30*/  @!P1 IMAD.U32 R27, R38, 0x10000, RZ ;  /* 0x00010000261b9824 */ /* 0x000fe200078e00ff */
[----:B------:R-:W-:Y:S02]  /*6d40*/  @!P1 SHF.R.U64 R8, R56, 0x10, R57 ;  /* 0x0000001038089819 */ /* 0x000fe40000001239 */
[----:B------:R-:W-:Y:S02]  /*6d50*/  @!P1 SHF.R.U32.HI R4, RZ, 0x10, R25 ;  /* 0x00000010ff049819 */ /* 0x000fe40000011619 */
[----:B------:R-:W-:Y:S02]  /*6d60*/  @!P1 PRMT R21, R62, 0x5410, R8 ;  /* 0x000054103e159816 */ /* 0x000fe40000000008 */
[----:B------:R-:W-:Y:S02]  /*6d70*/  @!P1 SHF.R.U64 R15, R58, 0x10, R59 ;  /* 0x000000103a0f9819 */ /* 0x000fe4000000123b */
[----:B------:R-:W-:Y:S01]  /*6d80*/  @!P1 SHF.R.U32.HI R9, RZ, 0x10, R57 ;  /* 0x00000010ff099819 */ /* 0x000fe20000011639 */
[----:B------:R-:W-:Y:S01]  /*6d90*/  @!P1 IMAD.U32 R8, R21, 0x10000, RZ ;  /* 0x0001000015089824 */ /* 0x000fe200078e00ff */
[----:B------:R-:W-:Y:S02]  /*6da0*/  @!P1 PRMT R28, R63, 0x5432, R15 ;  /* 0x000054323f1c9816 */ /* 0x000fe4000000000f */
[----:B------:R-:W-:Y:S02]  /*6db0*/  @!P1 PRMT R15, R31, 0x5432, R5 ;  /* 0x000054321f0f9816 */ /* 0x000fe40000000005 */
[----:B------:R-:W-:Y:S02]  /*6dc0*/  @!P1 SHF.L.U32 R31, R39, 0x10, RZ ;  /* 0x00000010271f9819 */ /* 0x000fe400000006ff */
[----:B------:R-:W-:Y:S02]  /*6dd0*/  @!P1 PRMT R20, R62, 0x5432, R9 ;  /* 0x000054323e149816 */ /* 0x000fe40000000009 */
[----:B------:R-:W-:Y:S02]  /*6de0*/  @!P1 PRMT R9, R30, 0x5410, R4 ;  /* 0x000054101e099816 */ /* 0x000fe40000000004 */
[----:B------:R-:W-:Y:S01]  /*6df0*/  @!P1 LOP3.LUT R33, R26, 0xffff0000, RZ, 0xc0, !PT ;  /* 0xffff00001a219812 */ /* 0x000fe200078ec0ff */
[----:B------:R-:W-:Y:S01]  /*6e00*/  @!P1 IMAD.U32 R22, R20, 0x10000, RZ ;  /* 0x0001000014169824 */ /* 0x000fe200078e00ff */
[----:B-1----:R-:W-:Y:S01]  /*6e10*/  @!P1 SHF.R.U64 R3, R24, 0x10, R25 ;  /* 0x0000001018039819 */ /* 0x002fe20000001219 */
[----:B------:R-:W-:Y:S01]  /*6e20*/  @!P1 IMAD.U32 R6, R9, 0x10000, RZ ;  /* 0x0001000009069824 */ /* 0x000fe200078e00ff */
[----:B------:R-:W-:Y:S02]  /*6e30*/  ISETP.GE.AND P0, PT, R42, c[0x0][0x1d4], PT ;  /* 0x000075002a007a0c */ /* 0x000fe40003f06270 */
[----:B------:R-:W-:Y:S01]  /*6e40*/  @!P1 PRMT R10, R30, 0x5432, R3 ;  /* 0x000054321e0a9816 */ /* 0x000fe20000000003 */
[----:B------:R-:W-:Y:S04]  /*6e50*/  @!P1 IMAD.U32 R30, R26, 0x10000, RZ ;  /* 0x000100001a1e9824 */ /* 0x000fe800078e00ff */
        /* <DEDUP_REMOVED lines=14> */
[----:B------:R-:W-:Y:S02]  /*6f40*/  @!P1 LOP3.LUT R8, R16, 0xffff0000, RZ, 0xc0, !PT ;  /* 0xffff000010089812 */ /* 0x000fe400078ec0ff */
[----:B------:R-:W-:Y:S02]  /*6f50*/  @!P1 LOP3.LUT R4, R9, 0xffff0000, RZ, 0xc0, !PT ;  /* 0xffff000009049812 */ /* 0x000fe400078ec0ff */
[----:B------:R-:W-:Y:S01]  /*6f60*/  @!P1 LOP3.LUT R9, R10, 0xffff0000, RZ, 0xc0, !PT ;  /* 0xffff00000a099812 */ /* 0x000fe200078ec0ff */
[----:B------:R-:W-:Y:S01]  /*6f70*/  @!P1 FMUL.FTZ R11, R8, R20 ;  /* 0x00000014080b9220 */ /* 0x000fe20000410000 */
[----:B------:R-:W-:Y:S03]  /*6f80*/  @!P1 LOP3.LUT R6, R17, 0xffff0000, RZ, 0xc0, !PT ;  /* 0xffff000011069812 */ /* 0x000fe600078ec0ff */
[-C--:B------:R-:W-:Y:S01]  /*6f90*/  @!P1 FFMA.FTZ R47, R21, R9.reuse, -R11 ;  /* 0x00000009152f9223 */ /* 0x080fe2000001080b */
[----:B------:R-:W-:Y:S01]  /*6fa0*/  @!P1 LOP3.LUT R11, R19, 0xffff0000, RZ, 0xc0, !PT ;  /* 0xffff0000130b9812 */ /* 0x000fe200078ec0ff */
[C---:B------:R-:W-:Y:S02]  /*6fb0*/  @!P1 FMUL.FTZ R10, R6.reuse, R24 ;  /* 0x00000018060a9220 */ /* 0x040fe40000410000 */
[-C--:B------:R-:W-:Y:S02]  /*6fc0*/  @!P1 FMUL.FTZ R6, R6, R4.reuse ;  /* 0x0000000406069220 */ /* 0x080fe40000410000 */
        /* <DEDUP_REMOVED lines=19> */
[----:B------:R-:W-:Y:S01]  /*7100*/  @!P1 FFMA.FTZ R45, R27, R9, -R35 ;  /* 0x000000091b2d9223 */ /* 0x000fe20000010823 */
[----:B------:R-:W-:Y:S01]  /*7110*/  @!P1 F2FP.BF16.PACK_AB R35, R48, R49 ;  /* 0x000000313023923e */ /* 0x000fe200000010ff */
[----:B------:R-:W-:Y:S02]  /*7120*/  @!P1 FFMA.FTZ R43, R29, R15, -R43 ;  /* 0x0000000f1d2b9223 */ /* 0x000fe4000001082b */
[----:B------:R-:W-:Y:S02]  /*7130*/  @!P1 FMUL.FTZ R8, R8, R9 ;  /* 0x0000000908089220 */ /* 0x000fe40000410000 */
[----:B------:R-:W-:Y:S01]  /*7140*/  @!P1 FMUL.FTZ R9, R14, R15 ;  /* 0x0000000f0e099220 */ /* 0x000fe20000410000 */
[----:B------:R-:W-:Y:S01]  /*7150*/  @!P1 F2FP.BF16.PACK_AB R15, R43, R45 ;  /* 0x0000002d2b0f923e */ /* 0x000fe200000010ff */
[----:B------:R-:W-:Y:S01]  /*7160*/  @!P1 FFMA.FTZ R4, R20, R21, R4 ;  /* 0x0000001514049223 */ /* 0x000fe20000010004 */
[----:B------:R-:W-:Y:S01]  /*7170*/  @!P1 F2FP.BF16.PACK_AB R21, R47, R52 ;  /* 0x000000342f15923e */ /* 0x000fe200000010ff */
[----:B------:R-:W-:Y:S01]  /*7180*/  @!P1 IMAD.MOV.U32 R37, RZ, RZ, R35 ;  /* 0x000000ffff259224 */ /* 0x000fe200078e0023 */
[----:B------:R-:W-:Y:S01]  /*7190*/  @!P1 F2FP.BF16.PACK_AB R20, R44, R46 ;  /* 0x0000002e2c14923e */ /* 0x000fe200000010ff */
[----:B------:R-:W-:Y:S01]  /*71a0*/  @!P1 IMAD.MOV.U32 R38, RZ, RZ, R15 ;  /* 0x000000ffff269224 */ /* 0x000fe200078e000f */
[----:B------:R-:W-:Y:S01]  /*71b0*/  @!P1 F2FP.BF16.PACK_AB R14, R4, R3 ;  /* 0x00000003040e923e */ /* 0x000fe200000010ff */
[----:B------:R-:W-:Y:S02]  /*71c0*/  @!P1 IMAD.MOV.U32 R36, RZ, RZ, R21 ;  /* 0x000000ffff249224 */ /* 0x000fe400078e0015 */
[----:B------:R-:W-:Y:S01]  /*71d0*/  @!P1 IMAD.MOV.U32 R39, RZ, RZ, R20 ;  /* 0x000000ffff279224 */ /* 0x000fe200078e0014 */
[----:B------:R-:W-:Y:S01]  /*71e0*/  @!P1 MOV R16, R14 ;  /* 0x0000000e00109202 */ /* 0x000fe20000000f00 */
[----:B------:R-:W-:Y:S02]  /*71f0*/  @!P1 FFMA.FTZ R5, R22, R23, R5 ;  /* 0x0000001716059223 */ /* 0x000fe40000010005 */
[----:B------:R-:W-:Y:S01]  /*7200*/  @!P1 FFMA.FTZ R6, R24, R25, R6 ;  /* 0x0000001918069223 */ /* 0x000fe20000010006 */
[----:B------:R1:W-:Y:S01]  /*7210*/  ST.E.128 [R50.64], R36 ;  /* 0x0000002432007985 */ /* 0x0003e2000c101d08 */
[----:B------:R-:W-:Y:S02]  /*7220*/  @!P1 FFMA.FTZ R8, R26, R27, R8 ;  /* 0x0000001b1a089223 */ /* 0x000fe40000010008 */
[----:B------:R-:W-:Y:S01]  /*7230*/  @!P1 FFMA.FTZ R9, R28, R29, R9 ;  /* 0x0000001d1c099223 */ /* 0x000fe20000010009 */
[----:B------:R-:W-:Y:S01]  /*7240*/  @!P1 F2FP.BF16.PACK_AB R5, R6, R5 ;  /* 0x000000050605923e */ /* 0x000fe200000010ff */
        /* <DEDUP_REMOVED lines=12> */
.L_x_920:
        /* <DEDUP_REMOVED lines=19> */
.L_x_944:
[----:B-12---:R-:W-:Y:S05]  /*7440*/  BSYNC B0 ;  /* 0x0000000000007941 */ /* 0x006fea0003800000 */
.L_x_943:
        /* <DEDUP_REMOVED lines=15> */
.L_x_946:
[----:B------:R-:W-:Y:S05]  /*7540*/  BSYNC B0 ;  /* 0x0000000000007941 */ /* 0x000fea0003800000 */
.L_x_945:
[----:B--2---:R2:W4:Y:S01]  /*7550*/  SHFL.IDX PT, R5, R81, 0x2, 0x181f ;  /* 0x00581f0051057f89 */ /* 0x00452200000e0000 */
[----:B------:R-:W-:Y:S03]  /*7560*/  ISETP.GE.AND P0, PT, R3, 0x41, PT ;  /* 0x000000410300780c */ /* 0x000fe60003f06270 */
        /* <DEDUP_REMOVED lines=12> */
.L_x_936:
[----:B------:R-:W-:Y:S05]  /*7630*/  BSYNC B2 ;  /* 0x0000000000027941 */ /* 0x000fea0003800000 */
.L_x_919:
[----:B--2---:R-:W-:Y:S01]  /*7640*/  IMAD R17, R32, -0x60, RZ ;  /* 0xffffffa020117824 */ /* 0x004fe200078e02ff */
[----:B------:R-:W-:Y:S01]  /*7650*/  ISETP.NE.AND P6, PT, R130, RZ, PT ;  /* 0x000000ff8200720c */ /* 0x000fe20003fc5270 */
[----:B-1-3--:R-:W-:Y:S01]  /*7660*/  IMAD.WIDE R8, R32, 0x60, R110 ;  /* 0x0000006020087825 */ /* 0x00afe200078e026e */
[----:B------:R-:W-:Y:S03]  /*7670*/  BSSY B0, `(.L_x_947) ;  /* 0x000004a000007945 */ /* 0x000fe60003800000 */
[----:B------:R-:W-:Y:S02]  /*7680*/  IMAD.IADD R3, R109, 0x1, R17 ;  /* 0x000000016d037824 */ /* 0x000fe400078e0211 */
[----:B------:R-:W-:Y:S02]  /*7690*/  IMAD R4, R98, c[0x0][0x208], RZ ;  /* 0x0000820062047a24 */ /* 0x000fe400078e02ff */
[----:B------:R-:W-:Y:S01]  /*76a0*/  IMAD R10, R99, c[0x0][0x218], RZ ;  /* 0x00008600630a7a24 */ /* 0x000fe200078e02ff */
[----:B------:R-:W-:Y:S01]  /*76b0*/  ISETP.GE.AND P1, PT, R3, 0x21, PT ;  /* 0x000000210300780c */ /* 0x000fe20003f26270 */
[C---:B------:R-:W-:Y:S02]  /*76c0*/  IMAD R6, R86.reuse, c[0x0][0x20c], R4 ;  /* 0x0000830056067a24 */ /* 0x040fe400078e0204 */
[----:B----4-:R-:W-:Y:S04]  /*76d0*/  IMAD.WIDE.U32 R4, R86, c[0x0][0x208], RZ ;  /* 0x0000820056047a25 */ /* 0x010fe800078e00ff */
[----:B------:R-:W-:Y:S01]  /*76e0*/  IMAD R10, R85, c[0x0][0x21c], R10 ;  /* 0x00008700550a7a24 */ /* 0x000fe200078e020a */
[----:B------:R-:W-:Y:S05]  /*76f0*/  IADD3 R5, R5, R6, RZ ;  /* 0x0000000605057210 */ /* 0x000fea0007ffe0ff */
[C---:B------:R-:W-:Y:S01]  /*7700*/  @P1 IADD3 R11, P0, R8.reuse, 0x20, RZ ;  /* 0x00000020080b1810 */ /* 0x040fe20007f1e0ff */
[----:B------:R-:W-:Y:S03]  /*7710*/  IMAD.WIDE.U32 R4, R85, c[0x0][0x218], R4 ;  /* 0x0000860055047a25 */ /* 0x000fe600078e0004 */
[----:B------:R-:W-:Y:S02]  /*7720*/  @P1 IADD3.X R18, RZ, R9, RZ, P0, !PT ;  /* 0x00000009ff121210 */ /* 0x000fe400007fe4ff */
[----:B------:R-:W-:Y:S11]  /*7730*/  ISETP.GE.AND P0, PT, R3, 0x41, PT ;  /* 0x000000410300780c */ /* 0x000ff60003f06270 */
[----:B------:R-:W-:Y:S02]  /*7740*/  @!UPT UIADD3 URZ, URZ, URZ, URZ ;  /* 0x0000003f3f3ff290 */ /* 0x000fe4000fffe03f */
[----:B------:R-:W-:Y:S05]  /*7750*/  @P0 IADD3 R16, P3, R8, 0x40, RZ ;  /* 0x0000004008100810 */ /* 0x000fea0007f7e0ff */
[----:B------:R-:W-:Y:S01]  /*7760*/  @P0 IMAD.X R19, RZ, RZ, R9, P3 ;  /* 0x000000ffff130224 */ /* 0x000fe200018e0609 */
[----:B------:R-:W-:Y:S04]  /*7770*/  IADD3 R6, P3, R118, R4, RZ ;  /* 0x0000000476067210 */ /* 0x000fe80007f7e0ff */
[----:B------:R-:W-:Y:S02]  /*7780*/  IADD3.X R10, R127, R5, R10, P3, !PT ;  /* 0x000000057f0a7210 */ /* 0x000fe40001ffe40a */
[----:B------:R-:W-:Y:S11]  /*7790*/  ISETP.GE.AND P3, PT, R3, 0x1, PT ;  /* 0x000000010300780c */ /* 0x000ff60003f66270 */
[----:B------:R-:W-:Y:S02]  /*77a0*/  @!UPT UIADD3 URZ, URZ, URZ, URZ ;  /* 0x0000003f3f3ff290 */ /* 0x000fe4000fffe03f */
[----:B------:R-:W-:Y:S01]  /*77b0*/  @P3 MOV R5, R103 ;  /* 0x0000006700053202 */ /* 0x000fe20000000f00 */
        /* <DEDUP_REMOVED lines=9> */
[----:B------:R-:W-:Y:S02]  /*7850*/  @P1 MOV R4, R88 ;  /* 0x0000005800041202 */ /* 0x000fe40000000f00 */
[C---:B------:R-:W-:Y:S01]  /*7860*/  LEA R20, P4, R6.reuse, c[0x0][0x1f8], 0x1 ;  /* 0x00007e0006147a11 */ /* 0x040fe200078808ff */
[C---:B------:R-:W-:Y:S02]  /*7870*/  @P1 IMAD R3, R11.reuse, c[0x0][0x25c], R3 ;  /* 0x000097000b031a24 */ /* 0x040fe400078e0203 */
[----:B------:R-:W-:Y:S01]  /*7880*/  @P1 IMAD.WIDE.U32 R4, R11, c[0x0][0x258], R4 ;  /* 0x000096000b041a25 */ /* 0x000fe200078e0004 */
[----:B------:R-:W-:Y:S04]  /*7890*/  LEA.HI.X R6, R6, c[0x0][0x1fc], R10, 0x1, P4 ;  /* 0x00007f0006067a11 */ /* 0x000fe800020f0c0a */
[C---:B------:R-:W-:Y:S02]  /*78a0*/  @P1 LEA R10, P4, R4.reuse, c[0x0][0x250], 0x1 ;  /* 0x00009400040a1a11 */ /* 0x040fe400078808ff */
[----:B------:R-:W-:Y:S02]  /*78b0*/  @P1 IADD3 R3, R5, R3, RZ ;  /* 0x0000000305031210 */ /* 0x000fe40007ffe0ff */
[----:B------:R-:W-:Y:S02]  /*78c0*/  @P0 MOV R5, R103 ;  /* 0x0000006700050202 */ /* 0x000fe40000000f00 */
[----:B------:R-:W-:Y:S01]  /*78d0*/  @P1 LEA.HI.X R11, R4, c[0x0][0x254], R3, 0x1, P4 ;  /* 0x00009500040b1a11 */ /* 0x000fe200020f0c03 */
[----:B------:R-:W-:Y:S02]  /*78e0*/  @P0 IMAD.MOV.U32 R4, RZ, RZ, R88 ;  /* 0x000000ffff040224 */ /* 0x000fe400078e0058 */
[----:B------:R-:W-:Y:S02]  /*78f0*/  @P0 IMAD R3, R19, c[0x0][0x258], RZ ;  /* 0x0000960013030a24 */ /* 0x000fe400078e02ff */
[C---:B------:R-:W-:Y:S04]  /*7900*/  @P0 IMAD.WIDE.U32 R4, R16.reuse, c[0x0][0x258], R4 ;  /* 0x0000960010040a25 */ /* 0x040fe800078e0004 */
[----:B------:R-:W-:Y:S01]  /*7910*/  @P0 IMAD R3, R16, c[0x0][0x25c], R3 ;  /* 0x0000970010030a24 */ /* 0x000fe200078e0203 */
[C---:B------:R-:W-:Y:S03]  /*7920*/  @P0 LEA R8, P4, R4.reuse, c[0x0][0x250], 0x1 ;  /* 0x0000940004080a11 */ /* 0x040fe600078808ff */
[----:B------:R-:W-:Y:S02]  /*7930*/  @P0 IMAD.IADD R3, R5, 0x1, R3 ;  /* 0x0000000105030824 */ /* 0x000fe400078e0203 */
[----:B------:R1:W2:Y:S03]  /*7940*/  SHFL.IDX PT, R5, R6, RZ, 0x181f ;  /* 0x00181fff06057589 */ /* 0x0002a600000e0000 */
[----:B------:R-:W-:Y:S02]  /*7950*/  @P0 LEA.HI.X R9, R4, c[0x0][0x254], R3, 0x1, P4 ;  /* 0x0000950004090a11 */ /* 0x000fe400020f0c03 */
[----:B------:R1:W3:Y:S01]  /*7960*/  SHFL.IDX PT, R4, R20, RZ, 0x181f ;  /* 0x00181fff14047589 */ /* 0x0002e200000e0000 */
[----:B------:R-:W-:Y:S02]  /*7970*/  ISETP.NE.AND P4, PT, R131, RZ, PT ;  /* 0x000000ff8300720c */ /* 0x000fe40003f85270 */
[----:B------:R-:W-:Y:S04]  /*7980*/  IADD3 R3, R17, R2, RZ ;  /* 0x0000000211037210 */ /* 0x000fe80007ffe0ff */
[----:B------:R-:W-:Y:S05]  /*7990*/  IMNMX R3, R3, 0x60, PT ;  /* 0x0000006003037817 */ /* 0x000fea0003800200 */
[----:B------:R-:W-:Y:S02]  /*79a0*/  IMAD.IADD R3, R3, 0x1, -R101 ;  /* 0x0000000103037824 */ /* 0x000fe400078e0a65 */
[----:B------:R-:W-:Y:S01]  /*79b0*/  @!PT LDS RZ, [RZ] ;  /* 0x00000000fffff984 */ /* 0x000fe20000000800 */
[----:B------:R1:W-:Y:S05]  /*79c0*/  @P3 LDGSTS.E.BYPASS.LTC128B.128 [R210+0x100], [R14.64], !P4 ;  /* 0x001000000ed23fae */ /* 0x0003ea000e101d48 */
[----:B------:R1:W-:Y:S05]  /*79d0*/  @P3 LDGSTS.E.BYPASS.LTC128B.128 [R210+0x3100], [R14.64+0x80], !P6 ;  /* 0x031000800ed23fae */ /* 0x0003ea000f101d48 */
[----:B------:R1:W-:Y:S05]  /*79e0*/  @P1 LDGSTS.E.BYPASS.LTC128B.128 [R241+0x1100], [R10.64], !P4 ;  /* 0x011000000af11fae */ /* 0x0003ea000e101d48 */
[----:B------:R1:W-:Y:S05]  /*79f0*/  @P1 LDGSTS.E.BYPASS.LTC128B.128 [R241+0x4100], [R10.64+0x80], !P6 ;  /* 0x041000800af11fae */ /* 0x0003ea000f101d48 */
[----:B------:R1:W-:Y:S05]  /*7a00*/  @P0 LDGSTS.E.BYPASS.LTC128B.128 [R241+0x2100], [R8.64], !P4 ;  /* 0x0210000008f10fae */ /* 0x0003ea000e101d48 */
[----:B------:R1:W-:Y:S01]  /*7a10*/  @P0 LDGSTS.E.BYPASS.LTC128B.128 [R241+0x5100], [R8.64+0x80], !P6 ;  /* 0x0510008008f10fae */ /* 0x0003e2000f101d48 */
[----:B------:R-:W-:Y:S04]  /*7a20*/  ISETP.GE.AND P0, PT, R3, 0x1, PT ;  /* 0x000000010300780c */ /* 0x000fe80003f06270 */
[----:B------:R-:W0:Y:S01]  /*7a30*/  LDGDEPBAR ;  /* 0x00000000000079af */ /* 0x000e220000000000 */
[----:B------:R-:W-:Y:S04]  /*7a40*/  DEPBAR.LE SB0, 0x0 ;  /* 0x000080000000791a */ /* 0x000fe80000000000 */
[----:B------:R-:W-:Y:S06]  /*7a50*/  BAR.SYNC.DEFER_BLOCKING 0x0 ;  /* 0x0000000000007b1d */ /* 0x000fec0000010000 */
[----:B------:R-:W-:-:S05]  /*7a60*/  @!P0 BRA `(.L_x_948) ;  /* 0x000000a000008947 */ /* 0x000fca0003800000 */
[----:B-123--:R-:W1:Y:S01]  /*7a70*/  @!P5 LDS.128 R16, [R210+0x100] ;  /* 0x00010000d210d984 */ /* 0x00ee620000000c00 */
[CC--:B------:R-:W-:Y:S04]  /*7a80*/  @!P5 LEA R8, P0, R76.reuse, R4.reuse, 0x1 ;  /* 0x000000044c08d211 */ /* 0x0c0fe800078008ff */
        /* <DEDUP_REMOVED lines=8> */
.L_x_948:
[----:B-123--:R-:W-:Y:S05]  /*7b10*/  BSYNC B0 ;  /* 0x0000000000007941 */ /* 0x00efea0003800000 */
.L_x_947:
[----:B------:R1:W2:Y:S01]  /*7b20*/  SHFL.IDX PT, R5, R6, 0x1, 0x181f ;  /* 0x00381f0006057f89 */ /* 0x0002a200000e0000 */
[----:B------:R-:W-:Y:S01]  /*7b30*/  ISETP.GE.AND P0, PT, R3, 0x21, PT ;  /* 0x000000210300780c */ /* 0x000fe20003f06270 */
[----:B------:R-:W-:Y:S02]  /*7b40*/  BSSY B0, `(.L_x_949) ;  /* 0x000000d000007945 */ /* 0x000fe40003800000 */
[----:B------:R1:W3:Y:S10]  /*7b50*/  SHFL.IDX PT, R4, R20, 0x1, 0x181f ;  /* 0x00381f0014047f89 */ /* 0x0002f400000e0000 */
        /* <DEDUP_REMOVED lines=11> */
.L_x_950:
[----:B------:R-:W-:Y:S05]  /*7c10*/  BSYNC B0 ;  /* 0x0000000000007941 */ /* 0x000fea0003800000 */
.L_x_949:
        /* <DEDUP_REMOVED lines=15> */
.L_x_952:
[----:B------:R-:W-:Y:S05]  /*7d10*/  BSYNC B0 ;  /* 0x0000000000007941 */ /* 0x000fea0003800000 */
.L_x_951:
[C---:B------:R-:W-:Y:S02]  /*7d20*/  ISETP.GT.AND P0, PT, R32.reuse, R122, PT ;  /* 0x0000007a2000720c */ /* 0x040fe40003f04270 */
[----:B------:R-:W-:Y:S11]  /*7d30*/  IADD3 R32, R32, -0x1, RZ ;  /* 0xffffffff20207810 */ /* 0x000ff60007ffe0ff */
[----:B-12---:R-:W-:Y:S01]  /*7d40*/  @P0 SHF.R.S32.HI R6, RZ, 0x1f, R32 ;  /* 0x0000001fff060819 */ /* 0x006fe20000011420 */
[----:B---3--:R-:W-:Y:S02]  /*7d50*/  @P0 IMAD.MOV.U32 R4, RZ, RZ, R114 ;  /* 0x000000ffff040224 */ /* 0x008fe400078e0072 */
[----:B----4-:R-:W-:Y:S02]  /*7d60*/  @P0 IMAD.MOV.U32 R5, RZ, RZ, R113 ;  /* 0x000000ffff050224 */ /* 0x010fe400078e0071 */
[----:B------:R-:W-:Y:S02]  /*7d70*/  @P0 IMAD R3, R146, R32, RZ ;  /* 0x0000002092030224 */ /* 0x000fe400078e02ff */
[-C--:B------:R-:W-:Y:S04]  /*7d80*/  @P0 IMAD.WIDE.U32 R4, R32, R134.reuse, R4 ;  /* 0x0000008620040225 */ /* 0x080fe800078e0004 */
[----:B------:R-:W-:Y:S01]  /*7d90*/  @P0 IMAD R3, R6, R134, R3 ;  /* 0x0000008606030224 */ /* 0x000fe200078e0203 */
[----:B------:R-:W-:Y:S02]  /*7da0*/  @P0 LEA R8, P1, R4, c[0x0][0x220], 0x1 ;  /* 0x0000880004080a11 */ /* 0x000fe400078208ff */
[----:B------:R-:W-:Y:S01]  /*7db0*/  @P0 SHF.L.U64.HI R6, R152, 0x1, R149 ;  /* 0x0000000198060819 */ /* 0x000fe20000010295 */
[----:B------:R-:W-:Y:S05]  /*7dc0*/  @P0 IMAD.IADD R3, R5, 0x1, R3 ;  /* 0x0000000105030824 */ /* 0x000fea00078e0203 */
[----:B------:R-:W-:Y:S02]  /*7dd0*/  @P0 LEA.HI.X R9, R4, c[0x0][0x224], R3, 0x1, P1 ;  /* 0x0000890004090a11 */ /* 0x000fe400008f0c03 */
[----:B------:R-:W-:Y:S03]  /*7de0*/  @P0 SHF.L.U32 R3, R152, 0x1, RZ ;  /* 0x0000000198030819 */ /* 0x000fe600000006ff */
[----:B------:R-:W-:Y:S01]  /*7df0*/  @!PT LDS RZ, [RZ] ;  /* 0x00000000fffff984 */ /* 0x000fe20000000800 */
[----:B------:R-:W-:Y:S01]  /*7e00*/  @!PT LDS RZ, [RZ] ;  /* 0x00000000fffff984 */ /* 0x000fe20000000800 */
[----:B------:R-:W-:Y:S01]  /*7e10*/  @!PT LDS RZ, [RZ] ;  /* 0x00000000fffff984 */ /* 0x000fe20000000800 */
[----:B------:R1:W-:Y:S01]  /*7e20*/  @P0 LDGSTS.E.BYPASS.LTC128B.128 [R210+0x8100], [R8.64], !P4 ;  /* 0x0810000008d20fae */ /* 0x0003e2000e101d48 */
[----:B------:R-:W-:Y:S03]  /*7e30*/  @P0 IADD3 R4, P1, R3, R8, RZ ;  /* 0x0000000803040210 */ /* 0x000fe60007f3e0ff */
[----:B------:R1:W-:Y:S02]  /*7e40*/  @P0 LDGSTS.E.BYPASS.LTC128B.128 [R210+0xb100], [R8.64+0x80], !P6 ;  /* 0x0b10008008d20fae */ /* 0x0003e4000f101d48 */
[----:B------:R-:W-:Y:S01]  /*7e50*/  @P0 IMAD.X R5, R6, 0x1, R9, P1 ;  /* 0x0000000106050824 */ /* 0x000fe200008e0609 */
[----:B------:R-:W-:Y:S04]  /*7e60*/  @P0 IADD3 R10, P1, R4, R3, RZ ;  /* 0x00000003040a0210 */ /* 0x000fe80007f3e0ff */
[----:B------:R1:W-:Y:S01]  /*7e70*/  @P0 LDGSTS.E.BYPASS.LTC128B.128 [R210+0x9100], [R4.64], !P4 ;  /* 0x0910000004d20fae */ /* 0x0003e2000e101d48 */
[----:B------:R-:W-:Y:S03]  /*7e80*/  @P0 IADD3.X R11, R5, R6, RZ, P1, !PT ;  /* 0x00000006050b0210 */ /* 0x000fe60000ffe4ff */
[----:B------:R1:W-:Y:S04]  /*7e90*/  @P0 LDGSTS.E.BYPASS.LTC128B.128 [R210+0xc100], [R4.64+0x80], !P6 ;  /* 0x0c10008004d20fae */ /* 0x0003e8000f101d48 */
[----:B------:R1:W-:Y:S04]  /*7ea0*/  @P0 LDGSTS.E.BYPASS.LTC128B.128 [R210+0xa100], [R10.64], !P4 ;  /* 0x0a1000000ad20fae */ /* 0x0003e8000e101d48 */
[----:B------:R1:W-:Y:S04]  /*7eb0*/  @P0 LDGSTS.E.BYPASS.LTC128B.128 [R210+0xd100], [R10.64+0x80], !P6 ;  /* 0x0d1000800ad20fae */ /* 0x0003e8000f101d48 */
[----:B------:R-:W0:Y:S01]  /*7ec0*/  LDGDEPBAR ;  /* 0x00000000000079af */ /* 0x000e220000000000 */
[----:B------:R-:W-:-:S05]  /*7ed0*/  @P0 BRA `(.L_x_953) ;  /* 0xffffb5c000000947 */ /* 0x000fca000383ffff */
[----:B------:R-:W-:Y:S01]  /*7ee0*/  WARPSYNC 0xffffffff ;  /* 0xffffffff00007948 */ /* 0x000fe20003800000 */
[----:B------:R-:W-:Y:S06]  /*7ef0*/  BAR.SYNC.DEFER_BLOCKING 0x0 ;  /* 0x0000000000007b1d */ /* 0x000fec0000010000 */
.L_x_918:
[----:B------:R-:W2:Y:S01]  /*7f00*/  LDL R94, [R1+0xc] ;  /* 0x00000c00015e7983 */ /* 0x000ea20000100800 */
[----:B------:R-:W-:-:S05]  /*7f10*/  IMAD.MOV.U32 R70, RZ, RZ, c[0x0][0x2c4] ;  /* 0x0000b100ff467624 */ /* 0x000fca00078e00ff */
[----:B------:R-:W-:Y:S01]  /*7f20*/  ISETP.NE.AND P3, PT, R70, 0x1, PT ;  /* 0x000000014600780c */ /* 0x000fe20003f65270 */
[----:B-1----:R-:W-:-:S05]  /*7f30*/  IMAD.MOV.U32 R5, RZ, RZ, c[0x0][0x32c] ;  /* 0x0000cb00ff057624 */ /* 0x002fca00078e00ff */
[----:B------:R-:W-:Y:S02]  /*7f40*/  ISETP.GE.AND P1, PT, R5, 0x1, PT ;  /* 0x000000010500780c */ /* 0x000fe40003f26270 */
[----:B------:R-:W-:Y:S02]  /*7f50*/  IADD3 R3, R244, 0x1, -R243 ;  /* 0x00000001f4037810 */ /* 0x000fe40007ffe8f3 */
[----:B--2---:R-:W-:-:S05]  /*7f60*/  IADD3 R2, R94, 0x7f, RZ ;  /* 0x0000007f5e027810 */ /* 0x004fca0007ffe0ff */
[----:B------:R-:W-:-:S05]  /*7f70*/  @P3 IMAD.HI.U32 R4, R2, c[0x0][0x2c8], RZ ;  /* 0x0000b20002043a27 */ /* 0x000fca00078e00ff */
[----:B------:R-:W-:-:S05]  /*7f80*/  @P3 SHF.R.U32.HI R2, RZ, c[0x0][0x2cc], R4 ;  /* 0x0000b300ff023a19 */ /* 0x000fca0000011604 */
[----:B------:R-:W-:-:S05]  /*7f90*/  IMAD.IADD R2, R3, 0x1, R2 ;  /* 0x0000000103027824 */ /* 0x000fca00078e0202 */
[----:B------:R-:W-:Y:S01]  /*7fa0*/  IADD3 R4, R2, c[0x0][0x328], RZ ;  /* 0x0000ca0002047a10 */ /* 0x000fe20007ffe0ff */
[----:B------:R-:W-:Y:S05]  /*7fb0*/  @!P1 BRA `(.L_x_954) ;  /* 0x0000011000009947 */ /* 0x000fea0003800000 */
[C---:B------:R-:W-:Y:S01]  /*7fc0*/  ISETP.GT.AND P0, PT, R2.reuse, RZ, PT ;  /* 0x000000ff0200720c */ /* 0x040fe20003f04270 */
[----:B------:R-:W-:Y:S01]  /*7fd0*/  BSSY B0, `(.L_x_955) ;  /* 0x000000d000007945 */ /* 0x000fe20003800000 */
[----:B------:R-:W-:Y:S01]  /*7fe0*/  IADD3 R3, R2, -0x1, RZ ;  /* 0xffffffff02037810 */ /* 0x000fe20007ffe0ff */
[----:B------:R-:W-:-:S10]  /*7ff0*/  IMAD.MOV.U32 R5, RZ, RZ, c[0x0][0x32c] ;  /* 0x0000cb00ff057624 */ /* 0x000fd400078e00ff */
[----:B------:R-:W-:Y:S05]  /*8000*/  @P0 BRA `(.L_x_956) ;  /* 0x0000006000000947 */ /* 0x000fea0003800000 */
[----:B------:R-:W-:Y:S01]  /*8010*/  ISETP.NE.AND P0, PT, R5, 0x1, PT ;  /* 0x000000010500780c */ /* 0x000fe20003f05270 */
[----:B------:R-:W-:-:S12]  /*8020*/  IMAD.MOV R2, RZ, RZ, -R2 ;  /* 0x000000ffff027224 */ /* 0x000fd800078e0a02 */
[----:B------:R-:W-:-:S05]  /*8030*/  @P0 IMAD.HI.U32 R3, R2, c[0x0][0x330], RZ ;  /* 0x0000cc0002030a27 */ /* 0x000fca00078e00ff */
[----:B------:R-:W-:-:S04]  /*8040*/  @P0 SHF.R.U32.HI R2, RZ, c[0x0][0x334], R3 ;  /* 0x0000cd00ff020a19 */ /* 0x000fc80000011603 */
[----:B------:R-:W-:Y:S01]  /*8050*/  LOP3.LUT R3, RZ, R2, RZ, 0x33, !PT ;  /* 0x00000002ff037212 */ /* 0x000fe200078e33ff */
[----:B------:R-:W-:Y:S05]  /*8060*/  BRA `(.L_x_957) ;  /* 0x0000003000007947 */ /* 0x000fea0003800000 */
.L_x_956:
[----:B------:R-:W-:-:S13]  /*8070*/  ISETP.NE.AND P0, PT, R5, 0x1, PT ;  /* 0x000000010500780c */ /* 0x000fda0003f05270 */
[----:B------:R-:W-:-:S05]  /*8080*/  @P0 IMAD.HI.U32 R2, R3, c[0x0][0x330], RZ ;  /* 0x0000cc0003020a27 */ /* 0x000fca00078e00ff */
[----:B------:R-:W-:Y:S02]  /*8090*/  @P0 SHF.R.U32.HI R3, RZ, c[0x0][0x334], R2 ;  /* 0x0000cd00ff030a19 */ /* 0x000fe40000011602 */
.L_x_957:
[----:B------:R-:W-:Y:S05]  /*80a0*/  BSYNC B0 ;  /* 0x0000000000007941 */ /* 0x000fea0003800000 */
.L_x_955:
[----:B------:R-:W-:-:S05]  /*80b0*/  IMAD R3, R3, R5, c[0x0][0x32c] ;  /* 0x0000cb0003037624 */ /* 0x000fca00078e0205 */
[----:B------:R-:W-:-:S04]  /*80c0*/  IMNMX R4, R4, R3, PT ;  /* 0x0000000304047217 */ /* 0x000fc80003800200 */
.L_x_954:
[----:B------:R-:W-:Y:S01]  /*80d0*/  IADD3 R4, R4, 0x5f, RZ ;  /* 0x0000005f04047810 */ /* 0x000fe20007ffe0ff */
[----:B------:R-:W-:-:S04]  /*80e0*/  @P3 IMAD.HI.U32 R3, R94, c[0x0][0x2c8], RZ ;  /* 0x0000b2005e033a27 */ /* 0x000fc800078e00ff */
[----:B------:R-:W-:-:S04]  /*80f0*/  IMAD.HI R4, R4, 0x2aaaaaab, RZ ;  /* 0x2aaaaaab04047827 */ /* 0x000fc800078e02ff */
[----:B------:R-:W-:Y:S01]  /*8100*/  IMAD.MOV.U32 R2, RZ, RZ, R94 ;  /* 0x000000ffff027224 */ /* 0x000fe200078e005e */
[----:B------:R-:W-:Y:S02]  /*8110*/  @P3 SHF.R.U32.HI R2, RZ, c[0x0][0x2cc], R3 ;  /* 0x0000b300ff023a19 */ /* 0x000fe40000011603 */
        /* <DEDUP_REMOVED lines=16> */
.L_x_960:
[----:B------:R-:W-:-:S04]  /*8220*/  MOV R4, c[0x0][0x32c] ;  /* 0x0000cb0000047a02 */ /* 0x000fc80000000f00 */
[----:B------:R-:W-:-:S13]  /*8230*/  ISETP.NE.AND P0, PT, R4, 0x1, PT ;  /* 0x000000010400780c */ /* 0x000fda0003f05270 */
[----:B------:R-:W-:-:S05]  /*8240*/  @P0 IMAD.HI.U32 R4, R2, c[0x0][0x330], RZ ;  /* 0x0000cc0002040a27 */ /* 0x000fca00078e00ff */
[----:B------:R-:W-:Y:S02]  /*8250*/  @P0 SHF.R.U32.HI R2, RZ, c[0x0][0x334], R4 ;  /* 0x0000cd00ff020a19 */ /* 0x000fe40000011604 */
.L_x_961:
[----:B------:R-:W-:Y:S05]  /*8260*/  BSYNC B0 ;  /* 0x0000000000007941 */ /* 0x000fea0003800000 */
.L_x_959:
[----:B------:R-:W-:-:S05]  /*8270*/  IMAD R2, R2, c[0x0][0x32c], RZ ;  /* 0x0000cb0002027a24 */ /* 0x000fca00078e02ff */
[----:B------:R-:W-:-:S05]  /*8280*/  IMNMX R3, R3, R2, !PT ;  /* 0x0000000203037217 */ /* 0x000fca0007800200 */
.L_x_958:
[----:B------:R-:W-:Y:S01]  /*8290*/  IMAD.HI R3, R3, 0x2aaaaaab, RZ ;  /* 0x2aaaaaab03037827 */ /* 0x000fe200078e02ff */
[----:B------:R-:W-:Y:S04]  /*82a0*/  BSSY B0, `(.L_x_962) ;  /* 0x0000024000007945 */ /* 0x000fe80003800000 */
[----:B------:R-:W-:-:S04]  /*82b0*/  SHF.R.U32.HI R2, RZ, 0x1f, R3 ;  /* 0x0000001fff027819 */ /* 0x000fc80000011603 */
[----:B------:R-:W-:Y:S01]  /*82c0*/  LEA.HI.SX32 R3, R3, R2, 0x1c ;  /* 0x0000000203037211 */ /* 0x000fe200078fe2ff */
[----:B------:R-:W-:-:S03]  /*82d0*/  IMAD.MOV.U32 R2, RZ, RZ, RZ ;  /* 0x000000ffff027224 */ /* 0x000fc600078e00ff */
[----:B------:R-:W-:-:S04]  /*82e0*/  IMNMX R6, RZ, R3, !PT ;  /* 0x00000003ff067217 */ /* 0x000fc80007800200 */
[----:B------:R-:W-:-:S13]  /*82f0*/  ISETP.GT.AND P0, PT, R8, R6, PT ;  /* 0x000000060800720c */ /* 0x000fda0003f04270 */
[----:B------:R-:W-:Y:S05]  /*8300*/  @!P0 BRA `(.L_x_963) ;  /* 0x000001d000008947 */ /* 0x000fea0003800000 */
[----:B------:R-:W-:Y:S02]  /*8310*/  IABS R3, R132 ;  /* 0x0000008400037213 */ /* 0x000fe40000000000 */
[----:B------:R-:W-:Y:S02]  /*8320*/  IADD3 R4, R132, -0x1, R8 ;  /* 0xffffffff84047810 */ /* 0x000fe40007ffe008 */
[----:B------:R-:W1:Y:S03]  /*8330*/  I2F.RP R2, R3 ;  /* 0x0000000300027306 */ /* 0x000e660000209400 */
[----:B------:R-:W-:Y:S02]  /*8340*/  IMAD.IADD R9, R4, 0x1, -R6 ;  /* 0x0000000104097824 */ /* 0x000fe400078e0a06 */
[----:B------:R-:W-:-:S03]  /*8350*/  IMAD.MOV.U32 R4, RZ, RZ, RZ ;  /* 0x000000ffff047224 */ /* 0x000fc600078e00ff */
        /* <DEDUP_REMOVED lines=24> */
.L_x_963:
[----:B------:R-:W-:Y:S05]  /*84e0*/  BSYNC B0 ;  /* 0x0000000000007941 */ /* 0x000fea0003800000 */
.L_x_962:
[----:B------:R-:W2:Y:S01]  /*84f0*/  LDL R3, [R1+0x28] ;  /* 0x0000280001037983 */ /* 0x000ea20000100800 */
        /* <DEDUP_REMOVED lines=33> */
[----:B--2---:R-:W-:-:S04]  /*8710*/  IMAD R242, R3, R2, R6 ;  /* 0x0000000203f27224 */ /* 0x004fc800078e0206 */
[--C-:B------:R-:W-:Y:S01]  /*8720*/  IMAD.IADD R3, R242, 0x1, R2.reuse ;  /* 0x00000001f2037824 */ /* 0x100fe200078e0202 */
[----:B------:R-:W-:-:S04]  /*8730*/  PRMT R2, RZ, 0x7610, R2 ;  /* 0x00007610ff027816 */ /* 0x000fc80000000002 */
[----:B------:R-:W-:-:S04]  /*8740*/  IMNMX R212, R8, R3, PT ;  /* 0x0000000308d47217 */ /* 0x000fc80003800200 */
[----:B------:R-:W-:-:S13]  /*8750*/  ISETP.GT.AND P0, PT, R212, R242, PT ;  /* 0x000000f2d400720c */ /* 0x000fda0003f04270 */
[----:B------:R-:W-:Y:S05]  /*8760*/  @!P0 BRA `(.L_x_964) ;  /* 0x0001697000008947 */ /* 0x000fea0003800000 */
[----:B------:R-:W2:Y:S01]  /*8770*/  LDL R10, [R1+0x24] ;  /* 0x00002400010a7983 */ /* 0x000ea20000100800 */
[----:B------:R-:W-:-:S03]  /*8780*/  ISETP.NE.U32.AND P0, PT, RZ, c[0x0][0x340], PT ;  /* 0x0000d000ff007a0c */ /* 0x000fc60003f05070 */
[----:B------:R-:W3:Y:S01]  /*8790*/  LDL R9, [R1+0x20] ;  /* 0x0000200001097983 */ /* 0x000ee20000100800 */
[----:B------:R-:W-:-:S13]  /*87a0*/  ISETP.NE.AND.EX P0, PT, RZ, c[0x0][0x344], PT, P0 ;  /* 0x0000d100ff007a0c */ /* 0x000fda0003f05300 */
[----:B------:R-:W-:-:S04]  /*87b0*/  @P0 IMAD.MOV.U32 R2, RZ, RZ, 0x4 ;  /* 0x00000004ff020424 */ /* 0x000fc800078e00ff */
[----:B--2---:R-:W-:-:S06]  /*87c0*/  @P0 IMAD.WIDE R2, R10, R2, c[0x0][0x340] ;  /* 0x0000d0000a020625 */ /* 0x004fcc00078e0202 */
[----:B------:R1:W5:Y:S01]  /*87d0*/  @P0 LDG.E R2, [R2.64] ;  /* 0x0000000802020981 */ /* 0x000362000c1e1900 */
[----:B------:R-:W-:Y:S01]  /*87e0*/  ISETP.NE.U32.AND P1, PT, RZ, c[0x0][0x348], PT ;  /* 0x0000d200ff007a0c */ /* 0x000fe20003f25070 */
[----:B------:R-:W-:Y:S01]  /*87f0*/  IMAD.WIDE.U32 R4, R144, c[0x0][0x178], RZ ;  /* 0x00005e0090047a25 */ /* 0x000fe200078e00ff */
[----:B------:R-:W-:Y:S02]  /*8800*/  SHF.R.S32.HI R6, RZ, 0x1f, R10 ;  /* 0x0000001fff067819 */ /* 0x000fe4000001140a */
[----:B------:R-:W-:Y:S01]  /*8810*/  ISETP.NE.AND.EX P1, PT, RZ, c[0x0][0x34c], PT, P1 ;  /* 0x0000d300ff007a0c */ /* 0x000fe20003f25310 */
[----:B------:R-:W-:Y:S01]  /*8820*/  WARPSYNC 0xffffffff ;  /* 0xffffffff00007948 */ /* 0x000fe20003800000 */
[----:B---3--:R-:W-:Y:S02]  /*8830*/  LOP3.LUT R72, R9, 0xffff, RZ, 0xc0, !PT ;  /* 0x0000ffff09487812 */ /* 0x008fe400078ec0ff */
[----:B------:R-:W-:Y:S02]  /*8840*/  SEL R11, R6, RZ, !P1 ;  /* 0x000000ff060b7207 */ /* 0x000fe40004800000 */
[----:B------:R-:W-:-:S02]  /*8850*/  IADD3 R128, R212, -0x1, RZ ;  /* 0xffffffffd4807810 */ /* 0x000fc40007ffe0ff */
[----:B-1----:R-:W-:-:S05]  /*8860*/  SHF.R.S32.HI R3, RZ, 0x1f, R144 ;  /* 0x0000001fff037819 */ /* 0x002fca0000011490 */
[----:B------:R-:W-:-:S04]  /*8870*/  IMAD R3, R3, c[0x0][0x178], RZ ;  /* 0x00005e0003037a24 */ /* 0x000fc800078e02ff */
[----:B------:R-:W-:Y:S01]  /*8880*/  IMAD R3, R144, c[0x0][0x17c], R3 ;  /* 0x00005f0090037a24 */ /* 0x000fe200078e0203 */
[----:B------:R-:W-:-:S03]  /*8890*/  SEL R6, R10, RZ, !P1 ;  /* 0x000000ff0a067207 */ /* 0x000fc60004800000 */
[----:B------:R-:W-:Y:S02]  /*88a0*/  IMAD.IADD R9, R5, 0x1, R3 ;  /* 0x0000000105097824 */ /* 0x000fe400078e0203 */
[----:B------:R-:W-:-:S03]  /*88b0*/  @!P0 IMAD.MOV.U32 R2, RZ, RZ, R10 ;  /* 0x000000ffff028224 */ /* 0x000fc600078e000a */
[----:B------:R-:W2:Y:S01]  /*88c0*/  LDL R140, [R1+0x10] ;  /* 0x00001000018c7983 */ /* 0x000ea20000100800 */
[----:B------:R-:W-:Y:S01]  /*88d0*/  IMAD.MOV.U32 R61, RZ, RZ, 0x60 ;  /* 0x00000060ff3d7424 */ /* 0x000fe200078e00ff */
[----:B-----5:R-:W-:Y:S01]  /*88e0*/  SHF.R.S32.HI R5, RZ, 0x1f, R2 ;  /* 0x0000001fff057819 */ /* 0x020fe20000011402 */
[----:B------:R-:W-:Y:S01]  /*88f0*/  IMAD.MOV.U32 R141, RZ, RZ, c[0x0][0x2b8] ;  /* 0x0000ae00ff8d7624 */ /* 0x000fe200078e00ff */
[----:B------:R-:W-:Y:S01]  /*8900*/  LOP3.LUT R209, R209, 0xfff7ffff, RZ, 0xc0, !PT ;  /* 0xfff7ffffd1d17812 */ /* 0x000fe200078ec0ff */
[----:B------:R-:W-:Y:S02]  /*8910*/  IMAD R127, R212, R61, -0x60 ;  /* 0xffffffa0d47f7424 */ /* 0x000fe400078e023d */
[----:B------:R-:W-:Y:S01]  /*8920*/  IMAD.WIDE.U32 R130, R2, c[0x0][0x2b0], RZ ;  /* 0x0000ac0002827a25 */ /* 0x000fe200078e00ff */
[----:B------:R-:W-:Y:S01]  /*8930*/  BAR.SYNC.DEFER_BLOCKING 0x0 ;  /* 0x0000000000007b1d */ /* 0x000fe20000010000 */
[----:B------:R-:W-:-:S02]  /*8940*/  ISETP.NE.AND P1, PT, R141, 0x1, PT ;  /* 0x000000018d00780c */ /* 0x000fc40003f25270 */
[----:B------:R-:W-:Y:S02]  /*8950*/  IMAD.IADD R3, R0, 0x1, R127 ;  /* 0x0000000100037824 */ /* 0x000fe400078e027f */
[----:B------:R-:W-:Y:S01]  /*8960*/  IMAD.MOV.U32 R222, RZ, RZ, RZ ;  /* 0x000000ffffde7224 */ /* 0x000fe200078e00ff */
[----:B------:R-:W-:Y:S02]  /*8970*/  STL.64 [R1], R130 ;  /* 0x0000008201007387 */ /* 0x000fe40000100a00 */
[----:B------:R-:W-:-:S04]  /*8980*/  ISETP.GE.AND P0, PT, R3, R244, PT ;  /* 0x000000f40300720c */ /* 0x000fc80003f06270 */
[----:B------:R-:W-:Y:S02]  /*8990*/  ISETP.GT.OR P0, PT, R0, 0x5f, P0 ;  /* 0x0000005f0000780c */ /* 0x000fe40000704670 */
[----:B------:R-:W-:Y:S01]  /*89a0*/  @P1 LOP3.LUT R209, R209, 0x80000, RZ, 0xfc, !PT ;  /* 0x00080000d1d11812 */ /* 0x000fe200078efcff */
[----:B--2---:R-:W-:Y:S02]  /*89b0*/  IMAD.IADD R14, R3, 0x1, R140 ;  /* 0x00000001030e7824 */ /* 0x004fe400078e028c */
[----:B------:R-:W-:Y:S02]  /*89c0*/  IMAD R3, R5, c[0x0][0x2b0], RZ ;  /* 0x0000ac0005037a24 */ /* 0x000fe400078e02ff */
[----:B------:R-:W-:-:S04]  /*89d0*/  @P1 IMAD.HI.U32 R5, R14, c[0x0][0x2bc], RZ ;  /* 0x0000af000e051a27 */ /* 0x000fc800078e00ff */
[----:B------:R-:W-:Y:S01]  /*89e0*/  IMAD.MOV.U32 R8, RZ, RZ, R14 ;  /* 0x000000ffff087224 */ /* 0x000fe200078e000e */
[----:B------:R-:W-:Y:S01]  /*89f0*/  @P1 SHF.R.U32.HI R8, RZ, c[0x0][0x2c0], R5 ;  /* 0x0000b000ff081a19 */ /* 0x000fe20000011605 */
[----:B------:R-:W-:-:S04]  /*8a00*/  IMAD R3, R2, c[0x0][0x2b4], R3 ;  /* 0x0000ad0002037a24 */ /* 0x000fc800078e0203 */
[----:B------:R-:W-:Y:S01]  /*8a10*/  IMAD.IADD R129, R131, 0x1, R3 ;  /* 0x0000000183817824 */ /* 0x000fe200078e0203 */
[----:B------:R-:W-:-:S04]  /*8a20*/  @!P0 IADD3 R3, P1, R8, R130, RZ ;  /* 0x0000008208038210 */ /* 0x000fc80007f3e0ff */
[----:B------:R-:W-:Y:S01]  /*8a30*/  @!P0 LEA.HI.X.SX32 R5, R8, R129, 0x1, P1 ;  /* 0x0000008108058211 */ /* 0x000fe200008f0eff */
[----:B------:R-:W-:Y:S01]  /*8a40*/  IMAD R60, R243, c[0x0][0x2c4], RZ ;  /* 0x0000b100f33c7a24 */ /* 0x000fe200078e02ff */
[C---:B------:R-:W-:Y:S01]  /*8a50*/  @!P0 LEA R2, P1, R3.reuse, c[0x0][0x2a0], 0x2 ;  /* 0x0000a80003028a11 */ /* 0x040fe200078210ff */
[----:B------:R-:W-:Y:S01]  /*8a60*/  IMAD.WIDE.U32 R250, R72, c[0x0][0x1e8], RZ ;  /* 0x00007a0048fa7a25 */ /* 0x000fe200078e00ff */
[----:B------:R-:W-:Y:S02]  /*8a70*/  STL [R1+0x8], R129 ;  /* 0x0000088101007387 */ /* 0x000fe40000100800 */
[----:B------:R-:W-:-:S05]  /*8a80*/  @!P0 LEA.HI.X R3, R3, c[0x0][0x2a4], R5, 0x2, P1 ;  /* 0x0000a90003038a11 */ /* 0x000fca00008f1405 */
[----:B------:R1:W2:Y:S01]  /*8a90*/  @!P0 LDG.E R222, [R2.64] ;  /* 0x0000000802de8981 */ /* 0x0002a2000c1e1900 */
[----:B------:R-:W-:Y:S01]  /*8aa0*/  IMAD.MOV.U32 R5, RZ, RZ, R9 ;  /* 0x000000ffff057224 */ /* 0x000fe200078e0009 */
[----:B------:R-:W-:Y:S01]  /*8ab0*/  ISETP.GE.AND P1, PT, R76, c[0x0][0x198], PT ;  /* 0x000066004c007a0c */ /* 0x000fe20003f26270 */
[----:B------:R-:W-:Y:S01]  /*8ac0*/  IMAD R9, R11, c[0x0][0x1c0], RZ ;  /* 0x000070000b097a24 */ /* 0x000fe200078e02ff */
[----:B------:R-:W-:Y:S01]  /*8ad0*/  LOP3.LUT R209, R209, 0xfffbffff, RZ, 0xc0, !PT ;  /* 0xfffbffffd1d17812 */ /* 0x000fe200078ec0ff */
[----:B------:R-:W-:-:S04]  /*8ae0*/  IMAD.WIDE.U32 R4, R72, c[0x0][0x1b8], R4 ;  /* 0x00006e0048047a25 */ /* 0x000fc800078e0004 */
[----:B------:R-:W-:Y:S02]  /*8af0*/  IMAD R5, R72, c[0x0][0x1bc], R5 ;  /* 0x00006f0048057a24 */ /* 0x000fe400078e0205 */
[C---:B------:R-:W-:Y:S02]  /*8b00*/  IMAD R9, R6.reuse, c[0x0][0x1c4], R9 ;  /* 0x0000710006097a24 */ /* 0x040fe400078e0209 */
[----:B------:R-:W-:-:S04]  /*8b10*/  IMAD.WIDE.U32 R4, R6, c[0x0][0x1c0], R4 ;  /* 0x0000700006047a25 */ /* 0x000fc800078e0004 */
[----:B------:R-:W-:Y:S02]  /*8b20*/  IMAD.IADD R5, R5, 0x1, R9 ;  /* 0x0000000105057824 */ /* 0x000fe400078e0209 */
[----:B------:R-:W-:Y:S02]  /*8b30*/  IMAD R252, R72, c[0x0][0x1ec], R251 ;  /* 0x00007b0048fc7a24 */ /* 0x000fe400078e02fb */
[----:B------:R-:W-:Y:S02]  /*8b40*/  IMAD R61, R212, -0x60, R61 ;  /* 0xffffffa0d43d7824 */ /* 0x000fe400078e023d */
[----:B-1----:R-:W-:Y:S02]  /*8b50*/  IMAD.IADD R3, R0, 0x1, R94 ;  /* 0x0000000100037824 */ /* 0x002fe400078e025e */
[----:B------:R-:W-:Y:S02]  /*8b60*/  IMAD.IADD R126, R244, 0x1, R61 ;  /* 0x00000001f47e7824 */ /* 0x000fe400078e023d */
[----:B------:R-:W-:-:S04]  /*8b70*/  @P3 IMAD.HI.U32 R10, R3, c[0x0][0x2c8], RZ ;  /* 0x0000b200030a3a27 */ /* 0x000fc800078e00ff */
[----:B------:R-:W-:Y:S01]  /*8b80*/  IMAD.MOV.U32 R2, RZ, RZ, R3 ;  /* 0x000000ffff027224 */ /* 0x000fe200078e0003 */
[----:B------:R-:W-:Y:S01]  /*8b90*/  @P3 SHF.R.U32.HI R2, RZ, c[0x0][0x2cc], R10 ;  /* 0x0000b300ff023a19 */ /* 0x000fe2000001160a */
[----:B------:R-:W-:-:S03]  /*8ba0*/  IMAD.IADD R97, R126, 0x1, -R101 ;  /* 0x000000017e617824 */ /* 0x000fc600078e0a65 */
[--C-:B------:R-:W-:Y:S01]  /*8bb0*/  SHF.R.S32.HI R10, RZ, 0x1f, R2.reuse ;  /* 0x0000001fff0a7819 */ /* 0x100fe20000011402 */
[----:B------:R-:W-:Y:S01]  /*8bc0*/  IMAD.MOV R6, RZ, RZ, -R2 ;  /* 0x000000ffff067224 */ /* 0x000fe200078e0a02 */
[----:B------:R-:W-:-:S03]  /*8bd0*/  ISETP.GE.AND P2, PT, R97, 0x1, PT ;  /* 0x000000016100780c */ /* 0x000fc60003f46270 */
        /* <DEDUP_REMOVED lines=10> */
[----:B------:R-:W-:Y:S01]  /*8c80*/  LEA R3, P0, R2, c[0x0][0x160], 0x1 ;  /* 0x0000580002037a11 */ /* 0x000fe200078008ff */
[----:B------:R-:W-:-:S03]  /*8c90*/  IMAD.IADD R6, R101, 0x1, R94 ;  /* 0x0000000165067824 */ /* 0x000fc600078e025e */
[----:B------:R-:W-:Y:S01]  /*8ca0*/  LEA.HI.X R2, R2, c[0x0][0x164], R4, 0x1, P0 ;  /* 0x0000590002027a11 */ /* 0x000fe200000f0c04 */
[----:B------:R-:W-:Y:S01]  /*8cb0*/  SHFL.IDX PT, R9, R3, 0x1, 0x181f ;  /* 0x00381f0003097f89 */ /* 0x000fe200000e0000 */
[CC--:B------:R-:W-:Y:S02]  /*8cc0*/  ISETP.GE.AND P3, PT, R6.reuse, R60.reuse, PT ;  /* 0x0000003c0600720c */ /* 0x0c0fe40003f66270 */
[----:B------:R-:W-:Y:S01]  /*8cd0*/  IADD3 R11, R6, 0x20, RZ ;  /* 0x00000020060b7810 */ /* 0x000fe20007ffe0ff */
[----:B------:R-:W1:Y:S03]  /*8ce0*/  SHFL.IDX PT, R4, R3, RZ, 0x181f ;  /* 0x00181fff03047589 */ /* 0x000e6600000e0000 */
[----:B------:R-:W-:Y:S01]  /*8cf0*/  ISETP.GE.AND P4, PT, R11, R60, PT ;  /* 0x0000003c0b00720c */ /* 0x000fe20003f86270 */
[----:B------:R-:W3:Y:S01]  /*8d00*/  SHFL.IDX PT, R5, R2, RZ, 0x181f ;  /* 0x00181fff02057589 */ /* 0x000ee200000e0000 */
[----:B------:R-:W-:-:S03]  /*8d10*/  IMAD.MOV R11, RZ, RZ, -R8 ;  /* 0x000000ffff0b7224 */ /* 0x000fc600078e0a08 */
[----:B------:R-:W4:Y:S01]  /*8d20*/  SHFL.IDX PT, R10, R2, 0x1, 0x181f ;  /* 0x00381f00020a7f89 */ /* 0x000f2200000e0000 */
[----:B------:R-:W-:-:S03]  /*8d30*/  IMAD R225, R11, c[0x0][0x2b8], R14 ;  /* 0x0000ae000be17a24 */ /* 0x000fc600078e020e */
[----:B------:R-:W4:Y:S02]  /*8d40*/  SHFL.IDX PT, R8, R3, 0x2, 0x181f ;  /* 0x00581f0003087f89 */ /* 0x000f2400000e0000 */
[----:B------:R-:W-:Y:S02]  /*8d50*/  SHF.R.S32.HI R81, RZ, 0x1f, R225 ;  /* 0x0000001fff517819 */ /* 0x000fe400000114e1 */
[----:B------:R-:W4:Y:S03]  /*8d60*/  SHFL.IDX PT, R11, R2, 0x2, 0x181f ;  /* 0x00581f00020b7f89 */ /* 0x000f2600000e0000 */
[----:B------:R-:W-:-:S04]  /*8d70*/  IMAD R14, R81, c[0x0][0x1e0], RZ ;  /* 0x00007800510e7a24 */ /* 0x000fc800078e02ff */
[----:B------:R-:W-:Y:S01]  /*8d80*/  IMAD R14, R225, c[0x0][0x1e4], R14 ;  /* 0x00007900e10e7a24 */ /* 0x000fe200078e020e */
[----:B-1----:R-:W-:-:S04]  /*8d90*/  @!P3 LEA R26, P0, R76, R4, 0x1 ;  /* 0x000000044c1ab211 */ /* 0x002fc800078008ff */
[-C--:B---3--:R-:W-:Y:S02]  /*8da0*/  @!P3 LEA.HI.X R27, R76, R5.reuse, R77, 0x1, P0 ;  /* 0x000000054c1bb211 */ /* 0x088fe400000f0c4d */
[C---:B------:R-:W-:Y:S02]  /*8db0*/  @!P3 LEA R24, P0, R211.reuse, R4, 0x1 ;  /* 0x00000004d318b211 */ /* 0x040fe400078008ff */
[----:B------:R-:W-:Y:S01]  /*8dc0*/  IADD3 R4, R6, 0x40, RZ ;  /* 0x0000004006047810 */ /* 0x000fe20007ffe0ff */
[----:B------:R1:W-:Y:S01]  /*8dd0*/  @!P3 LDGSTS.E.BYPASS.LTC128B.128 [R210+0x100], [R26.64], !P1 ;  /* 0x001000001ad2bfae */ /* 0x0003e2000c901d48 */
[----:B------:R-:W-:Y:S02]  /*8de0*/  @!P3 LEA.HI.X R25, R211, R5, R238, 0x1, P0 ;  /* 0x00000005d319b211 */ /* 0x000fe400000f0cee */
[----:B------:R-:W-:Y:S01]  /*8df0*/  ISETP.GE.AND P5, PT, R4, R60, PT ;  /* 0x0000003c0400720c */ /* 0x000fe20003fa6270 */
[----:B------:R-:W-:Y:S01]  /*8e00*/  IMAD.WIDE.U32 R4, R225, c[0x0][0x1e0], RZ ;  /* 0x00007800e1047a25 */ /* 0x000fe200078e00ff */
[----:B------:R-:W-:-:S03]  /*8e10*/  @!P4 LEA R22, P0, R76, R9, 0x1 ;  /* 0x000000094c16c211 */ /* 0x000fc600078008ff */
[----:B------:R-:W-:Y:S01]  /*8e20*/  IMAD.IADD R5, R5, 0x1, R14 ;  /* 0x0000000105057824 */ /* 0x000fe200078e020e */
[----:B----4-:R-:W-:Y:S02]  /*8e30*/  @!P4 LEA.HI.X R23, R76, R10, R77, 0x1, P0 ;  /* 0x0000000a4c17c211 */ /* 0x010fe400000f0c4d */
[----:B------:R-:W-:-:S04]  /*8e40*/  @!P4 LEA R20, P0, R211, R9, 0x1 ;  /* 0x00000009d314c211 */ /* 0x000fc800078008ff */
[----:B------:R-:W-:Y:S02]  /*8e50*/  @!P4 LEA.HI.X R21, R211, R10, R238, 0x1, P0 ;  /* 0x0000000ad315c211 */ /* 0x000fe400000f0cee */
[----:B------:R-:W-:-:S04]  /*8e60*/  @!P5 LEA R18, P0, R76, R8, 0x1 ;  /* 0x000000084c12d211 */ /* 0x000fc800078008ff */
[-C--:B------:R-:W-:Y:S02]  /*8e70*/  @!P5 LEA.HI.X R19, R76, R11.reuse, R77, 0x1, P0 ;  /* 0x0000000b4c13d211 */ /* 0x080fe400000f0c4d */
[C---:B------:R-:W-:Y:S02]  /*8e80*/  @!P5 LEA R14, P0, R211.reuse, R8, 0x1 ;  /* 0x00000008d30ed211 */ /* 0x040fe400078008ff */
[----:B------:R3:W4:Y:S02]  /*8e90*/  SHFL.IDX PT, R8, R3, 0x3, 0x181f ;  /* 0x00781f0003087f89 */ /* 0x00072400000e0000 */
[----:B------:R-:W-:Y:S02]  /*8ea0*/  @!P5 LEA.HI.X R15, R211, R11, R238, 0x1, P0 ;  /* 0x0000000bd30fd211 */ /* 0x000fe400000f0cee */
[----:B--2---:R-:W-:Y:S01]  /*8eb0*/  SHF.R.S32.HI R82, RZ, 0x1f, R222 ;  /* 0x0000001fff527819 */ /* 0x004fe200000114de */
[----:B------:R-:W-:-:S04]  /*8ec0*/  IMAD.WIDE.U32 R4, R222, c[0x0][0x1f0], R4 ;  /* 0x00007c00de047a25 */ /* 0x000fc800078e0004 */
[----:B------:R-:W-:Y:S01]  /*8ed0*/  IMAD R9, R82, c[0x0][0x1f0], RZ ;  /* 0x00007c0052097a24 */ /* 0x000fe200078e02ff */
[----:B---3--:R-:W-:Y:S02]  /*8ee0*/  IADD3 R3, P0, R4, R250, RZ ;  /* 0x000000fa04037210 */ /* 0x008fe40007f1e0ff */
[----:B------:R2:W3:Y:S01]  /*8ef0*/  SHFL.IDX PT, R4, R2, 0x3, 0x181f ;  /* 0x00781f0002047f89 */ /* 0x0004e200000e0000 */
[----:B------:R-:W-:-:S05]  /*8f00*/  IMAD R9, R222, c[0x0][0x1f4], R9 ;  /* 0x00007d00de097a24 */ /* 0x000fca00078e0209 */
[----:B--2---:R-:W-:Y:S02]  /*8f10*/  IADD3.X R2, R252, R5, R9, P0, !PT ;  /* 0x00000005fc027210 */ /* 0x004fe400007fe409 */
[C---:B------:R-:W-:Y:S02]  /*8f20*/  LEA R10, P0, R3.reuse, c[0x0][0x1c8], 0x1 ;  /* 0x00007200030a7a11 */ /* 0x040fe400078008ff */
[----:B------:R-:W-:Y:S02]  /*8f30*/  IADD3 R5, R6, 0x60, RZ ;  /* 0x0000006006057810 */ /* 0x000fe40007ffe0ff */
[----:B------:R-:W-:Y:S01]  /*8f40*/  LEA.HI.X R17, R3, c[0x0][0x1cc], R2, 0x1, P0 ;  /* 0x0000730003117a11 */ /* 0x000fe200000f0c02 */
[----:B------:R-:W2:Y:S01]  /*8f50*/  SHFL.IDX PT, R11, R10, RZ, 0x181f ;  /* 0x00181fff0a0b7589 */ /* 0x000ea200000e0000 */
[----:B------:R-:W-:-:S03]  /*8f60*/  ISETP.GE.AND P6, PT, R5, R60, PT ;  /* 0x0000003c0500720c */ /* 0x000fc60003fc6270 */
[----:B------:R-:W1:Y:S10]  /*8f70*/  SHFL.IDX PT, R16, R17, RZ, 0x181f ;  /* 0x00181fff11107589 */ /* 0x000e7400000e0000 */
[----:B----4-:R-:W-:-:S04]  /*8f80*/  @!P6 LEA R2, P0, R76, R8, 0x1 ;  /* 0x000000084c02e211 */ /* 0x010fc800078008ff */
[----:B---3--:R-:W-:Y:S02]  /*8f90*/  @!P6 LEA.HI.X R3, R76, R4, R77, 0x1, P0 ;  /* 0x000000044c03e211 */ /* 0x008fe400000f0c4d */
[----:B------:R-:W-:-:S04]  /*8fa0*/  @!P6 LEA R8, P0, R211, R8, 0x1 ;  /* 0x00000008d308e211 */ /* 0x000fc800078008ff */
[----:B------:R-:W-:Y:S02]  /*8fb0*/  @!P6 LEA.HI.X R9, R211, R4, R238, 0x1, P0 ;  /* 0x00000004d309e211 */ /* 0x000fe400000f0cee */
[----:B--2---:R-:W-:-:S04]  /*8fc0*/  @P2 LEA R4, P0, R76, R11, 0x1 ;  /* 0x0000000b4c042211 */ /* 0x004fc800078008ff */
[----:B-1----:R-:W-:Y:S02]  /*8fd0*/  @P2 LEA.HI.X R5, R76, R16, R77, 0x1, P0 ;  /* 0x000000104c052211 */ /* 0x002fe400000f0c4d */
[----:B------:R-:W-:-:S13]  /*8fe0*/  ISETP.GE.AND P0, PT, R211, c[0x0][0x198], PT ;  /* 0x00006600d3007a0c */ /* 0x000fda0003f06270 */
[----:B------:R1:W-:Y:S04]  /*8ff0*/  @!P3 LDGSTS.E.BYPASS.LTC128B.128 [R210+0x4100], [R24.64], !P0 ;  /* 0x0410000018d2bfae */ /* 0x0003e8000c101d48 */
[----:B------:R1:W-:Y:S04]  /*9000*/  @!P4 LDGSTS.E.BYPASS.LTC128B.128 [R241+0x1100], [R22.64], !P1 ;  /* 0x0110000016f1cfae */ /* 0x0003e8000c901d48 */
[----:B------:R1:W-:Y:S04]  /*9010*/  @!P4 LDGSTS.E.BYPASS.LTC128B.128 [R241+0x5100], [R20.64], !P0 ;  /* 0x0510000014f1cfae */ /* 0x0003e8000c101d48 */
[----:B------:R1:W-:Y:S04]  /*9020*/  @!P5 LDGSTS.E.BYPASS.LTC128B.128 [R241+0x2100], [R18.64], !P1 ;  /* 0x0210000012f1dfae */ /* 0x0003e8000c901d48 */
[----:B------:R1:W-:Y:S04]  /*9030*/  @!P5 LDGSTS.E.BYPASS.LTC128B.128 [R241+0x6100], [R14.64], !P0 ;  /* 0x061000000ef1dfae */ /* 0x0003e8000c101d48 */
[----:B------:R2:W-:Y:S04]  /*9040*/  @!P6 LDGSTS.E.BYPASS.LTC128B.128 [R241+0x3100], [R2.64], !P1 ;  /* 0x0310000002f1efae */ /* 0x0005e8000c901d48 */
[----:B------:R1:W-:Y:S01]  /*9050*/  @!P6 LDGSTS.E.BYPASS.LTC128B.128 [R241+0x7100], [R8.64], !P0 ;  /* 0x0710000008f1efae */ /* 0x0003e2000c101d48 */
[----:B------:R-:W-:-:S03]  /*9060*/  @P2 ISETP.GE.AND P0, PT, R76, c[0x0][0x1d4], PT ;  /* 0x000075004c002a0c */ /* 0x000fc60003f06270 */
[----:B------:R-:W0:Y:S10]  /*9070*/  LDGDEPBAR ;  /* 0x00000000000079af */ /* 0x000e340000000000 */
[----:B------:R3:W-:Y:S01]  /*9080*/  @P2 LDGSTS.E.BYPASS.LTC128B.128 [R210+0x8100], [R4.64], !P0 ;  /* 0x0810000004d22fae */ /* 0x0007e2000c101d48 */
[----:B------:R-:W-:-:S02]  /*9090*/  @P2 ISETP.GE.AND P0, PT, R211, c[0x0][0x1d4], PT ;  /* 0x00007500d3002a0c */ /* 0x000fc40003f06270 */
[----:B--2---:R-:W-:-:S04]  /*90a0*/  @P2 LEA R2, P1, R211, R11, 0x1 ;  /* 0x0000000bd3022211 */ /* 0x004fc800078208ff */
[----:B------:R-:W-:Y:S02]  /*90b0*/  @P2 LEA.HI.X R3, R211, R16, R238, 0x1, P1 ;  /* 0x00000010d3032211 */ /* 0x000fe400008f0cee */
[----:B------:R-:W-:-:S05]  /*90c0*/  ISETP.GE.AND P1, PT, R97, 0x21, PT ;  /* 0x000000216100780c */ /* 0x000fca0003f26270 */
[----:B------:R2:W-:Y:S04]  /*90d0*/  @P2 LDGSTS.E.BYPASS.LTC128B.128 [R210+0xb100], [R2.64], !P0 ;  /* 0x0b10000002d22fae */ /* 0x0005e8000c101d48 */
[----:B--2---:R-:W3:Y:S04]  /*90e0*/  SHFL.IDX PT, R2, R10, 0x1, 0x181f ;  /* 0x00381f000a027f89 */ /* 0x004ee800000e0000 */
[----:B------:R-:W2:Y:S01]  /*90f0*/  SHFL.IDX PT, R3, R17, 0x1, 0x181f ;  /* 0x00381f0011037f89 */ /* 0x000ea200000e0000 */
[----:B---3--:R-:W-:-:S04]  /*9100*/  @P1 LEA R4, P0, R76, R2, 0x1 ;  /* 0x000000024c041211 */ /* 0x008fc800078008ff */
[----:B--2---:R-:W-:Y:S02]  /*9110*/  @P1 LEA.HI.X R5, R76, R3, R77, 0x1, P0 ;  /* 0x000000034c051211 */ /* 0x004fe400000f0c4d */
[----:B------:R-:W-:-:S04]  /*9120*/  @P1 LEA R2, P0, R211, R2, 0x1 ;  /* 0x00000002d3021211 */ /* 0x000fc800078008ff */
[----:B------:R-:W-:Y:S02]  /*9130*/  @P1 LEA.HI.X R3, R211, R3, R238, 0x1, P0 ;  /* 0x00000003d3031211 */ /* 0x000fe400000f0cee */
[----:B------:R-:W-:-:S13]  /*9140*/  @P1 ISETP.GE.AND P0, PT, R76, c[0x0][0x1d4], PT ;  /* 0x000075004c001a0c */ /* 0x000fda0003f06270 */
[----:B------:R2:W-:Y:S01]  /*9150*/  @P1 LDGSTS.E.BYPASS.LTC128B.128 [R241+0x9100], [R4.64], !P0 ;  /* 0x0910000004f11fae */ /* 0x0005e2000c101d48 */
[----:B------:R-:W-:-:S13]  /*9160*/  @P1 ISETP.GE.AND P0, PT, R211, c[0x0][0x1d4], PT ;  /* 0x00007500d3001a0c */ /* 0x000fda0003f06270 */
[----:B------:R3:W-:Y:S01]  /*9170*/  @P1 LDGSTS.E.BYPASS.LTC128B.128 [R241+0xc100], [R2.64], !P0 ;  /* 0x0c10000002f11fae */ /* 0x0007e2000c101d48 */
[----:B------:R-:W-:-:S03]  /*9180*/  ISETP.GE.AND P1, PT, R97, 0x41, PT ;  /* 0x000000416100780c */ /* 0x000fc60003f26270 */
[----:B---3--:R-:W2:Y:S04]  /*9190*/  SHFL.IDX PT, R2, R10, 0x2, 0x181f ;  /* 0x00581f000a027f89 */ /* 0x008ea800000e0000 */
[----:B------:R-:W3:Y:S06]  /*91a0*/  SHFL.IDX PT, R3, R17, 0x2, 0x181f ;  /* 0x00581f0011037f89 */ /* 0x000eec00000e0000 */
[----:B--2---:R-:W-:-:S04]  /*91b0*/  @P1 LEA R4, P0, R76, R2, 0x1 ;  /* 0x000000024c041211 */ /* 0x004fc800078008ff */
[----:B---3--:R-:W-:Y:S02]  /*91c0*/  @P1 LEA.HI.X R5, R76, R3, R77, 0x1, P0 ;  /* 0x000000034c051211 */ /* 0x008fe400000f0c4d */
[----:B------:R-:W-:-:S04]  /*91d0*/  @P1 LEA R2, P0, R211, R2, 0x1 ;  /* 0x00000002d3021211 */ /* 0x000fc800078008ff */
[----:B------:R-:W-:Y:S02]  /*91e0*/  @P1 LEA.HI.X R3, R211, R3, R238, 0x1, P0 ;  /* 0x00000003d3031211 */ /* 0x000fe400000f0cee */
[----:B------:R-:W-:-:S13]  /*91f0*/  @P1 ISETP.GE.AND P0, PT, R76, c[0x0][0x1d4], PT ;  /* 0x000075004c001a0c */ /* 0x000fda0003f06270 */
[----:B------:R1:W-:Y:S01]  /*9200*/  @P1 LDGSTS.E.BYPASS.LTC128B.128 [R241+0xa100], [R4.64], !P0 ;  /* 0x0a10000004f11fae */ /* 0x0003e2000c101d48 */
[----:B------:R-:W-:-:S13]  /*9210*/  @P1 ISETP.GE.AND P0, PT, R211, c[0x0][0x1d4], PT ;  /* 0x00007500d3001a0c */ /* 0x000fda0003f06270 */
[----:B------:R1:W-:Y:S01]  /*9220*/  @P1 LDGSTS.E.BYPASS.LTC128B.128 [R241+0xd100], [R2.64], !P0 ;  /* 0x0d10000002f11fae */ /* 0x0003e2000c101d48 */
[----:B------:R-:W-:Y:S02]  /*9230*/  ISETP.LT.AND P0, PT, RZ, c[0x0][0x27c], PT ;  /* 0x00009f00ff007a0c */ /* 0x000fe40003f01270 */
[----:B------:R-:W-:Y:S01]  /*9240*/  ISETP.GT.AND P1, PT, R0, 0x5f, PT ;  /* 0x0000005f0000780c */ /* 0x000fe20003f24270 */
[----:B------:R-:W0:-:S12]  /*9250*/  LDGDEPBAR ;  /* 0x00000000000079af */ /* 0x000e180000000000 */
[----:B------:R-:W-:Y:S01]  /*9260*/  @P1 LOP3.LUT R209, R209, 0x40000, RZ, 0xfc, !PT ;  /* 0x00040000d1d11812 */ /* 0x000fe200078efcff */
[----:B------:R-:W-:Y:S05]  /*9270*/  @P0 BRA `(.L_x_965) ;  /* 0x0000002000000947 */ /* 0x000fea0003800000 */
[----:B------:R-:W-:-:S04]  /*9280*/  DEPBAR.LE SB0, 0x1 ;  /* 0x000080400000791a */ /* 0x000fc80000000000 */
[----:B------:R-:W-:Y:S05]  /*9290*/  BRA `(.L_x_966) ;  /* 0x00004d8000007947 */ /* 0x000fea0003800000 */
.L_x_965:
[----:B------:R-:W-:Y:S01]  /*92a0*/  ULDC.U8 UR4, c[0x0][0x298] ;  /* 0x0000a60000047ab9 */ /* 0x000fe20000000000 */
[----:B-1----:R-:W-:Y:S01]  /*92b0*/  SHF.R.S32.HI R2, RZ, 0x1f, R133 ;  /* 0x0000001fff027819 */ /* 0x002fe20000011485 */
[C---:B------:R-:W-:Y:S01]  /*92c0*/  IMAD.WIDE.U32 R8, R133.reuse, c[0x0][0x280], RZ ;  /* 0x0000a00085087a25 */ /* 0x040fe200078e00ff */
[----:B------:R-:W-:Y:S01]  /*92d0*/  ISETP.NE.AND P0, PT, RZ, UR4, PT ;  /* 0x00000004ff007c0c */ /* 0x000fe2000bf05270 */
[----:B------:R-:W-:Y:S02]  /*92e0*/  BSSY B2, `(.L_x_966) ;  /* 0x00004d3000027945 */ /* 0x000fe40003800000 */
[C---:B------:R-:W-:Y:S02]  /*92f0*/  IMAD R3, R2.reuse, c[0x0][0x280], RZ ;  /* 0x0000a00002037a24 */ /* 0x040fe400078e02ff */
[----:B------:R-:W-:Y:S02]  /*9300*/  IMAD R2, R2, c[0x0][0x290], RZ ;  /* 0x0000a40002027a24 */ /* 0x000fe400078e02ff */
[----:B------:R-:W-:-:S02]  /*9310*/  IMAD R3, R133, c[0x0][0x284], R3 ;  /* 0x0000a10085037a24 */ /* 0x000fc400078e0203 */
[C---:B------:R-:W-:Y:S01]  /*9320*/  IMAD R10, R133.reuse, c[0x0][0x294], R2 ;  /* 0x0000a500850a7a24 */ /* 0x040fe200078e0202 */
[----:B------:R-:W-:Y:S01]  /*9330*/  LEA R2, R102, R6, 0x5 ;  /* 0x0000000666027211 */ /* 0x000fe200078e28ff */
[----:B------:R-:W-:Y:S01]  /*9340*/  IMAD.WIDE.U32 R4, R133, c[0x0][0x290], RZ ;  /* 0x0000a40085047a25 */ /* 0x000fe200078e00ff */
[----:B------:R-:W-:-:S04]  /*9350*/  IADD3 R3, R3, R9, RZ ;  /* 0x0000000903037210 */ /* 0x000fc80007ffe0ff */
[----:B------:R-:W-:Y:S01]  /*9360*/  IADD3 R6, R10, R5, RZ ;  /* 0x000000050a067210 */ /* 0x000fe20007ffe0ff */
[----:B------:R-:W-:Y:S05]  /*9370*/  @!P0 BRA `(.L_x_967) ;  /* 0x0000265000008947 */ /* 0x000fea0003800000 */
[----:B------:R1:W5:Y:S01]  /*9380*/  LDL R50, [R1+0x2c] ;  /* 0x00002c0001327983 */ /* 0x0003620000100800 */
[----:B------:R-:W-:Y:S01]  /*9390*/  ISETP.NE.AND P1, PT, R70, 0x1, PT ;  /* 0x000000014600780c */ /* 0x000fe20003f25270 */
[----:B------:R-:W-:Y:S01]  /*93a0*/  IMAD.MOV.U32 R9, RZ, RZ, R3 ;  /* 0x000000ffff097224 */ /* 0x000fe200078e0003 */
[----:B------:R-:W-:Y:S01]  /*93b0*/  BSSY B0, `(.L_x_968) ;  /* 0x0000031000007945 */ /* 0x000fe20003800000 */
[----:B------:R-:W-:Y:S01]  /*93c0*/  CS2R R38, SRZ ;  /* 0x0000000000267805 */ /* 0x000fe2000001ff00 */
[----:B------:R-:W-:Y:S01]  /*93d0*/  CS2R R16, SRZ ;  /* 0x0000000000107805 */ /* 0x000fe2000001ff00 */
[----:B------:R-:W-:-:S08]  /*93e0*/  CS2R R14, SRZ ;  /* 0x00000000000e7805 */ /* 0x000fd0000001ff00 */
[----:B------:R-:W-:-:S05]  /*93f0*/  @P1 IMAD.HI.U32 R5, R2, c[0x0][0x2c8], RZ ;  /* 0x0000b20002051a27 */ /* 0x000fca00078e00ff */
[----:B------:R-:W-:-:S04]  /*9400*/  @P1 SHF.R.U32.HI R2, RZ, c[0x0][0x2cc], R5 ;  /* 0x0000b300ff021a19 */ /* 0x000fc80000011605 */
[----:B------:R-:W-:Y:S01]  /*9410*/  SHF.R.S32.HI R5, RZ, 0x1f, R2 ;  /* 0x0000001fff057819 */ /* 0x000fe20000011402 */
[----:B------:R-:W-:-:S04]  /*9420*/  IMAD.WIDE.U32 R8, R2, c[0x0][0x280], R8 ;  /* 0x0000a00002087a25 */ /* 0x000fc800078e0008 */
[----:B------:R-:W-:Y:S01]  /*9430*/  IMAD R10, R5, c[0x0][0x280], RZ ;  /* 0x0000a000050a7a24 */ /* 0x000fe200078e02ff */
[----:B------:R-:W-:-:S03]  /*9440*/  LEA R32, P0, R8, c[0x0][0x270], 0x1 ;  /* 0x00009c0008207a11 */ /* 0x000fc600078008ff */
[----:B------:R-:W-:Y:S02]  /*9450*/  IMAD R3, R2, c[0x0][0x284], R10 ;  /* 0x0000a10002037a24 */ /* 0x000fe400078e020a */
[----:B------:R1:W2:Y:S01]  /*9460*/  SHFL.IDX PT, R18, R32, RZ, 0x181f ;  /* 0x00181fff20127589 */ /* 0x0002a200000e0000 */
[----:B------:R-:W-:Y:S01]  /*9470*/  CS2R R10, SRZ ;  /* 0x00000000000a7805 */ /* 0x000fe2000001ff00 */
[----:B------:R-:W-:-:S05]  /*9480*/  IMAD.IADD R3, R9, 0x1, R3 ;  /* 0x0000000109037824 */ /* 0x000fca00078e0203 */
[----:B------:R-:W-:Y:S01]  /*9490*/  LEA.HI.X R31, R8, c[0x0][0x274], R3, 0x1, P0 ;  /* 0x00009d00081f7a11 */ /* 0x000fe200000f0c03 */
[----:B------:R-:W-:Y:S01]  /*94a0*/  IMAD R3, R5, c[0x0][0x290], RZ ;  /* 0x0000a40005037a24 */ /* 0x000fe200078e02ff */
[----:B------:R-:W-:Y:S01]  /*94b0*/  MOV R5, R6 ;  /* 0x0000000600057202 */ /* 0x000fe20000000f00 */
[----:B------:R-:W-:Y:S02]  /*94c0*/  CS2R R8, SRZ ;  /* 0x0000000000087805 */ /* 0x000fe4000001ff00 */
[----:B------:R1:W3:Y:S02]  /*94d0*/  SHFL.IDX PT, R21, R31, RZ, 0x181f ;  /* 0x00181fff1f157589 */ /* 0x0002e400000e0000 */
[----:B------:R-:W-:-:S04]  /*94e0*/  IMAD.WIDE.U32 R4, R2, c[0x0][0x290], R4 ;  /* 0x0000a40002047a25 */ /* 0x000fc800078e0004 */
[----:B------:R-:W-:Y:S01]  /*94f0*/  IMAD R2, R2, c[0x0][0x294], R3 ;  /* 0x0000a50002027a24 */ /* 0x000fe200078e0203 */
[----:B------:R-:W-:-:S04]  /*9500*/  LEA R30, P0, R4, c[0x0][0x288], 0x1 ;  /* 0x0000a200041e7a11 */ /* 0x000fc800078008ff */
[----:B------:R-:W-:Y:S01]  /*9510*/  IADD3 R2, R5, R2, RZ ;  /* 0x0000000205027210 */ /* 0x000fe20007ffe0ff */
[----:B------:R1:W4:Y:S03]  /*9520*/  SHFL.IDX PT, R19, R30, RZ, 0x181f ;  /* 0x00181fff1e137589 */ /* 0x00032600000e0000 */
[----:B------:R-:W-:-:S05]  /*9530*/  LEA.HI.X R28, R4, c[0x0][0x28c], R2, 0x1, P0 ;  /* 0x0000a300041c7a11 */ /* 0x000fca00000f0c02 */
[----:B------:R1:W1:Y:S01]  /*9540*/  SHFL.IDX PT, R22, R28, RZ, 0x181f ;  /* 0x00181fff1c167589 */ /* 0x00026200000e0000 */
[----:B------:R-:W-:Y:S05]  /*9550*/  @P3 BRA `(.L_x_969) ;  /* 0x0000016000003947 */ /* 0x000fea0003800000 */
[----:B--2---:R-:W-:Y:S01]  /*9560*/  ISETP.GE.AND P1, PT, R78, c[0x0][0x27c], PT ;  /* 0x00009f004e007a0c */ /* 0x004fe20003f26270 */
[----:B------:R-:W-:-:S12]  /*9570*/  CS2R R14, SRZ ;  /* 0x00000000000e7805 */ /* 0x000fd8000001ff00 */
[C---:B------:R-:W-:Y:S01]  /*9580*/  @!P1 IMAD.SHL.U32 R2, R78.reuse, 0x2, RZ ;  /* 0x000000024e029824 */ /* 0x040fe200078e00ff */
[----:B------:R-:W-:-:S04]  /*9590*/  @!P1 SHF.L.U64.HI R3, R78, 0x1, R79 ;  /* 0x000000014e039819 */ /* 0x000fc8000001024f */
[----:B------:R-:W-:-:S05]  /*95a0*/  @!P1 IADD3 R4, P0, R18, R2, RZ ;  /* 0x0000000212049210 */ /* 0x000fca0007f1e0ff */
[--C-:B---3--:R-:W-:Y:S01]  /*95b0*/  @!P1 IMAD.X R5, R21, 0x1, R3.reuse, P0 ;  /* 0x0000000115059824 */ /* 0x108fe200000e0603 */
[----:B----4-:R-:W-:Y:S01]  /*95c0*/  @!P1 IADD3 R2, P0, R19, R2, RZ ;  /* 0x0000000213029210 */ /* 0x010fe20007f1e0ff */
[----:B------:R-:W-:Y:S01]  /*95d0*/  CS2R R16, SRZ ;  /* 0x0000000000107805 */ /* 0x000fe2000001ff00 */
[----:B------:R-:W-:Y:S02]  /*95e0*/  CS2R R10, SRZ ;  /* 0x00000000000a7805 */ /* 0x000fe4000001ff00 */
[----:B------:R2:W5:Y:S01]  /*95f0*/  @!P1 LD.E.64 R14, [R4.64] ;  /* 0x00000008040e9980 */ /* 0x000562000c101b00 */
[----:B-1----:R-:W-:Y:S01]  /*9600*/  @!P1 IMAD.X R3, R22, 0x1, R3, P0 ;  /* 0x0000000116039824 */ /* 0x002fe200000e0603 */
[----:B------:R-:W-:-:S13]  /*9610*/  ISETP.GE.AND P0, PT, R100, c[0x0][0x27c], PT ;  /* 0x00009f0064007a0c */ /* 0x000fda0003f06270 */
[C---:B------:R-:W-:Y:S01]  /*9620*/  @!P0 IMAD.SHL.U32 R6, R100.reuse, 0x2, RZ ;  /* 0x0000000264068824 */ /* 0x040fe200078e00ff */
[----:B-----5:R-:W-:-:S04]  /*9630*/  @!P0 SHF.L.U64.HI R8, R100, 0x1, R50 ;  /* 0x0000000164088819 */ /* 0x020fc80000010232 */
[----:B------:R-:W-:-:S05]  /*9640*/  @!P0 IADD3 R20, P2, R18, R6, RZ ;  /* 0x0000000612148210 */ /* 0x000fca0007f5e0ff */
[----:B------:R-:W-:Y:S01]  /*9650*/  @!P0 IMAD.X R21, R21, 0x1, R8, P2 ;  /* 0x0000000115158824 */ /* 0x000fe200010e0608 */
[----:B------:R-:W-:-:S04]  /*9660*/  @!P0 IADD3 R18, P2, R19, R6, RZ ;  /* 0x0000000613128210 */ /* 0x000fc80007f5e0ff */
[----:B------:R2:W5:Y:S01]  /*9670*/  @!P0 LD.E.64 R16, [R20.64] ;  /* 0x0000000814108980 */ /* 0x000562000c101b00 */
[----:B------:R-:W-:Y:S02]  /*9680*/  @!P0 IMAD.X R19, R22, 0x1, R8, P2 ;  /* 0x0000000116138824 */ /* 0x000fe400010e0608 */
[----:B------:R-:W-:-:S03]  /*9690*/  CS2R R8, SRZ ;  /* 0x0000000000087805 */ /* 0x000fc6000001ff00 */
[----:B------:R2:W5:Y:S04]  /*96a0*/  @!P0 LD.E.64 R10, [R18.64] ;  /* 0x00000008120a8980 */ /* 0x000568000c101b00 */
[----:B------:R2:W5:Y:S02]  /*96b0*/  @!P1 LD.E.64 R8, [R2.64] ;  /* 0x0000000802089980 */ /* 0x000564000c101b00 */
.L_x_969:
[----:B--2---:R-:W-:Y:S05]  /*96c0*/  BSYNC B0 ;  /* 0x0000000000007941 */ /* 0x004fea0003800000 */
.L_x_968:
[----:B-----5:R-:W-:Y:S01]  /*96d0*/  IMAD.MOV.U32 R5, RZ, RZ, R16 ;  /* 0x000000ffff057224 */ /* 0x020fe200078e0010 */
[----:B------:R-:W-:Y:S01]  /*96e0*/  MOV R3, R14 ;  /* 0x0000000e00037202 */ /* 0x000fe20000000f00 */
[----:B------:R-:W-:Y:S01]  /*96f0*/  IMAD.MOV.U32 R4, RZ, RZ, R17 ;  /* 0x000000ffff047224 */ /* 0x000fe200078e0011 */
[----:B----4-:R2:W4:Y:S01]  /*9700*/  SHFL.IDX PT, R19, R31, 0x1, 0x181f ;  /* 0x00381f001f137f89 */ /* 0x01052200000e0000 */
[----:B------:R-:W-:Y:S01]  /*9710*/  IMAD.MOV.U32 R2, RZ, RZ, R15 ;  /* 0x000000ffff027224 */ /* 0x000fe200078e000f */
[----:B------:R-:W-:Y:S01]  /*9720*/  BSSY B0, `(.L_x_970) ;  /* 0x0000026000007945 */ /* 0x000fe20003800000 */
[----:B------:R-:W-:Y:S01]  /*9730*/  CS2R R34, SRZ ;  /* 0x0000000000227805 */ /* 0x000fe2000001ff00 */
[----:B------:R-:W-:Y:S01]  /*9740*/  PRMT R54, R4, 0x5410, R5 ;  /* 0x0000541004367816 */ /* 0x000fe20000000005 */
[----:B------:R-:W-:Y:S01]  /*9750*/  IMAD.MOV.U32 R5, RZ, RZ, R10 ;  /* 0x000000ffff057224 */ /* 0x000fe200078e000a */
[----:B------:R-:W-:Y:S01]  /*9760*/  PRMT R52, R2, 0x5410, R3 ;  /* 0x0000541002347816 */ /* 0x000fe20000000003 */
[----:B------:R-:W-:Y:S01]  /*9770*/  IMAD.MOV.U32 R3, RZ, RZ, R8 ;  /* 0x000000ffff037224 */ /* 0x000fe200078e0008 */
[----:B------:R-:W-:Y:S01]  /*9780*/  MOV R4, R11 ;  /* 0x0000000b00047202 */ /* 0x000fe20000000f00 */
[----:B------:R2:W3:Y:S01]  /*9790*/  SHFL.IDX PT, R6, R32, 0x1, 0x181f ;  /* 0x00381f0020067f89 */ /* 0x0004e200000e0000 */
[----:B------:R-:W-:-:S02]  /*97a0*/  MOV R2, R9 ;  /* 0x0000000900027202 */ /* 0x000fc40000000f00 */
[----:B------:R-:W-:Y:S01]  /*97b0*/  PRMT R53, R4, 0x5410, R5 ;  /* 0x0000541004357816 */ /* 0x000fe20000000005 */
[----:B------:R2:W1:Y:S01]  /*97c0*/  SHFL.IDX PT, R26, R28, 0x1, 0x181f ;  /* 0x00381f001c1a7f89 */ /* 0x00046200000e0000 */
[----:B------:R-:W-:Y:S01]  /*97d0*/  PRMT R51, R2, 0x5410, R3 ;  /* 0x0000541002337816 */ /* 0x000fe20000000003 */
[----:B------:R-:W-:Y:S01]  /*97e0*/  CS2R R4, SRZ ;  /* 0x0000000000047805 */ /* 0x000fe2000001ff00 */
[----:B------:R-:W-:Y:S01]  /*97f0*/  CS2R R2, SRZ ;  /* 0x0000000000027805 */ /* 0x000fe2000001ff00 */
[----:B------:R2:W1:Y:S01]  /*9800*/  SHFL.IDX PT, R18, R30, 0x1, 0x181f ;  /* 0x00381f001e127f89 */ /* 0x00046200000e0000 */
[----:B------:R-:W-:Y:S05]  /*9810*/  @P4 BRA `(.L_x_971) ;  /* 0x0000016000004947 */ /* 0x000fea0003800000 */
[----:B------:R-:W-:Y:S01]  /*9820*/  ISETP.GE.AND P1, PT, R78, c[0x0][0x27c], PT ;  /* 0x00009f004e007a0c */ /* 0x000fe20003f26270 */
[----:B------:R-:W-:-:S12]  /*9830*/  CS2R R4, SRZ ;  /* 0x0000000000047805 */ /* 0x000fd8000001ff00 */
[C---:B------:R-:W-:Y:S01]  /*9840*/  @!P1 IMAD.SHL.U32 R2, R78.reuse, 0x2, RZ ;  /* 0x000000024e029824 */ /* 0x040fe200078e00ff */
[----:B------:R-:W-:-:S04]  /*9850*/  @!P1 SHF.L.U64.HI R3, R78, 0x1, R79 ;  /* 0x000000014e039819 */ /* 0x000fc8000001024f */
[----:B---3--:R-:W-:-:S05]  /*9860*/  @!P1 IADD3 R24, P0, R6, R2, RZ ;  /* 0x0000000206189210 */ /* 0x008fca0007f1e0ff */
[--C-:B----4-:R-:W-:Y:S01]  /*9870*/  @!P1 IMAD.X R25, R19, 0x1, R3.reuse, P0 ;  /* 0x0000000113199824 */ /* 0x110fe200000e0603 */
[----:B-1----:R-:W-:Y:S01]  /*9880*/  @!P1 IADD3 R22, P0, R18, R2, RZ ;  /* 0x0000000212169210 */ /* 0x002fe20007f1e0ff */
[----:B------:R-:W-:Y:S01]  /*9890*/  CS2R R38, SRZ ;  /* 0x0000000000267805 */ /* 0x000fe2000001ff00 */
[----:B------:R-:W-:Y:S02]  /*98a0*/  CS2R R34, SRZ ;  /* 0x0000000000227805 */ /* 0x000fe4000001ff00 */
[----:B------:R1:W5:Y:S01]  /*98b0*/  @!P1 LD.E.64 R4, [R24.64] ;  /* 0x0000000818049980 */ /* 0x000362000c101b00 */
[----:B------:R-:W-:Y:S01]  /*98c0*/  @!P1 IMAD.X R23, R26, 0x1, R3, P0 ;  /* 0x000000011a179824 */ /* 0x000fe200000e0603 */
[----:B------:R-:W-:-:S13]  /*98d0*/  ISETP.GE.AND P0, PT, R100, c[0x0][0x27c], PT ;  /* 0x00009f0064007a0c */ /* 0x000fda0003f06270 */
[C---:B------:R-:W-:Y:S01]  /*98e0*/  @!P0 IMAD.SHL.U32 R2, R100.reuse, 0x2, RZ ;  /* 0x0000000264028824 */ /* 0x040fe200078e00ff */
[----:B------:R-:W-:-:S04]  /*98f0*/  @!P0 SHF.L.U64.HI R3, R100, 0x1, R50 ;  /* 0x0000000164038819 */ /* 0x000fc80000010232 */
        /* <DEDUP_REMOVED lines=8> */
.L_x_971:
[----:B------:R-:W-:Y:S05]  /*9980*/  BSYNC B0 ;  /* 0x0000000000007941 */ /* 0x000fea0003800000 */
.L_x_970:
[----:B-1---5:R-:W-:Y:S01]  /*9990*/  IMAD.MOV.U32 R22, RZ, RZ, R38 ;  /* 0x000000ffff167224 */ /* 0x022fe200078e0026 */
[----:B------:R-:W-:Y:S01]  /*99a0*/  MOV R18, R4 ;  /* 0x0000000400127202 */ /* 0x000fe20000000f00 */
[----:B------:R-:W-:Y:S01]  /*99b0*/  IMAD.MOV.U32 R20, RZ, RZ, R39 ;  /* 0x000000ffff147224 */ /* 0x000fe200078e0027 */
[----:B---3--:R1:W3:Y:S01]  /*99c0*/  SHFL.IDX PT, R21, R31, 0x2, 0x181f ;  /* 0x00581f001f157f89 */ /* 0x0082e200000e0000 */
        /* <DEDUP_REMOVED lines=8> */
[----:B----4-:R1:W4:Y:S01]  /*9a50*/  SHFL.IDX PT, R19, R32, 0x2, 0x181f ;  /* 0x00581f0020137f89 */ /* 0x01032200000e0000 */
[----:B------:R-:W-:Y:S01]  /*9a60*/  MOV R6, R3 ;  /* 0x0000000300067202 */ /* 0x000fe20000000f00 */
[----:B------:R-:W-:Y:S01]  /*9a70*/  CS2R R42, SRZ ;  /* 0x00000000002a7805 */ /* 0x000fe2000001ff00 */
[----:B------:R-:W-:Y:S01]  /*9a80*/  PRMT R57, R20, 0x5410, R22 ;  /* 0x0000541014397816 */ /* 0x000fe20000000016 */
[----:B------:R1:W2:Y:S01]  /*9a90*/  SHFL.IDX PT, R29, R28, 0x2, 0x181f ;  /* 0x00581f001c1d7f89 */ /* 0x0002a200000e0000 */
[----:B------:R-:W-:Y:S01]  /*9aa0*/  PRMT R55, R6, 0x5410, R18 ;  /* 0x0000541006377816 */ /* 0x000fe20000000012 */
[----:B------:R-:W-:Y:S01]  /*9ab0*/  CS2R R36, SRZ ;  /* 0x0000000000247805 */ /* 0x000fe2000001ff00 */
[----:B------:R-:W-:Y:S01]  /*9ac0*/  CS2R R44, SRZ ;  /* 0x00000000002c7805 */ /* 0x000fe2000001ff00 */
[----:B------:R1:W1:Y:S01]  /*9ad0*/  SHFL.IDX PT, R27, R30, 0x2, 0x181f ;  /* 0x00581f001e1b7f89 */ /* 0x00026200000e0000 */
[----:B------:R-:W-:Y:S01]  /*9ae0*/  CS2R R40, SRZ ;  /* 0x0000000000287805 */ /* 0x000fe2000001ff00 */
[----:B------:R-:W-:Y:S05]  /*9af0*/  @P5 BRA `(.L_x_973) ;  /* 0x0000016000005947 */ /* 0x000fea0003800000 */
[----:B------:R-:W-:Y:S01]  /*9b00*/  ISETP.GE.AND P1, PT, R78, c[0x0][0x27c], PT ;  /* 0x00009f004e007a0c */ /* 0x000fe20003f26270 */
[----:B------:R-:W-:Y:S01]  /*9b10*/  CS2R R42, SRZ ;  /* 0x00000000002a7805 */ /* 0x000fe2000001ff00 */
[----:B------:R-:W-:-:S11]  /*9b20*/  CS2R R36, SRZ ;  /* 0x0000000000247805 */ /* 0x000fd6000001ff00 */
[C---:B------:R-:W-:Y:S01]  /*9b30*/  @!P1 IMAD.SHL.U32 R6, R78.reuse, 0x2, RZ ;  /* 0x000000024e069824 */ /* 0x040fe200078e00ff */
[----:B------:R-:W-:-:S04]  /*9b40*/  @!P1 SHF.L.U64.HI R18, R78, 0x1, R79 ;  /* 0x000000014e129819 */ /* 0x000fc8000001024f */
[----:B----4-:R-:W-:-:S05]  /*9b50*/  @!P1 IADD3 R24, P0, R19, R6, RZ ;  /* 0x0000000613189210 */ /* 0x010fca0007f1e0ff */
[--C-:B---3--:R-:W-:Y:S01]  /*9b60*/  @!P1 IMAD.X R25, R21, 0x1, R18.reuse, P0 ;  /* 0x0000000115199824 */ /* 0x108fe200000e0612 */
[----:B-1----:R-:W-:Y:S01]  /*9b70*/  @!P1 IADD3 R22, P0, R27, R6, RZ ;  /* 0x000000061b169210 */ /* 0x002fe20007f1e0ff */
[----:B------:R-:W-:Y:S01]  /*9b80*/  CS2R R40, SRZ ;  /* 0x0000000000287805 */ /* 0x000fe2000001ff00 */
[----:B------:R-:W-:Y:S02]  /*9b90*/  CS2R R44, SRZ ;  /* 0x00000000002c7805 */ /* 0x000fe4000001ff00 */
[----:B------:R1:W5:Y:S01]  /*9ba0*/  @!P1 LD.E.64 R36, [R24.64] ;  /* 0x0000000818249980 */ /* 0x000362000c101b00 */
[----:B--2---:R-:W-:Y:S01]  /*9bb0*/  @!P1 IMAD.X R23, R29, 0x1, R18, P0 ;  /* 0x000000011d179824 */ /* 0x004fe200000e0612 */
[----:B------:R-:W-:-:S04]  /*9bc0*/  ISETP.GE.AND P0, PT, R100, c[0x0][0x27c], PT ;  /* 0x00009f0064007a0c */ /* 0x000fc80003f06270 */
[----:B------:R1:W5:Y:S09]  /*9bd0*/  @!P1 LD.E.64 R40, [R22.64] ;  /* 0x0000000816289980 */ /* 0x000372000c101b00 */
[C---:B------:R-:W-:Y:S01]  /*9be0*/  @!P0 IMAD.SHL.U32 R6, R100.reuse, 0x2, RZ ;  /* 0x0000000264068824 */ /* 0x040fe200078e00ff */
[----:B------:R-:W-:-:S04]  /*9bf0*/  @!P0 SHF.L.U64.HI R26, R100, 0x1, R50 ;  /* 0x00000001641a8819 */ /* 0x000fc80000010232 */
[----:B------:R-:W-:-:S05]  /*9c00*/  @!P0 IADD3 R20, P2, R19, R6, RZ ;  /* 0x0000000613148210 */ /* 0x000fca0007f5e0ff */
[----:B------:R-:W-:Y:S01]  /*9c10*/  @!P0 IMAD.X R21, R21, 0x1, R26, P2 ;  /* 0x0000000115158824 */ /* 0x000fe200010e061a */
[----:B------:R-:W-:-:S04]  /*9c20*/  @!P0 IADD3 R18, P2, R27, R6, RZ ;  /* 0x000000061b128210 */ /* 0x000fc80007f5e0ff */
[----:B------:R1:W5:Y:S01]  /*9c30*/  @!P0 LD.E.64 R42, [R20.64] ;  /* 0x00000008142a8980 */ /* 0x000362000c101b00 */
[----:B------:R-:W-:-:S05]  /*9c40*/  @!P0 IMAD.X R19, R29, 0x1, R26, P2 ;  /* 0x000000011d138824 */ /* 0x000fca00010e061a */
[----:B------:R1:W5:Y:S03]  /*9c50*/  @!P0 LD.E.64 R44, [R18.64] ;  /* 0x00000008122c8980 */ /* 0x000366000c101b00 */
.L_x_973:
[----:B------:R-:W-:Y:S05]  /*9c60*/  BSYNC B0 ;  /* 0x0000000000007941 */ /* 0x000fea0003800000 */
.L_x_972:
[----:B-1---5:R-:W-:Y:S01]  /*9c70*/  IMAD.MOV.U32 R22, RZ, RZ, R42 ;  /* 0x000000ffff167224 */ /* 0x022fe200078e002a */
[----:B------:R-:W-:Y:S01]  /*9c80*/  MOV R18, R36 ;  /* 0x0000002400127202 */ /* 0x000fe20000000f00 */
[----:B------:R-:W-:Y:S01]  /*9c90*/  IMAD.MOV.U32 R20, RZ, RZ, R43 ;  /* 0x000000ffff147224 */ /* 0x000fe200078e002b */
[----:B---3--:R-:W1:Y:S01]  /*9ca0*/  SHFL.IDX PT, R21, R31, 0x3, 0x181f ;  /* 0x00781f001f157f89 */ /* 0x008e6200000e0000 */
        /* <DEDUP_REMOVED lines=9> */
[----:B------:R-:W-:-:S02]  /*9d40*/  MOV R6, R41 ;  /* 0x0000002900067202 */ /* 0x000fc40000000f00 */
[----:B------:R-:W-:Y:S01]  /*9d50*/  PRMT R63, R20, 0x5410, R22 ;  /* 0x00005410143f7816 */ /* 0x000fe20000000016 */
[----:B--2---:R-:W2:Y:S01]  /*9d60*/  SHFL.IDX PT, R28, R28, 0x3, 0x181f ;  /* 0x00781f001c1c7f89 */ /* 0x004ea200000e0000 */
[----:B------:R-:W-:-:S03]  /*9d70*/  PRMT R59, R6, 0x5410, R18 ;  /* 0x00005410063b7816 */ /* 0x000fc60000000012 */
[----:B------:R1:W2:Y:S01]  /*9d80*/  SHFL.IDX PT, R26, R30, 0x3, 0x181f ;  /* 0x00781f001e1a7f89 */ /* 0x0002a200000e0000 */
[----:B---3--:R-:W-:Y:S01]  /*9d90*/  CS2R R32, SRZ ;  /* 0x0000000000207805 */ /* 0x008fe2000001ff00 */
[----:B-1----:R-:W-:Y:S01]  /*9da0*/  CS2R R30, SRZ ;  /* 0x00000000001e7805 */ /* 0x002fe2000001ff00 */
[----:B------:R-:W-:Y:S05]  /*9db0*/  @P6 BRA `(.L_x_975) ;  /* 0x0000016000006947 */ /* 0x000fea0003800000 */
[----:B--2-4-:R-:W-:Y:S01]  /*9dc0*/  ISETP.GE.AND P1, PT, R78, c[0x0][0x27c], PT ;  /* 0x00009f004e007a0c */ /* 0x014fe20003f26270 */
[----:B------:R-:W-:Y:S01]  /*9dd0*/  CS2R R48, SRZ ;  /* 0x0000000000307805 */ /* 0x000fe2000001ff00 */
[----:B------:R-:W-:Y:S01]  /*9de0*/  ISETP.GE.AND P0, PT, R100, c[0x0][0x27c], PT ;  /* 0x00009f0064007a0c */ /* 0x000fe20003f06270 */
[----:B------:R-:W-:-:S10]  /*9df0*/  CS2R R30, SRZ ;  /* 0x00000000001e7805 */ /* 0x000fd4000001ff00 */
[C---:B------:R-:W-:Y:S01]  /*9e00*/  @!P1 IMAD.SHL.U32 R6, R78.reuse, 0x2, RZ ;  /* 0x000000024e069824 */ /* 0x040fe200078e00ff */
[----:B------:R-:W-:Y:S02]  /*9e10*/  @!P1 SHF.L.U64.HI R18, R78, 0x1, R79 ;  /* 0x000000014e129819 */ /* 0x000fe4000001024f */
[----:B------:R-:W-:Y:S02]  /*9e20*/  @!P0 SHF.L.U64.HI R27, R100, 0x1, R50 ;  /* 0x00000001641b8819 */ /* 0x000fe40000010232 */
[----:B------:R-:W-:-:S05]  /*9e30*/  @!P1 IADD3 R24, P2, R19, R6, RZ ;  /* 0x0000000613189210 */ /* 0x000fca0007f5e0ff */
[--C-:B------:R-:W-:Y:S01]  /*9e40*/  @!P1 IMAD.X R25, R21, 0x1, R18.reuse, P2 ;  /* 0x0000000115199824 */ /* 0x100fe200010e0612 */
[----:B------:R-:W-:Y:S01]  /*9e50*/  @!P1 IADD3 R22, P2, R26, R6, RZ ;  /* 0x000000061a169210 */ /* 0x000fe20007f5e0ff */
[----:B------:R-:W-:Y:S01]  /*9e60*/  @!P0 IMAD.SHL.U32 R6, R100, 0x2, RZ ;  /* 0x0000000264068824 */ /* 0x000fe200078e00ff */
[----:B------:R-:W-:Y:S01]  /*9e70*/  CS2R R32, SRZ ;  /* 0x0000000000207805 */ /* 0x000fe2000001ff00 */
[----:B------:R-:W-:Y:S01]  /*9e80*/  CS2R R46, SRZ ;  /* 0x00000000002e7805 */ /* 0x000fe2000001ff00 */
[----:B------:R1:W5:Y:S01]  /*9e90*/  @!P1 LD.E.64 R30, [R24.64] ;  /* 0x00000008181e9980 */ /* 0x000362000c101b00 */
[----:B------:R-:W-:Y:S01]  /*9ea0*/  @!P1 IMAD.X R23, R28, 0x1, R18, P2 ;  /* 0x000000011c179824 */ /* 0x000fe200010e0612 */
[----:B------:R-:W-:-:S04]  /*9eb0*/  @!P0 IADD3 R20, P2, R19, R6, RZ ;  /* 0x0000000613148210 */ /* 0x000fc80007f5e0ff */
[----:B------:R1:W5:Y:S01]  /*9ec0*/  @!P1 LD.E.64 R32, [R22.64] ;  /* 0x0000000816209980 */ /* 0x000362000c101b00 */
[----:B------:R-:W-:Y:S01]  /*9ed0*/  @!P0 IMAD.X R21, R21, 0x1, R27, P2 ;  /* 0x0000000115158824 */ /* 0x000fe200010e061b */
[----:B------:R-:W-:-:S04]  /*9ee0*/  @!P0 IADD3 R18, P2, R26, R6, RZ ;  /* 0x000000061a128210 */ /* 0x000fc80007f5e0ff */
[----:B------:R1:W5:Y:S01]  /*9ef0*/  @!P0 LD.E.64 R48, [R20.64] ;  /* 0x0000000814308980 */ /* 0x000362000c101b00 */
[----:B------:R-:W-:-:S05]  /*9f00*/  @!P0 IMAD.X R19, R28, 0x1, R27, P2 ;  /* 0x000000011c138824 */ /* 0x000fca00010e061b */
[----:B------:R1:W5:Y:S03]  /*9f10*/  @!P0 LD.E.64 R46, [R18.64] ;  /* 0x00000008122e8980 */ /* 0x000366000c101b00 */
.L_x_975:
[----:B--2-4-:R-:W-:Y:S05]  /*9f20*/  BSYNC B0 ;  /* 0x0000000000007941 */ /* 0x014fea0003800000 */
.L_x_974:
[----:B-1----:R-:W-:Y:S01]  /*9f30*/  IADD3 R19, -R94, R60, RZ ;  /* 0x0000003c5e137210 */ /* 0x002fe20007ffe1ff */
[----:B-----5:R-:W-:Y:S01]  /*9f40*/  IMAD.MOV.U32 R6, RZ, RZ, R48 ;  /* 0x000000ffff067224 */ /* 0x020fe200078e0030 */
[----:B------:R-:W-:-:S04]  /*9f50*/  DEPBAR.LE SB0, 0x1 ;  /* 0x000080400000791a */ /* 0x000fc80000000000 */
[----:B------:R-:W-:Y:S01]  /*9f60*/  IMNMX R50, R19, 0x80, PT ;  /* 0x0000008013327817 */ /* 0x000fe20003800200 */
[----:B------:R-:W-:Y:S01]  /*9f70*/  IMAD.MOV.U32 R20, RZ, RZ, R49 ;  /* 0x000000ffff147224 */ /* 0x000fe200078e0031 */
[----:B------:R-:W-:Y:S01]  /*9f80*/  MOV R19, R47 ;  /* 0x0000002f00137202 */ /* 0x000fe20000000f00 */
[----:B------:R-:W-:Y:S01]  /*9f90*/  IMAD.MOV.U32 R18, RZ, RZ, R30 ;  /* 0x000000ffff127224 */ /* 0x000fe200078e001e */
[----:B------:R-:W-:Y:S01]  /*9fa0*/  BAR.SYNC.DEFER_BLOCKING 0x0 ;  /* 0x0000000000007b1d */ /* 0x000fe20000010000 */
[----:B------:R-:W-:Y:S02]  /*9fb0*/  ISETP.GE.AND P0, PT, R101, R50, PT ;  /* 0x000000326500720c */ /* 0x000fe40003f06270 */
[----:B------:R-:W-:Y:S01]  /*9fc0*/  PRMT R67, R20, 0x5410, R6 ;  /* 0x0000541014437816 */ /* 0x000fe20000000006 */
[----:B------:R-:W-:Y:S02]  /*9fd0*/  IMAD.MOV.U32 R6, RZ, RZ, R31 ;  /* 0x000000ffff067224 */ /* 0x000fe400078e001f */
[----:B------:R-:W-:Y:S01]  /*9fe0*/  IMAD.MOV.U32 R20, RZ, RZ, R46 ;  /* 0x000000ffff147224 */ /* 0x000fe200078e002e */
[----:B------:R-:W-:Y:S02]  /*9ff0*/  BSSY B1, `(.L_x_976) ;  /* 0x0000069000017945 */ /* 0x000fe40003800000 */
[----:B------:R-:W-:Y:S01]  /*a000*/  PRMT R65, R6, 0x5410, R18 ;  /* 0x0000541006417816 */ /* 0x000fe20000000012 */
[----:B------:R-:W-:Y:S01]  /*a010*/  IMAD.MOV.U32 R18, RZ, RZ, R32 ;  /* 0x000000ffff127224 */ /* 0x000fe200078e0020 */
[----:B------:R-:W-:-:S02]  /*a020*/  MOV R6, R33 ;  /* 0x0000002100067202 */ /* 0x000fc40000000f00 */
[----:B------:R-:W-:Y:S02]  /*a030*/  PRMT R66, R19, 0x5410, R20 ;  /* 0x0000541013427816 */ /* 0x000fe40000000014 */
[----:B------:R-:W-:Y:S01]  /*a040*/  PRMT R60, R6, 0x5410, R18 ;  /* 0x00005410063c7816 */ /* 0x000fe20000000012 */
[----:B------:R-:W-:Y:S05]  /*a050*/  @P0 BRA `(.L_x_977) ;  /* 0x0000062000000947 */ /* 0x000fea0003800000 */
[----:B------:R-:W-:Y:S01]  /*a060*/  ISETP.GE.AND P0, PT, R78, c[0x0][0x27c], PT ;  /* 0x00009f004e007a0c */ /* 0x000fe20003f06270 */
[----:B------:R-:W-:-:S12]  /*a070*/  BSSY B0, `(.L_x_978) ;  /* 0x0000030000007945 */ /* 0x000fd80003800000 */
[----:B------:R-:W-:Y:S05]  /*a080*/  @P0 BRA `(.L_x_979) ;  /* 0x000002e000000947 */ /* 0x000fea0003800000 */
[----:B------:R-:W1:Y:S01]  /*a090*/  LDS.128 R20, [R210+0x100] ;  /* 0x00010000d2147984 */ /* 0x000e620000000c00 */
[--C-:B------:R-:W-:Y:S02]  /*a0a0*/  SHF.R.U64 R14, R14, 0x10, R15.reuse ;  /* 0x000000100e0e7819 */ /* 0x100fe4000000120f */
[----:B------:R-:W-:Y:S02]  /*a0b0*/  SHF.R.U32.HI R6, RZ, 0x10, R15 ;  /* 0x00000010ff067819 */ /* 0x000fe4000001160f */
[--C-:B------:R-:W-:Y:S02]  /*a0c0*/  SHF.R.U64 R15, R8, 0x10, R9.reuse ;  /* 0x00000010080f7819 */ /* 0x100fe40000001209 */
[----:B------:R-:W-:Y:S02]  /*a0d0*/  SHF.R.U32.HI R8, RZ, 0x10, R9 ;  /* 0x00000010ff087819 */ /* 0x000fe40000011609 */
[----:B------:R-:W-:Y:S02]  /*a0e0*/  PRMT R18, R52, 0x5410, R6 ;  /* 0x0000541034127816 */ /* 0x000fe40000000006 */
[----:B------:R-:W-:-:S02]  /*a0f0*/  PRMT R6, R51, 0x5410, R8 ;  /* 0x0000541033067816 */ /* 0x000fc40000000008 */
[----:B------:R-:W-:Y:S02]  /*a100*/  PRMT R25, R52, 0x5432, R14 ;  /* 0x0000543234197816 */ /* 0x000fe4000000000e */
[----:B------:R-:W-:Y:S01]  /*a110*/  PRMT R24, R51, 0x5432, R15 ;  /* 0x0000543233187816 */ /* 0x000fe2000000000f */
[C---:B------:R-:W-:Y:S01]  /*a120*/  IMAD.U32 R27, R6.reuse, 0x10000, RZ ;  /* 0x00010000061b7824 */ /* 0x040fe200078e00ff */
[----:B------:R-:W-:Y:S02]  /*a130*/  LOP3.LUT R29, R6, 0xffff0000, RZ, 0xc0, !PT ;  /* 0xffff0000061d7812 */ /* 0x000fe400078ec0ff */
[----:B------:R-:W-:Y:S01]  /*a140*/  LOP3.LUT R28, R18, 0xffff0000, RZ, 0xc0, !PT ;  /* 0xffff0000121c7812 */ /* 0x000fe200078ec0ff */
[C---:B-1----:R-:W-:Y:S01]  /*a150*/  IMAD.U32 R26, R22.reuse, 0x10000, RZ ;  /* 0x00010000161a7824 */ /* 0x042fe200078e00ff */
[----:B------:R-:W-:Y:S01]  /*a160*/  LOP3.LUT R19, R22, 0xffff0000, RZ, 0xc0, !PT ;  /* 0xffff000016137812 */ /* 0x000fe200078ec0ff */
[C---:B------:R-:W-:Y:S01]  /*a170*/  IMAD.U32 R22, R23.reuse, 0x10000, RZ ;  /* 0x0001000017167824 */ /* 0x040fe200078e00ff */
[----:B------:R-:W-:Y:S01]  /*a180*/  LOP3.LUT R8, R23, 0xffff0000, RZ, 0xc0, !PT ;  /* 0xffff000017087812 */ /* 0x000fe200078ec0ff */
[----:B------:R-:W-:Y:S01]  /*a190*/  IMAD.U32 R23, R18, 0x10000, RZ ;  /* 0x0001000012177824 */ /* 0x000fe200078e00ff */
[----:B------:R-:W-:-:S02]  /*a1a0*/  SHF.L.U32 R15, R20, 0x10, RZ ;  /* 0x00000010140f7819 */ /* 0x000fc400000006ff */
[----:B------:R-:W-:Y:S01]  /*a1b0*/  LOP3.LUT R14, R20, 0xffff0000, RZ, 0xc0, !PT ;  /* 0xffff0000140e7812 */ /* 0x000fe200078ec0ff */
[----:B------:R-:W-:Y:S01]  /*a1c0*/  FMUL.FTZ R20, R19, R27 ;  /* 0x0000001b13147220 */ /* 0x000fe20000410000 */
[----:B------:R-:W-:Y:S01]  /*a1d0*/  SHF.L.U32 R9, R21, 0x10, RZ ;  /* 0x0000001015097819 */ /* 0x000fe200000006ff */
[-C--:B------:R-:W-:Y:S01]  /*a1e0*/  FMUL.FTZ R19, R19, R23.reuse ;  /* 0x0000001713137220 */ /* 0x080fe20000410000 */
[----:B------:R-:W-:Y:S01]  /*a1f0*/  LOP3.LUT R6, R21, 0xffff0000, RZ, 0xc0, !PT ;  /* 0xffff000015067812 */ /* 0x000fe200078ec0ff */
[C---:B------:R-:W-:Y:S02]  /*a200*/  FFMA.FTZ R21, R26.reuse, R23, -R20 ;  /* 0x000000171a157223 */ /* 0x040fe40000010814 */
[----:B------:R-:W-:Y:S01]  /*a210*/  FFMA.FTZ R20, R26, R27, R19 ;  /* 0x0000001b1a147223 */ /* 0x000fe20000010013 */
[C---:B------:R-:W-:Y:S01]  /*a220*/  SHF.L.U32 R26, R25.reuse, 0x10, RZ ;  /* 0x00000010191a7819 */ /* 0x040fe200000006ff */
[----:B------:R-:W-:Y:S01]  /*a230*/  FMUL.FTZ R18, R8, R29 ;  /* 0x0000001d08127220 */ /* 0x000fe20000410000 */
[----:B------:R-:W-:Y:S01]  /*a240*/  LOP3.LUT R25, R25, 0xffff0000, RZ, 0xc0, !PT ;  /* 0xffff000019197812 */ /* 0x000fe200078ec0ff */
[C---:B------:R-:W-:Y:S01]  /*a250*/  IMAD.U32 R27, R24.reuse, 0x10000, RZ ;  /* 0x00010000181b7824 */ /* 0x040fe200078e00ff */
[----:B------:R-:W-:Y:S01]  /*a260*/  LOP3.LUT R24, R24, 0xffff0000, RZ, 0xc0, !PT ;  /* 0xffff000018187812 */ /* 0x000fe200078ec0ff */
[----:B------:R-:W-:-:S02]  /*a270*/  FMUL.FTZ R8, R8, R28 ;  /* 0x0000001c08087220 */ /* 0x000fc40000410000 */
[C---:B------:R-:W-:Y:S02]  /*a280*/  FFMA.FTZ R23, R22.reuse, R28, -R18 ;  /* 0x0000001c16177223 */ /* 0x040fe40000010812 */
[----:B------:R-:W-:Y:S01]  /*a290*/  FFMA.FTZ R19, R22, R29, R8 ;  /* 0x0000001d16137223 */ /* 0x000fe20000010008 */
[----:B------:R-:W-:Y:S01]  /*a2a0*/  F2FP.BF16.PACK_AB R22, R20, R21 ;  /* 0x000000151416723e */ /* 0x000fe200000010ff */
[----:B------:R-:W-:Y:S02]  /*a2b0*/  FMUL.FTZ R18, R14, R27 ;  /* 0x0000001b0e127220 */ /* 0x000fe40000410000 */
[----:B------:R-:W-:Y:S01]  /*a2c0*/  FMUL.FTZ R8, R6, R24 ;  /* 0x0000001806087220 */ /* 0x000fe20000410000 */
[----:B------:R-:W-:Y:S01]  /*a2d0*/  F2FP.BF16.PACK_AB R23, R19, R23 ;  /* 0x000000171317723e */ /* 0x000fe200000010ff */
[----:B------:R-:W-:Y:S02]  /*a2e0*/  FMUL.FTZ R14, R14, R26 ;  /* 0x0000001a0e0e7220 */ /* 0x000fe40000410000 */
[----:B------:R-:W-:-:S02]  /*a2f0*/  FMUL.FTZ R6, R6, R25 ;  /* 0x0000001906067220 */ /* 0x000fc40000410000 */
[C---:B------:R-:W-:Y:S02]  /*a300*/  FFMA.FTZ R18, R15.reuse, R26, -R18 ;  /* 0x0000001a0f127223 */ /* 0x040fe40000010812 */
[----:B------:R-:W-:Y:S02]  /*a310*/  FFMA.FTZ R14, R15, R27, R14 ;  /* 0x0000001b0f0e7223 */ /* 0x000fe4000001000e */
[C---:B------:R-:W-:Y:S02]  /*a320*/  FFMA.FTZ R8, R9.reuse, R25, -R8 ;  /* 0x0000001909087223 */ /* 0x040fe40000010808 */
[----:B------:R-:W-:Y:S01]  /*a330*/  FFMA.FTZ R6, R9, R24, R6 ;  /* 0x0000001809067223 */ /* 0x000fe20000010006 */
[----:B------:R-:W-:-:S04]  /*a340*/  F2FP.BF16.PACK_AB R20, R14, R18 ;  /* 0x000000120e14723e */ /* 0x000fc800000010ff */
[----:B------:R-:W-:-:S05]  /*a350*/  F2FP.BF16.PACK_AB R21, R6, R8 ;  /* 0x000000080615723e */ /* 0x000fca00000010ff */
[----:B------:R1:W-:Y:S02]  /*a360*/  STS.128 [R210+0x100], R20 ;  /* 0x00010014d2007388 */ /* 0x0003e40000000c00 */
.L_x_979:
[----:B------:R-:W-:Y:S05]  /*a370*/  BSYNC B0 ;  /* 0x0000000000007941 */ /* 0x000fea0003800000 */
.L_x_978:
[----:B------:R-:W-:-:S13]  /*a380*/  ISETP.GE.AND P0, PT, R100, c[0x0][0x27c], PT ;  /* 0x00009f0064007a0c */ /* 0x000fda0003f06270 */
[----:B------:R-:W-:Y:S05]  /*a390*/  @P0 BRA `(.L_x_977) ;  /* 0x000002e000000947 */ /* 0x000fea0003800000 */
[----:B-1----:R-:W1:Y:S01]  /*a3a0*/  LDS.128 R20, [R210+0x4100] ;  /* 0x00410000d2147984 */ /* 0x002e620000000c00 */
[----:B------:R-:W-:Y:S02]  /*a3b0*/  SHF.R.U32.HI R6, RZ, 0x10, R17 ;  /* 0x00000010ff067819 */ /* 0x000fe40000011611 */
[--C-:B------:R-:W-:Y:S02]  /*a3c0*/  SHF.R.U64 R9, R10, 0x10, R11.reuse ;  /* 0x000000100a097819 */ /* 0x100fe4000000120b */
[----:B------:R-:W-:Y:S02]  /*a3d0*/  SHF.R.U32.HI R10, RZ, 0x10, R11 ;  /* 0x00000010ff0a7819 */ /* 0x000fe4000001160b */
[----:B------:R-:W-:Y:S02]  /*a3e0*/  SHF.R.U64 R8, R16, 0x10, R17 ;  /* 0x0000001010087819 */ /* 0x000fe40000001211 */
[----:B------:R-:W-:Y:S02]  /*a3f0*/  PRMT R14, R54, 0x5410, R6 ;  /* 0x00005410360e7816 */ /* 0x000fe40000000006 */
[----:B------:R-:W-:-:S02]  /*a400*/  PRMT R6, R53, 0x5410, R10 ;  /* 0x0000541035067816 */ /* 0x000fc4000000000a */
[----:B------:R-:W-:Y:S02]  /*a410*/  PRMT R17, R54, 0x5432, R8 ;  /* 0x0000543236117816 */ /* 0x000fe40000000008 */
[----:B------:R-:W-:Y:S02]  /*a420*/  LOP3.LUT R25, R6, 0xffff0000, RZ, 0xc0, !PT ;  /* 0xffff000006197812 */ /* 0x000fe400078ec0ff */
[----:B------:R-:W-:Y:S02]  /*a430*/  LOP3.LUT R24, R14, 0xffff0000, RZ, 0xc0, !PT ;  /* 0xffff00000e187812 */ /* 0x000fe400078ec0ff */
[----:B------:R-:W-:Y:S02]  /*a440*/  PRMT R16, R53, 0x5432, R9 ;  /* 0x0000543235107816 */ /* 0x000fe40000000009 */
[C---:B-1----:R-:W-:Y:S01]  /*a450*/  LOP3.LUT R15, R22.reuse, 0xffff0000, RZ, 0xc0, !PT ;  /* 0xffff0000160f7812 */ /* 0x042fe200078ec0ff */
[C---:B------:R-:W-:Y:S01]  /*a460*/  IMAD.U32 R18, R23.reuse, 0x10000, RZ ;  /* 0x0001000017127824 */ /* 0x040fe200078e00ff */
[----:B------:R-:W-:Y:S01]  /*a470*/  LOP3.LUT R8, R23, 0xffff0000, RZ, 0xc0, !PT ;  /* 0xffff000017087812 */ /* 0x000fe200078ec0ff */
[----:B------:R-:W-:Y:S01]  /*a480*/  IMAD.U32 R19, R22, 0x10000, RZ ;  /* 0x0001000016137824 */ /* 0x000fe200078e00ff */
[----:B------:R-:W-:Y:S01]  /*a490*/  SHF.L.U32 R11, R20, 0x10, RZ ;  /* 0x00000010140b7819 */ /* 0x000fe200000006ff */
[----:B------:R-:W-:Y:S01]  /*a4a0*/  IMAD.U32 R23, R6, 0x10000, RZ ;  /* 0x0001000006177824 */ /* 0x000fe200078e00ff */
[----:B------:R-:W-:Y:S01]  /*a4b0*/  LOP3.LUT R10, R20, 0xffff0000, RZ, 0xc0, !PT ;  /* 0xffff0000140a7812 */ /* 0x000fe200078ec0ff */
[----:B------:R-:W-:Y:S01]  /*a4c0*/  IMAD.U32 R22, R14, 0x10000, RZ ;  /* 0x000100000e167824 */ /* 0x000fe200078e00ff */
[----:B------:R-:W-:Y:S01]  /*a4d0*/  SHF.L.U32 R9, R21, 0x10, RZ ;  /* 0x0000001015097819 */ /* 0x000fe200000006ff */
[----:B------:R-:W-:Y:S01]  /*a4e0*/  FMUL.FTZ R20, R15, R23 ;  /* 0x000000170f147220 */ /* 0x000fe20000410000 */
[----:B------:R-:W-:Y:S01]  /*a4f0*/  LOP3.LUT R6, R21, 0xffff0000, RZ, 0xc0, !PT ;  /* 0xffff000015067812 */ /* 0x000fe200078ec0ff */
[----:B------:R-:W-:-:S02]  /*a500*/  FMUL.FTZ R15, R15, R22 ;  /* 0x000000160f0f7220 */ /* 0x000fc40000410000 */
[C---:B------:R-:W-:Y:S02]  /*a510*/  FFMA.FTZ R21, R19.reuse, R22, -R20 ;  /* 0x0000001613157223 */ /* 0x040fe40000010814 */
[C---:B------:R-:W-:Y:S02]  /*a520*/  FMUL.FTZ R14, R8.reuse, R25 ;  /* 0x00000019080e7220 */ /* 0x040fe40000410000 */
[----:B------:R-:W-:Y:S01]  /*a530*/  FFMA.FTZ R20, R19, R23, R15 ;  /* 0x0000001713147223 */ /* 0x000fe2000001000f */
[C---:B------:R-:W-:Y:S01]  /*a540*/  SHF.L.U32 R15, R17.reuse, 0x10, RZ ;  /* 0x00000010110f7819 */ /* 0x040fe200000006ff */
[-C--:B------:R-:W-:Y:S01]  /*a550*/  FMUL.FTZ R8, R8, R24.reuse ;  /* 0x0000001808087220 */ /* 0x080fe20000410000 */
[C---:B------:R-:W-:Y:S01]  /*a560*/  LOP3.LUT R23, R16.reuse, 0xffff0000, RZ, 0xc0, !PT ;  /* 0xffff000010177812 */ /* 0x040fe200078ec0ff */
[----:B------:R-:W-:Y:S01]  /*a570*/  IMAD.U32 R22, R16, 0x10000, RZ ;  /* 0x0001000010167824 */ /* 0x000fe200078e00ff */
[----:B------:R-:W-:Y:S01]  /*a580*/  LOP3.LUT R17, R17, 0xffff0000, RZ, 0xc0, !PT ;  /* 0xffff000011117812 */ /* 0x000fe200078ec0ff */
[----:B------:R-:W-:-:S02]  /*a590*/  FFMA.FTZ R19, R18, R24, -R14 ;  /* 0x0000001812137223 */ /* 0x000fc4000001080e */
[----:B------:R-:W-:Y:S02]  /*a5a0*/  FFMA.FTZ R18, R18, R25, R8 ;  /* 0x0000001912127223 */ /* 0x000fe40000010008 */
[----:B------:R-:W-:Y:S02]  /*a5b0*/  FMUL.FTZ R14, R10, R22 ;  /* 0x000000160a0e7220 */ /* 0x000fe40000410000 */
[----:B------:R-:W-:Y:S02]  /*a5c0*/  FMUL.FTZ R8, R6, R23 ;  /* 0x0000001706087220 */ /* 0x000fe40000410000 */
[----:B------:R-:W-:Y:S02]  /*a5d0*/  FMUL.FTZ R10, R10, R15 ;  /* 0x0000000f0a0a7220 */ /* 0x000fe40000410000 */
[----:B------:R-:W-:Y:S02]  /*a5e0*/  FMUL.FTZ R6, R6, R17 ;  /* 0x0000001106067220 */ /* 0x000fe40000410000 */
[----:B------:R-:W-:-:S02]  /*a5f0*/  FFMA.FTZ R16, R11, R15, -R14 ;  /* 0x0000000f0b107223 */ /* 0x000fc4000001080e */
[----:B------:R-:W-:Y:S01]  /*a600*/  FFMA.FTZ R15, R11, R22, R10 ;  /* 0x000000160b0f7223 */ /* 0x000fe2000001000a */
[----:B------:R-:W-:Y:S01]  /*a610*/  F2FP.BF16.PACK_AB R10, R20, R21 ;  /* 0x00000015140a723e */ /* 0x000fe200000010ff */
[C---:B------:R-:W-:Y:S01]  /*a620*/  FFMA.FTZ R14, R9.reuse, R17, -R8 ;  /* 0x00000011090e7223 */ /* 0x040fe20000010808 */
[----:B------:R-:W-:Y:S01]  /*a630*/  F2FP.BF16.PACK_AB R11, R18, R19 ;  /* 0x00000013120b723e */ /* 0x000fe200000010ff */
[----:B------:R-:W-:Y:S01]  /*a640*/  FFMA.FTZ R6, R9, R23, R6 ;  /* 0x0000001709067223 */ /* 0x000fe20000010006 */
[----:B------:R-:W-:-:S04]  /*a650*/  F2FP.BF16.PACK_AB R8, R15, R16 ;  /* 0x000000100f08723e */ /* 0x000fc800000010ff */
[----:B------:R-:W-:-:S05]  /*a660*/  F2FP.BF16.PACK_AB R9, R6, R14 ;  /* 0x0000000e0609723e */ /* 0x000fca00000010ff */
[----:B------:R1:W-:Y:S02]  /*a670*/  STS.128 [R210+0x4100], R8 ;  /* 0x00410008d2007388 */ /* 0x0003e40000000c00 */
.L_x_977:
[----:B------:R-:W-:Y:S05]  /*a680*/  BSYNC B1 ;  /* 0x0000000000017941 */ /* 0x000fea0003800000 */
.L_x_976:
        /* <DEDUP_REMOVED lines=8> */
[--C-:B------:R-:W-:Y:S02]  /*a710*/  SHF.R.U64 R6, R4, 0x10, R5.reuse ;  /* 0x0000001004067819 */ /* 0x100fe40000001205 */
[----:B------:R-:W-:Y:S02]  /*a720*/  SHF.R.U32.HI R4, RZ, 0x10, R5 ;  /* 0x00000010ff047819 */ /* 0x000fe40000011605 */
[--C-:B------:R-:W-:Y:S02]  /*a730*/  SHF.R.U64 R5, R2, 0x10, R3.reuse ;  /* 0x0000001002057819 */ /* 0x100fe40000001203 */
[----:B------:R-:W-:Y:S02]  /*a740*/  SHF.R.U32.HI R2, RZ, 0x10, R3 ;  /* 0x00000010ff027819 */ /* 0x000fe40000011603 */
[----:B------:R-:W-:Y:S02]  /*a750*/  PRMT R14, R56, 0x5410, R4 ;  /* 0x00005410380e7816 */ /* 0x000fe40000000004 */
[----:B------:R-:W-:-:S02]  /*a760*/  PRMT R2, R55, 0x5410, R2 ;  /* 0x0000541037027816 */ /* 0x000fc40000000002 */
[----:B------:R-:W-:Y:S01]  /*a770*/  PRMT R15, R55, 0x5432, R5 ;  /* 0x00005432370f7816 */ /* 0x000fe20000000005 */
[----:B------:R-:W-:Y:S01]  /*a780*/  IMAD.U32 R19, R14, 0x10000, RZ ;  /* 0x000100000e137824 */ /* 0x000fe200078e00ff */
[C---:B------:R-:W-:Y:S01]  /*a790*/  LOP3.LUT R22, R2.reuse, 0xffff0000, RZ, 0xc0, !PT ;  /* 0xffff000002167812 */ /* 0x040fe200078ec0ff */
[----:B------:R-:W-:Y:S01]  /*a7a0*/  IMAD.U32 R20, R2, 0x10000, RZ ;  /* 0x0001000002147824 */ /* 0x000fe200078e00ff */
[----:B------:R-:W-:Y:S02]  /*a7b0*/  LOP3.LUT R21, R14, 0xffff0000, RZ, 0xc0, !PT ;  /* 0xffff00000e157812 */ /* 0x000fe400078ec0ff */
[----:B------:R-:W-:Y:S01]  /*a7c0*/  PRMT R16, R56, 0x5432, R6 ;  /* 0x0000543238107816 */ /* 0x000fe20000000006 */
[C---:B-1----:R-:W-:Y:S01]  /*a7d0*/  IMAD.U32 R18, R10.reuse, 0x10000, RZ ;  /* 0x000100000a127824 */ /* 0x042fe200078e00ff */
[----:B------:R-:W-:Y:S01]  /*a7e0*/  LOP3.LUT R10, R10, 0xffff0000, RZ, 0xc0, !PT ;  /* 0xffff00000a0a7812 */ /* 0x000fe200078ec0ff */
[C---:B------:R-:W-:Y:S01]  /*a7f0*/  IMAD.U32 R17, R11.reuse, 0x10000, RZ ;  /* 0x000100000b117824 */ /* 0x040fe200078e00ff */
[----:B------:R-:W-:-:S02]  /*a800*/  LOP3.LUT R3, R11, 0xffff0000, RZ, 0xc0, !PT ;  /* 0xffff00000b037812 */ /* 0x000fc400078ec0ff */
[----:B------:R-:W-:Y:S01]  /*a810*/  SHF.L.U32 R6, R8, 0x10, RZ ;  /* 0x0000001008067819 */ /* 0x000fe200000006ff */
[----:B------:R-:W-:Y:S01]  /*a820*/  FMUL.FTZ R11, R10, R20 ;  /* 0x000000140a0b7220 */ /* 0x000fe20000410000 */
[----:B------:R-:W-:Y:S01]  /*a830*/  LOP3.LUT R5, R8, 0xffff0000, RZ, 0xc0, !PT ;  /* 0xffff000008057812 */ /* 0x000fe200078ec0ff */
[-C--:B------:R-:W-:Y:S01]  /*a840*/  FMUL.FTZ R10, R10, R19.reuse ;  /* 0x000000130a0a7220 */ /* 0x080fe20000410000 */
[----:B------:R-:W-:Y:S01]  /*a850*/  LOP3.LUT R2, R9, 0xffff0000, RZ, 0xc0, !PT ;  /* 0xffff000009027812 */ /* 0x000fe200078ec0ff */
[----:B------:R-:W-:Y:S01]  /*a860*/  FMUL.FTZ R8, R3, R22 ;  /* 0x0000001603087220 */ /* 0x000fe20000410000 */
[----:B------:R-:W-:Y:S01]  /*a870*/  SHF.L.U32 R4, R9, 0x10, RZ ;  /* 0x0000001009047819 */ /* 0x000fe200000006ff */
[C---:B------:R-:W-:Y:S02]  /*a880*/  FFMA.FTZ R14, R18.reuse, R19, -R11 ;  /* 0x00000013120e7223 */ /* 0x040fe4000001080b */
[----:B------:R-:W-:Y:S01]  /*a890*/  FFMA.FTZ R10, R18, R20, R10 ;  /* 0x00000014120a7223 */ /* 0x000fe2000001000a */
[----:B------:R-:W-:Y:S01]  /*a8a0*/  LOP3.LUT R20, R15, 0xffff0000, RZ, 0xc0, !PT ;  /* 0xffff00000f147812 */ /* 0x000fe200078ec0ff */
[-C--:B------:R-:W-:Y:S01]  /*a8b0*/  FMUL.FTZ R3, R3, R21.reuse ;  /* 0x0000001503037220 */ /* 0x080fe20000410000 */
[C---:B------:R-:W-:Y:S01]  /*a8c0*/  SHF.L.U32 R18, R16.reuse, 0x10, RZ ;  /* 0x0000001010127819 */ /* 0x040fe200000006ff */
[----:B------:R-:W-:Y:S01]  /*a8d0*/  IMAD.U32 R19, R15, 0x10000, RZ ;  /* 0x000100000f137824 */ /* 0x000fe200078e00ff */
[----:B------:R-:W-:Y:S01]  /*a8e0*/  LOP3.LUT R15, R16, 0xffff0000, RZ, 0xc0, !PT ;  /* 0xffff0000100f7812 */ /* 0x000fe200078ec0ff */
[C---:B------:R-:W-:Y:S01]  /*a8f0*/  FFMA.FTZ R9, R17.reuse, R21, -R8 ;  /* 0x0000001511097223 */ /* 0x040fe20000010808 */
[----:B------:R-:W-:Y:S01]  /*a900*/  F2FP.BF16.PACK_AB R10, R10, R14 ;  /* 0x0000000e0a0a723e */ /* 0x000fe200000010ff */
[----:B------:R-:W-:-:S02]  /*a910*/  FFMA.FTZ R11, R17, R22, R3 ;  /* 0x00000016110b7223 */ /* 0x000fc40000010003 */
[----:B------:R-:W-:Y:S02]  /*a920*/  FMUL.FTZ R8, R5, R19 ;  /* 0x0000001305087220 */ /* 0x000fe40000410000 */
[C---:B------:R-:W-:Y:S01]  /*a930*/  FMUL.FTZ R3, R2.reuse, R20 ;  /* 0x0000001402037220 */ /* 0x040fe20000410000 */
[----:B------:R-:W-:Y:S01]  /*a940*/  F2FP.BF16.PACK_AB R11, R11, R9 ;  /* 0x000000090b0b723e */ /* 0x000fe200000010ff */
[-C--:B------:R-:W-:Y:S02]  /*a950*/  FMUL.FTZ R5, R5, R18.reuse ;  /* 0x0000001205057220 */ /* 0x080fe40000410000 */
[----:B------:R-:W-:Y:S02]  /*a960*/  FMUL.FTZ R2, R2, R15 ;  /* 0x0000000f02027220 */ /* 0x000fe40000410000 */
[C---:B------:R-:W-:Y:S02]  /*a970*/  FFMA.FTZ R8, R6.reuse, R18, -R8 ;  /* 0x0000001206087223 */ /* 0x040fe40000010808 */
[----:B------:R-:W-:-:S02]  /*a980*/  FFMA.FTZ R5, R6, R19, R5 ;  /* 0x0000001306057223 */ /* 0x000fc40000010005 */
[C---:B------:R-:W-:Y:S02]  /*a990*/  FFMA.FTZ R3, R4.reuse, R15, -R3 ;  /* 0x0000000f04037223 */ /* 0x040fe40000010803 */
[----:B------:R-:W-:Y:S01]  /*a9a0*/  FFMA.FTZ R2, R4, R20, R2 ;  /* 0x0000001404027223 */ /* 0x000fe20000010002 */
[----:B------:R-:W-:-:S04]  /*a9b0*/  F2FP.BF16.PACK_AB R8, R5, R8 ;  /* 0x000000080508723e */ /* 0x000fc800000010ff */
[----:B------:R-:W-:-:S05]  /*a9c0*/  F2FP.BF16.PACK_AB R9, R2, R3 ;  /* 0x000000030209723e */ /* 0x000fca00000010ff */
[----:B------:R1:W-:Y:S02]  /*a9d0*/  STS.128 [R210+0x1100], R8 ;  /* 0x00110008d2007388 */ /* 0x0003e40000000c00 */
.L_x_983:
[----:B------:R-:W-:Y:S05]  /*a9e0*/  BSYNC B0 ;  /* 0x0000000000007941 */ /* 0x000fea0003800000 */
.L_x_982:
[----:B------:R-:W-:-:S13]  /*a9f0*/  ISETP.GE.AND P0, PT, R100, c[0x0][0x27c], PT ;  /* 0x00009f0064007a0c */ /* 0x000fda0003f06270 */
[----:B------:R-:W-:Y:S05]  /*aa00*/  @P0 BRA `(.L_x_981) ;  /* 0x000002e000000947 */ /* 0x000fea0003800000 */
[----:B-1----:R-:W1:Y:S01]  /*aa10*/  LDS.128 R8, [R210+0x5100] ;  /* 0x00510000d2087984 */ /* 0x002e620000000c00 */
[----:B------:R-:W-:Y:S02]  /*aa20*/  SHF.R.U64 R2, R38, 0x10, R39 ;  /* 0x0000001026027819 */ /* 0x000fe40000001227 */
[----:B------:R-:W-:Y:S02]  /*aa30*/  SHF.R.U32.HI R5, RZ, 0x10, R35 ;  /* 0x00000010ff057819 */ /* 0x000fe40000011623 */
[----:B------:R-:W-:Y:S02]  /*aa40*/  SHF.R.U32.HI R3, RZ, 0x10, R39 ;  /* 0x00000010ff037819 */ /* 0x000fe40000011627 */
[C---:B------:R-:W-:Y:S02]  /*aa50*/  PRMT R16, R58.reuse, 0x5432, R2 ;  /* 0x000054323a107816 */ /* 0x040fe40000000002 */
[----:B------:R-:W-:Y:S02]  /*aa60*/  PRMT R2, R57, 0x5410, R5 ;  /* 0x0000541039027816 */ /* 0x000fe40000000005 */
[----:B------:R-:W-:-:S02]  /*aa70*/  PRMT R14, R58, 0x5410, R3 ;  /* 0x000054103a0e7816 */ /* 0x000fc40000000003 */
[----:B------:R-:W-:Y:S01]  /*aa80*/  SHF.R.U64 R4, R34, 0x10, R35 ;  /* 0x0000001022047819 */ /* 0x000fe20000001223 */
[C---:B------:R-:W-:Y:S01]  /*aa90*/  IMAD.U32 R20, R2.reuse, 0x10000, RZ ;  /* 0x0001000002147824 */ /* 0x040fe200078e00ff */
[----:B------:R-:W-:Y:S01]  /*aaa0*/  LOP3.LUT R22, R2, 0xffff0000, RZ, 0xc0, !PT ;  /* 0xffff000002167812 */ /* 0x000fe200078ec0ff */
[C---:B------:R-:W-:Y:S01]  /*aab0*/  IMAD.U32 R19, R14.reuse, 0x10000, RZ ;  /* 0x000100000e137824 */ /* 0x040fe200078e00ff */
[----:B------:R-:W-:Y:S02]  /*aac0*/  PRMT R15, R57, 0x5432, R4 ;  /* 0x00005432390f7816 */ /* 0x000fe40000000004 */
[----:B------:R-:W-:Y:S01]  /*aad0*/  LOP3.LUT R21, R14, 0xffff0000, RZ, 0xc0, !PT ;  /* 0xffff00000e157812 */ /* 0x000fe200078ec0ff */
        /* <DEDUP_REMOVED lines=33> */
.L_x_981:
[----:B------:R-:W-:Y:S05]  /*acf0*/  BSYNC B1 ;  /* 0x0000000000017941 */ /* 0x000fea0003800000 */
.L_x_980:
        /* <DEDUP_REMOVED lines=53> */
.L_x_987:
[----:B------:R-:W-:Y:S05]  /*b050*/  BSYNC B0 ;  /* 0x0000000000007941 */ /* 0x000fea0003800000 */
.L_x_986:
        /* <DEDUP_REMOVED lines=48> */
.L_x_985:
[----:B------:R-:W-:Y:S05]  /*b360*/  BSYNC B1 ;  /* 0x0000000000017941 */ /* 0x000fea0003800000 */
.L_x_984:
[----:B------:R-:W-:-:S04]  /*b370*/  IADD3 R2, R101, 0x60, RZ ;  /* 0x0000006065027810 */ /* 0x000fc80007ffe0ff */
        /* <DEDUP_REMOVED lines=15> */
[----:B------:R-:W-:Y:S01]  /*b470*/  IMAD.U32 R19, R14, 0x10000, RZ ;  /* 0x000100000e137824 */ /* 0x000fe200078e00ff */
        /* <DEDUP_REMOVED lines=35> */
.L_x_990:
[----:B------:R-:W-:Y:S05]  /*b6b0*/  BSYNC B0 ;  /* 0x0000000000007941 */ /* 0x000fea0003800000 */
.L_x_989:
        /* <DEDUP_REMOVED lines=47> */
[----:B------:R1:W-:Y:S01]  /*b9b0*/  STS.128 [R210+0x7100], R8 ;  /* 0x00710008d2007388 */ /* 0x0003e20000000c00 */
[----:B------:R-:W-:Y:S05]  /*b9c0*/  BRA `(.L_x_988) ;  /* 0x0000264000007947 */ /* 0x000fea0003800000 */
.L_x_967:
[----:B------:R-:W-:Y:S01]  /*b9d0*/  ISETP.NE.AND P0, PT, R70, 0x1, PT ;  /* 0x000000014600780c */ /* 0x000fe20003f05270 */
[----:B------:R-:W-:Y:S01]  /*b9e0*/  IMAD.MOV.U32 R9, RZ, RZ, R3 ;  /* 0x000000ffff097224 */ /* 0x000fe200078e0003 */
[----:B------:R-:W-:Y:S01]  /*b9f0*/  CS2R R26, SRZ ;  /* 0x00000000001a7805 */ /* 0x000fe2000001ff00 */
[----:B------:R-:W-:-:S10]  /*ba00*/  CS2R R24, SRZ ;  /* 0x0000000000187805 */ /* 0x000fd4000001ff00 */
[----:B------:R-:W-:-:S05]  /*ba10*/  @P0 IMAD.HI.U32 R5, R2, c[0x0][0x2c8], RZ ;  /* 0x0000b20002050a27 */ /* 0x000fca00078e00ff */
[----:B------:R-:W-:-:S04]  /*ba20*/  @P0 SHF.R.U32.HI R2, RZ, c[0x0][0x2cc], R5 ;  /* 0x0000b300ff020a19 */ /* 0x000fc80000011605 */
[----:B------:R-:W-:Y:S01]  /*ba30*/  SHF.R.S32.HI R5, RZ, 0x1f, R2 ;  /* 0x0000001fff057819 */ /* 0x000fe20000011402 */
[----:B------:R-:W-:-:S04]  /*ba40*/  IMAD.WIDE.U32 R8, R2, c[0x0][0x280], R8 ;  /* 0x0000a00002087a25 */ /* 0x000fc800078e0008 */
[----:B------:R-:W-:Y:S01]  /*ba50*/  IMAD R10, R5, c[0x0][0x280], RZ ;  /* 0x0000a000050a7a24 */ /* 0x000fe200078e02ff */
[----:B------:R-:W-:-:S03]  /*ba60*/  LEA R28, P0, R8, c[0x0][0x270], 0x1 ;  /* 0x00009c00081c7a11 */ /* 0x000fc600078008ff */
[----:B------:R-:W-:-:S04]  /*ba70*/  IMAD R3, R2, c[0x0][0x284], R10 ;  /* 0x0000a10002037a24 */ /* 0x000fc800078e020a */
[----:B------:R-:W-:-:S05]  /*ba80*/  IMAD.IADD R3, R9, 0x1, R3 ;  /* 0x0000000109037824 */ /* 0x000fca00078e0203 */
[----:B------:R-:W-:Y:S01]  /*ba90*/  LEA.HI.X R15, R8, c[0x0][0x274], R3, 0x1, P0 ;  /* 0x00009d00080f7a11 */ /* 0x000fe200000f0c03 */
[----:B------:R-:W-:Y:S02]  /*baa0*/  IMAD R3, R5, c[0x0][0x290], RZ ;  /* 0x0000a40005037a24 */ /* 0x000fe400078e02ff */
[----:B------:R-:W-:-:S04]  /*bab0*/  IMAD.MOV.U32 R5, RZ, RZ, R6 ;  /* 0x000000ffff057224 */ /* 0x000fc800078e0006 */
[----:B------:R-:W-:-:S04]  /*bac0*/  IMAD.WIDE.U32 R4, R2, c[0x0][0x290], R4 ;  /* 0x0000a40002047a25 */ /* 0x000fc800078e0004 */
[----:B------:R-:W-:Y:S01]  /*bad0*/  IMAD R2, R2, c[0x0][0x294], R3 ;  /* 0x0000a50002027a24 */ /* 0x000fe200078e0203 */
[C---:B------:R-:W-:Y:S01]  /*bae0*/  LEA R14, P0, R4.reuse, c[0x0][0x288], 0x1 ;  /* 0x0000a200040e7a11 */ /* 0x040fe200078008ff */
[----:B------:R-:W-:Y:S02]  /*baf0*/  SHFL.IDX PT, R3, R15, RZ, 0x181f ;  /* 0x00181fff0f037589 */ /* 0x000fe400000e0000 */
[----:B------:R-:W-:Y:S02]  /*bb00*/  IMAD.IADD R2, R5, 0x1, R2 ;  /* 0x0000000105027824 */ /* 0x000fe400078e0202 */
[----:B------:R-:W-:Y:S03]  /*bb10*/  SHFL.IDX PT, R8, R14, RZ, 0x181f ;  /* 0x00181fff0e087589 */ /* 0x000fe600000e0000 */
[----:B------:R-:W-:Y:S02]  /*bb20*/  LEA.HI.X R6, R4, c[0x0][0x28c], R2, 0x1, P0 ;  /* 0x0000a30004067a11 */ /* 0x000fe400000f0c02 */
[----:B------:R-:W1:Y:S01]  /*bb30*/  SHFL.IDX PT, R2, R28, RZ, 0x181f ;  /* 0x00181fff1c027589 */ /* 0x000e6200000e0000 */
[----:B------:R-:W-:-:S03]  /*bb40*/  ISETP.GE.OR P0, PT, R76, c[0x0][0x27c], P3 ;  /* 0x00009f004c007a0c */ /* 0x000fc60001f06670 */
[----:B------:R-:W2:Y:S10]  /*bb50*/  SHFL.IDX PT, R9, R6, RZ, 0x181f ;  /* 0x00181fff06097589 */ /* 0x000eb400000e0000 */
[C---:B------:R-:W-:Y:S01]  /*bb60*/  @!P0 IMAD.SHL.U32 R4, R76.reuse, 0x2, RZ ;  /* 0x000000024c048824 */ /* 0x040fe200078e00ff */
[----:B------:R-:W-:-:S04]  /*bb70*/  @!P0 SHF.L.U64.HI R5, R76, 0x1, R77 ;  /* 0x000000014c058819 */ /* 0x000fc8000001024d */
[----:B-1----:R-:W-:-:S04]  /*bb80*/  @!P0 IADD3 R2, P1, R2, R4, RZ ;  /* 0x0000000402028210 */ /* 0x002fc80007f3e0ff */
[----:B------:R-:W-:Y:S02]  /*bb90*/  @!P0 IADD3.X R3, R3, R5, RZ, P1, !PT ;  /* 0x0000000503038210 */ /* 0x000fe40000ffe4ff */
[----:B------:R-:W-:Y:S01]  /*bba0*/  @!P0 IADD3 R4, P1, R8, R4, RZ ;  /* 0x0000000408048210 */ /* 0x000fe20007f3e0ff */
[----:B------:R-:W-:Y:S01]  /*bbb0*/  CS2R R22, SRZ ;  /* 0x0000000000167805 */ /* 0x000fe2000001ff00 */
[----:B------:R-:W-:Y:S01]  /*bbc0*/  CS2R R20, SRZ ;  /* 0x0000000000147805 */ /* 0x000fe2000001ff00 */
[----:B------:R-:W3:Y:S02]  /*bbd0*/  @!P0 LD.E.128 R24, [R2.64] ;  /* 0x0000000802188980 */ /* 0x000ee4000c101d00 */
[----:B--2---:R-:W-:-:S05]  /*bbe0*/  @!P0 IMAD.X R5, R9, 0x1, R5, P1 ;  /* 0x0000000109058824 */ /* 0x004fca00008e0605 */
[----:B------:R-:W2:Y:S01]  /*bbf0*/  @!P0 LD.E.128 R20, [R4.64] ;  /* 0x0000000804148980 */ /* 0x000ea2000c101d00 */
[----:B------:R-:W-:Y:S03]  /*bc00*/  BSSY B0, `(.L_x_991) ;  /* 0x0000025000007945 */ /* 0x000fe60003800000 */
[----:B------:R1:W4:Y:S01]  /*bc10*/  SHFL.IDX PT, R29, R28, 0x1, 0x181f ;  /* 0x00381f001c1d7f89 */ /* 0x00032200000e0000 */
[----:B------:R-:W-:-:S03]  /*bc20*/  CS2R R18, SRZ ;  /* 0x0000000000127805 */ /* 0x000fc6000001ff00 */
[----:B------:R1:W1:Y:S01]  /*bc30*/  SHFL.IDX PT, R30, R14, 0x1, 0x181f ;  /* 0x00381f000e1e7f89 */ /* 0x00026200000e0000 */
[----:B------:R-:W-:-:S03]  /*bc40*/  CS2R R16, SRZ ;  /* 0x0000000000107805 */ /* 0x000fc6000001ff00 */
[----:B------:R1:W1:Y:S01]  /*bc50*/  SHFL.IDX PT, R31, R15, 0x1, 0x181f ;  /* 0x00381f000f1f7f89 */ /* 0x00026200000e0000 */
[----:B------:R-:W-:-:S03]  /*bc60*/  ISETP.GE.AND P2, PT, R76, c[0x0][0x27c], PT ;  /* 0x00009f004c007a0c */ /* 0x000fc60003f46270 */
[----:B------:R1:W1:Y:S01]  /*bc70*/  SHFL.IDX PT, R32, R6, 0x1, 0x181f ;  /* 0x00381f0006207f89 */ /* 0x00026200000e0000 */
[----:B---3--:R-:W-:Y:S02]  /*bc80*/  IMAD.MOV.U32 R11, RZ, RZ, R26 ;  /* 0x000000ffff0b7224 */ /* 0x008fe400078e001a */
[----:B------:R-:W-:Y:S01]  /*bc90*/  IMAD.MOV.U32 R10, RZ, RZ, R27 ;  /* 0x000000ffff0a7224 */ /* 0x000fe200078e001b */
[----:B------:R-:W-:Y:S01]  /*bca0*/  MOV R9, R24 ;  /* 0x0000001800097202 */ /* 0x000fe20000000f00 */
[----:B------:R-:W-:Y:S01]  /*bcb0*/  IMAD.MOV.U32 R8, RZ, RZ, R25 ;  /* 0x000000ffff087224 */ /* 0x000fe200078e0019 */
[----:B------:R-:W-:Y:S01]  /*bcc0*/  PRMT R39, R39, 0x5410, R11 ;  /* 0x0000541027277816 */ /* 0x000fe2000000000b */
[----:B--2---:R-:W-:Y:S01]  /*bcd0*/  IMAD.MOV.U32 R5, RZ, RZ, R22 ;  /* 0x000000ffff057224 */ /* 0x004fe200078e0016 */
[----:B------:R-:W-:Y:S01]  /*bce0*/  PRMT R38, R38, 0x5410, R10 ;  /* 0x0000541026267816 */ /* 0x000fe2000000000a */
[----:B------:R-:W-:Y:S01]  /*bcf0*/  IMAD.MOV.U32 R4, RZ, RZ, R23 ;  /* 0x000000ffff047224 */ /* 0x000fe200078e0017 */
[----:B------:R-:W-:Y:S01]  /*bd00*/  MOV R3, R20 ;  /* 0x0000001400037202 */ /* 0x000fe20000000f00 */
[----:B------:R-:W-:Y:S01]  /*bd10*/  IMAD.MOV.U32 R2, RZ, RZ, R21 ;  /* 0x000000ffff027224 */ /* 0x000fe200078e0015 */
[----:B------:R-:W-:Y:S01]  /*bd20*/  PRMT R37, R8, 0x5410, R9 ;  /* 0x0000541008257816 */ /* 0x000fe20000000009 */
[----:B------:R-:W-:Y:S01]  /*bd30*/  CS2R R10, SRZ ;  /* 0x00000000000a7805 */ /* 0x000fe2000001ff00 */
[----:B------:R-:W-:Y:S01]  /*bd40*/  PRMT R39, R5, 0x7610, R39 ;  /* 0x0000761005277816 */ /* 0x000fe20000000027 */
[----:B------:R-:W-:Y:S01]  /*bd50*/  CS2R R8, SRZ ;  /* 0x0000000000087805 */ /* 0x000fe2000001ff00 */
[----:B------:R-:W-:-:S02]  /*bd60*/  PRMT R38, R4, 0x7610, R38 ;  /* 0x0000761004267816 */ /* 0x000fc40000000026 */
[----:B------:R-:W-:Y:S01]  /*bd70*/  PRMT R36, R2, 0x5410, R3 ;  /* 0x0000541002247816 */ /* 0x000fe20000000003 */
[----:B------:R-:W-:Y:S05]  /*bd80*/  @P4 BRA `(.L_x_992) ;  /* 0x000000c000004947 */ /* 0x000fea0003800000 */
[----:B-1--4-:R-:W-:Y:S01]  /*bd90*/  CS2R R16, SRZ ;  /* 0x0000000000107805 */ /* 0x012fe2000001ff00 */
[----:B------:R-:W-:Y:S01]  /*bda0*/  CS2R R10, SRZ ;  /* 0x00000000000a7805 */ /* 0x000fe2000001ff00 */
[----:B------:R-:W-:Y:S01]  /*bdb0*/  CS2R R8, SRZ ;  /* 0x0000000000087805 */ /* 0x000fe2000001ff00 */
[----:B------:R-:W-:Y:S05]  /*bdc0*/  @P2 BRA `(.L_x_992) ;  /* 0x0000008000002947 */ /* 0x000fea0003800000 */
[C---:B------:R-:W-:Y:S01]  /*bdd0*/  IMAD.SHL.U32 R4, R76.reuse, 0x2, RZ ;  /* 0x000000024c047824 */ /* 0x040fe200078e00ff */
[----:B------:R-:W-:-:S04]  /*bde0*/  SHF.L.U64.HI R5, R76, 0x1, R77 ;  /* 0x000000014c057819 */ /* 0x000fc8000001024d */
[----:B------:R-:W-:-:S05]  /*bdf0*/  IADD3 R2, P0, R29, R4, RZ ;  /* 0x000000041d027210 */ /* 0x000fca0007f1e0ff */
[----:B------:R-:W-:Y:S01]  /*be00*/  IMAD.X R3, R31, 0x1, R5, P0 ;  /* 0x000000011f037824 */ /* 0x000fe200000e0605 */
[----:B------:R-:W-:-:S04]  /*be10*/  IADD3 R4, P0, R30, R4, RZ ;  /* 0x000000041e047210 */ /* 0x000fc80007f1e0ff */
[----:B------:R1:W5:Y:S01]  /*be20*/  LD.E.128 R16, [R2.64] ;  /* 0x0000000802107980 */ /* 0x000362000c101d00 */
[----:B------:R-:W-:-:S05]  /*be30*/  IMAD.X R5, R32, 0x1, R5, P0 ;  /* 0x0000000120057824 */ /* 0x000fca00000e0605 */
[----:B------:R1:W5:Y:S03]  /*be40*/  LD.E.128 R8, [R4.64] ;  /* 0x0000000804087980 */ /* 0x000366000c101d00 */
.L_x_992:
[----:B-1--4-:R-:W-:Y:S05]  /*be50*/  BSYNC B0 ;  /* 0x0000000000007941 */ /* 0x012fea0003800000 */
.L_x_991:
[----:B------:R-:W1:Y:S01]  /*be60*/  SHFL.IDX PT, R4, R28, 0x2, 0x181f ;  /* 0x00581f001c047f89 */ /* 0x000e6200000e0000 */
[C---:B------:R-:W-:Y:S01]  /*be70*/  ISETP.GE.OR P0, PT, R76.reuse, c[0x0][0x27c], P5 ;  /* 0x00009f004c007a0c */ /* 0x040fe20002f06670 */
[----:B------:R-:W-:Y:S01]  /*be80*/  CS2R R46, SRZ ;  /* 0x00000000002e7805 */ /* 0x000fe2000001ff00 */
[----:B------:R-:W-:Y:S01]  /*be90*/  CS2R R44, SRZ ;  /* 0x00000000002c7805 */ /* 0x000fe2000001ff00 */
[----:B------:R-:W2:Y:S04]  /*bea0*/  SHFL.IDX PT, R5, R15, 0x2, 0x181f ;  /* 0x00581f000f057f89 */ /* 0x000ea800000e0000 */
[----:B------:R-:W3:Y:S04]  /*beb0*/  SHFL.IDX PT, R29, R14, 0x2, 0x181f ;  /* 0x00581f000e1d7f89 */ /* 0x000ee800000e0000 */
[----:B------:R-:W4:Y:S02]  /*bec0*/  SHFL.IDX PT, R30, R6, 0x2, 0x181f ;  /* 0x00581f00061e7f89 */ /* 0x000f2400000e0000 */
[C---:B------:R-:W-:Y:S01]  /*bed0*/  @!P0 IMAD.SHL.U32 R2, R76.reuse, 0x2, RZ ;  /* 0x000000024c028824 */ /* 0x040fe200078e00ff */
[----:B------:R-:W-:-:S04]  /*bee0*/  @!P0 SHF.L.U64.HI R3, R76, 0x1, R77 ;  /* 0x000000014c038819 */ /* 0x000fc8000001024d */
[----:B-1----:R-:W-:-:S05]  /*bef0*/  @!P0 IADD3 R4, P1, R4, R2, RZ ;  /* 0x0000000204048210 */ /* 0x002fca0007f3e0ff */
[----:B--2---:R-:W-:Y:S01]  /*bf00*/  @!P0 IMAD.X R5, R5, 0x1, R3, P1 ;  /* 0x0000000105058824 */ /* 0x004fe200008e0603 */
[----:B---3--:R-:W-:Y:S01]  /*bf10*/  @!P0 IADD3 R2, P1, R29, R2, RZ ;  /* 0x000000021d028210 */ /* 0x008fe20007f3e0ff */
[----:B------:R-:W-:-:S03]  /*bf20*/  CS2R R50, SRZ ;  /* 0x0000000000327805 */ /* 0x000fc6000001ff00 */
[----:B------:R1:W2:Y:S01]  /*bf30*/  @!P0 LD.E.128 R44, [R4.64] ;  /* 0x00000008042c8980 */ /* 0x0002a2000c101d00 */
[----:B------:R-:W-:Y:S01]  /*bf40*/  CS2R R48, SRZ ;  /* 0x0000000000307805 */ /* 0x000fe2000001ff00 */
[----:B----4-:R-:W-:-:S05]  /*bf50*/  @!P0 IMAD.X R3, R30, 0x1, R3, P1 ;  /* 0x000000011e038824 */ /* 0x010fca00008e0603 */
[----:B------:R3:W4:Y:S01]  /*bf60*/  @!P0 LD.E.128 R48, [R2.64] ;  /* 0x0000000802308980 */ /* 0x000722000c101d00 */
[----:B-1---5:R-:W-:Y:S01]  /*bf70*/  IMAD.MOV.U32 R4, RZ, RZ, R19 ;  /* 0x000000ffff047224 */ /* 0x022fe200078e0013 */
[----:B------:R-:W-:Y:S01]  /*bf80*/  MOV R5, R18 ;  /* 0x0000001200057202 */ /* 0x000fe20000000f00 */
[----:B---3--:R-:W-:Y:S02]  /*bf90*/  IMAD.MOV.U32 R3, RZ, RZ, R16 ;  /* 0x000000ffff037224 */ /* 0x008fe400078e0010 */
[----:B------:R-:W-:Y:S01]  /*bfa0*/  IMAD.MOV.U32 R2, RZ, RZ, R17 ;  /* 0x000000ffff027224 */ /* 0x000fe200078e0011 */
[----:B------:R-:W-:Y:S01]  /*bfb0*/  PRMT R67, R4, 0x5410, R5 ;  /* 0x0000541004437816 */ /* 0x000fe20000000005 */
[----:B------:R-:W-:Y:S01]  /*bfc0*/  IMAD.MOV.U32 R4, RZ, RZ, R11 ;  /* 0x000000ffff047224 */ /* 0x000fe200078e000b */
[----:B------:R-:W-:Y:S02]  /*bfd0*/  MOV R5, R10 ;  /* 0x0000000a00057202 */ /* 0x000fe40000000f00 */
[----:B------:R-:W-:Y:S01]  /*bfe0*/  PRMT R65, R2, 0x5410, R3 ;  /* 0x0000541002417816 */ /* 0x000fe20000000003 */
[----:B------:R-:W-:-:S02]  /*bff0*/  IMAD.MOV.U32 R3, RZ, RZ, R8 ;  /* 0x000000ffff037224 */ /* 0x000fc400078e0008 */
[----:B------:R-:W-:Y:S01]  /*c000*/  IMAD.MOV.U32 R2, RZ, RZ, R9 ;  /* 0x000000ffff027224 */ /* 0x000fe200078e0009 */
[----:B------:R-:W-:-:S04]  /*c010*/  PRMT R66, R4, 0x5410, R5 ;  /* 0x0000541004427816 */ /* 0x000fc80000000005 */
[----:B------:R-:W-:Y:S01]  /*c020*/  PRMT R64, R2, 0x5410, R3 ;  /* 0x0000541002407816 */ /* 0x000fe20000000003 */
[----:B------:R1:W3:Y:S01]  /*c030*/  SHFL.IDX PT, R29, R15, 0x3, 0x181f ;  /* 0x00781f000f1d7f89 */ /* 0x0002e200000e0000 */
[----:B------:R-:W-:Y:S03]  /*c040*/  BSSY B0, `(.L_x_993) ;  /* 0x0000021000007945 */ /* 0x000fe60003800000 */
[----:B------:R1:W1:Y:S01]  /*c050*/  SHFL.IDX PT, R15, R28, 0x3, 0x181f ;  /* 0x00781f001c0f7f89 */ /* 0x00026200000e0000 */
[----:B------:R-:W-:-:S03]  /*c060*/  CS2R R58, SRZ ;  /* 0x00000000003a7805 */ /* 0x000fc6000001ff00 */
[----:B------:R-:W1:Y:S01]  /*c070*/  SHFL.IDX PT, R14, R14, 0x3, 0x181f ;  /* 0x00781f000e0e7f89 */ /* 0x000e6200000e0000 */
[----:B------:R-:W-:-:S03]  /*c080*/  CS2R R56, SRZ ;  /* 0x0000000000387805 */ /* 0x000fc6000001ff00 */
[----:B------:R-:W1:Y:S01]  /*c090*/  SHFL.IDX PT, R6, R6, 0x3, 0x181f ;  /* 0x00781f0006067f89 */ /* 0x000e6200000e0000 */
[----:B------:R-:W-:Y:S01]  /*c0a0*/  CS2R R54, SRZ ;  /* 0x0000000000367805 */ /* 0x000fe2000001ff00 */
[----:B------:R-:W-:Y:S01]  /*c0b0*/  CS2R R52, SRZ ;  /* 0x0000000000347805 */ /* 0x000fe2000001ff00 */
[----:B--2---:R-:W-:Y:S01]  /*c0c0*/  IMAD.MOV.U32 R4, RZ, RZ, R47 ;  /* 0x000000ffff047224 */ /* 0x004fe200078e002f */
[----:B------:R-:W-:Y:S01]  /*c0d0*/  MOV R5, R46 ;  /* 0x0000002e00057202 */ /* 0x000fe20000000f00 */
[----:B------:R-:W-:Y:S01]  /*c0e0*/  IMAD.MOV.U32 R3, RZ, RZ, R44 ;  /* 0x000000ffff037224 */ /* 0x000fe200078e002c */
[----:B------:R-:W-:Y:S02]  /*c0f0*/  MOV R2, R45 ;  /* 0x0000002d00027202 */ /* 0x000fe40000000f00 */
[----:B------:R-:W-:Y:S02]  /*c100*/  PRMT R71, R4, 0x5410, R5 ;  /* 0x0000541004477816 */ /* 0x000fe40000000005 */
[----:B------:R-:W-:Y:S01]  /*c110*/  PRMT R69, R2, 0x5410, R3 ;  /* 0x0000541002457816 */ /* 0x000fe20000000003 */
[----:B----4-:R-:W-:Y:S01]  /*c120*/  IMAD.MOV.U32 R5, RZ, RZ, R50 ;  /* 0x000000ffff057224 */ /* 0x010fe200078e0032 */
[----:B------:R-:W-:Y:S01]  /*c130*/  MOV R3, R48 ;  /* 0x0000003000037202 */ /* 0x000fe20000000f00 */
[----:B------:R-:W-:-:S02]  /*c140*/  IMAD.MOV.U32 R4, RZ, RZ, R51 ;  /* 0x000000ffff047224 */ /* 0x000fc400078e0033 */
[----:B------:R-:W-:-:S03]  /*c150*/  IMAD.MOV.U32 R2, RZ, RZ, R49 ;  /* 0x000000ffff027224 */ /* 0x000fc600078e0031 */
[----:B------:R-:W-:Y:S02]  /*c160*/  PRMT R70, R4, 0x5410, R5 ;  /* 0x0000541004467816 */ /* 0x000fe40000000005 */
[----:B------:R-:W-:Y:S01]  /*c170*/  PRMT R68, R2, 0x5410, R3 ;  /* 0x0000541002447816 */ /* 0x000fe20000000003 */
[----:B------:R-:W-:Y:S05]  /*c180*/  @P6 BRA `(.L_x_994) ;  /* 0x000000c000006947 */ /* 0x000fea0003800000 */
[----:B-1-3--:R-:W-:Y:S01]  /*c190*/  CS2R R56, SRZ ;  /* 0x0000000000387805 */ /* 0x00afe2000001ff00 */
[----:B------:R-:W-:Y:S01]  /*c1a0*/  CS2R R54, SRZ ;  /* 0x0000000000367805 */ /* 0x000fe2000001ff00 */
[----:B------:R-:W-:Y:S01]  /*c1b0*/  CS2R R52, SRZ ;  /* 0x0000000000347805 */ /* 0x000fe2000001ff00 */
[----:B------:R-:W-:Y:S05]  /*c1c0*/  @P2 BRA `(.L_x_994) ;  /* 0x0000008000002947 */ /* 0x000fea0003800000 */
[C---:B------:R-:W-:Y:S01]  /*c1d0*/  IMAD.SHL.U32 R2, R76.reuse, 0x2, RZ ;  /* 0x000000024c027824 */ /* 0x040fe200078e00ff */
[----:B------:R-:W-:-:S04]  /*c1e0*/  SHF.L.U64.HI R3, R76, 0x1, R77 ;  /* 0x000000014c037819 */ /* 0x000fc8000001024d */
[-C--:B------:R-:W-:Y:S02]  /*c1f0*/  IADD3 R4, P1, R15, R2.reuse, RZ ;  /* 0x000000020f047210 */ /* 0x080fe40007f3e0ff */
[----:B------:R-:W-:-:S03]  /*c200*/  IADD3 R2, P0, R14, R2, RZ ;  /* 0x000000020e027210 */ /* 0x000fc60007f1e0ff */
[--C-:B------:R-:W-:Y:S02]  /*c210*/  IMAD.X R5, R29, 0x1, R3.reuse, P1 ;  /* 0x000000011d057824 */ /* 0x100fe400008e0603 */
[----:B------:R-:W-:-:S03]  /*c220*/  IMAD.X R3, R6, 0x1, R3, P0 ;  /* 0x0000000106037824 */ /* 0x000fc600000e0603 */
[----:B------:R1:W5:Y:S04]  /*c230*/  LD.E.128 R56, [R4.64] ;  /* 0x0000000804387980 */ /* 0x000368000c101d00 */
[----:B------:R1:W5:Y:S02]  /*c240*/  LD.E.128 R52, [R2.64] ;  /* 0x0000000802347980 */ /* 0x000364000c101d00 */
.L_x_994:
[----:B-1-3--:R-:W-:Y:S05]  /*c250*/  BSYNC B0 ;  /* 0x0000000000007941 */ /* 0x00afea0003800000 */
.L_x_993:
[----:B------:R-:W-:Y:S01]  /*c260*/  IADD3 R4, -R94, R60, RZ ;  /* 0x0000003c5e047210 */ /* 0x000fe20007ffe1ff */
[----:B-----5:R-:W-:Y:S01]  /*c270*/  IMAD.MOV.U32 R2, RZ, RZ, R58 ;  /* 0x000000ffff027224 */ /* 0x020fe200078e003a */
[----:B------:R-:W-:-:S04]  /*c280*/  DEPBAR.LE SB0, 0x1 ;  /* 0x000080400000791a */ /* 0x000fc80000000000 */
[----:B------:R-:W-:Y:S01]  /*c290*/  IMNMX R62, R4, 0x80, PT ;  /* 0x00000080043e7817 */ /* 0x000fe20003800200 */
[----:B------:R-:W-:Y:S01]  /*c2a0*/  IMAD.MOV.U32 R5, RZ, RZ, R59 ;  /* 0x000000ffff057224 */ /* 0x000fe200078e003b */
[----:B------:R-:W-:Y:S01]  /*c2b0*/  MOV R4, R55 ;  /* 0x0000003700047202 */ /* 0x000fe20000000f00 */
[----:B------:R-:W-:Y:S01]  /*c2c0*/  IMAD.MOV.U32 R3, RZ, RZ, R56 ;  /* 0x000000ffff037224 */ /* 0x000fe200078e0038 */
[----:B------:R-:W-:Y:S01]  /*c2d0*/  BAR.SYNC.DEFER_BLOCKING 0x0 ;  /* 0x0000000000007b1d */ /* 0x000fe20000010000 */
[----:B------:R-:W-:Y:S02]  /*c2e0*/  ISETP.GE.OR P0, PT, R101, R62, P2 ;  /* 0x0000003e6500720c */ /* 0x000fe40001706670 */
        /* <DEDUP_REMOVED lines=10> */
[----:B------:R-:W-:Y:S01]  /*c390*/  IMAD.MOV.U32 R2, RZ, RZ, c[0x0][0x27c] ;  /* 0x00009f00ff027624 */ /* 0x000fe200078e00ff */
[----:B------:R-:W1:Y:S01]  /*c3a0*/  LDS.128 R32, [R210+0x100] ;  /* 0x00010000d2207984 */ /* 0x000e620000000c00 */
[C---:B------:R-:W-:Y:S01]  /*c3b0*/  IMAD.SHL.U32 R6, R101.reuse, 0x40, RZ ;  /* 0x0000004065067824 */ /* 0x040fe200078e00ff */
[----:B------:R-:W-:Y:S01]  /*c3c0*/  SHF.R.U64 R15, R20, 0x10, R21 ;  /* 0x00000010140f7819 */ /* 0x000fe20000001215 */
[----:B------:R-:W-:Y:S01]  /*c3d0*/  IMAD.SHL.U32 R14, R101, 0x40, RZ ;  /* 0x00000040650e7824 */ /* 0x000fe200078e00ff */
[----:B------:R-:W-:Y:S02]  /*c3e0*/  LEA.HI R2, R2, R102, RZ, 0x1d ;  /* 0x0000006602027211 */ /* 0x000fe400078fe8ff */
[----:B------:R-:W-:-:S02]  /*c3f0*/  LOP3.LUT R6, R6, 0x1c0, RZ, 0xc0, !PT ;  /* 0x000001c006067812 */ /* 0x000fc400078ec0ff */
[----:B------:R-:W-:Y:S01]  /*c400*/  SHF.R.S32.HI R4, RZ, 0x1f, R2 ;  /* 0x0000001fff047819 */ /* 0x000fe20000011402 */
[----:B------:R-:W-:Y:S01]  /*c410*/  IMAD.SHL.U32 R3, R2, 0x8, RZ ;  /* 0x0000000802037824 */ /* 0x000fe200078e00ff */
[----:B------:R-:W-:Y:S02]  /*c420*/  LOP3.LUT R14, R14, 0x1c0, RZ, 0xc0, !PT ;  /* 0x000001c00e0e7812 */ /* 0x000fe400078ec0ff */
[----:B------:R-:W-:Y:S02]  /*c430*/  LEA.HI R2, R4, R2, RZ, 0x3 ;  /* 0x0000000204027211 */ /* 0x000fe400078f18ff */
[----:B------:R-:W-:Y:S02]  /*c440*/  SHF.R.U32.HI R6, RZ, 0x3, R6 ;  /* 0x00000003ff067819 */ /* 0x000fe40000011606 */
[----:B------:R-:W-:Y:S01]  /*c450*/  LOP3.LUT R3, R14, 0x38, R3, 0xf8, !PT ;  /* 0x000000380e037812 */ /* 0x000fe200078ef803 */
[----:B------:R-:W-:Y:S01]  /*c460*/  IMAD.SHL.U32 R2, R2, 0x400, RZ ;  /* 0x0000040002027824 */ /* 0x000fe200078e00ff */
[----:B------:R-:W-:-:S02]  /*c470*/  SHF.R.U32.HI R4, RZ, 0x10, R21 ;  /* 0x00000010ff047819 */ /* 0x000fc40000011615 */
[----:B------:R-:W-:Y:S02]  /*c480*/  LOP3.LUT R3, R3, R6, RZ, 0x3c, !PT ;  /* 0x0000000603037212 */ /* 0x000fe400078e3cff */
[----:B------:R-:W-:Y:S02]  /*c490*/  LOP3.LUT R2, R2, 0x7fffe000, RZ, 0xc0, !PT ;  /* 0x7fffe00002027812 */ /* 0x000fe400078ec0ff */
[----:B------:R-:W-:Y:S02]  /*c4a0*/  SHF.R.U64 R6, R24, 0x10, R25 ;  /* 0x0000001018067819 */ /* 0x000fe40000001219 */
[----:B------:R-:W-:Y:S02]  /*c4b0*/  IADD3 R2, R3, R2, R7 ;  /* 0x0000000203027210 */ /* 0x000fe40007ffe007 */
[--C-:B------:R-:W-:Y:S02]  /*c4c0*/  SHF.R.U64 R14, R26, 0x10, R27.reuse ;  /* 0x000000101a0e7819 */ /* 0x100fe4000000121b */
[----:B------:R-:W-:Y:S01]  /*c4d0*/  SHF.R.U32.HI R3, RZ, 0x10, R27 ;  /* 0x00000010ff037819 */ /* 0x000fe2000001161b */
[----:B------:R-:W-:Y:S01]  /*c4e0*/  IMAD.SHL.U32 R42, R2, 0x2, RZ ;  /* 0x00000002022a7824 */ /* 0x000fe200078e00ff */
[----:B------:R-:W-:-:S02]  /*c4f0*/  SHF.R.U32.HI R2, RZ, 0x10, R25 ;  /* 0x00000010ff027819 */ /* 0x000fc40000011619 */
[----:B------:R-:W-:Y:S02]  /*c500*/  SHF.R.U64 R20, R22, 0x10, R23 ;  /* 0x0000001016147819 */ /* 0x000fe40000001217 */
[----:B------:R-:W2:Y:S01]  /*c510*/  LDS.128 R28, [R42+0x100] ;  /* 0x000100002a1c7984 */ /* 0x000ea20000000c00 */
[----:B------:R-:W-:Y:S02]  /*c520*/  PRMT R25, R36, 0x5432, R15 ;  /* 0x0000543224197816 */ /* 0x000fe4000000000f */
[----:B------:R-:W-:Y:S01]  /*c530*/  SHF.R.U32.HI R5, RZ, 0x10, R23 ;  /* 0x00000010ff057819 */ /* 0x000fe20000011617 */
[----:B-1----:R-:W-:Y:S01]  /*c540*/  IMAD.U32 R22, R34, 0x10000, RZ ;  /* 0x0001000022167824 */ /* 0x002fe200078e00ff */
[----:B------:R-:W-:Y:S01]  /*c550*/  PRMT R27, R37, 0x5432, R6 ;  /* 0x00005432251b7816 */ /* 0x000fe20000000006 */
[----:B------:R-:W-:Y:S01]  /*c560*/  IMAD.U32 R21, R35, 0x10000, RZ ;  /* 0x0001000023157824 */ /* 0x000fe200078e00ff */
[----:B------:R-:W-:Y:S02]  /*c570*/  PRMT R24, R36, 0x5410, R4 ;  /* 0x0000541024187816 */ /* 0x000fe40000000004 */
[----:B------:R-:W-:-:S02]  /*c580*/  SHF.L.U32 R36, R33, 0x10, RZ ;  /* 0x0000001021247819 */ /* 0x000fc400000006ff */
[----:B------:R-:W-:Y:S01]  /*c590*/  LOP3.LUT R23, R33, 0xffff0000, RZ, 0xc0, !PT ;  /* 0xffff000021177812 */ /* 0x000fe200078ec0ff */
[----:B------:R-:W-:Y:S01]  /*c5a0*/  IMAD.U32 R63, R24, 0x10000, RZ ;  /* 0x00010000183f7824 */ /* 0x000fe200078e00ff */
[C---:B------:R-:W-:Y:S02]  /*c5b0*/  PRMT R41, R39.reuse, 0x5432, R14 ;  /* 0x0000543227297816 */ /* 0x040fe4000000000e */
[----:B------:R-:W-:Y:S02]  /*c5c0*/  LOP3.LUT R33, R34, 0xffff0000, RZ, 0xc0, !PT ;  /* 0xffff000022217812 */ /* 0x000fe400078ec0ff */
[----:B------:R-:W-:Y:S02]  /*c5d0*/  PRMT R39, R39, 0x5410, R20 ;  /* 0x0000541027277816 */ /* 0x000fe40000000014 */
[----:B------:R-:W-:Y:S01]  /*c5e0*/  LOP3.LUT R34, R35, 0xffff0000, RZ, 0xc0, !PT ;  /* 0xffff000023227812 */ /* 0x000fe200078ec0ff */
[----:B------:R-:W-:Y:S01]  /*c5f0*/  IMAD.U32 R35, R25, 0x10000, RZ ;  /* 0x0001000019237824 */ /* 0x000fe200078e00ff */
[----:B------:R-:W-:Y:S01]  /*c600*/  PRMT R26, R37, 0x5410, R2 ;  /* 0x00005410251a7816 */ /* 0x000fe20000000002 */
[----:B------:R-:W-:Y:S01]  /*c610*/  IMAD.U32 R37, R32, 0x10000, RZ ;  /* 0x0001000020257824 */ /* 0x000fe200078e00ff */
[----:B------:R-:W-:-:S02]  /*c620*/  PRMT R40, R38, 0x5432, R3 ;  /* 0x0000543226287816 */ /* 0x000fc40000000003 */
[----:B------:R-:W-:Y:S02]  /*c630*/  PRMT R38, R38, 0x5410, R5 ;  /* 0x0000541026267816 */ /* 0x000fe40000000005 */
[----:B------:R-:W-:Y:S02]  /*c640*/  LOP3.LUT R32, R32, 0xffff0000, RZ, 0xc0, !PT ;  /* 0xffff000020207812 */ /* 0x000fe400078ec0ff */
[----:B------:R-:W-:Y:S01]  /*c650*/  SHF.L.U32 R60, R38, 0x10, RZ ;  /* 0x00000010263c7819 */ /* 0x000fe200000006ff */
[C---:B--2---:R-:W-:Y:S01]  /*c660*/  IMAD.U32 R14, R29.reuse, 0x10000, RZ ;  /* 0x000100001d0e7824 */ /* 0x044fe200078e00ff */
[----:B------:R-:W-:Y:S01]  /*c670*/  LOP3.LUT R6, R29, 0xffff0000, RZ, 0xc0, !PT ;  /* 0xffff00001d067812 */ /* 0x000fe200078ec0ff */
[C---:B------:R-:W-:Y:S01]  /*c680*/  IMAD.U32 R20, R28.reuse, 0x10000, RZ ;  /* 0x000100001c147824 */ /* 0x040fe200078e00ff */
[----:B------:R-:W-:Y:S01]  /*c690*/  SHF.L.U32 R29, R27, 0x10, RZ ;  /* 0x000000101b1d7819 */ /* 0x000fe200000006ff */
[C---:B------:R-:W-:Y:S01]  /*c6a0*/  IMAD.U32 R3, R31.reuse, 0x10000, RZ ;  /* 0x000100001f037824 */ /* 0x040fe200078e00ff */
[----:B------:R-:W-:Y:S01]  /*c6b0*/  LOP3.LUT R15, R28, 0xffff0000, RZ, 0xc0, !PT ;  /* 0xffff00001c0f7812 */ /* 0x000fe200078ec0ff */
[C---:B------:R-:W-:Y:S01]  /*c6c0*/  FMUL.FTZ R28, R20.reuse, R35 ;  /* 0x00000023141c7220 */ /* 0x040fe20000410000 */
[----:B------:R-:W-:Y:S01]  /*c6d0*/  LOP3.LUT R2, R31, 0xffff0000, RZ, 0xc0, !PT ;  /* 0xffff00001f027812 */ /* 0x000fe200078ec0ff */
[----:B------:R-:W-:Y:S01]  /*c6e0*/  FMUL.FTZ R20, R20, R29 ;  /* 0x0000001d14147220 */ /* 0x000fe20000410000 */
[----:B------:R-:W-:Y:S01]  /*c6f0*/  LOP3.LUT R4, R30, 0xffff0000, RZ, 0xc0, !PT ;  /* 0xffff00001e047812 */ /* 0x000fe200078ec0ff */
[----:B------:R-:W-:-:S02]  /*c700*/  IMAD.U32 R31, R26, 0x10000, RZ ;  /* 0x000100001a1f7824 */ /* 0x000fc400078e00ff */
[----:B------:R-:W-:Y:S02]  /*c710*/  IMAD.U32 R5, R30, 0x10000, RZ ;  /* 0x000100001e057824 */ /* 0x000fe400078e00ff */
[----:B------:R-:W-:Y:S02]  /*c720*/  IMAD.U32 R30, R40, 0x10000, RZ ;  /* 0x00010000281e7824 */ /* 0x000fe400078e00ff */
[C---:B------:R-:W-:Y:S02]  /*c730*/  FFMA.FTZ R43, R37.reuse, R29, -R28 ;  /* 0x0000001d252b7223 */ /* 0x040fe4000001081c */
[----:B------:R-:W-:Y:S01]  /*c740*/  FFMA.FTZ R35, R37, R35, R20 ;  /* 0x0000002325237223 */ /* 0x000fe20000010014 */
[----:B------:R-:W-:Y:S01]  /*c750*/  LOP3.LUT R37, R25, 0xffff0000, RZ, 0xc0, !PT ;  /* 0xffff000019257812 */ /* 0x000fe200078ec0ff */
[C---:B------:R-:W-:Y:S02]  /*c760*/  FMUL.FTZ R28, R14.reuse, R63 ;  /* 0x0000003f0e1c7220 */ /* 0x040fe40000410000 */
[----:B------:R-:W-:-:S02]  /*c770*/  FMUL.FTZ R20, R14, R31 ;  /* 0x0000001f0e147220 */ /* 0x000fc40000410000 */
[C---:B------:R-:W-:Y:S02]  /*c780*/  FMUL.FTZ R14, R3.reuse, R60 ;  /* 0x0000003c030e7220 */ /* 0x040fe40000410000 */
[-C--:B------:R-:W-:Y:S02]  /*c790*/  FMUL.FTZ R3, R3, R30.reuse ;  /* 0x0000001e03037220 */ /* 0x080fe40000410000 */
[----:B------:R-:W-:Y:S02]  /*c7a0*/  FFMA.FTZ R31, R36, R31, -R28 ;  /* 0x0000001f241f7223 */ /* 0x000fe4000001081c */
[----:B------:R-:W-:Y:S01]  /*c7b0*/  FFMA.FTZ R30, R21, R30, -R14 ;  /* 0x0000001e151e7223 */ /* 0x000fe2000001080e */
[----:B------:R-:W-:Y:S01]  /*c7c0*/  LOP3.LUT R14, R27, 0xffff0000, RZ, 0xc0, !PT ;  /* 0xffff00001b0e7812 */ /* 0x000fe200078ec0ff */
[----:B------:R-:W-:Y:S01]  /*c7d0*/  FFMA.FTZ R28, R21, R60, R3 ;  /* 0x0000003c151c7223 */ /* 0x000fe20000010003 */
[----:B------:R-:W-:Y:S01]  /*c7e0*/  LOP3.LUT R21, R26, 0xffff0000, RZ, 0xc0, !PT ;  /* 0xffff00001a157812 */ /* 0x000fe200078ec0ff */
[----:B------:R-:W-:Y:S01]  /*c7f0*/  FMUL.FTZ R3, R15, R37 ;  /* 0x000000250f037220 */ /* 0x000fe20000410000 */
[----:B------:R-:W-:Y:S01]  /*c800*/  LOP3.LUT R26, R24, 0xffff0000, RZ, 0xc0, !PT ;  /* 0xffff0000181a7812 */ /* 0x000fe200078ec0ff */
[----:B------:R-:W-:Y:S01]  /*c810*/  FFMA.FTZ R29, R36, R63, R20 ;  /* 0x0000003f241d7223 */ /* 0x000fe20000010014 */
[C---:B------:R-:W-:Y:S01]  /*c820*/  LOP3.LUT R27, R39.reuse, 0xffff0000, RZ, 0xc0, !PT ;  /* 0xffff0000271b7812 */ /* 0x040fe200078ec0ff */
[----:B------:R-:W-:-:S02]  /*c830*/  IMAD.U32 R36, R39, 0x10000, RZ ;  /* 0x0001000027247824 */ /* 0x000fc400078e00ff */
[-C--:B------:R-:W-:Y:S02]  /*c840*/  FMUL.FTZ R15, R15, R14.reuse ;  /* 0x0000000e0f0f7220 */ /* 0x080fe40000410000 */
[----:B------:R-:W-:Y:S02]  /*c850*/  FFMA.FTZ R24, R32, R14, -R3 ;  /* 0x0000000e20187223 */ /* 0x000fe40000010803 */
[C---:B------:R-:W-:Y:S02]  /*c860*/  FMUL.FTZ R14, R6.reuse, R26 ;  /* 0x0000001a060e7220 */ /* 0x040fe40000410000 */
[----:B------:R-:W-:Y:S01]  /*c870*/  FMUL.FTZ R3, R6, R21 ;  /* 0x0000001506037220 */ /* 0x000fe20000410000 */
[----:B------:R-:W-:Y:S01]  /*c880*/  F2FP.BF16.PACK_AB R24, R24, R43 ;  /* 0x0000002b1818723e */ /* 0x000fe200000010ff */
[----:B------:R-:W-:Y:S02]  /*c890*/  IMAD.U32 R25, R41, 0x10000, RZ ;  /* 0x0001000029197824 */ /* 0x000fe400078e00ff */
[----:B------:R-:W-:-:S02]  /*c8a0*/  FMUL.FTZ R6, R5, R36 ;  /* 0x0000002405067220 */ /* 0x000fc40000410000 */
[----:B------:R-:W-:Y:S02]  /*c8b0*/  FFMA.FTZ R20, R32, R37, R15 ;  /* 0x0000002520147223 */ /* 0x000fe4000001000f */
[C---:B------:R-:W-:Y:S02]  /*c8c0*/  FFMA.FTZ R21, R23.reuse, R21, -R14 ;  /* 0x0000001517157223 */ /* 0x040fe4000001080e */
[----:B------:R-:W-:Y:S01]  /*c8d0*/  FFMA.FTZ R15, R23, R26, R3 ;  /* 0x0000001a170f7223 */ /* 0x000fe20000010003 */
[----:B------:R-:W-:Y:S01]  /*c8e0*/  LOP3.LUT R26, R38, 0xffff0000, RZ, 0xc0, !PT ;  /* 0xffff0000261a7812 */ /* 0x000fe200078ec0ff */
[-C--:B------:R-:W-:Y:S01]  /*c8f0*/  FMUL.FTZ R3, R5, R25.reuse ;  /* 0x0000001905037220 */ /* 0x080fe20000410000 */
[----:B------:R-:W-:Y:S01]  /*c900*/  LOP3.LUT R23, R40, 0xffff0000, RZ, 0xc0, !PT ;  /* 0xffff000028177812 */ /* 0x000fe200078ec0ff */
[C---:B------:R-:W-:Y:S01]  /*c910*/  FFMA.FTZ R14, R22.reuse, R25, -R6 ;  /* 0x00000019160e7223 */ /* 0x040fe20000010806 */
[----:B------:R-:W-:Y:S01]  /*c920*/  LOP3.LUT R25, R41, 0xffff0000, RZ, 0xc0, !PT ;  /* 0xffff000029197812 */ /* 0x000fe200078ec0ff */
[----:B------:R-:W-:Y:S01]  /*c930*/  FFMA.FTZ R6, R22, R36, R3 ;  /* 0x0000002416067223 */ /* 0x000fe20000010003 */
[----:B------:R-:W-:Y:S01]  /*c940*/  F2FP.BF16.PACK_AB R20, R20, R35 ;  /* 0x000000231414723e */ /* 0x000fe200000010ff */
[----:B------:R-:W-:-:S02]  /*c950*/  FMUL.FTZ R5, R4, R27 ;  /* 0x0000001b04057220 */ /* 0x000fc40000410000 */
[----:B------:R-:W-:Y:S02]  /*c960*/  FMUL.FTZ R3, R2, R26 ;  /* 0x0000001a02037220 */ /* 0x000fe40000410000 */
[----:B------:R-:W-:Y:S02]  /*c970*/  FMUL.FTZ R4, R4, R25 ;  /* 0x0000001904047220 */ /* 0x000fe40000410000 */
[----:B------:R-:W-:Y:S02]  /*c980*/  FMUL.FTZ R2, R2, R23 ;  /* 0x0000001702027220 */ /* 0x000fe40000410000 */
[----:B------:R-:W-:Y:S01]  /*c990*/  FFMA.FTZ R5, R33, R25, -R5 ;  /* 0x0000001921057223 */ /* 0x000fe20000010805 */
[----:B------:R-:W-:Y:S01]  /*c9a0*/  F2FP.BF16.PACK_AB R25, R21, R31 ;  /* 0x0000001f1519723e */ /* 0x000fe200000010ff */
[----:B------:R-:W-:Y:S01]  /*c9b0*/  FFMA.FTZ R3, R34, R23, -R3 ;  /* 0x0000001722037223 */ /* 0x000fe20000010803 */
[----:B------:R-:W-:Y:S01]  /*c9c0*/  F2FP.BF16.PACK_AB R21, R15, R29 ;  /* 0x0000001d0f15723e */ /* 0x000fe200000010ff */
[----:B------:R-:W-:-:S02]  /*c9d0*/  FFMA.FTZ R4, R33, R27, R4 ;  /* 0x0000001b21047223 */ /* 0x000fc40000010004 */
[----:B------:R-:W-:Y:S01]  /*c9e0*/  FFMA.FTZ R2, R34, R26, R2 ;  /* 0x0000001a22027223 */ /* 0x000fe20000010002 */
[----:B------:R-:W-:Y:S02]  /*c9f0*/  F2FP.BF16.PACK_AB R26, R5, R14 ;  /* 0x0000000e051a723e */ /* 0x000fe400000010ff */
[----:B------:R-:W-:Y:S02]  /*ca00*/  F2FP.BF16.PACK_AB R27, R3, R30 ;  /* 0x0000001e031b723e */ /* 0x000fe400000010ff */
[----:B------:R-:W-:Y:S02]  /*ca10*/  F2FP.BF16.PACK_AB R22, R4, R6 ;  /* 0x000000060416723e */ /* 0x000fe400000010ff */
[----:B------:R-:W-:Y:S01]  /*ca20*/  F2FP.BF16.PACK_AB R23, R2, R28 ;  /* 0x0000001c0217723e */ /* 0x000fe200000010ff */
[----:B------:R1:W-:Y:S04]  /*ca30*/  STS.128 [R210+0x100], R24 ;  /* 0x00010018d2007388 */ /* 0x0003e80000000c00 */
[----:B------:R1:W-:Y:S02]  /*ca40*/  STS.128 [R42+0x100], R20 ;  /* 0x000100142a007388 */ /* 0x0003e40000000c00 */
.L_x_996:
[----:B------:R-:W-:Y:S05]  /*ca50*/  BSYNC B0 ;  /* 0x0000000000007941 */ /* 0x000fea0003800000 */
.L_x_995:
        /* <DEDUP_REMOVED lines=10> */
[----:B------:R-:W-:Y:S01]  /*cb00*/  SHF.R.U64 R8, R8, 0x10, R9 ;  /* 0x0000001008087819 */ /* 0x000fe20000001209 */
[----:B------:R-:W-:Y:S01]  /*cb10*/  IMAD.SHL.U32 R6, R6, 0x40, RZ ;  /* 0x0000004006067824 */ /* 0x000fe200078e00ff */
[----:B------:R-:W-:Y:S01]  /*cb20*/  SHF.R.S32.HI R4, RZ, 0x1f, R2 ;  /* 0x0000001fff047819 */ /* 0x000fe20000011402 */
[----:B------:R-:W-:Y:S01]  /*cb30*/  IMAD.SHL.U32 R3, R2, 0x8, RZ ;  /* 0x0000000802037824 */ /* 0x000fe200078e00ff */
[----:B------:R-:W-:-:S02]  /*cb40*/  LOP3.LUT R5, R5, 0x1c0, RZ, 0xc0, !PT ;  /* 0x000001c005057812 */ /* 0x000fc400078ec0ff */
[----:B------:R-:W-:Y:S02]  /*cb50*/  LEA.HI R2, R4, R2, RZ, 0x3 ;  /* 0x0000000204027211 */ /* 0x000fe400078f18ff */
[----:B------:R-:W-:Y:S02]  /*cb60*/  LOP3.LUT R6, R6, 0x1c0, RZ, 0xc0, !PT ;  /* 0x000001c006067812 */ /* 0x000fe400078ec0ff */
[----:B------:R-:W-:Y:S01]  /*cb70*/  SHF.R.U32.HI R5, RZ, 0x3, R5 ;  /* 0x00000003ff057819 */ /* 0x000fe20000011605 */
[----:B------:R-:W-:Y:S01]  /*cb80*/  IMAD.SHL.U32 R2, R2, 0x400, RZ ;  /* 0x0000040002027824 */ /* 0x000fe200078e00ff */
[----:B------:R-:W-:Y:S02]  /*cb90*/  LOP3.LUT R3, R6, 0x38, R3, 0xf8, !PT ;  /* 0x0000003806037812 */ /* 0x000fe400078ef803 */
[----:B------:R-:W-:Y:S02]  /*cba0*/  SHF.R.U64 R6, R16, 0x10, R17 ;  /* 0x0000001010067819 */ /* 0x000fe40000001211 */
[----:B------:R-:W-:-:S02]  /*cbb0*/  LOP3.LUT R3, R3, R5, RZ, 0x3c, !PT ;  /* 0x0000000503037212 */ /* 0x000fc400078e3cff */
[----:B------:R-:W-:Y:S02]  /*cbc0*/  LOP3.LUT R2, R2, 0x7fffe000, RZ, 0xc0, !PT ;  /* 0x7fffe00002027812 */ /* 0x000fe400078ec0ff */
[--C-:B------:R-:W-:Y:S02]  /*cbd0*/  SHF.R.U64 R14, R18, 0x10, R19.reuse ;  /* 0x00000010120e7819 */ /* 0x100fe40000001213 */
[----:B------:R-:W-:Y:S02]  /*cbe0*/  IADD3 R2, R3, R2, R12 ;  /* 0x0000000203027210 */ /* 0x000fe40007ffe00c */
[----:B------:R-:W-:Y:S02]  /*cbf0*/  SHF.R.U32.HI R3, RZ, 0x10, R19 ;  /* 0x00000010ff037819 */ /* 0x000fe40000011613 */
[----:B------:R-:W-:Y:S01]  /*cc00*/  PRMT R15, R64, 0x5432, R8 ;  /* 0x00005432400f7816 */ /* 0x000fe20000000008 */
[----:B------:R-:W-:Y:S01]  /*cc10*/  IMAD.SHL.U32 R34, R2, 0x2, RZ ;  /* 0x0000000202227824 */ /* 0x000fe200078e00ff */
[----:B------:R-:W-:-:S02]  /*cc20*/  SHF.R.U32.HI R2, RZ, 0x10, R17 ;  /* 0x00000010ff027819 */ /* 0x000fc40000011611 */
[----:B------:R-:W-:Y:S02]  /*cc30*/  SHF.R.U32.HI R4, RZ, 0x10, R9 ;  /* 0x00000010ff047819 */ /* 0x000fe40000011609 */
[----:B-1----:R-:W1:Y:S01]  /*cc40*/  LDS.128 R20, [R34+0x100] ;  /* 0x0001000022147984 */ /* 0x002e620000000c00 */
[--C-:B------:R-:W-:Y:S02]  /*cc50*/  SHF.R.U64 R9, R10, 0x10, R11.reuse ;  /* 0x000000100a097819 */ /* 0x100fe4000000120b */
[----:B------:R-:W-:Y:S02]  /*cc60*/  SHF.R.U32.HI R5, RZ, 0x10, R11 ;  /* 0x00000010ff057819 */ /* 0x000fe4000001160b */
[----:B------:R-:W-:Y:S02]  /*cc70*/  PRMT R17, R65, 0x5432, R6 ;  /* 0x0000543241117816 */ /* 0x000fe40000000006 */
[----:B------:R-:W-:Y:S02]  /*cc80*/  PRMT R30, R66, 0x5432, R9 ;  /* 0x00005432421e7816 */ /* 0x000fe40000000009 */
[----:B------:R-:W-:-:S02]  /*cc90*/  PRMT R32, R67, 0x5432, R14 ;  /* 0x0000543243207816 */ /* 0x000fc4000000000e */
[----:B------:R-:W-:Y:S02]  /*cca0*/  PRMT R16, R65, 0x5410, R2 ;  /* 0x0000541041107816 */ /* 0x000fe40000000002 */
[----:B------:R-:W-:Y:S02]  /*ccb0*/  PRMT R14, R64, 0x5410, R4 ;  /* 0x00005410400e7816 */ /* 0x000fe40000000004 */
[----:B------:R-:W-:Y:S02]  /*ccc0*/  PRMT R31, R67, 0x5410, R3 ;  /* 0x00005410431f7816 */ /* 0x000fe40000000003 */
[----:B------:R-:W-:Y:S01]  /*ccd0*/  PRMT R29, R66, 0x5410, R5 ;  /* 0x00005410421d7816 */ /* 0x000fe20000000005 */
[----:B------:R-:W-:Y:S01]  /*cce0*/  IMAD.U32 R36, R14, 0x10000, RZ ;  /* 0x000100000e247824 */ /* 0x000fe200078e00ff */
[----:B------:R-:W-:-:S03]  /*ccf0*/  LOP3.LUT R37, R15, 0xffff0000, RZ, 0xc0, !PT ;  /* 0xffff00000f257812 */ /* 0x000fc600078ec0ff */
[----:B------:R-:W-:Y:S02]  /*cd00*/  IMAD.U32 R35, R29, 0x10000, RZ ;  /* 0x000100001d237824 */ /* 0x000fe400078e00ff */
[C---:B-1----:R-:W-:Y:S01]  /*cd10*/  IMAD.U32 R10, R20.reuse, 0x10000, RZ ;  /* 0x00010000140a7824 */ /* 0x042fe200078e00ff */
[----:B------:R-:W-:Y:S01]  /*cd20*/  SHF.L.U32 R8, R21, 0x10, RZ ;  /* 0x0000001015087819 */ /* 0x000fe200000006ff */
[----:B------:R-:W-:Y:S01]  /*cd30*/  IMAD.U32 R3, R23, 0x10000, RZ ;  /* 0x0001000017037824 */ /* 0x000fe200078e00ff */
[----:B------:R-:W-:Y:S01]  /*cd40*/  LOP3.LUT R6, R21, 0xffff0000, RZ, 0xc0, !PT ;  /* 0xffff000015067812 */ /* 0x000fe200078ec0ff */
[----:B------:R-:W-:Y:S01]  /*cd50*/  IMAD.U32 R21, R17, 0x10000, RZ ;  /* 0x0001000011157824 */ /* 0x000fe200078e00ff */
[----:B------:R-:W-:Y:S01]  /*cd60*/  LOP3.LUT R9, R20, 0xffff0000, RZ, 0xc0, !PT ;  /* 0xffff000014097812 */ /* 0x000fe200078ec0ff */
[C---:B------:R-:W-:Y:S01]  /*cd70*/  IMAD.U32 R5, R22.reuse, 0x10000, RZ ;  /* 0x0001000016057824 */ /* 0x040fe200078e00ff */
[----:B------:R-:W-:Y:S02]  /*cd80*/  LOP3.LUT R2, R23, 0xffff0000, RZ, 0xc0, !PT ;  /* 0xffff000017027812 */ /* 0x000fe400078ec0ff */
[----:B------:R-:W-:Y:S01]  /*cd90*/  LOP3.LUT R4, R22, 0xffff0000, RZ, 0xc0, !PT ;  /* 0xffff000016047812 */ /* 0x000fe200078ec0ff */
[----:B--2---:R-:W1:Y:S02]  /*cda0*/  LDS.128 R24, [R38] ;  /* 0x0000000026187984 */ /* 0x004e640000000c00 */
[C---:B-1----:R-:W-:Y:S01]  /*cdb0*/  IMAD.U32 R19, R24.reuse, 0x10000, RZ ;  /* 0x0001000018137824 */ /* 0x042fe200078e00ff */
[----:B------:R-:W-:Y:S01]  /*cdc0*/  LOP3.LUT R28, R24, 0xffff0000, RZ, 0xc0, !PT ;  /* 0xffff0000181c7812 */ /* 0x000fe200078ec0ff */
[C---:B------:R-:W-:Y:S01]  /*cdd0*/  IMAD.U32 R18, R25.reuse, 0x10000, RZ ;  /* 0x0001000019127824 */ /* 0x040fe200078e00ff */
[----:B------:R-:W-:Y:S01]  /*cde0*/  LOP3.LUT R24, R25, 0xffff0000, RZ, 0xc0, !PT ;  /* 0xffff000019187812 */ /* 0x000fe200078ec0ff */
[C---:B------:R-:W-:Y:S01]  /*cdf0*/  IMAD.U32 R25, R26.reuse, 0x10000, RZ ;  /* 0x000100001a197824 */ /* 0x040fe200078e00ff */
[----:B------:R-:W-:Y:S01]  /*ce00*/  LOP3.LUT R33, R26, 0xffff0000, RZ, 0xc0, !PT ;  /* 0xffff00001a217812 */ /* 0x000fe200078ec0ff */
[C---:B------:R-:W-:Y:S01]  /*ce10*/  IMAD.U32 R11, R27.reuse, 0x10000, RZ ;  /* 0x000100001b0b7824 */ /* 0x040fe200078e00ff */
[----:B------:R-:W-:Y:S01]  /*ce20*/  LOP3.LUT R26, R27, 0xffff0000, RZ, 0xc0, !PT ;  /* 0xffff00001b1a7812 */ /* 0x000fe200078ec0ff */
[----:B------:R-:W-:-:S04]  /*ce30*/  IMAD.U32 R27, R15, 0x10000, RZ ;  /* 0x000100000f1b7824 */ /* 0x000fc800078e00ff */
[C---:B------:R-:W-:Y:S02]  /*ce40*/  FMUL.FTZ R20, R10.reuse, R27 ;  /* 0x0000001b0a147220 */ /* 0x040fe40000410000 */
[-C--:B------:R-:W-:Y:S02]  /*ce50*/  FMUL.FTZ R10, R10, R21.reuse ;  /* 0x000000150a0a7220 */ /* 0x080fe40000410000 */
[C---:B------:R-:W-:Y:S01]  /*ce60*/  FFMA.FTZ R23, R19.reuse, R21, -R20 ;  /* 0x0000001513177223 */ /* 0x040fe20000010814 */
[----:B------:R-:W-:Y:S01]  /*ce70*/  SHF.L.U32 R21, R16, 0x10, RZ ;  /* 0x0000001010157819 */ /* 0x000fe200000006ff */
[----:B------:R-:W-:Y:S02]  /*ce80*/  FFMA.FTZ R22, R19, R27, R10 ;  /* 0x0000001b13167223 */ /* 0x000fe4000001000a */
[----:B------:R-:W-:Y:S02]  /*ce90*/  IMAD.U32 R19, R31, 0x10000, RZ ;  /* 0x000100001f137824 */ /* 0x000fe400078e00ff */
[----:B------:R-:W-:-:S02]  /*cea0*/  FMUL.FTZ R20, R8, R36 ;  /* 0x0000002408147220 */ /* 0x000fc40000410000 */
[----:B------:R-:W-:Y:S02]  /*ceb0*/  FMUL.FTZ R10, R8, R21 ;  /* 0x00000015080a7220 */ /* 0x000fe40000410000 */
[C---:B------:R-:W-:Y:S02]  /*cec0*/  FMUL.FTZ R8, R3.reuse, R35 ;  /* 0x0000002303087220 */ /* 0x040fe40000410000 */
[----:B------:R-:W-:Y:S02]  /*ced0*/  FMUL.FTZ R3, R3, R19 ;  /* 0x0000001303037220 */ /* 0x000fe40000410000 */
[----:B------:R-:W-:Y:S02]  /*cee0*/  FFMA.FTZ R21, R18, R21, -R20 ;  /* 0x0000001512157223 */ /* 0x000fe40000010814 */
[----:B------:R-:W-:Y:S01]  /*cef0*/  FFMA.FTZ R19, R11, R19, -R8 ;  /* 0x000000130b137223 */ /* 0x000fe20000010808 */
[----:B------:R-:W-:Y:S01]  /*cf00*/  LOP3.LUT R8, R17, 0xffff0000, RZ, 0xc0, !PT ;  /* 0xffff000011087812 */ /* 0x000fe200078ec0ff */
[----:B------:R-:W-:Y:S01]  /*cf10*/  FFMA.FTZ R20, R11, R35, R3 ;  /* 0x000000230b147223 */ /* 0x000fe20000010003 */
[----:B------:R-:W-:Y:S01]  /*cf20*/  LOP3.LUT R11, R16, 0xffff0000, RZ, 0xc0, !PT ;  /* 0xffff0000100b7812 */ /* 0x000fe200078ec0ff */
[C---:B------:R-:W-:Y:S01]  /*cf30*/  FMUL.FTZ R3, R9.reuse, R37 ;  /* 0x0000002509037220 */ /* 0x040fe20000410000 */
[----:B------:R-:W-:Y:S01]  /*cf40*/  LOP3.LUT R16, R14, 0xffff0000, RZ, 0xc0, !PT ;  /* 0xffff00000e107812 */ /* 0x000fe200078ec0ff */
[-C--:B------:R-:W-:Y:S01]  /*cf50*/  FMUL.FTZ R9, R9, R8.reuse ;  /* 0x0000000809097220 */ /* 0x080fe20000410000 */
[----:B------:R-:W-:Y:S01]  /*cf60*/  LOP3.LUT R17, R29, 0xffff0000, RZ, 0xc0, !PT ;  /* 0xffff00001d117812 */ /* 0x000fe200078ec0ff */
[----:B------:R-:W-:-:S02]  /*cf70*/  FFMA.FTZ R15, R28, R8, -R3 ;  /* 0x000000081c0f7223 */ /* 0x000fc40000010803 */
[----:B------:R-:W-:Y:S02]  /*cf80*/  FFMA.FTZ R18, R18, R36, R10 ;  /* 0x0000002412127223 */ /* 0x000fe4000001000a */
[----:B------:R-:W-:Y:S02]  /*cf90*/  IMAD.U32 R27, R30, 0x10000, RZ ;  /* 0x000100001e1b7824 */ /* 0x000fe400078e00ff */
[C---:B------:R-:W-:Y:S02]  /*cfa0*/  FMUL.FTZ R8, R6.reuse, R16 ;  /* 0x0000001006087220 */ /* 0x040fe40000410000 */
[----:B------:R-:W-:Y:S02]  /*cfb0*/  FMUL.FTZ R3, R6, R11 ;  /* 0x0000000b06037220 */ /* 0x000fe40000410000 */
[----:B------:R-:W-:Y:S02]  /*cfc0*/  IMAD.U32 R10, R32, 0x10000, RZ ;  /* 0x00010000200a7824 */ /* 0x000fe400078e00ff */
[----:B------:R-:W-:-:S02]  /*cfd0*/  FFMA.FTZ R14, R28, R37, R9 ;  /* 0x000000251c0e7223 */ /* 0x000fc40000010009 */
[----:B------:R-:W-:Y:S02]  /*cfe0*/  FMUL.FTZ R6, R5, R27 ;  /* 0x0000001b05067220 */ /* 0x000fe40000410000 */
[C---:B------:R-:W-:Y:S01]  /*cff0*/  FFMA.FTZ R11, R24.reuse, R11, -R8 ;  /* 0x0000000b180b7223 */ /* 0x040fe20000010808 */
[----:B------:R-:W-:Y:S01]  /*d000*/  LOP3.LUT R8, R31, 0xffff0000, RZ, 0xc0, !PT ;  /* 0xffff00001f087812 */ /* 0x000fe200078ec0ff */
[----:B------:R-:W-:Y:S01]  /*d010*/  FFMA.FTZ R9, R24, R16, R3 ;  /* 0x0000001018097223 */ /* 0x000fe20000010003 */
[----:B------:R-:W-:Y:S01]  /*d020*/  LOP3.LUT R24, R30, 0xffff0000, RZ, 0xc0, !PT ;  /* 0xffff00001e187812 */ /* 0x000fe200078ec0ff */
[-C--:B------:R-:W-:Y:S01]  /*d030*/  FMUL.FTZ R3, R5, R10.reuse ;  /* 0x0000000a05037220 */ /* 0x080fe20000410000 */
[----:B------:R-:W-:Y:S01]  /*d040*/  LOP3.LUT R16, R32, 0xffff0000, RZ, 0xc0, !PT ;  /* 0xffff000020107812 */ /* 0x000fe200078ec0ff */
[----:B------:R-:W-:Y:S01]  /*d050*/  FFMA.FTZ R10, R25, R10, -R6 ;  /* 0x0000000a190a7223 */ /* 0x000fe20000010806 */
[----:B------:R-:W-:Y:S01]  /*d060*/  F2FP.BF16.PACK_AB R9, R9, R18 ;  /* 0x000000120909723e */ /* 0x000fe200000010ff */
[----:B------:R-:W-:-:S02]  /*d070*/  FFMA.FTZ R6, R25, R27, R3 ;  /* 0x0000001b19067223 */ /* 0x000fc40000010003 */
[----:B------:R-:W-:Y:S02]  /*d080*/  FMUL.FTZ R5, R4, R24 ;  /* 0x0000001804057220 */ /* 0x000fe40000410000 */
[----:B------:R-:W-:Y:S02]  /*d090*/  FMUL.FTZ R3, R2, R17 ;  /* 0x0000001102037220 */ /* 0x000fe40000410000 */
[----:B------:R-:W-:Y:S02]  /*d0a0*/  FMUL.FTZ R4, R4, R16 ;  /* 0x0000001004047220 */ /* 0x000fe40000410000 */
[----:B------:R-:W-:Y:S02]  /*d0b0*/  FMUL.FTZ R2, R2, R8 ;  /* 0x0000000802027220 */ /* 0x000fe40000410000 */
[----:B------:R-:W-:Y:S01]  /*d0c0*/  FFMA.FTZ R5, R33, R16, -R5 ;  /* 0x0000001021057223 */ /* 0x000fe20000010805 */
[----:B------:R-:W-:Y:S01]  /*d0d0*/  F2FP.BF16.PACK_AB R16, R15, R23 ;  /* 0x000000170f10723e */ /* 0x000fe200000010ff */
[----:B------:R-:W-:Y:S01]  /*d0e0*/  FFMA.FTZ R3, R26, R8, -R3 ;  /* 0x000000081a037223 */ /* 0x000fe20000010803 */
[----:B------:R-:W-:Y:S01]  /*d0f0*/  F2FP.BF16.PACK_AB R8, R14, R22 ;  /* 0x000000160e08723e */ /* 0x000fe200000010ff */
[----:B------:R-:W-:Y:S01]  /*d100*/  FFMA.FTZ R4, R33, R24, R4 ;  /* 0x0000001821047223 */ /* 0x000fe20000010004 */
[----:B------:R-:W-:Y:S01]  /*d110*/  F2FP.BF16.PACK_AB R18, R5, R10 ;  /* 0x0000000a0512723e */ /* 0x000fe200000010ff */
[----:B------:R-:W-:Y:S01]  /*d120*/  FFMA.FTZ R2, R26, R17, R2 ;  /* 0x000000111a027223 */ /* 0x000fe20000010002 */
[----:B------:R-:W-:-:S02]  /*d130*/  F2FP.BF16.PACK_AB R17, R11, R21 ;  /* 0x000000150b11723e */ /* 0x000fc400000010ff */
[----:B------:R-:W-:Y:S02]  /*d140*/  F2FP.BF16.PACK_AB R19, R3, R19 ;  /* 0x000000130313723e */ /* 0x000fe400000010ff */
[----:B------:R-:W-:Y:S02]  /*d150*/  F2FP.BF16.PACK_AB R10, R4, R6 ;  /* 0x00000006040a723e */ /* 0x000fe400000010ff */
[----:B------:R-:W-:Y:S01]  /*d160*/  F2FP.BF16.PACK_AB R11, R2, R20 ;  /* 0x00000014020b723e */ /* 0x000fe200000010ff */
[----:B------:R1:W-:Y:S04]  /*d170*/  STS.128 [R38], R16 ;  /* 0x0000001026007388 */ /* 0x0003e80000000c00 */
[----:B------:R1:W-:Y:S02]  /*d180*/  STS.128 [R34+0x100], R8 ;  /* 0x0001000822007388 */ /* 0x0003e40000000c00 */
.L_x_998:
[----:B------:R-:W-:Y:S05]  /*d190*/  BSYNC B0 ;  /* 0x0000000000007941 */ /* 0x000fea0003800000 */
.L_x_997:
        /* <DEDUP_REMOVED lines=23> */
[----:B------:R-:W-:Y:S02]  /*d310*/  SHF.R.U32.HI R14, RZ, 0x10, R49 ;  /* 0x00000010ff0e7819 */ /* 0x000fe40000011631 */
[----:B------:R-:W-:Y:S02]  /*d320*/  IADD3 R2, R3, R2, R13 ;  /* 0x0000000203027210 */ /* 0x000fe40007ffe00d */
[----:B-1----:R-:W-:Y:S02]  /*d330*/  SHF.R.U32.HI R24, RZ, 0x10, R51 ;  /* 0x00000010ff187819 */ /* 0x002fe40000011633 */
[----:B------:R-:W-:Y:S01]  /*d340*/  SHF.R.U32.HI R5, RZ, 0x10, R47 ;  /* 0x00000010ff057819 */ /* 0x000fe2000001162f */
[----:B------:R-:W-:Y:S01]  /*d350*/  IMAD.SHL.U32 R33, R2, 0x2, RZ ;  /* 0x0000000202217824 */ /* 0x000fe200078e00ff */
[----:B------:R-:W-:-:S02]  /*d360*/  SHF.R.U64 R2, R44, 0x10, R45 ;  /* 0x000000102c027819 */ /* 0x000fc4000000122d */
[----:B------:R-:W-:Y:S02]  /*d370*/  PRMT R21, R68, 0x5432, R6 ;  /* 0x0000543244157816 */ /* 0x000fe40000000006 */
[----:B------:R-:W1:Y:S01]  /*d380*/  LDS.128 R8, [R33+0x100] ;  /* 0x0001000021087984 */ /* 0x000e620000000c00 */
[----:B------:R-:W-:Y:S02]  /*d390*/  PRMT R23, R69, 0x5432, R2 ;  /* 0x0000543245177816 */ /* 0x000fe40000000002 */
[----:B------:R-:W-:Y:S01]  /*d3a0*/  PRMT R29, R70, 0x5432, R15 ;  /* 0x00005432461d7816 */ /* 0x000fe2000000000f */
[----:B------:R-:W-:Y:S01]  /*d3b0*/  IMAD.U32 R34, R21, 0x10000, RZ ;  /* 0x0001000015227824 */ /* 0x000fe200078e00ff */
[----:B------:R-:W-:Y:S02]  /*d3c0*/  SHF.R.U32.HI R3, RZ, 0x10, R45 ;  /* 0x00000010ff037819 */ /* 0x000fe4000001162d */
[----:B------:R-:W-:Y:S02]  /*d3d0*/  PRMT R20, R68, 0x5410, R14 ;  /* 0x0000541044147816 */ /* 0x000fe4000000000e */
[----:B------:R-:W-:-:S02]  /*d3e0*/  PRMT R28, R70, 0x5410, R24 ;  /* 0x00005410461c7816 */ /* 0x000fc40000000018 */
[----:B------:R-:W-:Y:S01]  /*d3f0*/  SHF.R.U64 R4, R46, 0x10, R47 ;  /* 0x000000102e047819 */ /* 0x000fe2000000122f */
[----:B------:R-:W-:Y:S01]  /*d400*/  IMAD.U32 R38, R20, 0x10000, RZ ;  /* 0x0001000014267824 */ /* 0x000fe200078e00ff */
[----:B------:R-:W-:Y:S01]  /*d410*/  PRMT R30, R71, 0x5410, R5 ;  /* 0x00005410471e7816 */ /* 0x000fe20000000005 */
[----:B------:R-:W-:Y:S01]  /*d420*/  IMAD.U32 R37, R28, 0x10000, RZ ;  /* 0x000100001c257824 */ /* 0x000fe200078e00ff */
[----:B------:R-:W-:Y:S02]  /*d430*/  PRMT R22, R69, 0x5410, R3 ;  /* 0x0000541045167816 */ /* 0x000fe40000000003 */
[----:B------:R-:W-:Y:S01]  /*d440*/  PRMT R31, R71, 0x5432, R4 ;  /* 0x00005432471f7816 */ /* 0x000fe20000000004 */
[----:B------:R-:W-:Y:S01]  /*d450*/  IMAD.U32 R36, R30, 0x10000, RZ ;  /* 0x000100001e247824 */ /* 0x000fe200078e00ff */
[----:B------:R-:W-:Y:S01]  /*d460*/  LOP3.LUT R39, R21, 0xffff0000, RZ, 0xc0, !PT ;  /* 0xffff000015277812 */ /* 0x000fe200078ec0ff */
[----:B-1----:R-:W-:Y:S01]  /*d470*/  IMAD.U32 R15, R8, 0x10000, RZ ;  /* 0x00010000080f7824 */ /* 0x002fe200078e00ff */
[----:B------:R-:W-:Y:S01]  /*d480*/  SHF.L.U32 R14, R9, 0x10, RZ ;  /* 0x00000010090e7819 */ /* 0x000fe200000006ff */
[----:B------:R-:W-:Y:S01]  /*d490*/  IMAD.U32 R3, R11, 0x10000, RZ ;  /* 0x000100000b037824 */ /* 0x000fe200078e00ff */
[----:B------:R-:W-:Y:S01]  /*d4a0*/  LOP3.LUT R6, R9, 0xffff0000, RZ, 0xc0, !PT ;  /* 0xffff000009067812 */ /* 0x000fe200078ec0ff */
[C---:B------:R-:W-:Y:S01]  /*d4b0*/  IMAD.U32 R5, R10.reuse, 0x10000, RZ ;  /* 0x000100000a057824 */ /* 0x040fe200078e00ff */
[----:B------:R-:W-:Y:S01]  /*d4c0*/  LOP3.LUT R4, R10, 0xffff0000, RZ, 0xc0, !PT ;  /* 0xffff00000a047812 */ /* 0x000fe200078ec0ff */
[----:B------:R-:W-:Y:S01]  /*d4d0*/  FMUL.FTZ R10, R15, R34 ;  /* 0x000000220f0a7220 */ /* 0x000fe20000410000 */
[----:B------:R-:W-:Y:S01]  /*d4e0*/  LOP3.LUT R2, R11, 0xffff0000, RZ, 0xc0, !PT ;  /* 0xffff00000b027812 */ /* 0x000fe200078ec0ff */
[----:B------:R-:W-:Y:S01]  /*d4f0*/  FMUL.FTZ R11, R14, R38 ;  /* 0x000000260e0b7220 */ /* 0x000fe20000410000 */
        /* <DEDUP_REMOVED lines=8> */
[----:B------:R-:W-:-:S02]  /*d580*/  IMAD.U32 R19, R23, 0x10000, RZ ;  /* 0x0001000017137824 */ /* 0x000fc400078e00ff */
[C---:B------:R-:W-:Y:S01]  /*d590*/  IMAD.U32 R24, R17.reuse, 0x10000, RZ ;  /* 0x0001000011187824 */ /* 0x040fe200078e00ff */
[----:B------:R-:W-:Y:S01]  /*d5a0*/  LOP3.LUT R17, R17, 0xffff0000, RZ, 0xc0, !PT ;  /* 0xffff000011117812 */ /* 0x000fe200078ec0ff */
[-C--:B------:R-:W-:Y:S01]  /*d5b0*/  FMUL.FTZ R9, R15, R19.reuse ;  /* 0x000000130f097220 */ /* 0x080fe20000410000 */
[----:B------:R-:W-:Y:S01]  /*d5c0*/  SHF.L.U32 R15, R22, 0x10, RZ ;  /* 0x00000010160f7819 */ /* 0x000fe200000006ff */
[C---:B------:R-:W-:Y:S02]  /*d5d0*/  FFMA.FTZ R35, R25.reuse, R19, -R10 ;  /* 0x0000001319237223 */ /* 0x040fe4000001080a */
[----:B------:R-:W-:Y:S02]  /*d5e0*/  FFMA.FTZ R34, R25, R34, R9 ;  /* 0x0000002219227223 */ /* 0x000fe40000010009 */
[C---:B------:R-:W-:Y:S02]  /*d5f0*/  FMUL.FTZ R9, R3.reuse, R37 ;  /* 0x0000002503097220 */ /* 0x040fe40000410000 */
[----:B------:R-:W-:-:S02]  /*d600*/  FMUL.FTZ R3, R3, R36 ;  /* 0x0000002403037220 */ /* 0x000fc40000410000 */
[-C--:B------:R-:W-:Y:S02]  /*d610*/  FMUL.FTZ R10, R14, R15.reuse ;  /* 0x0000000f0e0a7220 */ /* 0x080fe40000410000 */
[----:B------:R-:W-:Y:S01]  /*d620*/  FFMA.FTZ R25, R24, R15, -R11 ;  /* 0x0000000f18197223 */ /* 0x000fe2000001080b */
[----:B------:R-:W-:Y:S01]  /*d630*/  LOP3.LUT R11, R22, 0xffff0000, RZ, 0xc0, !PT ;  /* 0xffff0000160b7812 */ /* 0x000fe200078ec0ff */
[C---:B------:R-:W-:Y:S01]  /*d640*/  FFMA.FTZ R21, R16.reuse, R36, -R9 ;  /* 0x0000002410157223 */ /* 0x040fe20000010809 */
        /* <DEDUP_REMOVED lines=8> */
[----:B------:R-:W-:Y:S02]  /*d6d0*/  FMUL.FTZ R9, R6, R16 ;  /* 0x0000001006097220 */ /* 0x000fe40000410000 */
[----:B------:R-:W-:Y:S02]  /*d6e0*/  FFMA.FTZ R19, R24, R38, R10 ;  /* 0x0000002618137223 */ /* 0x000fe4000001000a */
[----:B------:R-:W-:Y:S02]  /*d6f0*/  IMAD.U32 R23, R29, 0x10000, RZ ;  /* 0x000100001d177824 */ /* 0x000fe400078e00ff */
[-C--:B------:R-:W-:Y:S02]  /*d700*/  FMUL.FTZ R3, R6, R11.reuse ;  /* 0x0000000b06037220 */ /* 0x080fe40000410000 */
[----:B------:R-:W-:Y:S02]  /*d710*/  IMAD.U32 R10, R31, 0x10000, RZ ;  /* 0x000100001f0a7824 */ /* 0x000fe400078e00ff */
[----:B------:R-:W-:-:S02]  /*d720*/  FFMA.FTZ R11, R17, R11, -R9 ;  /* 0x0000000b110b7223 */ /* 0x000fc40000010809 */
[----:B------:R-:W-:Y:S02]  /*d730*/  FMUL.FTZ R6, R5, R23 ;  /* 0x0000001705067220 */ /* 0x000fe40000410000 */
[----:B------:R-:W-:Y:S01]  /*d740*/  FFMA.FTZ R9, R17, R16, R3 ;  /* 0x0000001011097223 */ /* 0x000fe20000010003 */
[----:B------:R-:W-:Y:S01]  /*d750*/  LOP3.LUT R17, R31, 0xffff0000, RZ, 0xc0, !PT ;  /* 0xffff00001f117812 */ /* 0x000fe200078ec0ff */
[-C--:B------:R-:W-:Y:S01]  /*d760*/  FMUL.FTZ R3, R5, R10.reuse ;  /* 0x0000000a05037220 */ /* 0x080fe20000410000 */
[----:B------:R-:W-:Y:S01]  /*d770*/  LOP3.LUT R16, R30, 0xffff0000, RZ, 0xc0, !PT ;  /* 0xffff00001e107812 */ /* 0x000fe200078ec0ff */
[C---:B------:R-:W-:Y:S01]  /*d780*/  FFMA.FTZ R10, R26.reuse, R10, -R6 ;  /* 0x0000000a1a0a7223 */ /* 0x040fe20000010806 */
[----:B------:R-:W-:Y:S01]  /*d790*/  F2FP.BF16.PACK_AB R9, R9, R19 ;  /* 0x000000130909723e */ /* 0x000fe200000010ff */
[----:B------:R-:W-:Y:S02]  /*d7a0*/  FFMA.FTZ R6, R26, R23, R3 ;  /* 0x000000171a067223 */ /* 0x000fe40000010003 */
[----:B------:R-:W-:-:S02]  /*d7b0*/  FMUL.FTZ R5, R4, R22 ;  /* 0x0000001604057220 */ /* 0x000fc40000410000 */
[----:B------:R-:W-:Y:S02]  /*d7c0*/  FMUL.FTZ R3, R2, R20 ;  /* 0x0000001402037220 */ /* 0x000fe40000410000 */
[-C--:B------:R-:W-:Y:S02]  /*d7d0*/  FMUL.FTZ R4, R4, R17.reuse ;  /* 0x0000001104047220 */ /* 0x080fe40000410000 */
[-C--:B------:R-:W-:Y:S02]  /*d7e0*/  FMUL.FTZ R2, R2, R16.reuse ;  /* 0x0000001002027220 */ /* 0x080fe40000410000 */
[----:B------:R-:W-:Y:S01]  /*d7f0*/  FFMA.FTZ R5, R32, R17, -R5 ;  /* 0x0000001120057223 */ /* 0x000fe20000010805 */
[----:B------:R-:W-:Y:S01]  /*d800*/  F2FP.BF16.PACK_AB R17, R11, R25 ;  /* 0x000000190b11723e */ /* 0x000fe200000010ff */
[----:B------:R-:W-:Y:S01]  /*d810*/  FFMA.FTZ R3, R18, R16, -R3 ;  /* 0x0000001012037223 */ /* 0x000fe20000010803 */
[----:B------:R-:W-:Y:S01]  /*d820*/  F2FP.BF16.PACK_AB R16, R14, R35 ;  /* 0x000000230e10723e */ /* 0x000fe200000010ff */
[----:B------:R-:W-:-:S02]  /*d830*/  FFMA.FTZ R8, R27, R39, R8 ;  /* 0x000000271b087223 */ /* 0x000fc40000010008 */
[----:B------:R-:W-:Y:S01]  /*d840*/  FFMA.FTZ R4, R32, R22, R4 ;  /* 0x0000001620047223 */ /* 0x000fe20000010004 */
[----:B------:R-:W-:Y:S01]  /*d850*/  F2FP.BF16.PACK_AB R19, R3, R21 ;  /* 0x000000150313723e */ /* 0x000fe200000010ff */
[----:B------:R-:W-:Y:S01]  /*d860*/  FFMA.FTZ R2, R18, R20, R2 ;  /* 0x0000001412027223 */ /* 0x000fe20000010002 */
[----:B------:R-:W-:Y:S02]  /*d870*/  F2FP.BF16.PACK_AB R18, R5, R10 ;  /* 0x0000000a0512723e */ /* 0x000fe400000010ff */
[----:B------:R-:W-:Y:S02]  /*d880*/  F2FP.BF16.PACK_AB R8, R8, R34 ;  /* 0x000000220808723e */ /* 0x000fe400000010ff */
[----:B------:R-:W-:Y:S01]  /*d890*/  F2FP.BF16.PACK_AB R10, R4, R6 ;  /* 0x00000006040a723e */ /* 0x000fe200000010ff */
[----:B------:R1:W-:Y:S01]  /*d8a0*/  STS.128 [R40], R16 ;  /* 0x0000001028007388 */ /* 0x0003e20000000c00 */
[----:B------:R-:W-:-:S05]  /*d8b0*/  F2FP.BF16.PACK_AB R11, R2, R15 ;  /* 0x0000000f020b723e */ /* 0x000fca00000010ff */
[----:B------:R1:W-:Y:S02]  /*d8c0*/  STS.128 [R33+0x100], R8 ;  /* 0x0001000821007388 */ /* 0x0003e40000000c00 */
.L_x_1000:
[----:B------:R-:W-:Y:S05]  /*d8d0*/  BSYNC B0 ;  /* 0x0000000000007941 */ /* 0x000fea0003800000 */
.L_x_999:
[----:B------:R-:W-:-:S04]  /*d8e0*/  IADD3 R2, R101, 0x60, RZ ;  /* 0x0000006065027810 */ /* 0x000fc80007ffe0ff */
[----:B------:R-:W-:-:S13]  /*d8f0*/  ISETP.GE.OR P0, PT, R2, R62, P2 ;  /* 0x0000003e0200720c */ /* 0x000fda0001706670 */
[----:B------:R-:W-:Y:S05]  /*d900*/  @P0 BRA `(.L_x_988) ;  /* 0x0000070000000947 */ /* 0x000fea0003800000 */
[----:B------:R-:W2:Y:S04]  /*d910*/  LDL R5, [R1+0x64] ;  /* 0x0000640001057983 */ /* 0x000ea80000100800 */
[----:B-1----:R-:W3:Y:S01]  /*d920*/  LDL R40, [R1+0x50] ;  /* 0x0000500001287983 */ /* 0x002ee20000100800 */
        /* <DEDUP_REMOVED lines=15> */
[----:B------:R-:W-:Y:S02]  /*da20*/  SHF.R.U32.HI R14, RZ, 0x10, R53 ;  /* 0x00000010ff0e7819 */ /* 0x000fe40000011635 */
[----:B------:R-:W-:-:S02]  /*da30*/  LOP3.LUT R3, R3, R6, RZ, 0x3c, !PT ;  /* 0x0000000603037212 */ /* 0x000fc400078e3cff */
[----:B------:R-:W-:Y:S02]  /*da40*/  LOP3.LUT R2, R2, 0x7fffe000, RZ, 0xc0, !PT ;  /* 0x7fffe00002027812 */ /* 0x000fe400078ec0ff */
[----:B------:R-:W-:Y:S02]  /*da50*/  SHF.R.U64 R6, R52, 0x10, R53 ;  /* 0x0000001034067819 */ /* 0x000fe40000001235 */
[----:B------:R-:W-:Y:S02]  /*da60*/  SHF.R.U32.HI R24, RZ, 0x10, R55 ;  /* 0x00000010ff187819 */ /* 0x000fe40000011637 */
[----:B------:R-:W-:Y:S02]  /*da70*/  PRMT R21, R73, 0x5432, R6 ;  /* 0x0000543249157816 */ /* 0x000fe40000000006 */
[----:B------:R-:W-:Y:S02]  /*da80*/  PRMT R29, R75, 0x5432, R15 ;  /* 0x000054324b1d7816 */ /* 0x000fe4000000000f */
[----:B------:R-:W-:Y:S01]  /*da90*/  PRMT R20, R73, 0x5410, R14 ;  /* 0x0000541049147816 */ /* 0x000fe2000000000e */
[----:B------:R-:W-:Y:S01]  /*daa0*/  IMAD.U32 R34, R21, 0x10000, RZ ;  /* 0x0001000015227824 */ /* 0x000fe200078e00ff */
[----:B------:R-:W-:-:S02]  /*dab0*/  PRMT R28, R75, 0x5410, R24 ;  /* 0x000054104b1c7816 */ /* 0x000fc40000000018 */
[----:B------:R-:W-:Y:S01]  /*dac0*/  SHF.R.U64 R4, R58, 0x10, R59 ;  /* 0x000000103a047819 */ /* 0x000fe2000000123b */
[----:B------:R-:W-:Y:S01]  /*dad0*/  IMAD.U32 R38, R20, 0x10000, RZ ;  /* 0x0001000014267824 */ /* 0x000fe200078e00ff */
[----:B------:R-:W-:Y:S01]  /*dae0*/  LOP3.LUT R39, R21, 0xffff0000, RZ, 0xc0, !PT ;  /* 0xffff000015277812 */ /* 0x000fe200078ec0ff */
[----:B------:R-:W-:Y:S01]  /*daf0*/  IMAD.U32 R37, R28, 0x10000, RZ ;  /* 0x000100001c257824 */ /* 0x000fe200078e00ff */
[----:B------:R-:W-:Y:S02]  /*db00*/  PRMT R31, R80, 0x5432, R4 ;  /* 0x00005432501f7816 */ /* 0x000fe40000000004 */
[----:B--2---:R-:W-:Y:S02]  /*db10*/  IADD3 R2, R3, R2, R5 ;  /* 0x0000000203027210 */ /* 0x004fe40007ffe005 */
[----:B------:R-:W-:Y:S01]  /*db20*/  SHF.R.U32.HI R5, RZ, 0x10, R59 ;  /* 0x00000010ff057819 */ /* 0x000fe2000001163b */
[----:B---3--:R-:W1:Y:S02]  /*db30*/  LDS.128 R16, [R40] ;  /* 0x0000000028107984 */ /* 0x008e640000000c00 */
[----:B------:R-:W-:Y:S01]  /*db40*/  IMAD.SHL.U32 R33, R2, 0x2, RZ ;  /* 0x0000000202217824 */ /* 0x000fe200078e00ff */
[----:B------:R-:W-:-:S02]  /*db50*/  SHF.R.U64 R2, R56, 0x10, R57 ;  /* 0x0000001038027819 */ /* 0x000fc40000001239 */
[----:B------:R-:W-:Y:S02]  /*db60*/  SHF.R.U32.HI R3, RZ, 0x10, R57 ;  /* 0x00000010ff037819 */ /* 0x000fe40000011639 */
[----:B------:R-:W2:Y:S01]  /*db70*/  LDS.128 R8, [R33+0x100] ;  /* 0x0001000021087984 */ /* 0x000ea20000000c00 */
[----:B------:R-:W-:Y:S02]  /*db80*/  PRMT R23, R74, 0x5432, R2 ;  /* 0x000054324a177816 */ /* 0x000fe40000000002 */
[----:B------:R-:W-:Y:S02]  /*db90*/  PRMT R30, R80, 0x5410, R5 ;  /* 0x00005410501e7816 */ /* 0x000fe40000000005 */
[----:B------:R-:W-:-:S03]  /*dba0*/  PRMT R22, R74, 0x5410, R3 ;  /* 0x000054104a167816 */ /* 0x000fc60000000003 */
[----:B------:R-:W-:Y:S02]  /*dbb0*/  IMAD.U32 R36, R30, 0x10000, RZ ;  /* 0x000100001e247824 */ /* 0x000fe400078e00ff */
[C---:B-1----:R-:W-:Y:S01]  /*dbc0*/  IMAD.U32 R25, R16.reuse, 0x10000, RZ ;  /* 0x0001000010197824 */ /* 0x042fe200078e00ff */
[----:B------:R-:W-:Y:S01]  /*dbd0*/  LOP3.LUT R27, R16, 0xffff0000, RZ, 0xc0, !PT ;  /* 0xffff0000101b7812 */ /* 0x000fe200078ec0ff */
[C---:B------:R-:W-:Y:S01]  /*dbe0*/  IMAD.U32 R26, R18.reuse, 0x10000, RZ ;  /* 0x00010000121a7824 */ /* 0x040fe200078e00ff */
[----:B------:R-:W-:Y:S01]  /*dbf0*/  LOP3.LUT R32, R18, 0xffff0000, RZ, 0xc0, !PT ;  /* 0xffff000012207812 */ /* 0x000fe200078ec0ff */
[C---:B------:R-:W-:Y:S01]  /*dc00*/  IMAD.U32 R16, R19.reuse, 0x10000, RZ ;  /* 0x0001000013107824 */ /* 0x040fe200078e00ff */
[----:B------:R-:W-:Y:S01]  /*dc10*/  LOP3.LUT R18, R19, 0xffff0000, RZ, 0xc0, !PT ;  /* 0xffff000013127812 */ /* 0x000fe200078ec0ff */
[----:B--2---:R-:W-:Y:S01]  /*dc20*/  IMAD.U32 R15, R8, 0x10000, RZ ;  /* 0x00010000080f7824 */ /* 0x004fe200078e00ff */
[----:B------:R-:W-:Y:S01]  /*dc30*/  SHF.L.U32 R14, R9, 0x10, RZ ;  /* 0x00000010090e7819 */ /* 0x000fe200000006ff */
[----:B------:R-:W-:Y:S01]  /*dc40*/  IMAD.U32 R19, R23, 0x10000, RZ ;  /* 0x0001000017137824 */ /* 0x000fe200078e00ff */
[----:B------:R-:W-:Y:S01]  /*dc50*/  LOP3.LUT R6, R9, 0xffff0000, RZ, 0xc0, !PT ;  /* 0xffff000009067812 */ /* 0x000fe200078ec0ff */
[----:B------:R-:W-:Y:S01]  /*dc60*/  IMAD.U32 R3, R11, 0x10000, RZ ;  /* 0x000100000b037824 */ /* 0x000fe200078e00ff */
[C---:B------:R-:W-:Y:S01]  /*dc70*/  LOP3.LUT R4, R10.reuse, 0xffff0000, RZ, 0xc0, !PT ;  /* 0xffff00000a047812 */ /* 0x040fe200078ec0ff */
[----:B------:R-:W-:Y:S01]  /*dc80*/  FMUL.FTZ R9, R15, R19 ;  /* 0x000000130f097220 */ /* 0x000fe20000410000 */
[----:B------:R-:W-:Y:S01]  /*dc90*/  LOP3.LUT R2, R11, 0xffff0000, RZ, 0xc0, !PT ;  /* 0xffff00000b027812 */ /* 0x000fe200078ec0ff */
[----:B------:R-:W-:Y:S01]  /*dca0*/  IMAD.U32 R5, R10, 0x10000, RZ ;  /* 0x000100000a057824 */ /* 0x000fe200078e00ff */
[----:B------:R-:W-:Y:S01]  /*dcb0*/  LOP3.LUT R8, R8, 0xffff0000, RZ, 0xc0, !PT ;  /* 0xffff000008087812 */ /* 0x000fe200078ec0ff */
[-C--:B------:R-:W-:Y:S01]  /*dcc0*/  FMUL.FTZ R10, R15, R34.reuse ;  /* 0x000000220f0a7220 */ /* 0x080fe20000410000 */
[----:B------:R-:W-:Y:S01]  /*dcd0*/  SHF.L.U32 R15, R22, 0x10, RZ ;  /* 0x00000010160f7819 */ /* 0x000fe200000006ff */
[----:B------:R-:W-:-:S02]  /*dce0*/  FFMA.FTZ R34, R25, R34, R9 ;  /* 0x0000002219227223 */ /* 0x000fc40000010009 */
[C---:B------:R-:W-:Y:S01]  /*dcf0*/  IMAD.U32 R24, R17.reuse, 0x10000, RZ ;  /* 0x0001000011187824 */ /* 0x040fe200078e00ff */
[----:B------:R-:W-:Y:S01]  /*dd00*/  LOP3.LUT R17, R17, 0xffff0000, RZ, 0xc0, !PT ;  /* 0xffff000011117812 */ /* 0x000fe200078ec0ff */
[C---:B------:R-:W-:Y:S02]  /*dd10*/  FMUL.FTZ R11, R14.reuse, R38 ;  /* 0x000000260e0b7220 */ /* 0x040fe40000410000 */
[C---:B------:R-:W-:Y:S02]  /*dd20*/  FMUL.FTZ R9, R3.reuse, R37 ;  /* 0x0000002503097220 */ /* 0x040fe40000410000 */
[----:B------:R-:W-:Y:S02]  /*dd30*/  FMUL.FTZ R3, R3, R36 ;  /* 0x0000002403037220 */ /* 0x000fe40000410000 */
[----:B------:R-:W-:Y:S02]  /*dd40*/  FFMA.FTZ R35, R25, R19, -R10 ;  /* 0x0000001319237223 */ /* 0x000fe4000001080a */
[----:B------:R-:W-:-:S02]  /*dd50*/  FMUL.FTZ R10, R14, R15 ;  /* 0x0000000f0e0a7220 */ /* 0x000fc40000410000 */
        /* <DEDUP_REMOVED lines=43> */
.L_x_988:
[----:B------:R-:W-:Y:S05]  /*e010*/  BSYNC B2 ;  /* 0x0000000000027941 */ /* 0x000fea0003800000 */
.L_x_966:
[----:B-1----:R-:W-:Y:S01]  /*e020*/  IMAD R4, R81, c[0x0][0x208], RZ ;  /* 0x0000820051047a24 */ /* 0x002fe200078e02ff */
[----:B------:R-:W-:Y:S01]  /*e030*/  BAR.SYNC.DEFER_BLOCKING 0x0 ;  /* 0x0000000000007b1d */ /* 0x000fe20000010000 */
[----:B------:R-:W-:Y:S01]  /*e040*/  IMAD.WIDE.U32 R2, R225, c[0x0][0x208], RZ ;  /* 0x00008200e1027a25 */ /* 0x000fe200078e00ff */
[----:B------:R-:W-:Y:S02]  /*e050*/  SHF.L.U32 R60, R76, 0x1, RZ ;  /* 0x000000014c3c7819 */ /* 0x000fe400000006ff */
[----:B------:R-:W-:Y:S01]  /*e060*/  SHF.L.U32 R63, R211, 0x1, RZ ;  /* 0x00000001d33f7819 */ /* 0x000fe200000006ff */
[----:B------:R-:W-:Y:S01]  /*e070*/  IMAD R4, R225, c[0x0][0x20c], R4 ;  /* 0x00008300e1047a24 */ /* 0x000fe200078e0204 */
[----:B------:R-:W-:Y:S01]  /*e080*/  IADD3 R193, R188, 0x20, RZ ;  /* 0x00000020bcc17810 */ /* 0x000fe20007ffe0ff */
[----:B------:R-:W-:Y:S01]  /*e090*/  IMAD.WIDE.U32 R248, R72, c[0x0][0x210], RZ ;  /* 0x0000840048f87a25 */ /* 0x000fe200078e00ff */
[----:B------:R-:W-:Y:S01]  /*e0a0*/  SHF.L.U64.HI R62, R76, 0x1, R77 ;  /* 0x000000014c3e7819 */ /* 0x000fe2000001024d */
[----:B------:R-:W-:Y:S01]  /*e0b0*/  BSSY B0, `(.L_x_1001) ;  /* 0x0000189000007945 */ /* 0x000fe20003800000 */
[----:B------:R-:W-:Y:S01]  /*e0c0*/  IADD3 R3, R3, R4, RZ ;  /* 0x0000000403037210 */ /* 0x000fe20007ffe0ff */
[----:B------:R-:W-:Y:S01]  /*e0d0*/  IMAD R4, R82, c[0x0][0x218], RZ ;  /* 0x0000860052047a24 */ /* 0x000fe200078e02ff */
[----:B------:R-:W-:Y:S01]  /*e0e0*/  SHF.L.U64.HI R96, R211, 0x1, R238 ;  /* 0x00000001d3607819 */ /* 0x000fe200000102ee */
[----:B------:R-:W-:-:S02]  /*e0f0*/  IMAD R247, R72, c[0x0][0x214], R249 ;  /* 0x0000850048f77a24 */ /* 0x000fc400078e02f9 */
[----:B------:R-:W-:-:S04]  /*e100*/  IMAD.WIDE.U32 R2, R222, c[0x0][0x218], R2 ;  /* 0x00008600de027a25 */ /* 0x000fc800078e0002 */
[----:B------:R-:W-:Y:S01]  /*e110*/  IMAD R4, R222, c[0x0][0x21c], R4 ;  /* 0x00008700de047a24 */ /* 0x000fe200078e0204 */
[----:B------:R-:W-:-:S04]  /*e120*/  IADD3 R2, P0, R2, R248, RZ ;  /* 0x000000f802027210 */ /* 0x000fc80007f1e0ff */
[----:B------:R-:W-:Y:S01]  /*e130*/  IADD3.X R3, R247, R3, R4, P0, !PT ;  /* 0x00000003f7037210 */ /* 0x000fe200007fe404 */
[----:B------:R-:W-:Y:S01]  /*e140*/  LDSM.16.M88.4 R132, [R205] ;  /* 0x00000000cd84783b */ /* 0x000fe20000000200 */
[----:B------:R-:W-:-:S03]  /*e150*/  LEA R6, P0, R2, c[0x0][0x1f8], 0x1 ;  /* 0x00007e0002067a11 */ /* 0x000fc600078008ff */
[----:B------:R-:W-:Y:S01]  /*e160*/  LDSM.16.M88.4 R136, [R206] ;  /* 0x00000000ce88783b */ /* 0x000fe20000000200 */
[----:B------:R-:W-:Y:S02]  /*e170*/  LEA.HI.X R14, R2, c[0x0][0x1fc], R3, 0x1, P0 ;  /* 0x00007f00020e7a11 */ /* 0x000fe400000f0c03 */
[----:B------:R-:W-:Y:S01]  /*e180*/  R2P PR, R102, 0x6 ;  /* 0x0000000666007804 */ /* 0x000fe20000000000 */
[----:B------:R-:W-:Y:S04]  /*e190*/  LDSM.16.M88.4 R164, [R208] ;  /* 0x00000000d0a4783b */ /* 0x000fe80000000200 */
[----:B------:R-:W-:Y:S04]  /*e1a0*/  LDSM.16.M88.4 R168, [R207] ;  /* 0x00000000cfa8783b */ /* 0x000fe80000000200 */
[----:B------:R-:W-:Y:S04]  /*e1b0*/  LDSM.16.M88.4 R172, [R205+0x4000] ;  /* 0x00400000cdac783b */ /* 0x000fe80000000200 */
[----:B------:R-:W-:Y:S01]  /*e1c0*/  LDSM.16.M88.4 R176, [R206+0x4000] ;  /* 0x00400000ceb0783b */ /* 0x000fe20000000200 */
[----:B------:R-:W-:-:S03]  /*e1d0*/  @P1 IADD3 R193, R188, -0x20, RZ ;  /* 0xffffffe0bcc11810 */ /* 0x000fc60007ffe0ff */
[----:B------:R-:W-:Y:S01]  /*e1e0*/  LDSM.16.M88.4 R180, [R208+0x4000] ;  /* 0x00400000d0b4783b */ /* 0x000fe20000000200 */
[C---:B------:R-:W-:Y:S02]  /*e1f0*/  IADD3 R194, R193.reuse, 0x3000, RZ ;  /* 0x00003000c1c27810 */ /* 0x040fe40007ffe0ff */
[C---:B------:R-:W-:Y:S01]  /*e200*/  IADD3 R195, R193.reuse, 0x3800, RZ ;  /* 0x00003800c1c37810 */ /* 0x040fe20007ffe0ff */
[----:B------:R-:W-:Y:S01]  /*e210*/  LDSM.16.M88.4 R184, [R207+0x4000] ;  /* 0x00400000cfb8783b */ /* 0x000fe20000000200 */
[C---:B------:R-:W-:Y:S02]  /*e220*/  IADD3 R196, R193.reuse, 0x4000, RZ ;  /* 0x00004000c1c47810 */ /* 0x040fe40007ffe0ff */
[C---:B------:R-:W-:Y:S01]  /*e230*/  IADD3 R197, R193.reuse, 0x4800, RZ ;  /* 0x00004800c1c57810 */ /* 0x040fe20007ffe0ff */
[----:B------:R-:W-:Y:S01]  /*e240*/  BAR.SYNC.DEFER_BLOCKING 0x0 ;  /* 0x0000000000007b1d */ /* 0x000fe20000010000 */
[C---:B------:R-:W-:Y:S02]  /*e250*/  IADD3 R198, R193.reuse, 0x5000, RZ ;  /* 0x00005000c1c67810 */ /* 0x040fe40007ffe0ff */
[----:B------:R-:W-:-:S02]  /*e260*/  IADD3 R199, R193, 0x5800, RZ ;  /* 0x00005800c1c77810 */ /* 0x000fc40007ffe0ff */
[C---:B------:R-:W-:Y:S01]  /*e270*/  IADD3 R204, R193.reuse, 0x2800, RZ ;  /* 0x00002800c1cc7810 */ /* 0x040fe20007ffe0ff */
[----:B------:R-:W1:Y:S01]  /*e280*/  SHFL.IDX PT, R4, R6, RZ, 0x181f ;  /* 0x00181fff06047589 */ /* 0x000e6200000e0000 */
[C---:B------:R-:W-:Y:S02]  /*e290*/  IADD3 R203, R193.reuse, 0x2000, RZ ;  /* 0x00002000c1cb7810 */ /* 0x040fe40007ffe0ff */
[C---:B------:R-:W-:Y:S01]  /*e2a0*/  IADD3 R202, R193.reuse, 0x1800, RZ ;  /* 0x00001800c1ca7810 */ /* 0x040fe20007ffe0ff */
[----:B------:R-:W2:Y:S01]  /*e2b0*/  SHFL.IDX PT, R2, R6, 0x1, 0x181f ;  /* 0x00381f0006027f89 */ /* 0x000ea200000e0000 */
[C---:B------:R-:W-:Y:S02]  /*e2c0*/  IADD3 R201, R193.reuse, 0x1000, RZ ;  /* 0x00001000c1c97810 */ /* 0x040fe40007ffe0ff */
[----:B------:R-:W-:Y:S01]  /*e2d0*/  IADD3 R200, R193, 0x800, RZ ;  /* 0x00000800c1c87810 */ /* 0x000fe20007ffe0ff */
[----:B------:R-:W3:Y:S04]  /*e2e0*/  SHFL.IDX PT, R5, R14, RZ, 0x181f ;  /* 0x00181fff0e057589 */ /* 0x000ee800000e0000 */
[----:B------:R-:W4:Y:S01]  /*e2f0*/  SHFL.IDX PT, R3, R14, 0x1, 0x181f ;  /* 0x00381f000e037f89 */ /* 0x000f2200000e0000 */
[----:B------:R-:W-:-:S04]  /*e300*/  DEPBAR.LE SB0, 0x0 ;  /* 0x000080000000791a */ /* 0x000fc80000000000 */
[----:B------:R-:W-:Y:S01]  /*e310*/  BAR.SYNC.DEFER_BLOCKING 0x0 ;  /* 0x0000000000007b1d */ /* 0x000fe20000010000 */
[CC--:B-1----:R-:W-:Y:S02]  /*e320*/  IADD3 R8, P3, R4.reuse, R60.reuse, RZ ;  /* 0x0000003c04087210 */ /* 0x0c2fe40007f7e0ff */
[-C--:B------:R-:W-:Y:S02]  /*e330*/  IADD3 R4, P0, R4, R63.reuse, RZ ;  /* 0x0000003f04047210 */ /* 0x080fe40007f1e0ff */
[C---:B--2---:R-:W-:Y:S02]  /*e340*/  IADD3 R10, P1, R2.reuse, R60, RZ ;  /* 0x0000003c020a7210 */ /* 0x044fe40007f3e0ff */
[C---:B---3--:R-:W-:Y:S02]  /*e350*/  IADD3.X R9, R5.reuse, R62, RZ, P3, !PT ;  /* 0x0000003e05097210 */ /* 0x048fe40001ffe4ff */
[----:B------:R-:W-:Y:S02]  /*e360*/  IADD3.X R5, R5, R96, RZ, P0, !PT ;  /* 0x0000006005057210 */ /* 0x000fe400007fe4ff */
[----:B------:R-:W-:-:S02]  /*e370*/  IADD3 R2, P0, R2, R63, RZ ;  /* 0x0000003f02027210 */ /* 0x000fc40007f1e0ff */
[C---:B----4-:R-:W-:Y:S02]  /*e380*/  IADD3.X R11, R3.reuse, R62, RZ, P1, !PT ;  /* 0x0000003e030b7210 */ /* 0x050fe40000ffe4ff */
[----:B------:R-:W-:Y:S02]  /*e390*/  ISETP.GE.AND P1, PT, R76, c[0x0][0x1d4], PT ;  /* 0x000075004c007a0c */ /* 0x000fe40003f26270 */
[----:B------:R-:W-:Y:S02]  /*e3a0*/  IADD3.X R3, R3, R96, RZ, P0, !PT ;  /* 0x0000006003037210 */ /* 0x000fe400007fe4ff */
[----:B------:R-:W-:Y:S02]  /*e3b0*/  ISETP.LT.OR P0, PT, R97, 0x1, P1 ;  /* 0x000000016100780c */ /* 0x000fe40000f01670 */
[----:B------:R-:W-:Y:S01]  /*e3c0*/  ISETP.GE.AND P3, PT, R211, c[0x0][0x1d4], PT ;  /* 0x00007500d3007a0c */ /* 0x000fe20003f66270 */
[----:B------:R-:W1:Y:S04]  /*e3d0*/  LDSM.16.M88.4 R16, [R188] ;  /* 0x00000000bc10783b */ /* 0x000e680000000200 */
[----:B------:R-:W2:Y:S04]  /*e3e0*/  LDSM.16.M88.4 R28, [R188+0x800] ;  /* 0x00080000bc1c783b */ /* 0x000ea80000000200 */
[----:B------:R-:W-:Y:S04]  /*e3f0*/  LDSM.16.M88.4 R36, [R188+0x1000] ;  /* 0x00100000bc24783b */ /* 0x000fe80000000200 */
[----:B------:R-:W-:Y:S04]  /*e400*/  LDSM.16.M88.4 R40, [R188+0x1800] ;  /* 0x00180000bc28783b */ /* 0x000fe80000000200 */
[----:B------:R-:W-:Y:S04]  /*e410*/  LDSM.16.M88.4 R44, [R188+0x2000] ;  /* 0x00200000bc2c783b */ /* 0x000fe80000000200 */
[----:B------:R-:W-:Y:S04]  /*e420*/  LDSM.16.M88.4 R104, [R188+0x2800] ;  /* 0x00280000bc68783b */ /* 0x000fe80000000200 */
[----:B------:R-:W3:Y:S04]  /*e430*/  LDSM.16.M88.4 R24, [R193] ;  /* 0x00000000c118783b */ /* 0x000ee80000000200 */
[----:B------:R-:W-:Y:S04]  /*e440*/  LDSM.16.M88.4 R52, [R193+0x800] ;  /* 0x00080000c134783b */ /* 0x000fe80000000200 */
[----:B------:R-:W-:Y:S04]  /*e450*/  LDSM.16.M88.4 R48, [R193+0x1000] ;  /* 0x00100000c130783b */ /* 0x000fe80000000200 */
[----:B------:R-:W-:Y:S04]  /*e460*/  LDSM.16.M88.4 R68, [R193+0x1800] ;  /* 0x00180000c144783b */ /* 0x000fe80000000200 */
[----:B------:R-:W-:Y:S01]  /*e470*/  LDSM.16.M88.4 R64, [R193+0x2000] ;  /* 0x00200000c140783b */ /* 0x000fe20000000200 */
[C---:B-1----:R-:W-:Y:S03]  /*e480*/  HMMA.16816.F32.BF16 R20, R132.reuse, R16, RZ ;  /* 0x000000108414723c */ /* 0x042fe600000418ff */
[----:B------:R-:W-:Y:S04]  /*e490*/  LDSM.16.M88.4 R116, [R193+0x2800] ;  /* 0x00280000c174783b */ /* 0x000fe80000000200 */
[----:B------:R-:W-:Y:S01]  /*e4a0*/  @!PT LDS RZ, [RZ] ;  /* 0x00000000fffff984 */ /* 0x000fe20000000800 */
[----:B------:R-:W-:Y:S01]  /*e4b0*/  @!PT LDS RZ, [RZ] ;  /* 0x00000000fffff984 */ /* 0x000fe20000000800 */
[----:B------:R-:W-:Y:S01]  /*e4c0*/  @!PT LDS RZ, [RZ] ;  /* 0x00000000fffff984 */ /* 0x000fe20000000800 */
[----:B------:R1:W-:Y:S01]  /*e4d0*/  LDGSTS.E.BYPASS.LTC128B.128 [R210+0x100], [R8.64], !P0 ;  /* 0x0010000008d27fae */ /* 0x0003e2000c101d48 */
[----:B------:R-:W-:Y:S01]  /*e4e0*/  ISETP.LT.OR P0, PT, R97, 0x1, P3 ;  /* 0x000000016100780c */ /* 0x000fe20001f01670 */
[C---:B------:R-:W-:Y:S08]  /*e4f0*/  HMMA.16816.F32.BF16 R16, R132.reuse, R18, RZ ;  /* 0x000000128410723c */ /* 0x040ff000000418ff */
[----:B--2---:R-:W-:Y:S04]  /*e500*/  HMMA.16816.F32.BF16 R32, R132, R28, RZ ;  /* 0x0000001c8420723c */ /* 0x004fe800000418ff */
[----:B------:R2:W-:Y:S04]  /*e510*/  LDGSTS.E.BYPASS.LTC128B.128 [R210+0x3100], [R4.64], !P0 ;  /* 0x0310000004d27fae */ /* 0x0005e8000c101d48 */
[C---:B---3--:R-:W-:Y:S08]  /*e520*/  HMMA.16816.F32.BF16 R112, R136.reuse, R24, R20 ;  /* 0x000000188870723c */ /* 0x048ff00000041814 */
[----:B------:R-:W-:Y:S08]  /*e530*/  HMMA.16816.F32.BF16 R108, R136, R26, R16 ;  /* 0x0000001a886c723c */ /* 0x000ff00000041810 */
[C---:B------:R-:W-:Y:S01]  /*e540*/  HMMA.16816.F32.BF16 R16, R132.reuse, R40, RZ ;  /* 0x000000288410723c */ /* 0x040fe200000418ff */
[----:B--2---:R-:W1:Y:S07]  /*e550*/  SHFL.IDX PT, R4, R6, 0x2, 0x181f ;  /* 0x00581f0006047f89 */ /* 0x004e6e00000e0000 */
[C---:B------:R-:W-:Y:S01]  /*e560*/  HMMA.16816.F32.BF16 R20, R132.reuse, R38, RZ ;  /* 0x000000268414723c */ /* 0x040fe200000418ff */
[----:B------:R-:W2:Y:S07]  /*e570*/  SHFL.IDX PT, R5, R14, 0x2, 0x181f ;  /* 0x00581f000e057f89 */ /* 0x000eae00000e0000 */
[C---:B------:R-:W-:Y:S08]  /*e580*/  HMMA.16816.F32.BF16 R24, R132.reuse, R36, RZ ;  /* 0x000000248418723c */ /* 0x040ff000000418ff */
[----:B------:R-:W-:Y:S01]  /*e590*/  HMMA.16816.F32.BF16 R28, R132, R30, RZ ;  /* 0x0000001e841c723c */ /* 0x000fe200000418ff */
[----:B-1----:R-:W-:-:S07]  /*e5a0*/  IADD3 R8, P0, R4, R60, RZ ;  /* 0x0000003c04087210 */ /* 0x002fce0007f1e0ff */
[----:B------:R-:W-:Y:S01]  /*e5b0*/  HMMA.16816.F32.BF16 R36, R132, R42, RZ ;  /* 0x0000002a8424723c */ /* 0x000fe200000418ff */
[----:B--2---:R-:W-:Y:S02]  /*e5c0*/  IADD3.X R9, R5, R62, RZ, P0, !PT ;  /* 0x0000003e05097210 */ /* 0x004fe400007fe4ff */
[C---:B------:R-:W-:Y:S02]  /*e5d0*/  ISETP.LT.OR P0, PT, R97.reuse, 0x21, P1 ;  /* 0x000000216100780c */ /* 0x040fe40000f01670 */
[----:B------:R-:W-:-:S03]  /*e5e0*/  ISETP.LT.OR P1, PT, R97, 0x41, P1 ;  /* 0x000000416100780c */ /* 0x000fc60000f21670 */
[----:B------:R-:W-:Y:S08]  /*e5f0*/  HMMA.16816.F32.BF16 R72, R136, R68, R16 ;  /* 0x000000448848723c */ /* 0x000ff00000041810 */
[----:B------:R-:W-:Y:S01]  /*e600*/  HMMA.16816.F32.BF16 R40, R132, R44, RZ ;  /* 0x0000002c8428723c */ /* 0x000fe200000418ff */
[----:B------:R1:W-:Y:S01]  /*e610*/  LDGSTS.E.BYPASS.LTC128B.128 [R210+0x1100], [R10.64], !P0 ;  /* 0x011000000ad27fae */ /* 0x0003e2000c101d48 */
[----:B------:R-:W-:-:S04]  /*e620*/  IADD3 R4, P0, R4, R63, RZ ;  /* 0x0000003f04047210 */ /* 0x000fc80007f1e0ff */
[----:B------:R-:W-:Y:S02]  /*e630*/  IADD3.X R5, R5, R96, RZ, P0, !PT ;  /* 0x0000006005057210 */ /* 0x000fe400007fe4ff */
[----:B------:R-:W-:Y:S01]  /*e640*/  HMMA.16816.F32.BF16 R80, R136, R52, R32 ;  /* 0x000000348850723c */ /* 0x000fe20000041820 */
[----:B------:R-:W-:-:S07]  /*e650*/  ISETP.LT.OR P0, PT, R97, 0x21, P3 ;  /* 0x000000216100780c */ /* 0x000fce0001f01670 */
[----:B------:R-:W-:Y:S06]  /*e660*/  HMMA.16816.F32.BF16 R16, R132, R46, RZ ;  /* 0x0000002e8410723c */ /* 0x000fec00000418ff */
[----:B------:R2:W-:Y:S01]  /*e670*/  LDGSTS.E.BYPASS.LTC128B.128 [R210+0x4100], [R2.64], !P0 ;  /* 0x0410000002d27fae */ /* 0x0005e2000c101d48 */
[----:B------:R-:W-:Y:S01]  /*e680*/  ISETP.LT.OR P0, PT, R97, 0x41, P3 ;  /* 0x000000416100780c */ /* 0x000fe20001f01670 */
[----:B------:R-:W-:Y:S02]  /*e690*/  HMMA.16816.F32.BF16 R84, R136, R50, R20 ;  /* 0x000000328854723c */ /* 0x000fe40000041814 */
[----:B------:R1:W-:Y:S06]  /*e6a0*/  LDGSTS.E.BYPASS.LTC128B.128 [R210+0x2100], [R8.64], !P1 ;  /* 0x0210000008d27fae */ /* 0x0003ec000c901d48 */
[----:B------:R-:W-:Y:S04]  /*e6b0*/  HMMA.16816.F32.BF16 R20, R132, R104, RZ ;  /* 0x000000688414723c */ /* 0x000fe800000418ff */
[----:B------:R3:W-:Y:S01]  /*e6c0*/  LDGSTS.E.BYPASS.LTC128B.128 [R210+0x5100], [R4.64], !P0 ;  /* 0x0510000004d27fae */ /* 0x0007e2000c101d48 */
[----:B------:R-:W-:-:S03]  /*e6d0*/  ISETP.GT.AND P0, PT, R128, R242, PT ;  /* 0x000000f28000720c */ /* 0x000fc60003f04270 */
[C---:B------:R-:W-:Y:S01]  /*e6e0*/  HMMA.16816.F32.BF16 R92, R136.reuse, R54, R28 ;  /* 0x00000036885c723c */ /* 0x040fe2000004181c */
[----:B------:R-:W0:Y:S07]  /*e6f0*/  LDGDEPBAR ;  /* 0x00000000000079af */ /* 0x000e2e0000000000 */
[----:B------:R-:W-:Y:S01]  /*e700*/  HMMA.16816.F32.BF16 R88, R136, R48, R24 ;  /* 0x000000308858723c */ /* 0x000fe20000041818 */
[----:B--2---:R-:W-:-:S04]  /*e710*/  MOV R2, 0x40 ;  /* 0x0000004000027802 */ /* 0x004fc80000000f00 */
[----:B------:R-:W-:-:S03]  /*e720*/  SEL R2, R2, 0xffffffc0, !P2 ;  /* 0xffffffc002027807 */ /* 0x000fc60005000000 */
[----:B-1----:R-:W-:Y:S01]  /*e730*/  HMMA.16816.F32.BF16 R8, R132, R106, RZ ;  /* 0x0000006a8408723c */ /* 0x002fe200000418ff */
[-C--:B------:R-:W-:Y:S02]  /*e740*/  IADD3 R103, R188, R2.reuse, RZ ;  /* 0x00000002bc677210 */ /* 0x080fe40007ffe0ff */
[----:B------:R-:W-:-:S03]  /*e750*/  IADD3 R15, R194, R2, RZ ;  /* 0x00000002c20f7210 */ /* 0x000fc60007ffe0ff */
[----:B------:R-:W1:Y:S02]  /*e760*/  LDSM.16.M88.4 R32, [R103] ;  /* 0x000000006720783b */ /* 0x000e640000000200 */
[C---:B------:R-:W-:Y:S02]  /*e770*/  HMMA.16816.F32.BF16 R68, R136.reuse, R70, R36 ;  /* 0x000000468844723c */ /* 0x040fe40000041824 */
[----:B------:R-:W2:Y:S04]  /*e780*/  LDSM.16.M88.4 R44, [R103+0x1800] ;  /* 0x00180000672c783b */ /* 0x000ea80000000200 */
[----:B------:R-:W4:Y:S02]  /*e790*/  LDSM.16.M88.4 R48, [R103+0x1000] ;  /* 0x001000006730783b */ /* 0x000f240000000200 */
[C---:B------:R-:W-:Y:S02]  /*e7a0*/  HMMA.16816.F32.BF16 R56, R136.reuse, R64, R40 ;  /* 0x000000408838723c */ /* 0x040fe40000041828 */
[----:B------:R-:W5:Y:S04]  /*e7b0*/  LDSM.16.M88.4 R28, [R103+0x2800] ;  /* 0x00280000671c783b */ /* 0x000f680000000200 */
[----:B------:R-:W-:Y:S02]  /*e7c0*/  LDSM.16.M88.4 R52, [R103+0x800] ;  /* 0x000800006734783b */ /* 0x000fe40000000200 */
[C---:B------:R-:W-:Y:S02]  /*e7d0*/  HMMA.16816.F32.BF16 R36, R136.reuse, R66, R16 ;  /* 0x000000428824723c */ /* 0x040fe40000041810 */
[----:B------:R-:W3:Y:S04]  /*e7e0*/  LDSM.16.M88.4 R64, [R15+-0x3000] ;  /* 0xffd000000f40783b */ /* 0x000ee80000000200 */
[----:B------:R-:W3:Y:S02]  /*e7f0*/  LDSM.16.M88.4 R40, [R103+0x2000] ;  /* 0x002000006728783b */ /* 0x000ee40000000200 */
[C---:B------:R-:W-:Y:S08]  /*e800*/  HMMA.16816.F32.BF16 R16, R136.reuse, R116, R20 ;  /* 0x000000748810723c */ /* 0x040ff00000041814 */
[----:B------:R-:W-:Y:S08]  /*e810*/  HMMA.16816.F32.BF16 R24, R136, R118, R8 ;  /* 0x000000768818723c */ /* 0x000ff00000041808 */
[C---:B-1----:R-:W-:Y:S08]  /*e820*/  HMMA.16816.F32.BF16 R8, R164.reuse, R32, R112 ;  /* 0x00000020a408723c */ /* 0x042ff00000041870 */
[C---:B------:R-:W-:Y:S01]  /*e830*/  HMMA.16816.F32.BF16 R20, R164.reuse, R34, R108 ;  /* 0x00000022a414723c */ /* 0x040fe2000004186c */
[----:B------:R-:W-:Y:S07]  /*e840*/  LDSM.16.M88.4 R32, [R15+-0x2000] ;  /* 0xffe000000f20783b */ /* 0x000fee0000000200 */
[C---:B--2---:R-:W-:Y:S08]  /*e850*/  HMMA.16816.F32.BF16 R72, R164.reuse, R44, R72 ;  /* 0x0000002ca448723c */ /* 0x044ff00000041848 */
[C---:B------:R-:W-:Y:S01]  /*e860*/  HMMA.16816.F32.BF16 R108, R164.reuse, R46, R68 ;  /* 0x0000002ea46c723c */ /* 0x040fe20000041844 */
[----:B------:R-:W1:Y:S04]  /*e870*/  LDSM.16.M88.4 R44, [R188+0x3000] ;  /* 0x00300000bc2c783b */ /* 0x000e680000000200 */
[----:B------:R-:W-:Y:S03]  /*e880*/  LDSM.16.M88.4 R68, [R195] ;  /* 0x00000000c344783b */ /* 0x000fe60000000200 */
[C---:B----4-:R-:W-:Y:S08]  /*e890*/  HMMA.16816.F32.BF16 R88, R164.reuse, R48, R88 ;  /* 0x00000030a458723c */ /* 0x050ff00000041858 */
[C---:B------:R-:W-:Y:S01]  /*e8a0*/  HMMA.16816.F32.BF16 R84, R164.reuse, R50, R84 ;  /* 0x00000032a454723c */ /* 0x040fe20000041854 */
[----:B------:R-:W2:Y:S07]  /*e8b0*/  LDSM.16.M88.4 R48, [R15+-0x2800] ;  /* 0xffd800000f30783b */ /* 0x000eae0000000200 */
[----:B-----5:R-:W-:Y:S08]  /*e8c0*/  HMMA.16816.F32.BF16 R112, R164, R28, R16 ;  /* 0x0000001ca470723c */ /* 0x020ff00000041810 */
[----:B---3--:R-:W-:Y:S08]  /*e8d0*/  HMMA.16816.F32.BF16 R16, R168, R64, R8 ;  /* 0x00000040a810723c */ /* 0x008ff00000041808 */
[C---:B------:R-:W-:Y:S01]  /*e8e0*/  HMMA.16816.F32.BF16 R120, R164.reuse, R30, R24 ;  /* 0x0000001ea478723c */ /* 0x040fe20000041818 */
[----:B------:R-:W3:Y:S04]  /*e8f0*/  LDSM.16.M88.4 R28, [R194] ;  /* 0x00000000c21c783b */ /* 0x000ee80000000200 */
[----:B------:R-:W4:Y:S03]  /*e900*/  LDSM.16.M88.4 R24, [R15+-0x1800] ;  /* 0xffe800000f18783b */ /* 0x000f260000000200 */
[----:B------:R-:W-:Y:S08]  /*e910*/  HMMA.16816.F32.BF16 R80, R164, R52, R80 ;  /* 0x00000034a450723c */ /* 0x000ff00000041850 */
[----:B------:R-:W-:Y:S08]  /*e920*/  HMMA.16816.F32.BF16 R8, R168, R66, R20 ;  /* 0x00000042a808723c */ /* 0x000ff00000041814 */
[----:B------:R-:W-:Y:S01]  /*e930*/  HMMA.16816.F32.BF16 R116, R164, R42, R36 ;  /* 0x0000002aa474723c */ /* 0x000fe20000041824 */
[----:B------:R-:W5:Y:S07]  /*e940*/  LDSM.16.M88.4 R36, [R188+0x3800] ;  /* 0x00380000bc24783b */ /* 0x000f6e0000000200 */
[----:B-1----:R-:W-:Y:S08]  /*e950*/  HMMA.16816.F32.BF16 R16, R172, R44, R16 ;  /* 0x0000002cac10723c */ /* 0x002ff00000041810 */
[C---:B------:R-:W-:Y:S01]  /*e960*/  HMMA.16816.F32.BF16 R92, R164.reuse, R54, R92 ;  /* 0x00000036a45c723c */ /* 0x040fe2000004185c */
[----:B------:R-:W-:Y:S07]  /*e970*/  LDSM.16.M88.4 R52, [R103+0x3000] ;  /* 0x003000006734783b */ /* 0x000fee0000000200 */
[----:B------:R-:W-:Y:S01]  /*e980*/  HMMA.16816.F32.BF16 R104, R164, R40, R56 ;  /* 0x00000028a468723c */ /* 0x000fe20000041838 */
[----:B------:R-:W1:Y:S07]  /*e990*/  LDSM.16.M88.4 R40, [R15+-0x1000] ;  /* 0xfff000000f28783b */ /* 0x000e6e0000000200 */
[----:B--2---:R-:W-:Y:S08]  /*e9a0*/  HMMA.16816.F32.BF16 R20, R168, R48, R80 ;  /* 0x00000030a814723c */ /* 0x004ff00000041850 */
[----:B------:R-:W-:Y:S01]  /*e9b0*/  HMMA.16816.F32.BF16 R8, R172, R46, R8 ;  /* 0x0000002eac08723c */ /* 0x000fe20000041808 */
[----:B------:R-:W-:Y:S07]  /*e9c0*/  LDSM.16.M88.4 R44, [R188+0x4800] ;  /* 0x00480000bc2c783b */ /* 0x000fee0000000200 */
[----:B---3--:R-:W-:Y:S08]  /*e9d0*/  HMMA.16816.F32.BF16 R16, R176, R28, R16 ;  /* 0x0000001cb010723c */ /* 0x008ff00000041810 */
[C---:B------:R-:W-:Y:S01]  /*e9e0*/  HMMA.16816.F32.BF16 R56, R168.reuse, R50, R92 ;  /* 0x00000032a838723c */ /* 0x040fe2000004185c */
[----:B------:R-:W2:Y:S07]  /*e9f0*/  LDSM.16.M88.4 R48, [R15+-0x800] ;  /* 0xfff800000f30783b */ /* 0x000eae0000000200 */
[----:B----4-:R-:W-:Y:S01]  /*ea00*/  HMMA.16816.F32.BF16 R80, R168, R24, R72 ;  /* 0x00000018a850723c */ /* 0x010fe20000041848 */
[----:B------:R-:W3:Y:S07]  /*ea10*/  LDSM.16.M88.4 R72, [R15] ;  /* 0x000000000f48783b */ /* 0x000eee0000000200 */
[----:B-----5:R-:W-:Y:S08]  /*ea20*/  HMMA.16816.F32.BF16 R20, R172, R36, R20 ;  /* 0x00000024ac14723c */ /* 0x020ff00000041814 */
[C---:B------:R-:W-:Y:S08]  /*ea30*/  HMMA.16816.F32.BF16 R88, R168.reuse, R32, R88 ;  /* 0x00000020a858723c */ /* 0x040ff00000041858 */
[----:B------:R-:W-:Y:S01]  /*ea40*/  HMMA.16816.F32.BF16 R64, R168, R34, R84 ;  /* 0x00000022a840723c */ /* 0x000fe20000041854 */
[----:B------:R-:W4:Y:S07]  /*ea50*/  LDSM.16.M88.4 R32, [R188+0x4000] ;  /* 0x00400000bc20783b */ /* 0x000f2e0000000200 */
[----:B------:R-:W-:Y:S08]  /*ea60*/  HMMA.16816.F32.BF16 R8, R176, R30, R8 ;  /* 0x0000001eb008723c */ /* 0x000ff00000041808 */
[C---:B-1----:R-:W-:Y:S08]  /*ea70*/  HMMA.16816.F32.BF16 R104, R168.reuse, R40, R104 ;  /* 0x00000028a868723c */ /* 0x042ff00000041868 */
[----:B------:R-:W-:Y:S01]  /*ea80*/  HMMA.16816.F32.BF16 R116, R168, R42, R116 ;  /* 0x0000002aa874723c */ /* 0x000fe20000041874 */
[----:B------:R-:W1:Y:S07]  /*ea90*/  LDSM.16.M88.4 R40, [R103+0x3800] ;  /* 0x003800006728783b */ /* 0x000e6e0000000200 */
[----:B------:R-:W-:Y:S08]  /*eaa0*/  HMMA.16816.F32.BF16 R16, R180, R52, R16 ;  /* 0x00000034b410723c */ /* 0x000ff00000041810 */
[----:B------:R-:W-:Y:S08]  /*eab0*/  HMMA.16816.F32.BF16 R28, R176, R68, R20 ;  /* 0x00000044b01c723c */ /* 0x000ff00000041814 */
[----:B------:R-:W-:Y:S01]  /*eac0*/  HMMA.16816.F32.BF16 R36, R172, R38, R56 ;  /* 0x00000026ac24723c */ /* 0x000fe20000041838 */
[----:B------:R-:W-:Y:S07]  /*ead0*/  LDSM.16.M88.4 R56, [R103+0x4000] ;  /* 0x004000006738783b */ /* 0x000fee0000000200 */
[----:B------:R-:W-:Y:S08]  /*eae0*/  HMMA.16816.F32.BF16 R92, R168, R26, R108 ;  /* 0x0000001aa85c723c */ /* 0x000ff0000004186c */
[----:B------:R-:W-:Y:S01]  /*eaf0*/  HMMA.16816.F32.BF16 R24, R180, R54, R8 ;  /* 0x00000036b418723c */ /* 0x000fe20000041808 */
[----:B------:R-:W5:Y:S07]  /*eb00*/  LDSM.16.M88.4 R52, [R196] ;  /* 0x00000000c434783b */ /* 0x000f6e0000000200 */
[C---:B--2---:R-:W-:Y:S08]  /*eb10*/  HMMA.16816.F32.BF16 R112, R168.reuse, R48, R112 ;  /* 0x00000030a870723c */ /* 0x044ff00000041870 */
[----:B------:R-:W-:Y:S01]  /*eb20*/  HMMA.16816.F32.BF16 R120, R168, R50, R120 ;  /* 0x00000032a878723c */ /* 0x000fe20000041878 */
[----:B------:R-:W-:Y:S07]  /*eb30*/  LDSM.16.M88.4 R48, [R15+0x800] ;  /* 0x000800000f30783b */ /* 0x000fee0000000200 */
[----:B---3--:R-:W-:Y:S08]  /*eb40*/  HMMA.16816.F32.BF16 R8, R184, R72, R16 ;  /* 0x00000048b808723c */ /* 0x008ff00000041810 */
[----:B----4-:R-:W-:Y:S08]  /*eb50*/  HMMA.16816.F32.BF16 R20, R172, R32, R88 ;  /* 0x00000020ac14723c */ /* 0x010ff00000041858 */
[----:B-1----:R-:W-:Y:S01]  /*eb60*/  HMMA.16816.F32.BF16 R16, R180, R40, R28 ;  /* 0x00000028b410723c */ /* 0x002fe2000004181c */
[----:B------:R-:W-:Y:S07]  /*eb70*/  LDSM.16.M88.4 R28, [R197] ;  /* 0x00000000c51c783b */ /* 0x000fee0000000200 */
[----:B------:R-:W-:Y:S01]  /*eb80*/  HMMA.16816.F32.BF16 R64, R172, R34, R64 ;  /* 0x00000022ac40723c */ /* 0x000fe20000041840 */
[----:B------:R-:W1:Y:S01]  /*eb90*/  LDSM.16.M88.4 R32, [R188+0x5000] ;  /* 0x00500000bc20783b */ /* 0x000e620000000200 */
[----:B------:R-:W-:-:S04]  /*eba0*/  FMUL.FTZ R2, R8, c[0x0][0x320] ;  /* 0x0000c80008027a20 */ /* 0x000fc80000410000 */
[----:B------:R2:W3:Y:S02]  /*ebb0*/  MUFU.TANH R124, R2 ;  /* 0x00000002007c7308 */ /* 0x0004e40000002400 */
[----:B------:R-:W-:Y:S01]  /*ebc0*/  HMMA.16816.F32.BF16 R36, R176, R70, R36 ;  /* 0x00000046b024723c */ /* 0x000fe20000041824 */
[----:B------:R-:W4:Y:S07]  /*ebd0*/  LDSM.16.M88.4 R68, [R188+0x5800] ;  /* 0x00580000bc44783b */ /* 0x000f2e0000000200 */
[----:B------:R-:W-:Y:S01]  /*ebe0*/  HMMA.16816.F32.BF16 R24, R184, R74, R24 ;  /* 0x0000004ab818723c */ /* 0x000fe20000041818 */
[----:B--2---:R-:W-:-:S07]  /*ebf0*/  FMUL.FTZ R2, R9, c[0x0][0x320] ;  /* 0x0000c80009027a20 */ /* 0x004fce0000410000 */
[----:B-----5:R-:W-:Y:S01]  /*ec00*/  HMMA.16816.F32.BF16 R20, R176, R52, R20 ;  /* 0x00000034b014723c */ /* 0x020fe20000041814 */
[----:B------:R2:W1:Y:S07]  /*ec10*/  MUFU.TANH R110, R2 ;  /* 0x00000002006e7308 */ /* 0x00046e0000002400 */
[C---:B------:R-:W-:Y:S08]  /*ec20*/  HMMA.16816.F32.BF16 R84, R172.reuse, R44, R80 ;  /* 0x0000002cac54723c */ /* 0x040ff00000041850 */
[----:B------:R-:W-:Y:S01]  /*ec30*/  HMMA.16816.F32.BF16 R88, R172, R46, R92 ;  /* 0x0000002eac58723c */ /* 0x000fe2000004185c */
[----:B------:R-:W-:Y:S01]  /*ec40*/  LDSM.16.M88.4 R44, [R103+0x4800] ;  /* 0x00480000672c783b */ /* 0x000fe20000000200 */
[----:B--2---:R-:W-:-:S04]  /*ec50*/  FMUL.FTZ R2, R10, c[0x0][0x320] ;  /* 0x0000c8000a027a20 */ /* 0x004fc80000410000 */
[----:B------:R2:W2:Y:S02]  /*ec60*/  MUFU.TANH R125, R2 ;  /* 0x00000002007d7308 */ /* 0x0004a40000002400 */
[C---:B-1----:R-:W-:Y:S08]  /*ec70*/  HMMA.16816.F32.BF16 R80, R172.reuse, R32, R104 ;  /* 0x00000020ac50723c */ /* 0x042ff00000041868 */
[----:B----4-:R-:W-:Y:S01]  /*ec80*/  HMMA.16816.F32.BF16 R72, R172, R68, R112 ;  /* 0x00000044ac48723c */ /* 0x010fe20000041870 */
[----:B--2---:R-:W-:-:S07]  /*ec90*/  FMUL.FTZ R2, R11, c[0x0][0x320] ;  /* 0x0000c8000b027a20 */ /* 0x004fce0000410000 */
[----:B------:R-:W-:Y:S01]  /*eca0*/  HMMA.16816.F32.BF16 R8, R184, R48, R16 ;  /* 0x00000030b808723c */ /* 0x000fe20000041810 */
[----:B------:R1:W2:Y:S07]  /*ecb0*/  MUFU.TANH R111, R2 ;  /* 0x00000002006f7308 */ /* 0x0002ae0000002400 */
[----:B------:R-:W-:Y:S01]  /*ecc0*/  HMMA.16816.F32.BF16 R16, R180, R42, R36 ;  /* 0x0000002ab410723c */ /* 0x000fe20000041824 */
[----:B------:R-:W4:Y:S07]  /*ecd0*/  LDSM.16.M88.4 R40, [R15+0x1000] ;  /* 0x001000000f28783b */ /* 0x000f2e0000000200 */
[----:B------:R-:W-:Y:S01]  /*ece0*/  HMMA.16816.F32.BF16 R36, R176, R54, R64 ;  /* 0x00000036b024723c */ /* 0x000fe20000041840 */
[----:B------:R-:W5:Y:S01]  /*ecf0*/  LDSM.16.M88.4 R52, [R15+0x1800] ;  /* 0x001800000f34783b */ /* 0x000f620000000200 */
[----:B-1----:R-:W-:-:S04]  /*ed00*/  FMUL.FTZ R2, R24, c[0x0][0x320] ;  /* 0x0000c80018027a20 */ /* 0x002fc80000410000 */
[----:B------:R1:W1:Y:S02]  /*ed10*/  MUFU.TANH R109, R2 ;  /* 0x00000002006d7308 */ /* 0x0002640000002400 */
[----:B------:R-:W-:Y:S01]  /*ed20*/  HMMA.16816.F32.BF16 R64, R172, R34, R116 ;  /* 0x00000022ac40723c */ /* 0x000fe20000041874 */
[----:B-1----:R-:W-:-:S05]  /*ed30*/  FMUL.FTZ R2, R25, c[0x0][0x320] ;  /* 0x0000c80019027a20 */ /* 0x002fca0000410000 */
[----:B------:R1:W1:Y:S02]  /*ed40*/  MUFU.TANH R108, R2 ;  /* 0x00000002006c7308 */ /* 0x0002640000002400 */
[----:B-1----:R-:W-:-:S06]  /*ed50*/  FMUL.FTZ R2, R26, c[0x0][0x320] ;  /* 0x0000c8001a027a20 */ /* 0x002fcc0000410000 */
[----:B------:R1:W1:Y:S02]  /*ed60*/  MUFU.TANH R105, R2 ;  /* 0x0000000200697308 */ /* 0x0002640000002400 */
[----:B-1----:R-:W-:Y:S02]  /*ed70*/  FMUL.FTZ R2, R27, c[0x0][0x320] ;  /* 0x0000c8001b027a20 */ /* 0x002fe40000410000 */
[----:B------:R-:W-:Y:S04]  /*ed80*/  HMMA.16816.F32.BF16 R24, R180, R56, R20 ;  /* 0x00000038b418723c */ /* 0x000fe80000041814 */
[----:B------:R1:W1:Y:S04]  /*ed90*/  MUFU.TANH R104, R2 ;  /* 0x0000000200687308 */ /* 0x0002680000002400 */
[----:B------:R-:W-:Y:S01]  /*eda0*/  HMMA.16816.F32.BF16 R20, R184, R50, R16 ;  /* 0x00000032b814723c */ /* 0x000fe20000041810 */
[----:B------:R-:W2:Y:S07]  /*edb0*/  LDSM.16.M88.4 R48, [R198] ;  /* 0x00000000c630783b */ /* 0x000eae0000000200 */
[----:B------:R-:W-:Y:S01]  /*edc0*/  HMMA.16816.F32.BF16 R16, R176, R28, R84 ;  /* 0x0000001cb010723c */ /* 0x000fe20000041854 */
[----:B-1----:R-:W-:-:S04]  /*edd0*/  FMUL.FTZ R2, R8, c[0x0][0x320] ;  /* 0x0000c80008027a20 */ /* 0x002fc80000410000 */
[----:B------:R1:W1:Y:S03]  /*ede0*/  MUFU.TANH R97, R2 ;  /* 0x0000000200617308 */ /* 0x0002660000002400 */
[----:B----4-:R-:W-:Y:S08]  /*edf0*/  HMMA.16816.F32.BF16 R32, R184, R40, R24 ;  /* 0x00000028b820723c */ /* 0x010ff00000041818 */
[----:B------:R-:W-:Y:S01]  /*ee00*/  HMMA.16816.F32.BF16 R28, R176, R30, R88 ;  /* 0x0000001eb01c723c */ /* 0x000fe20000041858 */
[----:B-1----:R-:W-:-:S07]  /*ee10*/  FMUL.FTZ R2, R9, c[0x0][0x320] ;  /* 0x0000c80009027a20 */ /* 0x002fce0000410000 */
[C---:B------:R-:W-:Y:S01]  /*ee20*/  HMMA.16816.F32.BF16 R24, R180.reuse, R44, R16 ;  /* 0x0000002cb418723c */ /* 0x040fe20000041810 */
[----:B------:R1:W4:Y:S11]  /*ee30*/  MUFU.TANH R95, R2 ;  /* 0x00000002005f7308 */ /* 0x0003360000002400 */
[----:B------:R-:W-:Y:S04]  /*ee40*/  @!UPT UIADD3 URZ, URZ, URZ, URZ ;  /* 0x0000003f3f3ff290 */ /* 0x000fe8000fffe03f */
[----:B------:R-:W-:Y:S01]  /*ee50*/  HMMA.16816.F32.BF16 R16, R180, R46, R28 ;  /* 0x0000002eb410723c */ /* 0x000fe2000004181c */
[----:B------:R-:W-:Y:S01]  /*ee60*/  LDSM.16.M88.4 R44, [R15+0x2000] ;  /* 0x002000000f2c783b */ /* 0x000fe20000000200 */
[----:B-1----:R-:W-:-:S04]  /*ee70*/  FMUL.FTZ R2, R10, c[0x0][0x320] ;  /* 0x0000c8000a027a20 */ /* 0x002fc80000410000 */
[----:B------:R1:W1:Y:S02]  /*ee80*/  MUFU.TANH R99, R2 ;  /* 0x0000000200637308 */ /* 0x0002640000002400 */
[----:B-----5:R-:W-:Y:S01]  /*ee90*/  HMMA.16816.F32.BF16 R28, R184, R52, R24 ;  /* 0x00000034b81c723c */ /* 0x020fe20000041818 */
[----:B-1----:R-:W-:-:S07]  /*eea0*/  FMUL.FTZ R2, R11, c[0x0][0x320] ;  /* 0x0000c8000b027a20 */ /* 0x002fce0000410000 */
[----:B------:R-:W-:Y:S01]  /*eeb0*/  HMMA.16816.F32.BF16 R8, R180, R58, R36 ;  /* 0x0000003ab408723c */ /* 0x000fe20000041824 */
[----:B------:R-:W1:Y:S01]  /*eec0*/  LDSM.16.M88.4 R36, [R103+0x5000] ;  /* 0x005000006724783b */ /* 0x000e620000000200 */
[----:B------:R5:W1:Y:S03]  /*eed0*/  MUFU.TANH R98, R2 ;  /* 0x0000000200627308 */ /* 0x000a660000002400 */
[----:B------:R-:W1:Y:S03]  /*eee0*/  LDSM.16.M88.4 R56, [R199] ;  /* 0x00000000c738783b */ /* 0x000e660000000200 */
[----:B------:R-:W-:Y:S01]  /*eef0*/  HMMA.16816.F32.BF16 R16, R184, R54, R16 ;  /* 0x00000036b810723c */ /* 0x000fe20000041810 */
[----:B-----5:R-:W-:-:S04]  /*ef00*/  FMUL.FTZ R2, R20, c[0x0][0x320] ;  /* 0x0000c80014027a20 */ /* 0x020fc80000410000 */
[----:B------:R5:W1:Y:S11]  /*ef10*/  MUFU.TANH R93, R2 ;  /* 0x00000002005d7308 */ /* 0x000a760000002400 */
[----:B------:R-:W-:Y:S01]  /*ef20*/  HMMA.16816.F32.BF16 R8, R184, R42, R8 ;  /* 0x0000002ab808723c */ /* 0x000fe20000041808 */
[----:B------:R-:W1:Y:S01]  /*ef30*/  LDSM.16.M88.4 R40, [R103+0x5800] ;  /* 0x005800006728783b */ /* 0x000e620000000200 */
[----:B-----5:R-:W-:-:S04]  /*ef40*/  FMUL.FTZ R2, R21, c[0x0][0x320] ;  /* 0x0000c80015027a20 */ /* 0x020fc80000410000 */
[----:B------:R5:W1:Y:S02]  /*ef50*/  MUFU.TANH R92, R2 ;  /* 0x00000002005c7308 */ /* 0x000a640000002400 */
[----:B-----5:R-:W-:-:S06]  /*ef60*/  FMUL.FTZ R2, R22, c[0x0][0x320] ;  /* 0x0000c80016027a20 */ /* 0x020fcc0000410000 */
[----:B------:R5:W1:Y:S02]  /*ef70*/  MUFU.TANH R94, R2 ;  /* 0x00000002005e7308 */ /* 0x000a640000002400 */
[----:B-----5:R-:W-:Y:S02]  /*ef80*/  FMUL.FTZ R2, R23, c[0x0][0x320] ;  /* 0x0000c80017027a20 */ /* 0x020fe40000410000 */
[----:B--2---:R-:W-:Y:S04]  /*ef90*/  HMMA.16816.F32.BF16 R20, R176, R48, R80 ;  /* 0x00000030b014723c */ /* 0x004fe80000041850 */
[----:B------:R2:W1:Y:S02]  /*efa0*/  MUFU.TANH R88, R2 ;  /* 0x0000000200587308 */ /* 0x0004640000002400 */
[----:B--2---:R-:W-:-:S06]  /*efb0*/  FMUL.FTZ R2, R32, c[0x0][0x320] ;  /* 0x0000c80020027a20 */ /* 0x004fcc0000410000 */
[----:B------:R2:W2:Y:S11]  /*efc0*/  MUFU.TANH R85, R2 ;  /* 0x0000000200557308 */ /* 0x0004b60000002400 */
[----:B------:R-:W-:Y:S01]  /*efd0*/  @!UPT UIADD3 URZ, URZ, URZ, URZ ;  /* 0x0000003f3f3ff290 */ /* 0x000fe2000fffe03f */
[----:B-1----:R-:W-:Y:S08]  /*efe0*/  HMMA.16816.F32.BF16 R24, R180, R36, R20 ;  /* 0x00000024b418723c */ /* 0x002ff00000041814 */
[----:B------:R-:W-:Y:S01]  /*eff0*/  HMMA.16816.F32.BF16 R20, R176, R56, R72 ;  /* 0x00000038b014723c */ /* 0x000fe20000041848 */
[----:B--2---:R-:W-:-:S04]  /*f000*/  FMUL.FTZ R2, R33, c[0x0][0x320] ;  /* 0x0000c80021027a20 */ /* 0x004fc80000410000 */
[----:B------:R1:W2:Y:S11]  /*f010*/  MUFU.TANH R69, R2 ;  /* 0x0000000200457308 */ /* 0x0002b60000002400 */
[----:B------:R-:W-:Y:S08]  /*f020*/  @!UPT UIADD3 URZ, URZ, URZ, URZ ;  /* 0x0000003f3f3ff290 */ /* 0x000ff0000fffe03f */
[----:B------:R-:W-:Y:S01]  /*f030*/  HMMA.16816.F32.BF16 R20, R180, R40, R20 ;  /* 0x00000028b414723c */ /* 0x000fe20000041814 */
[----:B-1----:R-:W-:-:S04]  /*f040*/  FMUL.FTZ R2, R34, c[0x0][0x320] ;  /* 0x0000c80022027a20 */ /* 0x002fc80000410000 */
        /* <DEDUP_REMOVED lines=8> */
[----:B------:R-:W5:Y:S01]  /*f0d0*/  LDSM.16.M88.4 R36, [R15+0x2800] ;  /* 0x002800000f24783b */ /* 0x000f620000000200 */
[----:B------:R-:W-:-:S04]  /*f0e0*/  DEPBAR.LE SB0, 0x0 ;  /* 0x000080000000791a */ /* 0x000fc80000000000 */
[----:B-1----:R-:W-:-:S04]  /*f0f0*/  FMUL.FTZ R2, R9, c[0x0][0x320] ;  /* 0x0000c80009027a20 */ /* 0x002fc80000410000 */
        /* <DEDUP_REMOVED lines=17> */
[----:B-----5:R-:W-:Y:S01]  /*f210*/  HMMA.16816.F32.BF16 R8, R184, R38, R8 ;  /* 0x00000026b808723c */ /* 0x020fe20000041808 */
[----:B-1----:R-:W-:-:S07]  /*f220*/  FMUL.FTZ R2, R31, c[0x0][0x320] ;  /* 0x0000c8001f027a20 */ /* 0x002fce0000410000 */
[C---:B------:R-:W-:Y:S01]  /*f230*/  HMMA.16816.F32.BF16 R28, R184.reuse, R44, R24 ;  /* 0x0000002cb81c723c */ /* 0x040fe20000041818 */
[----:B------:R1:W1:Y:S07]  /*f240*/  MUFU.TANH R54, R2 ;  /* 0x0000000200367308 */ /* 0x00026e0000002400 */
        /* <DEDUP_REMOVED lines=44> */
[----:B--234-:R-:W-:Y:S01]  /*f510*/  ISETP.NE.AND P5, PT, R141, 0x1, PT ;  /* 0x000000018d00780c */ /* 0x01cfe20003fa5270 */
[----:B------:R-:W-:Y:S01]  /*f520*/  IMAD.MOV.U32 R222, RZ, RZ, RZ ;  /* 0x000000ffffde7224 */ /* 0x000fe200078e00ff */
[C---:B------:R-:W-:Y:S02]  /*f530*/  IADD3 R3, R0.reuse, R127, R140 ;  /* 0x0000007f00037210 */ /* 0x040fe40007ffe08c */
[----:B------:R-:W-:-:S02]  /*f540*/  ISETP.GT.AND P4, PT, R0, 0x5f, PT ;  /* 0x0000005f0000780c */ /* 0x000fc40003f84270 */
        /* <DEDUP_REMOVED lines=26> */
.L_x_1145:
[----:B------:R-:W-:Y:S05]  /*f6f0*/  BRA.DIV ~URZ, `(.L_x_1004) ;  /* 0x00013df27f007947 */ /* 0x000fea000b800000 */
[----:B------:R-:W3:Y:S01]  /*f700*/  SHFL.IDX PT, R2, R5, RZ, 0x181f ;  /* 0x00181fff05027589 */ /* 0x000ee200000e0000 */
[----:B------:R-:W-:Y:S02]  /*f710*/  ISETP.GE.AND P3, PT, R76, c[0x0][0x1d4], PT ;  /* 0x000075004c007a0c */ /* 0x000fe40003f66270 */
[----:B------:R-:W-:Y:S01]  /*f720*/  ISETP.GE.AND P1, PT, R211, c[0x0][0x1d4], PT ;  /* 0x00007500d3007a0c */ /* 0x000fe20003f26270 */
[----:B------:R-:W4:Y:S04]  /*f730*/  SHFL.IDX PT, R6, R5, 0x1, 0x181f ;  /* 0x00381f0005067f89 */ /* 0x000f2800000e0000 */
[----:B------:R-:W5:Y:S01]  /*f740*/  SHFL.IDX PT, R14, R4, 0x1, 0x181f ;  /* 0x00381f00040e7f89 */ /* 0x000f6200000e0000 */
[----:B---3--:R-:W-:-:S02]  /*f750*/  IADD3 R10, P0, R2, R60, RZ ;  /* 0x0000003c020a7210 */ /* 0x008fc40007f1e0ff */
[----:B------:R-:W-:-:S03]  /*f760*/  IADD3 R8, P2, R2, R63, RZ ;  /* 0x0000003f02087210 */ /* 0x000fc60007f5e0ff */
[C---:B--2---:R-:W-:Y:S01]  /*f770*/  IMAD.X R11, R9.reuse, 0x1, R62, P0 ;  /* 0x00000001090b7824 */ /* 0x044fe200000e063e */
[----:B----4-:R-:W-:Y:S01]  /*f780*/  IADD3 R2, P0, R6, R60, RZ ;  /* 0x0000003c06027210 */ /* 0x010fe20007f1e0ff */
[----:B------:R-:W-:-:S03]  /*f790*/  IMAD.X R9, R9, 0x1, R96, P2 ;  /* 0x0000000109097824 */ /* 0x000fc600010e0660 */
[----:B------:R2:W-:Y:S01]  /*f7a0*/  LDGSTS.E.BYPASS.LTC128B.128 [R210+0x8100], [R10.64], !P3 ;  /* 0x081000000ad27fae */ /* 0x0005e2000d901d48 */
[----:B-----5:R-:W-:Y:S01]  /*f7b0*/  IMAD.X R3, R14, 0x1, R62, P0 ;  /* 0x000000010e037824 */ /* 0x020fe200000e063e */
[----:B------:R-:W-:Y:S02]  /*f7c0*/  IADD3 R16, P0, R6, R63, RZ ;  /* 0x0000003f06107210 */ /* 0x000fe40007f1e0ff */
[----:B------:R3:W-:Y:S01]  /*f7d0*/  LDGSTS.E.BYPASS.LTC128B.128 [R210+0xb100], [R8.64], !P1 ;  /* 0x0b10000008d27fae */ /* 0x0007e2000c901d48 */
[----:B------:R-:W-:Y:S02]  /*f7e0*/  SEL R6, RZ, 0x10, P1 ;  /* 0x00000010ff067807 */ /* 0x000fe40000800000 */
[----:B------:R-:W-:Y:S01]  /*f7f0*/  IMAD.X R17, R14, 0x1, R96, P0 ;  /* 0x000000010e117824 */ /* 0x000fe200000e0660 */
[----:B------:R4:W-:Y:S04]  /*f800*/  LDGSTS.E.BYPASS.LTC128B.128 [R210+0x9100], [R2.64], !P3 ;  /* 0x0910000002d27fae */ /* 0x0009e8000d901d48 */
[----:B------:R2:W-:Y:S04]  /*f810*/  LDGSTS.E.BYPASS.LTC128B.128 [R210+0xc100], [R16.64], !P1 ;  /* 0x0c10000010d27fae */ /* 0x0005e8000c901d48 */
[----:B---3--:R2:W3:Y:S01]  /*f820*/  SHFL.IDX PT, R9, R4, 0x2, 0x181f ;  /* 0x00581f0004097f89 */ /* 0x0084e200000e0000 */
[----:B------:R-:W-:-:S03]  /*f830*/  SEL R8, RZ, 0x10, P3 ;  /* 0x00000010ff087807 */ /* 0x000fc60001800000 */
[----:B----4-:R2:W4:Y:S04]  /*f840*/  SHFL.IDX PT, R2, R5, 0x2, 0x181f ;  /* 0x00581f0005027f89 */ /* 0x01052800000e0000 */
.L_x_1146:
[----:B------:R-:W-:Y:S02]  /*f850*/  IADD3 R3, -R8, 0x10, RZ ;  /* 0x0000001008037810 */ /* 0x000fe40007ffe1ff */
[----:B--2---:R-:W-:Y:S02]  /*f860*/  IADD3 R5, -R6, 0x10, RZ ;  /* 0x0000001006057810 */ /* 0x004fe40007ffe1ff */
[----:B------:R-:W-:Y:S02]  /*f870*/  LOP3.LUT R3, R3, 0xf, RZ, 0xc0, !PT ;  /* 0x0000000f03037812 */ /* 0x000fe400078ec0ff */
[----:B------:R-:W-:Y:S02]  /*f880*/  ISETP.NE.U32.AND P2, PT, R8, RZ, PT ;  /* 0x000000ff0800720c */ /* 0x000fe40003f45070 */
[----:B-1--4-:R-:W-:Y:S02]  /*f890*/  IADD3 R4, P1, P0, R3, R2, R60 ;  /* 0x0000000203047210 */ /* 0x012fe4000783e03c */
[----:B------:R-:W-:-:S02]  /*f8a0*/  LOP3.LUT R3, R5, 0xf, RZ, 0xc0, !PT ;  /* 0x0000000f05037812 */ /* 0x000fc400078ec0ff */
[----:B---3--:R-:W-:Y:S02]  /*f8b0*/  IADD3.X R5, RZ, R9, R62, P1, P0 ;  /* 0x00000009ff057210 */ /* 0x008fe40000fe043e */
        /* <DEDUP_REMOVED lines=8> */
.L_x_1002:
[----:B--234-:R-:W-:Y:S05]  /*f940*/  BSYNC B0 ;  /* 0x0000000000007941 */ /* 0x01cfea0003800000 */
.L_x_1001:
[----:B-1----:R-:W2:Y:S01]  /*f950*/  LDL R3, [R1+0xc] ;  /* 0x00000c0001037983 */ /* 0x002ea20000100800 */
[----:B------:R-:W-:-:S03]  /*f960*/  IMAD.MOV.U32 R4, RZ, RZ, c[0x0][0x2c4] ;  /* 0x0000b100ff047624 */ /* 0x000fc600078e00ff */
[----:B------:R-:W2:Y:S02]  /*f970*/  LDL R2, [R1+0x14] ;  /* 0x0000140001027983 */ /* 0x000ea40000100800 */
[----:B------:R-:W-:Y:S01]  /*f980*/  ISETP.NE.AND P0, PT, R4, 0x1, PT ;  /* 0x000000010400780c */ /* 0x000fe20003f05270 */
[----:B------:R-:W-:Y:S01]  /*f990*/  ULDC UR4, c[0x0][0x324] ;  /* 0x0000c90000047ab9 */ /* 0x000fe20000000800 */
[----:B------:R-:W0:Y:S01]  /*f9a0*/  LDGDEPBAR ;  /* 0x00000000000079af */ /* 0x000e220000000000 */
[----:B------:R-:W-:Y:S01]  /*f9b0*/  ULOP3.LUT UR4, URZ, UR4, URZ, 0x33, !UPT ;  /* 0x000000043f047292 */ /* 0x000fe2000f8e333f */
[----:B------:R-:W-:Y:S01]  /*f9c0*/  IMAD.IADD R9, R126, 0x1, -R245 ;  /* 0x000000017e097824 */ /* 0x000fe200078e0af5 */
[C---:B------:R-:W-:Y:S01]  /*f9d0*/  IADD3 R10, -R245.reuse, R61, RZ ;  /* 0x0000003df50a7210 */ /* 0x040fe20007ffe1ff */
[----:B--2---:R-:W-:Y:S01]  /*f9e0*/  IMAD.IADD R2, R2, 0x1, R3 ;  /* 0x0000000102027824 */ /* 0x004fe200078e0203 */
[----:B------:R-:W-:-:S06]  /*f9f0*/  IADD3 R3, -R245, 0x1, R126 ;  /* 0x00000001f5037810 */ /* 0x000fcc0007ffe17e */
[----:B------:R-:W-:-:S04]  /*fa00*/  @P0 IMAD.HI.U32 R4, R2, c[0x0][0x2c8], RZ ;  /* 0x0000b20002040a27 */ /* 0x000fc800078e00ff */
[----:B------:R-:W-:Y:S01]  /*fa10*/  IMAD.MOV.U32 R5, RZ, RZ, R2 ;  /* 0x000000ffff057224 */ /* 0x000fe200078e0002 */
[----:B------:R-:W-:-:S04]  /*fa20*/  IADD3 R2, R3, -R243, RZ ;  /* 0x800000f303027210 */ /* 0x000fc80007ffe0ff */
[C---:B------:R-:W-:Y:S02]  /*fa30*/  IADD3 R8, R2.reuse, UR4, RZ ;  /* 0x0000000402087c10 */ /* 0x040fe4000fffe0ff */
[----:B------:R-:W-:Y:S02]  /*fa40*/  @P0 SHF.R.U32.HI R5, RZ, c[0x0][0x2cc], R4 ;  /* 0x0000b300ff050a19 */ /* 0x000fe40000011604 */
[----:B------:R-:W-:Y:S01]  /*fa50*/  IADD3 R6, R2, c[0x0][0x328], RZ ;  /* 0x0000ca0002067a10 */ /* 0x000fe20007ffe0ff */
[----:B------:R-:W-:Y:S05]  /*fa60*/  BRA.DIV ~URZ, `(.L_x_1005) ;  /* 0x00013e127f007947 */ /* 0x000fea000b800000 */
[----:B------:R1:W2:Y:S02]  /*fa70*/  SHFL.IDX PT, R4, R5, RZ, 0x1c1f ;  /* 0x001c1fff05047589 */ /* 0x0002a400000e0000 */
.L_x_1147:
        /* <DEDUP_REMOVED lines=17> */
.L_x_1008:
[----:B------:R-:W-:-:S04]  /*fb90*/  MOV R11, c[0x0][0x32c] ;  /* 0x0000cb00000b7a02 */ /* 0x000fc80000000f00 */
[----:B------:R-:W-:-:S13]  /*fba0*/  ISETP.NE.AND P0, PT, R11, 0x1, PT ;  /* 0x000000010b00780c */ /* 0x000fda0003f05270 */
[----:B------:R-:W-:-:S05]  /*fbb0*/  @P0 IMAD.HI.U32 R11, R4, c[0x0][0x330], RZ ;  /* 0x0000cc00040b0a27 */ /* 0x000fca00078e00ff */
[----:B------:R-:W-:Y:S02]  /*fbc0*/  @P0 SHF.R.U32.HI R4, RZ, c[0x0][0x334], R11 ;  /* 0x0000cd00ff040a19 */ /* 0x000fe4000001160b */
.L_x_1009:
[----:B------:R-:W-:Y:S05]  /*fbd0*/  BSYNC B0 ;  /* 0x0000000000007941 */ /* 0x000fea0003800000 */
.L_x_1007:
[----:B------:R-:W-:-:S05]  /*fbe0*/  IMAD R4, R4, c[0x0][0x32c], R10 ;  /* 0x0000cb0004047a24 */ /* 0x000fca00078e020a */
[----:B------:R-:W-:Y:S02]  /*fbf0*/  IADD3 R11, R4, c[0x0][0x32c], RZ ;  /* 0x0000cb00040b7a10 */ /* 0x000fe40007ffe0ff */
[----:B------:R-:W-:Y:S02]  /*fc00*/  IMNMX R2, R2, R4, !PT ;  /* 0x0000000402027217 */ /* 0x000fe40007800200 */
[----:B------:R-:W-:Y:S02]  /*fc10*/  IMNMX R3, R3, R11, PT ;  /* 0x0000000b03037217 */ /* 0x000fe40003800200 */
.L_x_1006:
        /* <DEDUP_REMOVED lines=134> */
.L_x_1148:
        /* <DEDUP_REMOVED lines=10> */
[----:B-12---:R-:W-:Y:S01]  /*10520*/  IMAD.MOV.U32 R5, RZ, RZ, c[0x0][0x32c] ;  /* 0x0000cb00ff057624 */ /* 0x006fe200078e00ff */
[----:B------:R-:W-:-:S04]  /*10530*/  LOP3.LUT R4, RZ, R4, RZ, 0x33, !PT ;  /* 0x00000004ff047212 */ /* 0x000fc800078e33ff */
[----:B------:R-:W-:-:S13]  /*10540*/  ISETP.NE.AND P0, PT, R5, 0x1, PT ;  /* 0x000000010500780c */ /* 0x000fda0003f05270 */
[----:B------:R-:W-:-:S05]  /*10550*/  @P0 IMAD.HI.U32 R5, R4, c[0x0][0x330], RZ ;  /* 0x0000cc0004050a27 */ /* 0x000fca00078e00ff */
[----:B------:R-:W-:-:S04]  /*10560*/  @P0 SHF.R.U32.HI R4, RZ, c[0x0][0x334], R5 ;  /* 0x0000cd00ff040a19 */ /* 0x000fc80000011605 */
[----:B------:R-:W-:Y:S01]  /*10570*/  LOP3.LUT R4, RZ, R4, RZ, 0x33, !PT ;  /* 0x00000004ff047212 */ /* 0x000fe200078e33ff */
[----:B------:R-:W-:Y:S05]  /*10580*/  BRA `(.L_x_1014) ;  /* 0x0000004000007947 */ /* 0x000fea0003800000 */
.L_x_1013:
[----:B-12---:R-:W-:-:S04]  /*10590*/  MOV R5, c[0x0][0x32c] ;  /* 0x0000cb0000057a02 */ /* 0x006fc80000000f00 */
[----:B------:R-:W-:-:S13]  /*105a0*/  ISETP.NE.AND P0, PT, R5, 0x1, PT ;  /* 0x000000010500780c */ /* 0x000fda0003f05270 */
[----:B------:R-:W-:-:S05]  /*105b0*/  @P0 IMAD.HI.U32 R5, R4, c[0x0][0x330], RZ ;  /* 0x0000cc0004050a27 */ /* 0x000fca00078e00ff */
[----:B------:R-:W-:Y:S02]  /*105c0*/  @P0 SHF.R.U32.HI R4, RZ, c[0x0][0x334], R5 ;  /* 0x0000cd00ff040a19 */ /* 0x000fe40000011605 */
.L_x_1014:
[----:B------:R-:W-:Y:S05]  /*105d0*/  BSYNC B0 ;  /* 0x0000000000007941 */ /* 0x000fea0003800000 */
.L_x_1012:
[----:B------:R-:W-:-:S05]  /*105e0*/  IMAD R4, R4, c[0x0][0x32c], R10 ;  /* 0x0000cb0004047a24 */ /* 0x000fca00078e020a */
[----:B------:R-:W-:Y:S02]  /*105f0*/  IADD3 R5, R4, c[0x0][0x32c], RZ ;  /* 0x0000cb0004057a10 */ /* 0x000fe40007ffe0ff */
[----:B------:R-:W-:Y:S02]  /*10600*/  IMNMX R2, R2, R4, !PT ;  /* 0x0000000402027217 */ /* 0x000fe40007800200 */
[----:B------:R-:W-:Y:S02]  /*10610*/  IMNMX R3, R3, R5, PT ;  /* 0x0000000503037217 */ /* 0x000fe40003800200 */
.L_x_1011:
        /* <DEDUP_REMOVED lines=92> */
[C---:B------:R-:W-:Y:S02]  /*10be0*/  ISETP.GT.AND P0, PT, R2.reuse, RZ, !P1 ;  /* 0x000000ff0200720c */ /* 0x040fe40004f04270 */
[----:B------:R-:W-:Y:S02]  /*10bf0*/  LOP3.LUT P1, RZ, R209, 0x8000, RZ, 0xc0, !PT ;  /* 0x00008000d1ff7812 */ /* 0x000fe4000782c0ff */
[----:B------:R-:W-:Y:S02]  /*10c00*/  ISETP.LT.OR P0, PT, R3, 0x1, P0 ;  /* 0x000000010300780c */ /* 0x000fe40000701670 */
[----:B------:R-:W-:Y:S02]  /*10c10*/  ISETP.GT.AND P1, PT, R2, 0x51, !P1 ;  /* 0x000000510200780c */ /* 0x000fe40004f24270 */
[----:B------:R-:W-:-:S02]  /*10c20*/  FSEL R9, R125, -INF , !P0 ;  /* 0xff8000007d097808 */ /* 0x000fc40004000000 */
[----:B------:R-:W-:Y:S02]  /*10c30*/  ISETP.GT.AND P0, PT, R2, 0x50, !P6 ;  /* 0x000000500200780c */ /* 0x000fe40007704270 */
[----:B-12---:R-:W-:Y:S02]  /*10c40*/  FMNMX.FTZ R5, R9, R10, !PT ;  /* 0x0000000a09057209 */ /* 0x006fe40007810000 */
        /* <DEDUP_REMOVED lines=10> */
[C---:B------:R-:W-:Y:S02]  /*10cf0*/  ISETP.LT.OR P2, PT, R3.reuse, 0x52, P1 ;  /* 0x000000520300780c */ /* 0x040fe40000f41670 */
        /* <DEDUP_REMOVED lines=25> */
[----:B------:R-:W-:Y:S01]  /*10e90*/  FMNMX.FTZ R6, R54, R3, !PT ;  /* 0x0000000336067209 */ /* 0x000fe20007810000 */
[----:B------:R-:W-:Y:S05]  /*10ea0*/  BRA.DIV ~URZ, `(.L_x_1015) ;  /* 0x00012ab27f007947 */ /* 0x000fea000b800000 */
[----:B------:R1:W2:Y:S02]  /*10eb0*/  SHFL.BFLY PT, R2, R5, 0x2, 0x1f ;  /* 0x0c401f0005027f89 */ /* 0x0002a400000e0000 */
.L_x_1149:
[----:B-12---:R-:W-:Y:S01]  /*10ec0*/  FMNMX.FTZ R5, R5, R2, !PT ;  /* 0x0000000205057209 */ /* 0x006fe20007810000 */
[----:B------:R-:W-:Y:S05]  /*10ed0*/  BRA.DIV ~URZ, `(.L_x_1016) ;  /* 0x00012ae27f007947 */ /* 0x000fea000b800000 */
[----:B------:R-:W1:Y:S04]  /*10ee0*/  SHFL.BFLY PT, R2, R6, 0x2, 0x1f ;  /* 0x0c401f0006027f89 */ /* 0x000e6800000e0000 */
[----:B------:R-:W2:Y:S01]  /*10ef0*/  SHFL.BFLY PT, R3, R5, 0x1, 0x1f ;  /* 0x0c201f0005037f89 */ /* 0x000ea200000e0000 */
[----:B-1----:R-:W-:Y:S02]  /*10f00*/  FMNMX.FTZ R4, R6, R2, !PT ;  /* 0x0000000206047209 */ /* 0x002fe40007810000 */
[----:B--2---:R-:W-:-:S03]  /*10f10*/  FMNMX.FTZ R5, R5, R3, !PT ;  /* 0x0000000305057209 */ /* 0x004fc60007810000 */
[----:B------:R1:W2:Y:S04]  /*10f20*/  SHFL.BFLY PT, R6, R4, 0x1, 0x1f ;  /* 0x0c201f0004067f89 */ /* 0x0002a800000e0000 */
.L_x_1150:
[C---:B------:R-:W-:Y:S01]  /*10f30*/  FMUL.FTZ R3, R5.reuse, c[0x0][0x2d0] ;  /* 0x0000b40005037a20 */ /* 0x040fe20000410000 */
[----:B------:R-:W-:Y:S01]  /*10f40*/  FSETP.NEU.FTZ.AND P0, PT, R5, -INF , PT ;  /* 0xff8000000500780b */ /* 0x000fe20003f1d000 */
[----:B------:R-:W3:Y:S01]  /*10f50*/  LDL R149, [R1+0xc] ;  /* 0x00000c0001957983 */ /* 0x000ee20000100800 */
[----:B--2---:R-:W-:Y:S01]  /*10f60*/  FMNMX.FTZ R8, R6, R4, !PT ;  /* 0x0000000406087209 */ /* 0x004fe20007810000 */
[----:B------:R-:W-:Y:S01]  /*10f70*/  WARPSYNC 0xffffffff ;  /* 0xffffffff00007948 */ /* 0x000fe20003800000 */
[----:B------:R-:W-:Y:S01]  /*10f80*/  FSEL R3, R3, RZ, P0 ;  /* 0x000000ff03037208 */ /* 0x000fe20000000000 */
[----:B------:R-:W-:Y:S01]  /*10f90*/  LDSM.16.MT88.4 R44, [R190] ;  /* 0x00000000be2c783b */ /* 0x000fe20000004200 */
[----:B------:R-:W-:Y:S02]  /*10fa0*/  FSETP.NEU.FTZ.AND P0, PT, R8, -INF , PT ;  /* 0xff8000000800780b */ /* 0x000fe40003f1d000 */
[----:B------:R-:W-:Y:S01]  /*10fb0*/  MOV R148, c[0x0][0x2c4] ;  /* 0x0000b10000947a02 */ /* 0x000fe20000000f00 */
[--C-:B------:R-:W-:Y:S01]  /*10fc0*/  FFMA.FTZ R2, R16, c[0x0][0x2d0], -R3.reuse ;  /* 0x0000b40010027a23 */ /* 0x100fe20000010803 */
[----:B------:R-:W-:Y:S01]  /*10fd0*/  LDSM.16.MT88.4 R36, [R189+0x800] ;  /* 0x00080000bd24783b */ /* 0x000fe20000004200 */
[----:B-1----:R-:W-:Y:S01]  /*10fe0*/  FFMA.FTZ R4, R24, c[0x0][0x2d0], -R3 ;  /* 0x0000b40018047a23 */ /* 0x002fe20000010803 */
[----:B------:R-:W-:Y:S01]  /*10ff0*/  ISETP.NE.AND P1, PT, R148, 0x1, PT ;  /* 0x000000019400780c */ /* 0x000fe20003f25270 */
[----:B------:R1:W-:Y:S01]  /*11000*/  MUFU.EX2 R89, R2 ;  /* 0x0000000200597308 */ /* 0x0003e20000000800 */
[----:B------:R-:W-:Y:S01]  /*11010*/  LDSM.16.MT88.4 R48, [R190+0x800] ;  /* 0x00080000be30783b */ /* 0x000fe20000004200 */
[----:B------:R-:W-:-:S02]  /*11020*/  MOV R148, c[0x0][0x32c] ;  /* 0x0000cb0000947a02 */ /* 0x000fc40000000f00 */
[----:B------:R-:W-:Y:S01]  /*11030*/  IADD3 R212, R212, -0x2, RZ ;  /* 0xfffffffed4d47810 */ /* 0x000fe20007ffe0ff */
[----:B------:R-:W-:Y:S03]  /*11040*/  LDSM.16.MT88.4 R40, [R192] ;  /* 0x00000000c028783b */ /* 0x000fe60000004200 */
[----:B------:R2:W-:Y:S01]  /*11050*/  MUFU.EX2 R95, R4 ;  /* 0x00000004005f7308 */ /* 0x0005e20000000800 */
[----:B-1----:R-:W-:-:S07]  /*11060*/  FFMA.FTZ R2, R17, c[0x0][0x2d0], -R3 ;  /* 0x0000b40011027a23 */ /* 0x002fce0000010803 */
[----:B------:R1:W4:Y:S01]  /*11070*/  MUFU.EX2 R88, R2 ;  /* 0x0000000200587308 */ /* 0x0003220000000800 */
[----:B--2---:R-:W-:-:S07]  /*11080*/  FFMA.FTZ R4, R26, c[0x0][0x2d0], -R3 ;  /* 0x0000b4001a047a23 */ /* 0x004fce0000010803 */
[----:B------:R-:W2:Y:S01]  /*11090*/  MUFU.EX2 R109, R4 ;  /* 0x00000004006d7308 */ /* 0x000ea20000000800 */
[----:B-1----:R-:W-:Y:S01]  /*110a0*/  FFMA.FTZ R2, R18, c[0x0][0x2d0], -R3 ;  /* 0x0000b40012027a23 */ /* 0x002fe20000010803 */
[----:B----4-:R-:W-:-:S06]  /*110b0*/  F2FP.BF16.PACK_AB R32, R88, R89 ;  /* 0x000000595820723e */ /* 0x010fcc00000010ff */
[----:B------:R1:W-:Y:S01]  /*110c0*/  MUFU.EX2 R90, R2 ;  /* 0x00000002005a7308 */ /* 0x0003e20000000800 */
[----:B--2---:R-:W-:Y:S01]  /*110d0*/  F2FP.BF16.PACK_AB R30, R109, R95 ;  /* 0x0000005f6d1e723e */ /* 0x004fe200000010ff */
[--C-:B-1----:R-:W-:Y:S02]  /*110e0*/  FFMA.FTZ R2, R19, c[0x0][0x2d0], -R3.reuse ;  /* 0x0000b40013027a23 */ /* 0x102fe40000010803 */
[----:B------:R-:W1:Y:S04]  /*110f0*/  LDSM.16.MT88.4 R16, [R189] ;  /* 0x00000000bd10783b */ /* 0x000e680000004200 */
[----:B------:R2:W4:Y:S02]  /*11100*/  MUFU.EX2 R91, R2 ;  /* 0x00000002005b7308 */ /* 0x0005240000000800 */
[----:B--2---:R-:W-:Y:S01]  /*11110*/  FFMA.FTZ R2, R22, c[0x0][0x2d0], -R3 ;  /* 0x0000b40016027a23 */ /* 0x004fe20000010803 */
[----:B----4-:R-:W-:-:S05]  /*11120*/  F2FP.BF16.PACK_AB R34, R91, R90 ;  /* 0x0000005a5b22723e */ /* 0x010fca00000010ff */
[----:B------:R2:W-:Y:S02]  /*11130*/  MUFU.EX2 R93, R2 ;  /* 0x00000002005d7308 */ /* 0x0005e40000000800 */
[----:B--2---:R-:W-:-:S06]  /*11140*/  FFMA.FTZ R2, R23, c[0x0][0x2d0], -R3 ;  /* 0x0000b40017027a23 */ /* 0x004fcc0000010803 */
[----:B------:R2:W-:Y:S02]  /*11150*/  MUFU.EX2 R92, R2 ;  /* 0x00000002005c7308 */ /* 0x0005e40000000800 */
[----:B--2---:R-:W-:-:S05]  /*11160*/  FMUL.FTZ R2, R8, c[0x0][0x2d0] ;  /* 0x0000b40008027a20 */ /* 0x004fca0000410000 */
[----:B------:R-:W-:-:S05]  /*11170*/  FSEL R2, R2, RZ, P0 ;  /* 0x000000ff02027208 */ /* 0x000fca0000000000 */
[--C-:B------:R-:W-:Y:S02]  /*11180*/  FFMA.FTZ R4, R9, c[0x0][0x2d0], -R2.reuse ;  /* 0x0000b40009047a23 */ /* 0x100fe40000010802 */
[--C-:B------:R-:W-:Y:S02]  /*11190*/  FFMA.FTZ R56, R56, c[0x0][0x2d0], -R2.reuse ;  /* 0x0000b40038387a23 */ /* 0x100fe40000010802 */
[----:B------:R2:W-:Y:S01]  /*111a0*/  MUFU.EX2 R9, R4 ;  /* 0x0000000400097308 */ /* 0x0005e20000000800 */
[--C-:B------:R-:W-:Y:S02]  /*111b0*/  FFMA.FTZ R55, R55, c[0x0][0x2d0], -R2.reuse ;  /* 0x0000b40037377a23 */ /* 0x100fe40000010802 */
[--C-:B------:R-:W-:Y:S02]  /*111c0*/  FFMA.FTZ R54, R54, c[0x0][0x2d0], -R2.reuse ;  /* 0x0000b40036367a23 */ /* 0x100fe40000010802 */
[----:B--2---:R-:W-:-:S04]  /*111d0*/  FFMA.FTZ R4, R10, c[0x0][0x2d0], -R2 ;  /* 0x0000b4000a047a23 */ /* 0x004fc80000010802 */
[----:B------:R2:W4:Y:S02]  /*111e0*/  MUFU.EX2 R6, R4 ;  /* 0x0000000400067308 */ /* 0x0005240000000800 */
[----:B--2---:R-:W-:Y:S01]  /*111f0*/  FFMA.FTZ R4, R11, c[0x0][0x2d0], -R2 ;  /* 0x0000b4000b047a23 */ /* 0x004fe20000010802 */
[----:B----4-:R-:W-:Y:S01]  /*11200*/  F2FP.BF16.PACK_AB R33, R6, R9 ;  /* 0x000000090621723e */ /* 0x010fe200000010ff */
[----:B------:R-:W-:-:S04]  /*11210*/  FADD.FTZ R6, R9, R6 ;  /* 0x0000000609067221 */ /* 0x000fc80000010000 */
[----:B------:R2:W4:Y:S01]  /*11220*/  MUFU.EX2 R10, R4 ;  /* 0x00000004000a7308 */ /* 0x0005220000000800 */
[----:B------:R-:W-:Y:S02]  /*11230*/  FFMA.FTZ R9, R58, c[0x0][0x2d0], -R3 ;  /* 0x0000b4003a097a23 */ /* 0x000fe40000010803 */
[--C-:B------:R-:W-:Y:S02]  /*11240*/  FFMA.FTZ R58, R84, c[0x0][0x2d0], -R2.reuse ;  /* 0x0000b400543a7a23 */ /* 0x100fe40000010802 */
[----:B--2---:R-:W-:Y:S02]  /*11250*/  FFMA.FTZ R4, R14, c[0x0][0x2d0], -R2 ;  /* 0x0000b4000e047a23 */ /* 0x004fe40000010802 */
[----:B----4-:R-:W-:Y:S02]  /*11260*/  FADD.FTZ R6, R10, R6 ;  /* 0x000000060a067221 */ /* 0x010fe40000010000 */
[----:B------:R2:W4:Y:S02]  /*11270*/  MUFU.EX2 R11, R4 ;  /* 0x00000004000b7308 */ /* 0x0005240000000800 */
[----:B--2---:R-:W-:Y:S01]  /*11280*/  FFMA.FTZ R4, R20, c[0x0][0x2d0], -R2 ;  /* 0x0000b40014047a23 */ /* 0x004fe20000010802 */
[C---:B----4-:R-:W-:Y:S01]  /*11290*/  F2FP.BF16.PACK_AB R35, R11.reuse, R10 ;  /* 0x0000000a0b23723e */ /* 0x050fe200000010ff */
[----:B------:R-:W-:-:S04]  /*112a0*/  FADD.FTZ R14, R11, R6 ;  /* 0x000000060b0e7221 */ /* 0x000fc80000010000 */
[----:B------:R2:W4:Y:S01]  /*112b0*/  MUFU.EX2 R94, R4 ;  /* 0x00000004005e7308 */ /* 0x0005220000000800 */
[--C-:B------:R-:W-:Y:S02]  /*112c0*/  FFMA.FTZ R11, R52, c[0x0][0x2d0], -R3.reuse ;  /* 0x0000b400340b7a23 */ /* 0x100fe40000010803 */
[--C-:B------:R-:W-:Y:S02]  /*112d0*/  FFMA.FTZ R10, R53, c[0x0][0x2d0], -R3.reuse ;  /* 0x0000b400350a7a23 */ /* 0x100fe40000010803 */
[--C-:B------:R-:W-:Y:S02]  /*112e0*/  FFMA.FTZ R6, R60, c[0x0][0x2d0], -R3.reuse ;  /* 0x0000b4003c067a23 */ /* 0x100fe40000010803 */
[--C-:B------:R-:W-:Y:S02]  /*112f0*/  FFMA.FTZ R53, R68, c[0x0][0x2d0], -R3.reuse ;  /* 0x0000b40044357a23 */ /* 0x100fe40000010803 */
[----:B------:R-:W-:Y:S02]  /*11300*/  FFMA.FTZ R52, R70, c[0x0][0x2d0], -R3 ;  /* 0x0000b40046347a23 */ /* 0x000fe40000010803 */
[----:B------:R-:W-:-:S02]  /*11310*/  FFMA.FTZ R60, R71, c[0x0][0x2d0], -R2 ;  /* 0x0000b400473c7a23 */ /* 0x000fc40000010802 */
[----:B--2---:R-:W-:Y:S02]  /*11320*/  FFMA.FTZ R4, R21, c[0x0][0x2d0], -R2 ;  /* 0x0000b40015047a23 */ /* 0x004fe40000010802 */
[----:B-1----:R-:W-:Y:S01]  /*11330*/  HMMA.16816.F32.BF16 R20, R32, R18, RZ ;  /* 0x000000122014723c */ /* 0x002fe200000418ff */
[----:B----4-:R-:W-:Y:S01]  /*11340*/  FADD.FTZ R14, R94, R14 ;  /* 0x0000000e5e0e7221 */ /* 0x010fe20000010000 */
[----:B------:R1:W2:Y:S02]  /*11350*/  MUFU.EX2 R108, R4 ;  /* 0x00000004006c7308 */ /* 0x0002a40000000800 */
[----:B-1----:R-:W-:Y:S01]  /*11360*/  FFMA.FTZ R4, R25, c[0x0][0x2d0], -R2 ;  /* 0x0000b40019047a23 */ /* 0x002fe20000010802 */
[----:B--2---:R-:W-:-:S03]  /*11370*/  F2FP.BF16.PACK_AB R29, R108, R94 ;  /* 0x0000005e6c1d723e */ /* 0x004fc600000010ff */
[C---:B------:R-:W-:Y:S02]  /*11380*/  HMMA.16816.F32.BF16 R24, R32.reuse, R16, RZ ;  /* 0x000000102018723c */ /* 0x040fe400000418ff */
[----:B------:R1:W-:Y:S06]  /*11390*/  MUFU.EX2 R110, R4 ;  /* 0x00000004006e7308 */ /* 0x0003ec0000000800 */
[----:B------:R-:W-:Y:S07]  /*113a0*/  HMMA.16816.F32.BF16 R16, R32, R44, RZ ;  /* 0x0000002c2010723c */ /* 0x000fee00000418ff */
[----:B------:R-:W-:-:S02]  /*113b0*/  FFMA.FTZ R45, R74, c[0x0][0x2d0], -R3 ;  /* 0x0000b4004a2d7a23 */ /* 0x000fc40000010803 */
[----:B------:R-:W-:Y:S02]  /*113c0*/  FFMA.FTZ R44, R67, c[0x0][0x2d0], -R3 ;  /* 0x0000b400432c7a23 */ /* 0x000fe40000010803 */
[----:B-1----:R-:W-:Y:S01]  /*113d0*/  FFMA.FTZ R4, R28, c[0x0][0x2d0], -R2 ;  /* 0x0000b4001c047a23 */ /* 0x002fe20000010802 */
[----:B------:R-:W-:-:S03]  /*113e0*/  F2FP.BF16.PACK_AB R28, R92, R93 ;  /* 0x0000005d5c1c723e */ /* 0x000fc600000010ff */
        /* <DEDUP_REMOVED lines=8> */
[----:B------:R-:W-:Y:S02]  /*11470*/  HMMA.16816.F32.BF16 R140, R28, R48, R16 ;  /* 0x000000301c8c723c */ /* 0x000fe40000041810 */
[----:B------:R-:W-:-:S05]  /*11480*/  FADD.FTZ R4, R92, R4 ;  /* 0x000000045c047221 */ /* 0x000fca0000010000 */
[--C-:B------:R-:W-:Y:S01]  /*11490*/  FFMA.FTZ R49, R82, c[0x0][0x2d0], -R3.reuse ;  /* 0x0000b40052317a23 */ /* 0x100fe20000010803 */
[----:B------:R-:W-:Y:S01]  /*114a0*/  HMMA.16816.F32.BF16 R16, R32, R40, RZ ;  /* 0x000000282010723c */ /* 0x000fe200000418ff */
[----:B------:R-:W-:-:S07]  /*114b0*/  FFMA.FTZ R48, R81, c[0x0][0x2d0], -R3 ;  /* 0x0000b40051307a23 */ /* 0x000fce0000010803 */
[----:B------:R-:W-:Y:S01]  /*114c0*/  HMMA.16816.F32.BF16 R128, R28, R38, R20 ;  /* 0x000000261c80723c */ /* 0x000fe20000041814 */
[----:B------:R-:W2:Y:S07]  /*114d0*/  LDSM.16.MT88.4 R36, [R191] ;  /* 0x00000000bf24783b */ /* 0x000eae0000004200 */
[----:B------:R-:W-:Y:S07]  /*114e0*/  HMMA.16816.F32.BF16 R20, R32, R46, RZ ;  /* 0x0000002e2014723c */ /* 0x000fee00000418ff */
[--C-:B------:R-:W-:Y:S01]  /*114f0*/  FFMA.FTZ R47, R80, c[0x0][0x2d0], -R3.reuse ;  /* 0x0000b400502f7a23 */ /* 0x100fe20000010803 */
[----:B-1----:R-:W-:Y:S01]  /*11500*/  HMMA.16816.F32.BF16 R124, R28, R24, R16 ;  /* 0x000000181c7c723c */ /* 0x002fe20000041810 */
[----:B------:R-:W-:-:S07]  /*11510*/  FFMA.FTZ R46, R75, c[0x0][0x2d0], -R3 ;  /* 0x0000b4004b2e7a23 */ /* 0x000fce0000010803 */
[----:B------:R-:W-:Y:S01]  /*11520*/  HMMA.16816.F32.BF16 R16, R32, R42, RZ ;  /* 0x0000002a2010723c */ /* 0x000fe200000418ff */
[----:B------:R-:W-:Y:S07]  /*11530*/  LDSM.16.MT88.4 R40, [R190+0x3000] ;  /* 0x00300000be28783b */ /* 0x000fee0000004200 */
[----:B------:R-:W-:Y:S01]  /*11540*/  HMMA.16816.F32.BF16 R120, R28, R50, R20 ;  /* 0x000000321c78723c */ /* 0x000fe20000041814 */
[----:B------:R-:W1:Y:S06]  /*11550*/  LDSM.16.MT88.4 R20, [R191+0x800] ;  /* 0x00080000bf14783b */ /* 0x000e6c0000004200 */
[----:B------:R-:W-:-:S02]  /*11560*/  FFMA.FTZ R51, R72, c[0x0][0x2d0], -R3 ;  /* 0x0000b40048337a23 */ /* 0x000fc40000010803 */
[----:B------:R-:W-:-:S07]  /*11570*/  FFMA.FTZ R50, R83, c[0x0][0x2d0], -R3 ;  /* 0x0000b40053327a23 */ /* 0x000fce0000010803 */
[----:B------:R-:W-:Y:S01]  /*11580*/  HMMA.16816.F32.BF16 R116, R28, R26, R16 ;  /* 0x0000001a1c74723c */ /* 0x000fe20000041810 */
[----:B------:R-:W-:Y:S07]  /*11590*/  LDSM.16.MT88.4 R24, [R189+0x3800] ;  /* 0x00380000bd18783b */ /* 0x000fee0000004200 */
[----:B--2---:R-:W-:Y:S07]  /*115a0*/  HMMA.16816.F32.BF16 R16, R32, R36, RZ ;  /* 0x000000242010723c */ /* 0x004fee00000418ff */
[----:B------:R-:W-:-:S02]  /*115b0*/  FFMA.FTZ R36, R63, c[0x0][0x2d0], -R3 ;  /* 0x0000b4003f247a23 */ /* 0x000fc40000010803 */
[----:B------:R-:W-:Y:S02]  /*115c0*/  FFMA.FTZ R37, R65, c[0x0][0x2d0], -R3 ;  /* 0x0000b40041257a23 */ /* 0x000fe40000010803 */
[----:B------:R-:W-:Y:S02]  /*115d0*/  FADD.FTZ R3, R95, R4 ;  /* 0x000000045f037221 */ /* 0x000fe40000010000 */
[----:B------:R-:W-:Y:S02]  /*115e0*/  FADD.FTZ R4, R108, R14 ;  /* 0x0000000e6c047221 */ /* 0x000fe40000010000 */
[----:B------:R-:W-:Y:S02]  /*115f0*/  FADD.FTZ R3, R109, R3 ;  /* 0x000000036d037221 */ /* 0x000fe40000010000 */
[----:B------:R-:W-:Y:S02]  /*11600*/  FFMA.FTZ R14, R64, c[0x0][0x2d0], -R2 ;  /* 0x0000b400400e7a23 */ /* 0x000fe40000010802 */
[----:B------:R-:W-:-:S05]  /*11610*/  FADD.FTZ R4, R110, R4 ;  /* 0x000000046e047221 */ /* 0x000fca0000010000 */
[----:B-1----:R-:W-:Y:S08]  /*11620*/  HMMA.16816.F32.BF16 R104, R28, R20, R16 ;  /* 0x000000141c68723c */ /* 0x002ff00000041810 */
[----:B------:R-:W-:Y:S11]  /*11630*/  HMMA.16816.F32.BF16 R16, R32, R38, RZ ;  /* 0x000000262010723c */ /* 0x000ff600000418ff */
[----:B------:R-:W-:Y:S11]  /*11640*/  @!UPT UIADD3 URZ, URZ, URZ, URZ ;  /* 0x0000003f3f3ff290 */ /* 0x000ff6000fffe03f */
[----:B------:R-:W-:Y:S02]  /*11650*/  @!UPT UIADD3 URZ, URZ, URZ, URZ ;  /* 0x0000003f3f3ff290 */ /* 0x000fe4000fffe03f */
[----:B------:R-:W-:Y:S01]  /*11660*/  HMMA.16816.F32.BF16 R96, R28, R22, R16 ;  /* 0x000000161c60723c */ /* 0x000fe20000041810 */
[----:B------:R-:W1:Y:S07]  /*11670*/  LDSM.16.MT88.4 R20, [R189+0x3000] ;  /* 0x00300000bd14783b */ /* 0x000e6e0000004200 */
[----:B-1----:R-:W-:Y:S01]  /*11680*/  HMMA.16816.F32.BF16 R16, R32, R20, RZ ;  /* 0x000000142010723c */ /* 0x002fe200000418ff */
[----:B------:R1:W-:Y:S06]  /*11690*/  MUFU.EX2 R20, R6 ;  /* 0x0000000600147308 */ /* 0x0003ec0000000800 */
[----:B------:R-:W-:-:S02]  /*116a0*/  FFMA.FTZ R21, R66, c[0x0][0x2d0], -R2 ;  /* 0x0000b40042157a23 */ /* 0x000fc40000010802 */
[--C-:B-1----:R-:W-:Y:S02]  /*116b0*/  FFMA.FTZ R6, R57, c[0x0][0x2d0], -R2.reuse ;  /* 0x0000b40039067a23 */ /* 0x102fe40000010802 */
[--C-:B------:R-:W-:Y:S11]  /*116c0*/  FFMA.FTZ R57, R85, c[0x0][0x2d0], -R2.reuse ;  /* 0x0000b40055397a23 */ /* 0x100ff60000010802 */
[----:B------:R-:W-:Y:S02]  /*116d0*/  @!UPT UIADD3 URZ, URZ, URZ, URZ ;  /* 0x0000003f3f3ff290 */ /* 0x000fe4000fffe03f */
[----:B------:R-:W-:Y:S01]  /*116e0*/  HMMA.16816.F32.BF16 R88, R28, R24, R16 ;  /* 0x000000181c58723c */ /* 0x000fe20000041810 */
[----:B------:R1:W2:Y:S07]  /*116f0*/  MUFU.EX2 R24, R11 ;  /* 0x0000000b00187308 */ /* 0x0002ae0000000800 */
[----:B------:R-:W-:Y:S01]  /*11700*/  HMMA.16816.F32.BF16 R16, R32, R22, RZ ;  /* 0x000000162010723c */ /* 0x000fe200000418ff */
[----:B------:R4:W5:Y:S06]  /*11710*/  MUFU.EX2 R22, R10 ;  /* 0x0000000a00167308 */ /* 0x00096c0000000800 */
[----:B------:R-:W-:-:S02]  /*11720*/  FFMA.FTZ R23, R86, c[0x0][0x2d0], -R2 ;  /* 0x0000b40056177a23 */ /* 0x000fc40000010802 */
[----:B------:R2:W2:Y:S01]  /*11730*/  MUFU.EX2 R25, R9 ;  /* 0x0000000900197308 */ /* 0x0004a20000000800 */
[--C-:B-1----:R-:W-:Y:S02]  /*11740*/  FFMA.FTZ R11, R62, c[0x0][0x2d0], -R2.reuse ;  /* 0x0000b4003e0b7a23 */ /* 0x102fe40000010802 */
[--C-:B------:R-:W-:Y:S02]  /*11750*/  FFMA.FTZ R62, R87, c[0x0][0x2d0], -R2.reuse ;  /* 0x0000b400573e7a23 */ /* 0x100fe40000010802 */
[----:B----4-:R-:W-:-:S03]  /*11760*/  FFMA.FTZ R10, R61, c[0x0][0x2d0], -R2 ;  /* 0x0000b4003d0a7a23 */ /* 0x010fc60000010802 */
[----:B------:R-:W-:Y:S01]  /*11770*/  MUFU.EX2 R11, R11 ;  /* 0x0000000b000b7308 */ /* 0x000fe20000000800 */
[----:B------:R-:W-:-:S06]  /*11780*/  FFMA.FTZ R61, R69, c[0x0][0x2d0], -R2 ;  /* 0x0000b400453d7a23 */ /* 0x000fcc0000010802 */
[----:B------:R-:W-:Y:S01]  /*11790*/  HMMA.16816.F32.BF16 R92, R28, R26, R16 ;  /* 0x0000001a1c5c723c */ /* 0x000fe20000041810 */
[--C-:B--2---:R-:W-:Y:S01]  /*117a0*/  FFMA.FTZ R9, R59, c[0x0][0x2d0], -R2.reuse ;  /* 0x0000b4003b097a23 */ /* 0x104fe20000010802 */
[----:B------:R-:W1:Y:S01]  /*117b0*/  MUFU.EX2 R17, R36 ;  /* 0x0000002400117308 */ /* 0x000e620000000800 */
[----:B------:R-:W-:Y:S02]  /*117c0*/  FFMA.FTZ R59, R73, c[0x0][0x2d0], -R2 ;  /* 0x0000b400493b7a23 */ /* 0x000fe40000010802 */
[----:B------:R-:W-:Y:S01]  /*117d0*/  FADD.FTZ R2, R24, R3 ;  /* 0x0000000318027221 */ /* 0x000fe20000010000 */
[----:B-----5:R-:W-:Y:S01]  /*117e0*/  F2FP.BF16.PACK_AB R24, R22, R24 ;  /* 0x000000181618723e */ /* 0x020fe200000010ff */
[----:B------:R-:W-:Y:S01]  /*117f0*/  FADD.FTZ R3, R111, R4 ;  /* 0x000000046f037221 */ /* 0x000fe20000010000 */
[----:B------:R-:W-:Y:S01]  /*11800*/  F2FP.BF16.PACK_AB R26, R20, R25 ;  /* 0x00000019141a723e */ /* 0x000fe200000010ff */
[----:B------:R-:W-:Y:S01]  /*11810*/  FADD.FTZ R2, R22, R2 ;  /* 0x0000000216027221 */ /* 0x000fe20000010000 */
[----:B------:R2:W4:Y:S03]  /*11820*/  MUFU.EX2 R16, R37 ;  /* 0x0000002500107308 */ /* 0x0005260000000800 */
[----:B------:R-:W-:-:S04]  /*11830*/  FADD.FTZ R2, R25, R2 ;  /* 0x0000000219027221 */ /* 0x000fc80000010000 */
[----:B------:R-:W-:Y:S01]  /*11840*/  FADD.FTZ R2, R20, R2 ;  /* 0x0000000214027221 */ /* 0x000fe20000010000 */
[----:B------:R-:W5:Y:S03]  /*11850*/  MUFU.EX2 R22, R53 ;  /* 0x0000003500167308 */ /* 0x000f660000000800 */
[----:B-1----:R-:W-:Y:S01]  /*11860*/  FADD.FTZ R2, R17, R2 ;  /* 0x0000000211027221 */ /* 0x002fe20000010000 */
[----:B--2---:R-:W1:Y:S03]  /*11870*/  LDSM.16.MT88.4 R36, [R190+0x3800] ;  /* 0x00380000be24783b */ /* 0x004e660000004200 */
[C---:B----4-:R-:W-:Y:S01]  /*11880*/  FADD.FTZ R2, R16.reuse, R2 ;  /* 0x0000000210027221 */ /* 0x050fe20000010000 */
[----:B------:R-:W-:Y:S01]  /*11890*/  F2FP.BF16.PACK_AB R20, R16, R17 ;  /* 0x000000111014723e */ /* 0x000fe200000010ff */
[----:B------:R-:W2:Y:S01]  /*118a0*/  MUFU.EX2 R4, R52 ;  /* 0x0000003400047308 */ /* 0x000ea20000000800 */
[----:B------:R-:W-:Y:S01]  /*118b0*/  HMMA.16816.F32.BF16 R16, R32, R40, RZ ;  /* 0x000000282010723c */ /* 0x000fe200000418ff */
[----:B-----5:R-:W-:-:S06]  /*118c0*/  FADD.FTZ R2, R22, R2 ;  /* 0x0000000216027221 */ /* 0x020fcc0000010000 */
[----:B------:R-:W4:Y:S08]  /*118d0*/  MUFU.EX2 R27, R51 ;  /* 0x00000033001b7308 */ /* 0x000f300000000800 */
[----:B------:R-:W5:Y:S01]  /*118e0*/  MUFU.EX2 R25, R50 ;  /* 0x0000003200197308 */ /* 0x000f620000000800 */
[C---:B--2---:R-:W-:Y:S01]  /*118f0*/  FADD.FTZ R2, R4.reuse, R2 ;  /* 0x0000000204027221 */ /* 0x044fe20000010000 */
[----:B------:R-:W-:-:S06]  /*11900*/  F2FP.BF16.PACK_AB R22, R4, R22 ;  /* 0x000000160416723e */ /* 0x000fcc00000010ff */
[----:B------:R-:W-:Y:S01]  /*11910*/  MUFU.EX2 R41, R47 ;  /* 0x0000002f00297308 */ /* 0x000fe20000000800 */
[----:B----4-:R-:W-:-:S07]  /*11920*/  FADD.FTZ R2, R27, R2 ;  /* 0x000000021b027221 */ /* 0x010fce0000010000 */
[----:B------:R-:W2:Y:S01]  /*11930*/  MUFU.EX2 R40, R46 ;  /* 0x0000002e00287308 */ /* 0x000ea20000000800 */
[----:B-----5:R-:W-:Y:S01]  /*11940*/  FADD.FTZ R2, R25, R2 ;  /* 0x0000000219027221 */ /* 0x020fe20000010000 */
[----:B-1----:R-:W-:Y:S06]  /*11950*/  HMMA.16816.F32.BF16 R108, R28, R36, R16 ;  /* 0x000000241c6c723c */ /* 0x002fec0000041810 */
[----:B------:R-:W1:Y:S02]  /*11960*/  MUFU.EX2 R37, R49 ;  /* 0x0000003100257308 */ /* 0x000e640000000800 */
[----:B------:R-:W-:Y:S06]  /*11970*/  HMMA.16816.F32.BF16 R16, R32, R42, RZ ;  /* 0x0000002a2010723c */ /* 0x000fec00000418ff */
[----:B------:R-:W4:Y:S01]  /*11980*/  MUFU.EX2 R36, R48 ;  /* 0x0000003000247308 */ /* 0x000f220000000800 */
[----:B--2---:R-:W-:-:S07]  /*11990*/  F2FP.BF16.PACK_AB R72, R40, R41 ;  /* 0x000000292848723e */ /* 0x004fce00000010ff */
[----:B------:R-:W2:Y:S01]  /*119a0*/  MUFU.EX2 R48, R45 ;  /* 0x0000002d00307308 */ /* 0x000ea20000000800 */
[----:B-1----:R-:W-:-:S07]  /*119b0*/  FADD.FTZ R2, R37, R2 ;  /* 0x0000000225027221 */ /* 0x002fce0000010000 */
[----:B------:R1:W5:Y:S01]  /*119c0*/  MUFU.EX2 R42, R44 ;  /* 0x0000002c002a7308 */ /* 0x0003620000000800 */
[----:B----4-:R-:W-:-:S04]  /*119d0*/  FADD.FTZ R2, R36, R2 ;  /* 0x0000000224027221 */ /* 0x010fc80000010000 */
[----:B------:R-:W-:Y:S01]  /*119e0*/  FADD.FTZ R2, R41, R2 ;  /* 0x0000000229027221 */ /* 0x000fe20000010000 */
[----:B------:R-:W-:Y:S02]  /*119f0*/  HMMA.16816.F32.BF16 R112, R28, R38, R16 ;  /* 0x000000261c70723c */ /* 0x000fe40000041810 */
[----:B------:R-:W4:Y:S01]  /*11a00*/  MUFU.EX2 R43, R6 ;  /* 0x00000006002b7308 */ /* 0x000f220000000800 */
[----:B------:R-:W-:-:S04]  /*11a10*/  FADD.FTZ R2, R40, R2 ;  /* 0x0000000228027221 */ /* 0x000fc80000010000 */
[----:B--2---:R-:W-:Y:S01]  /*11a20*/  FADD.FTZ R2, R48, R2 ;  /* 0x0000000230027221 */ /* 0x004fe20000010000 */
[----:B------:R-:W-:Y:S01]  /*11a30*/  F2FP.BF16.PACK_AB R16, R25, R27 ;  /* 0x0000001b1910723e */ /* 0x000fe200000010ff */
[----:B-1----:R-:W1:Y:S01]  /*11a40*/  LDSM.16.MT88.4 R44, [R192+0x3000] ;  /* 0x00300000c02c783b */ /* 0x002e620000004200 */
[----:B------:R-:W2:Y:S01]  /*11a50*/  MUFU.EX2 R9, R9 ;  /* 0x0000000900097308 */ /* 0x000ea20000000800 */
[C---:B-----5:R-:W-:Y:S01]  /*11a60*/  FADD.FTZ R228, R42.reuse, R2 ;  /* 0x000000022ae47221 */ /* 0x060fe20000010000 */
[----:B------:R-:W-:Y:S02]  /*11a70*/  F2FP.BF16.PACK_AB R74, R42, R48 ;  /* 0x000000302a4a723e */ /* 0x000fe400000010ff */
[----:B------:R-:W-:Y:S01]  /*11a80*/  F2FP.BF16.PACK_AB R18, R36, R37 ;  /* 0x000000252412723e */ /* 0x000fe200000010ff */
[----:B----4-:R-:W-:-:S03]  /*11a90*/  FADD.FTZ R3, R43, R3 ;  /* 0x000000032b037221 */ /* 0x010fc60000010000 */
[----:B------:R-:W4:Y:S01]  /*11aa0*/  MUFU.EX2 R10, R10 ;  /* 0x0000000a000a7308 */ /* 0x000f220000000800 */
[C---:B--2---:R-:W-:Y:S01]  /*11ab0*/  F2FP.BF16.PACK_AB R25, R9.reuse, R43 ;  /* 0x0000002b0919723e */ /* 0x044fe200000010ff */
[----:B------:R-:W-:Y:S01]  /*11ac0*/  FADD.FTZ R3, R9, R3 ;  /* 0x0000000309037221 */ /* 0x000fe20000010000 */
[----:B------:R-:W2:Y:S05]  /*11ad0*/  LDSM.16.MT88.4 R40, [R192+0x3800] ;  /* 0x00380000c028783b */ /* 0x000eaa0000004200 */
[----:B------:R-:W5:Y:S01]  /*11ae0*/  MUFU.EX2 R6, R14 ;  /* 0x0000000e00067308 */ /* 0x000f620000000800 */
[----:B----4-:R-:W-:Y:S01]  /*11af0*/  FADD.FTZ R3, R10, R3 ;  /* 0x000000030a037221 */ /* 0x010fe20000010000 */
[----:B------:R-:W-:-:S06]  /*11b00*/  F2FP.BF16.PACK_AB R27, R11, R10 ;  /* 0x0000000a0b1b723e */ /* 0x000fcc00000010ff */
[----:B------:R-:W-:Y:S01]  /*11b10*/  MUFU.EX2 R14, R59 ;  /* 0x0000003b000e7308 */ /* 0x000fe20000000800 */
[----:B------:R-:W-:-:S07]  /*11b20*/  FADD.FTZ R2, R11, R3 ;  /* 0x000000030b027221 */ /* 0x000fce0000010000 */
[----:B------:R-:W-:Y:S01]  /*11b30*/  MUFU.EX2 R9, R58 ;  /* 0x0000003a00097308 */ /* 0x000fe20000000800 */
[----:B-----5:R-:W-:Y:S01]  /*11b40*/  FADD.FTZ R2, R6, R2 ;  /* 0x0000000206027221 */ /* 0x020fe20000010000 */
[----:B-1----:R-:W-:Y:S06]  /*11b50*/  HMMA.16816.F32.BF16 R36, R32, R44, RZ ;  /* 0x0000002c2024723c */ /* 0x002fec00000418ff */
[----:B------:R-:W-:Y:S08]  /*11b60*/  MUFU.EX2 R11, R57 ;  /* 0x00000039000b7308 */ /* 0x000ff00000000800 */
[----:B------:R-:W-:Y:S08]  /*11b70*/  MUFU.EX2 R3, R56 ;  /* 0x0000003800037308 */ /* 0x000ff00000000800 */
[----:B------:R-:W1:Y:S02]  /*11b80*/  MUFU.EX2 R4, R21 ;  /* 0x0000001500047308 */ /* 0x000e640000000800 */
[----:B--2---:R-:W-:Y:S06]  /*11b90*/  HMMA.16816.F32.BF16 R84, R28, R40, R36 ;  /* 0x000000281c54723c */ /* 0x004fec0000041824 */
[----:B------:R-:W2:Y:S02]  /*11ba0*/  MUFU.EX2 R17, R61 ;  /* 0x0000003d00117308 */ /* 0x000ea40000000800 */
[----:B------:R-:W-:Y:S06]  /*11bb0*/  HMMA.16816.F32.BF16 R36, R32, R46, RZ ;  /* 0x0000002e2024723c */ /* 0x000fec00000418ff */
[----:B------:R-:W4:Y:S01]  /*11bc0*/  MUFU.EX2 R10, R60 ;  /* 0x0000003c000a7308 */ /* 0x000f220000000800 */
[C---:B-1----:R-:W-:Y:S01]  /*11bd0*/  FADD.FTZ R2, R4.reuse, R2 ;  /* 0x0000000204027221 */ /* 0x042fe20000010000 */
[----:B------:R-:W-:-:S03]  /*11be0*/  F2FP.BF16.PACK_AB R21, R4, R6 ;  /* 0x000000060415723e */ /* 0x000fc600000010ff */
[----:B--2---:R-:W-:-:S03]  /*11bf0*/  FADD.FTZ R2, R17, R2 ;  /* 0x0000000211027221 */ /* 0x004fc60000010000 */
[----:B------:R1:W2:Y:S01]  /*11c00*/  MUFU.EX2 R6, R23 ;  /* 0x0000001700067308 */ /* 0x0002a20000000800 */
[----:B----4-:R-:W-:-:S07]  /*11c10*/  FADD.FTZ R2, R10, R2 ;  /* 0x000000020a027221 */ /* 0x010fce0000010000 */
[----:B------:R-:W4:Y:S02]  /*11c20*/  MUFU.EX2 R4, R62 ;  /* 0x0000003e00047308 */ /* 0x000f240000000800 */
[----:B------:R-:W-:Y:S01]  /*11c30*/  HMMA.16816.F32.BF16 R80, R28, R42, R36 ;  /* 0x0000002a1c50723c */ /* 0x000fe20000041824 */
[----:B------:R-:W5:Y:S01]  /*11c40*/  LDSM.16.MT88.4 R36, [R191+0x3000] ;  /* 0x00300000bf24783b */ /* 0x000f620000004200 */
[----:B------:R-:W-:Y:S01]  /*11c50*/  FADD.FTZ R2, R14, R2 ;  /* 0x000000020e027221 */ /* 0x000fe20000010000 */
[----:B-1----:R-:W-:-:S03]  /*11c60*/  F2FP.BF16.PACK_AB R23, R10, R17 ;  /* 0x000000110a17723e */ /* 0x002fc600000010ff */
[C---:B------:R-:W-:Y:S01]  /*11c70*/  FADD.FTZ R2, R9.reuse, R2 ;  /* 0x0000000209027221 */ /* 0x040fe20000010000 */
[----:B------:R-:W-:Y:S02]  /*11c80*/  F2FP.BF16.PACK_AB R17, R9, R14 ;  /* 0x0000000e0911723e */ /* 0x000fe400000010ff */
[----:B--2---:R-:W-:Y:S01]  /*11c90*/  F2FP.BF16.PACK_AB R19, R6, R11 ;  /* 0x0000000b0613723e */ /* 0x004fe200000010ff */
[----:B------:R-:W-:Y:S01]  /*11ca0*/  FADD.FTZ R2, R11, R2 ;  /* 0x000000020b027221 */ /* 0x000fe20000010000 */
[----:B----4-:R-:W-:-:S03]  /*11cb0*/  F2FP.BF16.PACK_AB R73, R3, R4 ;  /* 0x000000040349723e */ /* 0x010fc600000010ff */
[----:B------:R-:W-:-:S04]  /*11cc0*/  FADD.FTZ R2, R6, R2 ;  /* 0x0000000206027221 */ /* 0x000fc80000010000 */
[----:B------:R-:W-:Y:S02]  /*11cd0*/  FADD.FTZ R2, R4, R2 ;  /* 0x0000000204027221 */ /* 0x000fe40000010000 */
[----:B------:R-:W1:Y:S02]  /*11ce0*/  MUFU.EX2 R4, R55 ;  /* 0x0000003700047308 */ /* 0x000e640000000800 */
[----:B------:R-:W-:-:S06]  /*11cf0*/  FADD.FTZ R2, R3, R2 ;  /* 0x0000000203027221 */ /* 0x000fcc0000010000 */
[----:B------:R-:W2:Y:S01]  /*11d00*/  MUFU.EX2 R3, R54 ;  /* 0x0000003600037308 */ /* 0x000ea20000000800 */
[----:B-1----:R-:W-:Y:S01]  /*11d10*/  FADD.FTZ R2, R4, R2 ;  /* 0x0000000204027221 */ /* 0x002fe20000010000 */
[----:B-----5:R-:W-:Y:S01]  /*11d20*/  HMMA.16816.F32.BF16 R40, R32, R36, RZ ;  /* 0x000000242028723c */ /* 0x020fe200000418ff */
[C---:B--2---:R-:W-:Y:S02]  /*11d30*/  F2FP.BF16.PACK_AB R75, R3.reuse, R4 ;  /* 0x00000004034b723e */ /* 0x044fe400000010ff */
[----:B------:R-:W-:Y:S01]  /*11d40*/  FADD.FTZ R236, R3, R2 ;  /* 0x0000000203ec7221 */ /* 0x000fe20000010000 */
[----:B---3--:R-:W-:Y:S01]  /*11d50*/  MOV R2, R149 ;  /* 0x0000009500027202 */ /* 0x008fe20000000f00 */
[----:B------:R-:W-:-:S03]  /*11d60*/  @P1 IMAD.HI.U32 R3, R149, c[0x0][0x2c8], RZ ;  /* 0x0000b20095031a27 */ /* 0x000fc600078e00ff */
[----:B------:R-:W-:Y:S01]  /*11d70*/  HMMA.16816.F32.BF16 R32, R32, R38, RZ ;  /* 0x000000262020723c */ /* 0x000fe200000418ff */
[----:B------:R-:W1:Y:S01]  /*11d80*/  LDSM.16.MT88.4 R36, [R191+0x3800] ;  /* 0x00380000bf24783b */ /* 0x000e620000004200 */
[----:B------:R-:W-:Y:S02]  /*11d90*/  @P1 SHF.R.U32.HI R2, RZ, c[0x0][0x2cc], R3 ;  /* 0x0000b300ff021a19 */ /* 0x000fe40000011603 */
[----:B------:R-:W-:Y:S02]  /*11da0*/  ISETP.GE.AND P1, PT, R148, 0x1, PT ;  /* 0x000000019400780c */ /* 0x000fe40003f26270 */
[----:B------:R-:W-:-:S04]  /*11db0*/  IADD3 R2, R155, R2, RZ ;  /* 0x000000029b027210 */ /* 0x000fc80007ffe0ff */
[----:B------:R-:W-:-:S06]  /*11dc0*/  IADD3 R4, R2, c[0x0][0x328], RZ ;  /* 0x0000ca0002047a10 */ /* 0x000fcc0007ffe0ff */
[C---:B-1----:R-:W-:Y:S08]  /*11dd0*/  HMMA.16816.F32.BF16 R68, R28.reuse, R36, R40 ;  /* 0x000000241c44723c */ /* 0x042ff00000041828 */
[----:B------:R-:W-:Y:S01]  /*11de0*/  HMMA.16816.F32.BF16 R40, R28, R38, R32 ;  /* 0x000000261c28723c */ /* 0x000fe20000041820 */
        /* <DEDUP_REMOVED lines=41> */
[C---:B--2---:R-:W-:Y:S01]  /*12080*/  HMMA.16816.F32.BF16 R64, R20.reuse, R24, R108 ;  /* 0x000000181440723c */ /* 0x044fe2000004186c */
[----:B------:R-:W-:Y:S07]  /*12090*/  LDSM.16.MT88.4 R108, [R192+0x2800] ;  /* 0x00280000c06c783b */ /* 0x000fee0000004200 */
[C---:B------:R-:W-:Y:S01]  /*120a0*/  HMMA.16816.F32.BF16 R60, R20.reuse, R26, R112 ;  /* 0x0000001a143c723c */ /* 0x040fe20000041870 */
[----:B------:R-:W2:Y:S07]  /*120b0*/  LDSM.16.MT88.4 R24, [R191+0x4800] ;  /* 0x00480000bf18783b */ /* 0x000eae0000004200 */
[C---:B-1----:R-:W-:Y:S08]  /*120c0*/  HMMA.16816.F32.BF16 R56, R20.reuse, R28, R144 ;  /* 0x0000001c1438723c */ /* 0x042ff00000041890 */
[C---:B------:R-:W-:Y:S01]  /*120d0*/  HMMA.16816.F32.BF16 R48, R20.reuse, R30, R140 ;  /* 0x0000001e1430723c */ /* 0x040fe2000004188c */
[----:B------:R-:W1:Y:S07]  /*120e0*/  LDSM.16.MT88.4 R28, [R192+0x2000] ;  /* 0x00200000c01c783b */ /* 0x000e6e0000004200 */
[C---:B--2---:R-:W-:Y:S08]  /*120f0*/  HMMA.16816.F32.BF16 R40, R20.reuse, R24, R128 ;  /* 0x000000181428723c */ /* 0x044ff00000041880 */
[----:B------:R-:W-:Y:S01]  /*12100*/  HMMA.16816.F32.BF16 R32, R20, R26, R120 ;  /* 0x0000001a1420723c */ /* 0x000fe20000041878 */
[----:B------:R-:W2:Y:S04]  /*12110*/  LDSM.16.MT88.4 R20, [R190+0x2000] ;  /* 0x00200000be14783b */ /* 0x000ea80000004200 */
[----:B------:R-:W3:Y:S03]  /*12120*/  LDSM.16.MT88.4 R24, [R189+0x2000] ;  /* 0x00200000bd18783b */ /* 0x000ee60000004200 */
[C---:B-1----:R-:W-:Y:S01]  /*12130*/  HMMA.16816.F32.BF16 R112, R16.reuse, R28, R96 ;  /* 0x0000001c1070723c */ /* 0x042fe20000041860 */
[----:B------:R-:W-:Y:S07]  /*12140*/  LDSM.16.MT88.4 R96, [R191+0x2800] ;  /* 0x00280000bf60783b */ /* 0x000fee0000004200 */
[C---:B------:R-:W-:Y:S01]  /*12150*/  HMMA.16816.F32.BF16 R80, R16.reuse, R30, R80 ;  /* 0x0000001e1050723c */ /* 0x040fe20000041850 */
[----:B------:R-:W1:Y:S07]  /*12160*/  LDSM.16.MT88.4 R28, [R190+0x5000] ;  /* 0x00500000be1c783b */ /* 0x000e6e0000004200 */
[C---:B--2---:R-:W-:Y:S08]  /*12170*/  HMMA.16816.F32.BF16 R104, R16.reuse, R20, R104 ;  /* 0x000000141068723c */ /* 0x044ff00000041868 */
[C---:B------:R-:W-:Y:S01]  /*12180*/  HMMA.16816.F32.BF16 R84, R16.reuse, R22, R84 ;  /* 0x000000161054723c */ /* 0x040fe20000041854 */
[----:B------:R-:W2:Y:S07]  /*12190*/  LDSM.16.MT88.4 R20, [R189+0x5000] ;  /* 0x00500000bd14783b */ /* 0x000eae0000004200 */
[C---:B---3--:R-:W-:Y:S01]  /*121a0*/  HMMA.16816.F32.BF16 R128, R16.reuse, R24, R124 ;  /* 0x000000181080723c */ /* 0x048fe2000004187c */
[----:B------:R-:W-:Y:S07]  /*121b0*/  LDSM.16.MT88.4 R124, [R189+0x2800] ;  /* 0x00280000bd7c783b */ /* 0x000fee0000004200 */
[----:B------:R-:W-:Y:S01]  /*121c0*/  HMMA.16816.F32.BF16 R88, R16, R26, R116 ;  /* 0x0000001a1058723c */ /* 0x000fe20000041874 */
[----:B------:R-:W3:Y:S04]  /*121d0*/  LDSM.16.MT88.4 R24, [R191+0x2000] ;  /* 0x00200000bf18783b */ /* 0x000ee80000004200 */
[----:B------:R-:W-:Y:S03]  /*121e0*/  LDSM.16.MT88.4 R116, [R190+0x2800] ;  /* 0x00280000be74783b */ /* 0x000fe60000004200 */
[C---:B------:R-:W-:Y:S08]  /*121f0*/  HMMA.16816.F32.BF16 R112, R72.reuse, R108, R112 ;  /* 0x0000006c4870723c */ /* 0x040ff00000041870 */
[----:B------:R-:W-:Y:S01]  /*12200*/  HMMA.16816.F32.BF16 R108, R72, R110, R80 ;  /* 0x0000006e486c723c */ /* 0x000fe20000041850 */
[----:B------:R-:W-:Y:S07]  /*12210*/  LDSM.16.MT88.4 R80, [R190+0x5800] ;  /* 0x00580000be50783b */ /* 0x000fee0000004200 */
[C---:B-1----:R-:W-:Y:S08]  /*12220*/  HMMA.16816.F32.BF16 R60, R16.reuse, R30, R60 ;  /* 0x0000001e103c723c */ /* 0x042ff0000004183c */
[C---:B--2---:R-:W-:Y:S08]  /*12230*/  HMMA.16816.F32.BF16 R92, R16.reuse, R20, R44 ;  /* 0x00000014105c723c */ /* 0x044ff0000004182c */
[C---:B------:R-:W-:Y:S01]  /*12240*/  HMMA.16816.F32.BF16 R44, R16.reuse, R22, R36 ;  /* 0x00000016102c723c */ /* 0x040fe20000041824 */
[----:B------:R-:W1:Y:S07]  /*12250*/  LDSM.16.MT88.4 R20, [R191+0x5000] ;  /* 0x00500000bf14783b */ /* 0x000e6e0000004200 */
[C---:B---3--:R-:W-:Y:S08]  /*12260*/  HMMA.16816.F32.BF16 R68, R16.reuse, R24, R68 ;  /* 0x000000181044723c */ /* 0x048ff00000041844 */
[----:B------:R-:W-:Y:S01]  /*12270*/  HMMA.16816.F32.BF16 R52, R16, R26, R52 ;  /* 0x0000001a1034723c */ /* 0x000fe20000041834 */
[----:B------:R-:W2:Y:S07]  /*12280*/  LDSM.16.MT88.4 R24, [R192+0x5000] ;  /* 0x00500000c018783b */ /* 0x000eae0000004200 */
[----:B------:R-:W-:Y:S08]  /*12290*/  HMMA.16816.F32.BF16 R128, R72, R124, R128 ;  /* 0x0000007c4880723c */ /* 0x000ff00000041880 */
[----:B------:R-:W-:Y:S01]  /*122a0*/  HMMA.16816.F32.BF16 R36, R16, R28, R64 ;  /* 0x0000001c1024723c */ /* 0x000fe20000041840 */
[----:B------:R-:W-:Y:S07]  /*122b0*/  LDSM.16.MT88.4 R64, [R192+0x5800] ;  /* 0x00580000c040783b */ /* 0x000fee0000004200 */
[----:B------:R-:W-:Y:S01]  /*122c0*/  HMMA.16816.F32.BF16 R124, R72, R126, R88 ;  /* 0x0000007e487c723c */ /* 0x000fe20000041858 */
[----:B------:R-:W3:Y:S07]  /*122d0*/  LDSM.16.MT88.4 R88, [R189+0x5800] ;  /* 0x00580000bd58783b */ /* 0x000eee0000004200 */
        /* <DEDUP_REMOVED lines=29> */
.L_x_1019:
[----:B------:R-:W-:-:S04]  /*124b0*/  MOV R2, 0x1 ;  /* 0x0000000100027802 */ /* 0x000fc80000000f00 */
[----:B------:R-:W-:-:S13]  /*124c0*/  ISETP.NE.AND P0, PT, R2, c[0x0][0x32c], PT ;  /* 0x0000cb0002007a0c */ /* 0x000fda0003f05270 */
[----:B------:R-:W-:-:S05]  /*124d0*/  @P0 IMAD.HI.U32 R2, R3, c[0x0][0x330], RZ ;  /* 0x0000cc0003020a27 */ /* 0x000fca00078e00ff */
[----:B------:R-:W-:Y:S02]  /*124e0*/  @P0 SHF.R.U32.HI R3, RZ, c[0x0][0x334], R2 ;  /* 0x0000cd00ff030a19 */ /* 0x000fe40000011602 */
.L_x_1020:
[----:B------:R-:W-:Y:S05]  /*124f0*/  BSYNC B0 ;  /* 0x0000000000007941 */ /* 0x000fea0003800000 */
.L_x_1018:
[----:B------:R-:W-:-:S05]  /*12500*/  MOV R2, c[0x0][0x32c] ;  /* 0x0000cb0000027a02 */ /* 0x000fca0000000f00 */
[----:B------:R-:W-:-:S05]  /*12510*/  IMAD R3, R3, R2, c[0x0][0x32c] ;  /* 0x0000cb0003037624 */ /* 0x000fca00078e0202 */
[----:B------:R-:W-:-:S05]  /*12520*/  IMNMX R4, R4, R3, PT ;  /* 0x0000000304047217 */ /* 0x000fca0003800200 */
.L_x_1017:
        /* <DEDUP_REMOVED lines=8> */
.L_x_1042:
        /* <DEDUP_REMOVED lines=18> */
[----:B--23--:R-:W-:Y:S01]  /*126d0*/  IMAD.SHL.U32 R8, R76, 0x2, RZ ;  /* 0x000000024c087824 */ /* 0x00cfe200078e00ff */
[----:B------:R-:W-:Y:S02]  /*126e0*/  SHF.R.S32.HI R2, RZ, 0x1f, R225 ;  /* 0x0000001fff027819 */ /* 0x000fe400000114e1 */
[C---:B------:R-:W-:Y:S02]  /*126f0*/  SHF.L.U64.HI R11, R211.reuse, 0x1, R238 ;  /* 0x00000001d30b7819 */ /* 0x040fe400000102ee */
[----:B------:R-:W-:Y:S01]  /*12700*/  SHF.L.U32 R10, R211, 0x1, RZ ;  /* 0x00000001d30a7819 */ /* 0x000fe200000006ff */
[----:B------:R-:W-:Y:S01]  /*12710*/  IMAD R4, R2, c[0x0][0x208], RZ ;  /* 0x0000820002047a24 */ /* 0x000fe200078e02ff */
[----:B------:R-:W-:Y:S01]  /*12720*/  SHF.L.U64.HI R9, R76, 0x1, R77 ;  /* 0x000000014c097819 */ /* 0x000fe2000001024d */
[C---:B------:R-:W-:Y:S04]  /*12730*/  IMAD.WIDE.U32 R2, R225.reuse, c[0x0][0x208], RZ ;  /* 0x00008200e1027a25 */ /* 0x040fe800078e00ff */
[----:B------:R-:W-:Y:S04]  /*12740*/  IMAD R4, R225, c[0x0][0x20c], R4 ;  /* 0x00008300e1047a24 */ /* 0x000fe800078e0204 */
[----:B------:R-:W-:Y:S01]  /*12750*/  IMAD.IADD R3, R3, 0x1, R4 ;  /* 0x0000000103037824 */ /* 0x000fe200078e0204 */
[----:B------:R-:W-:Y:S03]  /*12760*/  SHF.R.S32.HI R4, RZ, 0x1f, R222 ;  /* 0x0000001fff047819 */ /* 0x000fe600000114de */
        /* <DEDUP_REMOVED lines=9> */
.L_x_1151:
[----:B------:R-:W-:-:S05]  /*12800*/  BRA.DIV ~URZ, `(.L_x_1025) ;  /* 0x000113127f007947 */ /* 0x000fca000b800000 */
[----:B------:R-:W5:Y:S01]  /*12810*/  SHFL.IDX PT, R2, R5, RZ, 0x181f ;  /* 0x00181fff05027589 */ /* 0x000f6200000e0000 */
[----:B------:R-:W-:Y:S02]  /*12820*/  ISETP.GE.AND P2, PT, R76, c[0x0][0x1d4], PT ;  /* 0x000075004c007a0c */ /* 0x000fe40003f46270 */
[----:B------:R-:W-:Y:S02]  /*12830*/  ISETP.GE.AND P1, PT, R211, c[0x0][0x1d4], PT ;  /* 0x00007500d3007a0c */ /* 0x000fe40003f26270 */
[----:B-----5:R-:W-:Y:S05]  /*12840*/  IADD3 R20, P0, R2, R8, RZ ;  /* 0x0000000802147210 */ /* 0x020fea0007f1e0ff */
[----:B---3--:R-:W-:Y:S01]  /*12850*/  IMAD.X R21, R22, 0x1, R9, P0 ;  /* 0x0000000116157824 */ /* 0x008fe200000e0609 */
[----:B------:R-:W-:Y:S04]  /*12860*/  IADD3 R2, P0, R2, R10, RZ ;  /* 0x0000000a02027210 */ /* 0x000fe80007f1e0ff */
[----:B------:R-:W-:Y:S01]  /*12870*/  @!PT LDS RZ, [RZ] ;  /* 0x00000000fffff984 */ /* 0x000fe20000000800 */
[----:B------:R-:W-:Y:S01]  /*12880*/  @!PT LDS RZ, [RZ] ;  /* 0x00000000fffff984 */ /* 0x000fe20000000800 */
[----:B------:R3:W-:Y:S01]  /*12890*/  LDGSTS.E.BYPASS.LTC128B.128 [R210+0x100], [R20.64], !P2 ;  /* 0x0010000014d27fae */ /* 0x0007e2000d101d48 */
[----:B------:R-:W-:Y:S05]  /*128a0*/  IMAD.X R3, R22, 0x1, R11, P0 ;  /* 0x0000000116037824 */ /* 0x000fea00000e060b */
[----:B------:R5:W-:Y:S04]  /*128b0*/  LDGSTS.E.BYPASS.LTC128B.128 [R210+0x3100], [R2.64], !P1 ;  /* 0x0310000002d27fae */ /* 0x000be8000c901d48 */
[----:B-----5:R-:W3:Y:S04]  /*128c0*/  SHFL.IDX PT, R2, R5, 0x1, 0x181f ;  /* 0x00381f0005027f89 */ /* 0x020ee800000e0000 */
[----:B------:R-:W5:Y:S04]  /*128d0*/  SHFL.IDX PT, R3, R4, 0x1, 0x181f ;  /* 0x00381f0004037f89 */ /* 0x000f6800000e0000 */
[----:B--2---:R-:W2:Y:S04]  /*128e0*/  SHFL.IDX PT, R4, R4, 0x2, 0x181f ;  /* 0x00581f0004047f89 */ /* 0x004ea800000e0000 */
[----:B------:R-:W4:Y:S01]  /*128f0*/  SHFL.IDX PT, R5, R5, 0x2, 0x181f ;  /* 0x00581f0005057f89 */ /* 0x000f2200000e0000 */
[C---:B---3--:R-:W-:Y:S05]  /*12900*/  IADD3 R20, P0, R2.reuse, R8, RZ ;  /* 0x0000000802147210 */ /* 0x048fea0007f1e0ff */
[C---:B-----5:R-:W-:Y:S01]  /*12910*/  IMAD.X R21, R3.reuse, 0x1, R9, P0 ;  /* 0x0000000103157824 */ /* 0x060fe200000e0609 */
[----:B------:R-:W-:Y:S04]  /*12920*/  IADD3 R2, P0, R2, R10, RZ ;  /* 0x0000000a02027210 */ /* 0x000fe80007f1e0ff */
[----:B------:R3:W-:Y:S01]  /*12930*/  LDGSTS.E.BYPASS.LTC128B.128 [R210+0x1100], [R20.64], !P2 ;  /* 0x0110000014d27fae */ /* 0x0007e2000d101d48 */
[----:B------:R-:W-:Y:S05]  /*12940*/  IMAD.X R3, R3, 0x1, R11, P0 ;  /* 0x0000000103037824 */ /* 0x000fea00000e060b */
[----:B------:R1:W-:Y:S01]  /*12950*/  LDGSTS.E.BYPASS.LTC128B.128 [R210+0x4100], [R2.64], !P1 ;  /* 0x0410000002d27fae */ /* 0x0003e2000c901d48 */
[----:B---3--:R-:W-:Y:S02]  /*12960*/  SEL R20, RZ, 0x10, P2 ;  /* 0x00000010ff147807 */ /* 0x008fe40001000000 */
[----:B------:R-:W-:Y:S02]  /*12970*/  SEL R21, RZ, 0x10, P1 ;  /* 0x00000010ff157807 */ /* 0x000fe40000800000 */
.L_x_1152:
[C---:B-12-4-:R-:W-:Y:S02]  /*12980*/  IADD3 R2, -R20.reuse, 0x10, RZ ;  /* 0x0000001014027810 */ /* 0x056fe40007ffe1ff */
        /* <DEDUP_REMOVED lines=14> */
.L_x_1023:
[----:B--23--:R-:W-:Y:S05]  /*12a70*/  BSYNC B0 ;  /* 0x0000000000007941 */ /* 0x00cfea0003800000 */
.L_x_1022:
        /* <DEDUP_REMOVED lines=74> */
[----:B------:R-:W4:Y:S07]  /*12f20*/  LDSM.16.M88.4 R152, [R194] ;  /* 0x00000000c298783b */ /* 0x000f2e0000000200 */
[C---:B-----5:R-:W-:Y:S08]  /*12f30*/  HMMA.16816.F32.BF16 R28, R172.reuse, R156, R28 ;  /* 0x0000009cac1c723c */ /* 0x060ff0000004181c */
[C---:B------:R-:W-:Y:S01]  /*12f40*/  HMMA.16816.F32.BF16 R32, R172.reuse, R158, R32 ;  /* 0x0000009eac20723c */ /* 0x040fe20000041820 */
[----:B------:R-:W5:Y:S07]  /*12f50*/  LDSM.16.M88.4 R156, [R195] ;  /* 0x00000000c39c783b */ /* 0x000f6e0000000200 */
[C---:B-1----:R-:W-:Y:S08]  /*12f60*/  HMMA.16816.F32.BF16 R36, R172.reuse, R140, R36 ;  /* 0x0000008cac24723c */ /* 0x042ff00000041824 */
[C---:B------:R-:W-:Y:S01]  /*12f70*/  HMMA.16816.F32.BF16 R40, R172.reuse, R142, R40 ;  /* 0x0000008eac28723c */ /* 0x040fe20000041828 */
[----:B------:R-:W1:Y:S07]  /*12f80*/  LDSM.16.M88.4 R140, [R196] ;  /* 0x00000000c48c783b */ /* 0x000e6e0000000200 */
[C---:B--2---:R-:W-:Y:S08]  /*12f90*/  HMMA.16816.F32.BF16 R44, R172.reuse, R144, R44 ;  /* 0x00000090ac2c723c */ /* 0x044ff0000004182c */
[C---:B------:R-:W-:Y:S01]  /*12fa0*/  HMMA.16816.F32.BF16 R48, R172.reuse, R146, R48 ;  /* 0x00000092ac30723c */ /* 0x040fe20000041830 */
[----:B------:R-:W2:Y:S07]  /*12fb0*/  LDSM.16.M88.4 R144, [R197] ;  /* 0x00000000c590783b */ /* 0x000eae0000000200 */
[C---:B---3--:R-:W-:Y:S08]  /*12fc0*/  HMMA.16816.F32.BF16 R52, R172.reuse, R148, R52 ;  /* 0x00000094ac34723c */ /* 0x048ff00000041834 */
[----:B------:R-:W-:Y:S01]  /*12fd0*/  HMMA.16816.F32.BF16 R56, R172, R150, R56 ;  /* 0x00000096ac38723c */ /* 0x000fe20000041838 */
[----:B------:R-:W3:Y:S07]  /*12fe0*/  LDSM.16.M88.4 R148, [R198] ;  /* 0x00000000c694783b */ /* 0x000eee0000000200 */
[C---:B----4-:R-:W-:Y:S08]  /*12ff0*/  HMMA.16816.F32.BF16 R8, R176.reuse, R152, R8 ;  /* 0x00000098b008723c */ /* 0x050ff00000041808 */
[C---:B------:R-:W-:Y:S01]  /*13000*/  HMMA.16816.F32.BF16 R16, R176.reuse, R154, R16 ;  /* 0x0000009ab010723c */ /* 0x040fe20000041810 */
[----:B------:R-:W4:Y:S07]  /*13010*/  LDSM.16.M88.4 R152, [R199] ;  /* 0x00000000c798783b */ /* 0x000f2e0000000200 */
        /* <DEDUP_REMOVED lines=147> */
[----:B------:R-:W2:Y:S01]  /*13950*/  LDL R4, [R1+0x10] ;  /* 0x0000100001047983 */ /* 0x000ea20000100800 */
[----:B------:R-:W-:Y:S01]  /*13960*/  IMAD.MOV.U32 R222, RZ, RZ, RZ ;  /* 0x000000ffffde7224 */ /* 0x000fe200078e00ff */
[----:B------:R-:W-:Y:S01]  /*13970*/  ISETP.GT.AND P1, PT, R0, 0x5f, PT ;  /* 0x0000005f0000780c */ /* 0x000fe20003f24270 */
[----:B------:R-:W-:Y:S01]  /*13980*/  IMAD.SHL.U32 R10, R211, 0x2, RZ ;  /* 0x00000002d30a7824 */ /* 0x000fe200078e00ff */
[----:B------:R-:W3:Y:S01]  /*13990*/  LDL.64 R230, [R1] ;  /* 0x0000000001e67983 */ /* 0x000ee20000100a00 */
[----:B------:R-:W-:Y:S02]  /*139a0*/  ISETP.NE.AND P2, PT, R5, 0x1, PT ;  /* 0x000000010500780c */ /* 0x000fe40003f45270 */
[----:B------:R-:W-:Y:S02]  /*139b0*/  SHF.L.U64.HI R11, R211, 0x1, R238 ;  /* 0x00000001d30b7819 */ /* 0x000fe400000102ee */
[----:B------:R-:W-:Y:S01]  /*139c0*/  SHF.L.U64.HI R9, R76, 0x1, R77 ;  /* 0x000000014c097819 */ /* 0x000fe2000001024d */
[----:B------:R-:W4:Y:S01]  /*139d0*/  LDL R226, [R1+0x8] ;  /* 0x0000080001e27983 */ /* 0x000f220000100800 */
[----:B--2---:R-:W-:Y:S05]  /*139e0*/  IMAD R3, R212, 0x60, R4 ;  /* 0x00000060d4037824 */ /* 0x004fea00078e0204 */
[----:B------:R-:W-:Y:S05]  /*139f0*/  IADD3 R3, R3, -0x60, R0 ;  /* 0xffffffa003037810 */ /* 0x000fea0007ffe000 */
[----:B------:R-:W-:Y:S04]  /*13a00*/  @P2 IMAD.HI.U32 R4, R3, c[0x0][0x2bc], RZ ;  /* 0x0000af0003042a27 */ /* 0x000fe800078e00ff */
[--C-:B-1----:R-:W-:Y:S01]  /*13a10*/  IMAD.MOV.U32 R2, RZ, RZ, R3.reuse ;  /* 0x000000ffff027224 */ /* 0x102fe200078e0003 */
[----:B------:R-:W-:Y:S04]  /*13a20*/  @P2 SHF.R.U32.HI R2, RZ, c[0x0][0x2c0], R4 ;  /* 0x0000b000ff022a19 */ /* 0x000fe80000011604 */
[C---:B---3--:R-:W-:Y:S04]  /*13a30*/  @!P1 IADD3 R5, P0, R2.reuse, R230, RZ ;  /* 0x000000e602059210 */ /* 0x048fe80007f1e0ff */
[----:B----4-:R-:W-:Y:S01]  /*13a40*/  @!P1 LEA.HI.X.SX32 R8, R2, R226, 0x1, P0 ;  /* 0x000000e202089211 */ /* 0x010fe200000f0eff */
[----:B------:R-:W-:Y:S01]  /*13a50*/  IMAD.MOV R2, RZ, RZ, -R2 ;  /* 0x000000ffff027224 */ /* 0x000fe200078e0a02 */
[C---:B------:R-:W-:Y:S03]  /*13a60*/  @!P1 LEA R4, P0, R5.reuse, c[0x0][0x2a0], 0x2 ;  /* 0x0000a80005049a11 */ /* 0x040fe600078010ff */
[----:B------:R-:W-:Y:S01]  /*13a70*/  IMAD R225, R2, c[0x0][0x2b8], R3 ;  /* 0x0000ae0002e17a24 */ /* 0x000fe200078e0203 */
[----:B------:R-:W-:Y:S01]  /*13a80*/  @!P1 LEA.HI.X R5, R5, c[0x0][0x2a4], R8, 0x2, P0 ;  /* 0x0000a90005059a11 */ /* 0x000fe200000f1408 */
[----:B------:R-:W-:Y:S03]  /*13a90*/  IMAD.SHL.U32 R8, R76, 0x2, RZ ;  /* 0x000000024c087824 */ /* 0x000fe600078e00ff */
[----:B------:R-:W-:Y:S01]  /*13aa0*/  SHF.R.S32.HI R2, RZ, 0x1f, R225 ;  /* 0x0000001fff027819 */ /* 0x000fe200000114e1 */
[----:B------:R1:W2:Y:S04]  /*13ab0*/  @!P1 LDG.E R222, [R4.64] ;  /* 0x0000000804de9981 */ /* 0x0002a8000c1e1900 */
[----:B-1----:R-:W-:Y:S02]  /*13ac0*/  IMAD R4, R2, c[0x0][0x1e0], RZ ;  /* 0x0000780002047a24 */ /* 0x002fe400078e02ff */
[C---:B------:R-:W-:Y:S04]  /*13ad0*/  IMAD.WIDE.U32 R2, R225.reuse, c[0x0][0x1e0], RZ ;  /* 0x00007800e1027a25 */ /* 0x040fe800078e00ff */
        /* <DEDUP_REMOVED lines=12> */
.L_x_1153:
[----:B------:R-:W-:-:S05]  /*13ba0*/  BRA.DIV ~URZ, `(.L_x_1029) ;  /* 0x000103727f007947 */ /* 0x000fca000b800000 */
[----:B------:R-:W3:Y:S01]  /*13bb0*/  SHFL.IDX PT, R2, R5, RZ, 0x181f ;  /* 0x00181fff05027589 */ /* 0x000ee200000e0000 */
[----:B------:R-:W-:Y:S02]  /*13bc0*/  ISETP.GE.AND P2, PT, R76, c[0x0][0x1d4], PT ;  /* 0x000075004c007a0c */ /* 0x000fe40003f46270 */
[----:B------:R-:W-:Y:S02]  /*13bd0*/  ISETP.GE.AND P1, PT, R211, c[0x0][0x1d4], PT ;  /* 0x00007500d3007a0c */ /* 0x000fe40003f26270 */
[----:B---3--:R-:W-:Y:S05]  /*13be0*/  IADD3 R16, P0, R2, R8, RZ ;  /* 0x0000000802107210 */ /* 0x008fea0007f1e0ff */
[----:B--2---:R-:W-:Y:S01]  /*13bf0*/  IMAD.X R17, R18, 0x1, R9, P0 ;  /* 0x0000000112117824 */ /* 0x004fe200000e0609 */
[----:B------:R-:W-:Y:S04]  /*13c00*/  IADD3 R2, P0, R2, R10, RZ ;  /* 0x0000000a02027210 */ /* 0x000fe80007f1e0ff */
[----:B------:R-:W-:Y:S01]  /*13c10*/  @!PT LDS RZ, [RZ] ;  /* 0x00000000fffff984 */ /* 0x000fe20000000800 */
[----:B------:R-:W-:Y:S01]  /*13c20*/  @!PT LDS RZ, [RZ] ;  /* 0x00000000fffff984 */ /* 0x000fe20000000800 */
[----:B------:R2:W-:Y:S01]  /*13c30*/  LDGSTS.E.BYPASS.LTC128B.128 [R210+0x8100], [R16.64], !P2 ;  /* 0x0810000010d27fae */ /* 0x0005e2000d101d48 */
[----:B------:R-:W-:Y:S05]  /*13c40*/  IMAD.X R3, R18, 0x1, R11, P0 ;  /* 0x0000000112037824 */ /* 0x000fea00000e060b */
[----:B------:R3:W-:Y:S04]  /*13c50*/  LDGSTS.E.BYPASS.LTC128B.128 [R210+0xb100], [R2.64], !P1 ;  /* 0x0b10000002d27fae */ /* 0x0007e8000c901d48 */
[----:B---3--:R-:W2:Y:S04]  /*13c60*/  SHFL.IDX PT, R2, R5, 0x1, 0x181f ;  /* 0x00381f0005027f89 */ /* 0x008ea800000e0000 */
[----:B------:R-:W3:Y:S04]  /*13c70*/  SHFL.IDX PT, R3, R4, 0x1, 0x181f ;  /* 0x00381f0004037f89 */ /* 0x000ee800000e0000 */
[----:B-1----:R-:W1:Y:S04]  /*13c80*/  SHFL.IDX PT, R4, R4, 0x2, 0x181f ;  /* 0x00581f0004047f89 */ /* 0x002e6800000e0000 */
[----:B------:R-:W4:Y:S01]  /*13c90*/  SHFL.IDX PT, R5, R5, 0x2, 0x181f ;  /* 0x00581f0005057f89 */ /* 0x000f2200000e0000 */
[C---:B--2---:R-:W-:Y:S05]  /*13ca0*/  IADD3 R16, P0, R2.reuse, R8, RZ ;  /* 0x0000000802107210 */ /* 0x044fea0007f1e0ff */
[C---:B---3--:R-:W-:Y:S01]  /*13cb0*/  IMAD.X R17, R3.reuse, 0x1, R9, P0 ;  /* 0x0000000103117824 */ /* 0x048fe200000e0609 */
[----:B------:R-:W-:Y:S04]  /*13cc0*/  IADD3 R2, P0, R2, R10, RZ ;  /* 0x0000000a02027210 */ /* 0x000fe80007f1e0ff */
[----:B------:R2:W-:Y:S01]  /*13cd0*/  LDGSTS.E.BYPASS.LTC128B.128 [R210+0x9100], [R16.64], !P2 ;  /* 0x0910000010d27fae */ /* 0x0005e2000d101d48 */
[----:B------:R-:W-:Y:S05]  /*13ce0*/  IMAD.X R3, R3, 0x1, R11, P0 ;  /* 0x0000000103037824 */ /* 0x000fea00000e060b */
[----:B------:R3:W-:Y:S01]  /*13cf0*/  LDGSTS.E.BYPASS.LTC128B.128 [R210+0xc100], [R2.64], !P1 ;  /* 0x0c10000002d27fae */ /* 0x0007e2000c901d48 */
[----:B--2---:R-:W-:Y:S02]  /*13d00*/  SEL R16, RZ, 0x10, P2 ;  /* 0x00000010ff107807 */ /* 0x004fe40001000000 */
[----:B------:R-:W-:Y:S02]  /*13d10*/  SEL R17, RZ, 0x10, P1 ;  /* 0x00000010ff117807 */ /* 0x000fe40000800000 */
.L_x_1154:
        /* <DEDUP_REMOVED lines=15> */
.L_x_1027:
[----:B--234-:R-:W-:Y:S05]  /*13e10*/  BSYNC B0 ;  /* 0x0000000000007941 */ /* 0x01cfea0003800000 */
.L_x_1026:
[----:B------:R-:W-:Y:S01]  /*13e20*/  LOP3.LUT R11, RZ, c[0x0][0x324], RZ, 0x33, !PT ;  /* 0x0000c900ff0b7a12 */ /* 0x000fe200078e33ff */
[----:B-1----:R-:W2:Y:S01]  /*13e30*/  LDL R3, [R1+0xc] ;  /* 0x00000c0001037983 */ /* 0x002ea20000100800 */
[----:B------:R-:W-:Y:S03]  /*13e40*/  IMAD.MOV.U32 R4, RZ, RZ, c[0x0][0x2c4] ;  /* 0x0000b100ff047624 */ /* 0x000fe600078e00ff */
[----:B------:R-:W2:Y:S02]  /*13e50*/  LDL R2, [R1+0x14] ;  /* 0x0000140001027983 */ /* 0x000ea40000100800 */
[----:B------:R-:W-:Y:S01]  /*13e60*/  ISETP.NE.AND P0, PT, R4, 0x1, PT ;  /* 0x000000010400780c */ /* 0x000fe20003f05270 */
[----:B------:R-:W-:Y:S01]  /*13e70*/  IMAD R4, R212, -0x60, RZ ;  /* 0xffffffa0d4047824 */ /* 0x000fe200078e02ff */
[----:B------:R-:W0:Y:S01]  /*13e80*/  LDGDEPBAR ;  /* 0x00000000000079af */ /* 0x000e220000000000 */
[----:B--2---:R-:W-:Y:S10]  /*13e90*/  IMAD.IADD R8, R2, 0x1, R3 ;  /* 0x0000000102087824 */ /* 0x004ff400078e0203 */
[----:B------:R-:W-:Y:S05]  /*13ea0*/  @P0 IMAD.HI.U32 R2, R8, c[0x0][0x2c8], RZ ;  /* 0x0000b20008020a27 */ /* 0x000fea00078e00ff */
[----:B------:R-:W-:Y:S02]  /*13eb0*/  @P0 SHF.R.U32.HI R8, RZ, c[0x0][0x2cc], R2 ;  /* 0x0000b300ff080a19 */ /* 0x000fe40000011602 */
[----:B------:R-:W-:Y:S04]  /*13ec0*/  IADD3 R2, -R245, 0x1, R4 ;  /* 0x00000001f5027810 */ /* 0x000fe80007ffe104 */
[----:B------:R-:W-:Y:S04]  /*13ed0*/  IADD3 R9, -R243, R2, R244 ;  /* 0x00000002f3097210 */ /* 0x000fe80007ffe1f4 */
[----:B------:R-:W-:Y:S01]  /*13ee0*/  IADD3 R10, R9, c[0x0][0x328], RZ ;  /* 0x0000ca00090a7a10 */ /* 0x000fe20007ffe0ff */
[----:B------:R-:W-:-:S05]  /*13ef0*/  BRA.DIV ~URZ, `(.L_x_1030) ;  /* 0x000103b27f007947 */ /* 0x000fca000b800000 */
[----:B------:R1:W2:Y:S02]  /*13f00*/  SHFL.IDX PT, R5, R8, RZ, 0x1c1f ;  /* 0x001c1fff08057589 */ /* 0x0002a400000e0000 */
.L_x_1155:
        /* <DEDUP_REMOVED lines=19> */
.L_x_1033:
[----:B------:R-:W-:Y:S04]  /*14040*/  MOV R11, c[0x0][0x32c] ;  /* 0x0000cb00000b7a02 */ /* 0x000fe80000000f00 */
[----:B------:R-:W-:Y:S11]  /*14050*/  ISETP.NE.AND P0, PT, R11, 0x1, PT ;  /* 0x000000010b00780c */ /* 0x000ff60003f05270 */
[----:B------:R-:W-:Y:S02]  /*14060*/  @!UPT UIADD3 URZ, URZ, URZ, URZ ;  /* 0x0000003f3f3ff290 */ /* 0x000fe4000fffe03f */
[----:B------:R-:W-:Y:S05]  /*14070*/  @P0 IMAD.HI.U32 R11, R5, c[0x0][0x330], RZ ;  /* 0x0000cc00050b0a27 */ /* 0x000fea00078e00ff */
[----:B------:R-:W-:Y:S02]  /*14080*/  @P0 SHF.R.U32.HI R5, RZ, c[0x0][0x334], R11 ;  /* 0x0000cd00ff050a19 */ /* 0x000fe4000001160b */
.L_x_1034:
[----:B------:R-:W-:Y:S05]  /*14090*/  BSYNC B0 ;  /* 0x0000000000007941 */ /* 0x000fea0003800000 */
.L_x_1032:
[----:B------:R-:W-:Y:S04]  /*140a0*/  IMAD.IADD R11, R4, 0x1, -R245 ;  /* 0x00000001040b7824 */ /* 0x000fe800078e0af5 */
[----:B------:R-:W-:Y:S05]  /*140b0*/  IMAD R5, R5, c[0x0][0x32c], R11 ;  /* 0x0000cb0005057a24 */ /* 0x000fea00078e020b */
[----:B------:R-:W-:Y:S02]  /*140c0*/  IMNMX R2, R2, R5, !PT ;  /* 0x0000000502027217 */ /* 0x000fe40007800200 */
[----:B------:R-:W-:Y:S04]  /*140d0*/  IADD3 R5, R5, c[0x0][0x32c], RZ ;  /* 0x0000cb0005057a10 */ /* 0x000fe80007ffe0ff */
[----:B------:R-:W-:Y:S02]  /*140e0*/  IMNMX R3, R3, R5, PT ;  /* 0x0000000503037217 */ /* 0x000fe40003800200 */
.L_x_1031:
[C---:B------:R-:W-:Y:S02]  /*140f0*/  ISETP.GE.AND P0, PT, R4.reuse, 0x1, PT ;  /* 0x000000010400780c */ /* 0x040fe40003f06270 */
[C---:B------:R-:W-:Y:S02]  /*14100*/  ISETP.GE.AND P1, PT, R4.reuse, 0x2, PT ;  /* 0x000000020400780c */ /* 0x040fe40003f26270 */
[----:B------:R-:W-:Y:S02]  /*14110*/  LOP3.LUT R209, R209, 0xffff7fff, RZ, 0xc0, !PT ;  /* 0xffff7fffd1d17812 */ /* 0x000fe400078ec0ff */
[C---:B------:R-:W-:Y:S02]  /*14120*/  ISETP.GE.AND P6, PT, R4.reuse, 0x42, PT ;  /* 0x000000420400780c */ /* 0x040fe40003fc6270 */
[C---:B------:R-:W-:Y:S02]  /*14130*/  ISETP.GE.AND P5, PT, R4.reuse, 0x49, PT ;  /* 0x000000490400780c */ /* 0x040fe40003fa6270 */
[C---:B------:R-:W-:Y:S02]  /*14140*/  ISETP.GE.AND P4, PT, R4.reuse, 0x4a, PT ;  /* 0x0000004a0400780c */ /* 0x040fe40003f86270 */
[----:B------:R-:W-:Y:S02]  /*14150*/  ISETP.GE.AND P3, PT, R4, 0x51, PT ;  /* 0x000000510400780c */ /* 0x000fe40003f66270 */
[----:B------:R-:W-:Y:S02]  /*14160*/  @P0 LOP3.LUT R209, R209, 0x8000, RZ, 0xfc, !PT ;  /* 0x00008000d1d10812 */ /* 0x000fe400078efcff */
[C---:B------:R-:W-:Y:S02]  /*14170*/  ISETP.GT.AND P0, PT, R2.reuse, RZ, !P0 ;  /* 0x000000ff0200720c */ /* 0x040fe40004704270 */
        /* <DEDUP_REMOVED lines=10> */
[C---:B------:R-:W-:Y:S02]  /*14220*/  ISETP.GE.AND P2, PT, R4.reuse, 0x59, PT ;  /* 0x000000590400780c */ /* 0x040fe40003f46270 */
[----:B------:R-:W-:Y:S02]  /*14230*/  ISETP.LT.OR P0, PT, R3, 0x9, P0 ;  /* 0x000000090300780c */ /* 0x000fe40000701670 */
        /* <DEDUP_REMOVED lines=114> */
.L_x_1156:
        /* <DEDUP_REMOVED lines=19> */
.L_x_1038:
[----:B-12---:R-:W-:Y:S04]  /*14a90*/  MOV R8, c[0x0][0x32c] ;  /* 0x0000cb0000087a02 */ /* 0x006fe80000000f00 */
[----:B------:R-:W-:Y:S11]  /*14aa0*/  ISETP.NE.AND P0, PT, R8, 0x1, PT ;  /* 0x000000010800780c */ /* 0x000ff60003f05270 */
[----:B------:R-:W-:Y:S02]  /*14ab0*/  @!UPT UIADD3 URZ, URZ, URZ, URZ ;  /* 0x0000003f3f3ff290 */ /* 0x000fe4000fffe03f */
[----:B------:R-:W-:Y:S05]  /*14ac0*/  @P0 IMAD.HI.U32 R8, R5, c[0x0][0x330], RZ ;  /* 0x0000cc0005080a27 */ /* 0x000fea00078e00ff */
[----:B------:R-:W-:Y:S02]  /*14ad0*/  @P0 SHF.R.U32.HI R5, RZ, c[0x0][0x334], R8 ;  /* 0x0000cd00ff050a19 */ /* 0x000fe40000011608 */
.L_x_1039:
[----:B------:R-:W-:Y:S05]  /*14ae0*/  BSYNC B0 ;  /* 0x0000000000007941 */ /* 0x000fea0003800000 */
.L_x_1037:
[----:B------:R-:W-:Y:S04]  /*14af0*/  IMAD.IADD R4, R4, 0x1, -R245 ;  /* 0x0000000104047824 */ /* 0x000fe800078e0af5 */
[----:B------:R-:W-:Y:S05]  /*14b00*/  IMAD R5, R5, c[0x0][0x32c], R4 ;  /* 0x0000cb0005057a24 */ /* 0x000fea00078e0204 */
[----:B------:R-:W-:Y:S02]  /*14b10*/  IMNMX R2, R2, R5, !PT ;  /* 0x0000000502027217 */ /* 0x000fe40007800200 */
[----:B------:R-:W-:Y:S04]  /*14b20*/  IADD3 R5, R5, c[0x0][0x32c], RZ ;  /* 0x0000cb0005057a10 */ /* 0x000fe80007ffe0ff */
[----:B------:R-:W-:Y:S02]  /*14b30*/  IMNMX R3, R3, R5, PT ;  /* 0x0000000503037217 */ /* 0x000fe40003800200 */
.L_x_1036:
[----:B------:R-:W-:Y:S02]  /*14b40*/  LOP3.LUT P0, RZ, R209, 0x8000, RZ, 0xc0, !PT ;  /* 0x00008000d1ff7812 */ /* 0x000fe4000780c0ff */
[C---:B------:R-:W-:Y:S02]  /*14b50*/  ISETP.GT.AND P1, PT, R2.reuse, 0x51, !P1 ;  /* 0x000000510200780c */ /* 0x040fe40004f24270 */
[----:B------:R-:W-:Y:S04]  /*14b60*/  ISETP.GT.AND P0, PT, R2, RZ, !P0 ;  /* 0x000000ff0200720c */ /* 0x000fe80004704270 */
[----:B------:R-:W-:Y:S04]  /*14b70*/  ISETP.LT.OR P0, PT, R3, 0x1, P0 ;  /* 0x000000010300780c */ /* 0x000fe80000701670 */
[----:B------:R-:W-:Y:S02]  /*14b80*/  FSEL R9, R224, -INF , !P0 ;  /* 0xff800000e0097808 */ /* 0x000fe40004000000 */
[----:B------:R-:W-:Y:S04]  /*14b90*/  LOP3.LUT P0, RZ, R209, 0x10000, RZ, 0xc0, !PT ;  /* 0x00010000d1ff7812 */ /* 0x000fe8000780c0ff */
[C---:B------:R-:W-:Y:S04]  /*14ba0*/  ISETP.GT.AND P0, PT, R2.reuse, 0x1, !P0 ;  /* 0x000000010200780c */ /* 0x040fe80004704270 */
[----:B------:R-:W-:Y:S04]  /*14bb0*/  ISETP.LT.OR P0, PT, R3, 0x2, P0 ;  /* 0x000000020300780c */ /* 0x000fe80000701670 */
[----:B------:R-:W-:Y:S02]  /*14bc0*/  FSEL R36, R223, -INF , !P0 ;  /* 0xff800000df247808 */ /* 0x000fe40004000000 */
[----:B------:R-:W-:Y:S04]  /*14bd0*/  LOP3.LUT P0, RZ, R209, 0x4000, RZ, 0xc0, !PT ;  /* 0x00004000d1ff7812 */ /* 0x000fe8000780c0ff */
[C---:B------:R-:W-:Y:S04]  /*14be0*/  ISETP.GT.AND P0, PT, R2.reuse, 0x8, !P0 ;  /* 0x000000080200780c */ /* 0x040fe80004704270 */
[----:B------:R-:W-:Y:S04]  /*14bf0*/  ISETP.LT.OR P0, PT, R3, 0x9, P0 ;  /* 0x000000090300780c */ /* 0x000fe80000701670 */
[----:B------:R-:W-:Y:S02]  /*14c00*/  FSEL R35, R221, -INF , !P0 ;  /* 0xff800000dd237808 */ /* 0x000fe40004000000 */
[----:B------:R-:W-:Y:S04]  /*14c10*/  LOP3.LUT P0, RZ, R209, 0x2000, RZ, 0xc0, !PT ;  /* 0x00002000d1ff7812 */ /* 0x000fe8000780c0ff */
[----:B------:R-:W-:Y:S04]  /*14c20*/  ISETP.GT.AND P0, PT, R2, 0x9, !P0 ;  /* 0x000000090200780c */ /* 0x000fe80004704270 */
        /* <DEDUP_REMOVED lines=54> */
[----:B------:R-:W-:Y:S02]  /*14f90*/  ISETP.GT.AND P0, PT, R2, 0x41, !P6 ;  /* 0x000000410200780c */ /* 0x000fe40007704270 */
[----:B------:R-:W-:Y:S02]  /*14fa0*/  LOP3.LUT P6, RZ, R209, 0x20000, RZ, 0xc0, !PT ;  /* 0x00020000d1ff7812 */ /* 0x000fe400078cc0ff */
        /* <DEDUP_REMOVED lines=8> */
[C---:B------:R-:W-:Y:S02]  /*15030*/  ISETP.GT.AND P0, PT, R2.reuse, 0x50, !P3 ;  /* 0x000000500200780c */ /* 0x040fe40005f04270 */
[C---:B------:R-:W-:Y:S02]  /*15040*/  ISETP.LT.OR P3, PT, R3.reuse, 0x52, P1 ;  /* 0x000000520300780c */ /* 0x040fe40000f61670 */
[----:B------:R-:W-:Y:S02]  /*15050*/  ISETP.LT.OR P0, PT, R3, 0x51, P0 ;  /* 0x000000510300780c */ /* 0x000fe40000701670 */
[----:B------:R-:W-:Y:S02]  /*15060*/  FSEL R16, R151, -INF , !P3 ;  /* 0xff80000097107808 */ /* 0x000fe40005800000 */
[----:B------:R-:W-:Y:S02]  /*15070*/  FSEL R17, R141, -INF , !P0 ;  /* 0xff8000008d117808 */ /* 0x000fe40004000000 */
[C---:B------:R-:W-:Y:S02]  /*15080*/  ISETP.GT.AND P0, PT, R2.reuse, 0x58, !P2 ;  /* 0x000000580200780c */ /* 0x040fe40005704270 */
[----:B------:R-:W-:Y:S02]  /*15090*/  ISETP.GT.AND P2, PT, R2, 0x59, !P6 ;  /* 0x000000590200780c */ /* 0x000fe40007744270 */
[C---:B------:R-:W-:Y:S02]  /*150a0*/  ISETP.LT.OR P1, PT, R3.reuse, 0x59, P0 ;  /* 0x000000590300780c */ /* 0x040fe40000721670 */
[----:B------:R-:W-:Y:S02]  /*150b0*/  ISETP.LT.OR P0, PT, R3, 0x5a, P2 ;  /* 0x0000005a0300780c */ /* 0x000fe40001701670 */
        /* <DEDUP_REMOVED lines=42> */
[----:B------:R-:W-:Y:S02]  /*15360*/  FSEL R11, R147, -INF , !P1 ;  /* 0xff800000930b7808 */ /* 0x000fe40004800000 */
[----:B------:R-:W-:Y:S02]  /*15370*/  FMNMX.FTZ R3, R40, R3, !PT ;  /* 0x0000000328037209 */ /* 0x000fe40007810000 */
[----:B------:R-:W-:Y:S02]  /*15380*/  FMNMX.FTZ R2, R16, R2, !PT ;  /* 0x0000000210027209 */ /* 0x000fe40007810000 */
[----:B------:R-:W-:Y:S02]  /*15390*/  FSEL R10, R150, -INF , !P0 ;  /* 0xff800000960a7808 */ /* 0x000fe40004000000 */
[----:B------:R-:W-:Y:S02]  /*153a0*/  FMNMX.FTZ R3, R39, R3, !PT ;  /* 0x0000000327037209 */ /* 0x000fe40007810000 */
[----:B------:R-:W-:Y:S02]  /*153b0*/  FMNMX.FTZ R2, R11, R2, !PT ;  /* 0x000000020b027209 */ /* 0x000fe40007810000 */
[----:B------:R-:W-:Y:S02]  /*153c0*/  FMNMX.FTZ R4, R38, R3, !PT ;  /* 0x0000000326047209 */ /* 0x000fe40007810000 */
[----:B-12---:R-:W-:Y:S01]  /*153d0*/  FMNMX.FTZ R8, R10, R2, !PT ;  /* 0x000000020a087209 */ /* 0x006fe20007810000 */
[----:B------:R-:W-:-:S05]  /*153e0*/  BRA.DIV ~URZ, `(.L_x_1040) ;  /* 0x0000efa27f007947 */ /* 0x000fca000b800000 */
[----:B------:R1:W2:Y:S02]  /*153f0*/  SHFL.BFLY PT, R2, R4, 0x2, 0x1f ;  /* 0x0c401f0004027f89 */ /* 0x0002a400000e0000 */
.L_x_1157:
[----:B-12---:R-:W-:Y:S01]  /*15400*/  FMNMX.FTZ R4, R4, R2, !PT ;  /* 0x0000000204047209 */ /* 0x006fe20007810000 */
[----:B------:R-:W-:-:S05]  /*15410*/  BRA.DIV ~URZ, `(.L_x_1041) ;  /* 0x0000efc27f007947 */ /* 0x000fca000b800000 */
[----:B------:R-:W1:Y:S02]  /*15420*/  SHFL.BFLY PT, R2, R4, 0x1, 0x1f ;  /* 0x0c201f0004027f89 */ /* 0x000e6400000e0000 */
[----:B-1----:R-:W-:Y:S02]  /*15430*/  FMNMX.FTZ R5, R4, R2, !PT ;  /* 0x0000000204057209 */ /* 0x002fe40007810000 */
[----:B------:R-:W1:Y:S02]  /*15440*/  SHFL.BFLY PT, R2, R8, 0x2, 0x1f ;  /* 0x0c401f0008027f89 */ /* 0x000e6400000e0000 */
[----:B-1----:R-:W-:Y:S05]  /*15450*/  FMNMX.FTZ R4, R8, R2, !PT ;  /* 0x0000000208047209 */ /* 0x002fea0007810000 */
[----:B------:R1:W2:Y:S02]  /*15460*/  SHFL.BFLY PT, R2, R4, 0x1, 0x1f ;  /* 0x0c201f0004027f89 */ /* 0x0002a400000e0000 */
.L_x_1158:
[C---:B------:R-:W-:Y:S01]  /*15470*/  FSETP.NEU.FTZ.AND P0, PT, R5.reuse, -INF , PT ;  /* 0xff8000000500780b */ /* 0x040fe20003f1d000 */
[C---:B------:R-:W-:Y:S01]  /*15480*/  FMUL.FTZ R3, R5.reuse, c[0x0][0x2d0] ;  /* 0x0000b40005037a20 */ /* 0x040fe20000410000 */
[----:B-12---:R-:W-:Y:S01]  /*15490*/  FMNMX.FTZ R4, R2, R4, !PT ;  /* 0x0000000402047209 */ /* 0x006fe20007810000 */
[----:B------:R-:W-:Y:S01]  /*154a0*/  WARPSYNC 0xffffffff ;  /* 0xffffffff00007948 */ /* 0x000fe20003800000 */
[----:B------:R-:W-:Y:S02]  /*154b0*/  FSEL R2, R5, RZ, P0 ;  /* 0x000000ff05027208 */ /* 0x000fe40000000000 */
[----:B------:R-:W-:Y:S02]  /*154c0*/  FSEL R3, R3, RZ, P0 ;  /* 0x000000ff03037208 */ /* 0x000fe40000000000 */
[----:B------:R-:W-:Y:S01]  /*154d0*/  FSETP.NEU.FTZ.AND P0, PT, R4, -INF , PT ;  /* 0xff8000000400780b */ /* 0x000fe20003f1d000 */
[----:B------:R-:W-:Y:S02]  /*154e0*/  FADD.FTZ R2, -R2, R6 ;  /* 0x0000000602027221 */ /* 0x000fe40000010100 */
[--C-:B------:R-:W-:Y:S02]  /*154f0*/  FFMA.FTZ R6, R37, c[0x0][0x2d0], -R3.reuse ;  /* 0x0000b40025067a23 */ /* 0x100fe40000010803 */
        /* <DEDUP_REMOVED lines=26> */
[----:B------:R-:W-:Y:S01]  /*156a0*/  FFMA.FTZ R226, R44, c[0x0][0x2d0], -R3 ;  /* 0x0000b4002ce27a23 */ /* 0x000fe20000010803 */
[----:B-1----:R-:W-:Y:S01]  /*156b0*/  F2FP.BF16.PACK_AB R140, R6, R38 ;  /* 0x00000026068c723e */ /* 0x002fe200000010ff */
[C---:B------:R-:W-:Y:S02]  /*156c0*/  FFMA.FTZ R3, R2.reuse, R228, R38 ;  /* 0x000000e402037223 */ /* 0x040fe40000010026 */
[----:B------:R-:W-:Y:S01]  /*156d0*/  MUFU.EX2 R38, R59 ;  /* 0x0000003b00267308 */ /* 0x000fe20000000800 */
[----:B------:R-:W-:Y:S02]  /*156e0*/  FMUL.FTZ R56, R2, R80 ;  /* 0x0000005002387220 */ /* 0x000fe40000410000 */
[----:B------:R-:W-:Y:S01]  /*156f0*/  FADD.FTZ R37, R6, R3 ;  /* 0x0000000306257221 */ /* 0x000fe20000010000 */
[C---:B------:R-:W-:Y:S01]  /*15700*/  FSEL R3, R4.reuse, RZ, P0 ;  /* 0x000000ff04037208 */ /* 0x040fe20000000000 */
[----:B------:R-:W-:Y:S02]  /*15710*/  FMUL.FTZ R6, R4, c[0x0][0x2d0] ;  /* 0x0000b40004067a20 */ /* 0x000fe40000410000 */
[----:B------:R-:W-:Y:S02]  /*15720*/  FMUL.FTZ R57, R2, R81 ;  /* 0x0000005102397220 */ /* 0x000fe40000410000 */
[----:B------:R-:W-:Y:S01]  /*15730*/  FADD.FTZ R3, -R3, R14 ;  /* 0x0000000e03037221 */ /* 0x000fe20000010100 */
[----:B------:R-:W-:Y:S01]  /*15740*/  FSEL R6, R6, RZ, P0 ;  /* 0x000000ff06067208 */ /* 0x000fe20000000000 */
[----:B------:R-:W-:Y:S01]  /*15750*/  FMUL.FTZ R40, R2, R96 ;  /* 0x0000006002287220 */ /* 0x000fe20000410000 */
[C---:B------:R-:W-:Y:S01]  /*15760*/  ISETP.GT.AND P0, PT, R212.reuse, R246, PT ;  /* 0x000000f6d400720c */ /* 0x040fe20003f04270 */
[----:B------:R-:W-:Y:S01]  /*15770*/  FMUL.FTZ R3, R3, c[0x0][0x2d0] ;  /* 0x0000b40003037a20 */ /* 0x000fe20000410000 */
[----:B------:R-:W-:Y:S01]  /*15780*/  IADD3 R212, R212, -0x1, RZ ;  /* 0xffffffffd4d47810 */ /* 0x000fe20007ffe0ff */
[--C-:B------:R-:W-:Y:S02]  /*15790*/  FFMA.FTZ R8, R36, c[0x0][0x2d0], -R6.reuse ;  /* 0x0000b40024087a23 */ /* 0x100fe40000010806 */
        /* <DEDUP_REMOVED lines=13> */
[--C-:B------:R-:W-:Y:S01]  /*15870*/  FFMA.FTZ R146, R33, c[0x0][0x2d0], -R6.reuse ;  /* 0x0000b40021927a23 */ /* 0x100fe20000010806 */
[----:B-1----:R-:W-:Y:S01]  /*15880*/  F2FP.BF16.PACK_AB R142, R36, R38 ;  /* 0x00000026248e723e */ /* 0x002fe200000010ff */
[--C-:B------:R-:W-:Y:S02]  /*15890*/  FFMA.FTZ R145, R32, c[0x0][0x2d0], -R6.reuse ;  /* 0x0000b40020917a23 */ /* 0x100fe40000010806 */
[--C-:B------:R-:W-:Y:S01]  /*158a0*/  FFMA.FTZ R147, R31, c[0x0][0x2d0], -R6.reuse ;  /* 0x0000b4001f937a23 */ /* 0x100fe20000010806 */
[----:B------:R-:W-:Y:S01]  /*158b0*/  MUFU.EX2 R240, R146 ;  /* 0x0000009200f07308 */ /* 0x000fe20000000800 */
[--C-:B------:R-:W-:Y:S02]  /*158c0*/  FFMA.FTZ R148, R30, c[0x0][0x2d0], -R6.reuse ;  /* 0x0000b4001e947a23 */ /* 0x100fe40000010806 */
[--C-:B------:R-:W-:Y:S02]  /*158d0*/  FFMA.FTZ R154, R29, c[0x0][0x2d0], -R6.reuse ;  /* 0x0000b4001d9a7a23 */ /* 0x100fe40000010806 */
[--C-:B------:R-:W-:Y:S02]  /*158e0*/  FFMA.FTZ R153, R28, c[0x0][0x2d0], -R6.reuse ;  /* 0x0000b4001c997a23 */ /* 0x100fe40000010806 */
[C---:B--2---:R-:W-:Y:S02]  /*158f0*/  FMUL.FTZ R58, R3.reuse, R82 ;  /* 0x00000052033a7220 */ /* 0x044fe40000410000 */
[----:B------:R-:W-:Y:S01]  /*15900*/  FMUL.FTZ R59, R3, R83 ;  /* 0x00000053033b7220 */ /* 0x000fe20000410000 */
[----:B------:R-:W-:Y:S01]  /*15910*/  MUFU.EX2 R239, R145 ;  /* 0x0000009100ef7308 */ /* 0x000fe20000000800 */
[----:B------:R-:W1:Y:S01]  /*15920*/  LDSM.16.MT88.4 R80, [R189] ;  /* 0x00000000bd50783b */ /* 0x000e620000004200 */
[--C-:B------:R-:W-:Y:S02]  /*15930*/  FFMA.FTZ R163, R23, c[0x0][0x2d0], -R6.reuse ;  /* 0x0000b40017a37a23 */ /* 0x100fe40000010806 */
        /* <DEDUP_REMOVED lines=10> */
[----:B------:R-:W2:Y:S01]  /*159e0*/  MUFU.EX2 R11, R9 ;  /* 0x00000009000b7308 */ /* 0x000ea20000000800 */
[C---:B------:R-:W-:Y:S02]  /*159f0*/  FMUL.FTZ R18, R3.reuse, R126 ;  /* 0x0000007e03127220 */ /* 0x040fe40000410000 */
[C---:B------:R-:W-:Y:S02]  /*15a00*/  FMUL.FTZ R19, R3.reuse, R127 ;  /* 0x0000007f03137220 */ /* 0x040fe40000410000 */
[C---:B------:R-:W-:Y:S01]  /*15a10*/  FMUL.FTZ R20, R2.reuse, R120 ;  /* 0x0000007802147220 */ /* 0x040fe20000410000 */
[----:B------:R-:W-:Y:S01]  /*15a20*/  LDSM.16.MT88.4 R124, [R189+0x2800] ;  /* 0x00280000bd7c783b */ /* 0x000fe20000004200 */
        /* <DEDUP_REMOVED lines=9> */
[C---:B------:R-:W-:Y:S01]  /*15ac0*/  FMUL.FTZ R29, R2.reuse, R113 ;  /* 0x00000071021d7220 */ /* 0x040fe20000410000 */
[----:B------:R-:W-:Y:S01]  /*15ad0*/  LDSM.16.MT88.4 R116, [R190+0x2800] ;  /* 0x00280000be74783b */ /* 0x000fe20000004200 */
[C---:B------:R-:W-:Y:S02]  /*15ae0*/  FMUL.FTZ R30, R3.reuse, R114 ;  /* 0x00000072031e7220 */ /* 0x040fe40000410000 */
[C---:B--2---:R-:W-:Y:S02]  /*15af0*/  FFMA.FTZ R9, R3.reuse, R236, R11 ;  /* 0x000000ec03097223 */ /* 0x044fe4000001000b */
[C---:B------:R-:W-:Y:S02]  /*15b00*/  FMUL.FTZ R31, R3.reuse, R115 ;  /* 0x00000073031f7220 */ /* 0x040fe40000410000 */
[C---:B------:R-:W-:Y:S01]  /*15b10*/  FMUL.FTZ R35, R3.reuse, R111 ;  /* 0x0000006f03237220 */ /* 0x040fe20000410000 */
[----:B------:R-:W2:Y:S01]  /*15b20*/  MUFU.EX2 R112, R143 ;  /* 0x0000008f00707308 */ /* 0x000ea20000000800 */
[C---:B------:R-:W-:Y:S02]  /*15b30*/  FMUL.FTZ R32, R2.reuse, R108 ;  /* 0x0000006c02207220 */ /* 0x040fe40000410000 */
[----:B------:R-:W-:Y:S01]  /*15b40*/  FMUL.FTZ R33, R2, R109 ;  /* 0x0000006d02217220 */ /* 0x000fe20000410000 */
[----:B---3--:R-:W-:Y:S01]  /*15b50*/  F2FP.BF16.PACK_AB R141, R10, R11 ;  /* 0x0000000b0a8d723e */ /* 0x008fe200000010ff */
[----:B------:R-:W-:Y:S02]  /*15b60*/  FADD.FTZ R8, R38, R37 ;  /* 0x0000002526087221 */ /* 0x000fe40000010000 */
[----:B------:R-:W-:Y:S02]  /*15b70*/  FADD.FTZ R235, R10, R9 ;  /* 0x000000090aeb7221 */ /* 0x000fe40000010000 */
[----:B------:R-:W-:Y:S01]  /*15b80*/  FMUL.FTZ R9, R2, R129 ;  /* 0x0000008102097220 */ /* 0x000fe20000410000 */
[----:B------:R-:W3:Y:S01]  /*15b90*/  MUFU.EX2 R14, R152 ;  /* 0x00000098000e7308 */ /* 0x000ee20000000800 */
[C---:B------:R-:W-:Y:S02]  /*15ba0*/  FMUL.FTZ R10, R3.reuse, R130 ;  /* 0x00000082030a7220 */ /* 0x040fe40000410000 */
[C---:B------:R-:W-:Y:S02]  /*15bb0*/  FMUL.FTZ R11, R3.reuse, R131 ;  /* 0x00000083030b7220 */ /* 0x040fe40000410000 */
[----:B------:R-:W-:Y:S02]  /*15bc0*/  FADD.FTZ R144, R36, R8 ;  /* 0x0000000824907221 */ /* 0x000fe40000010000 */
[C---:B------:R-:W-:Y:S02]  /*15bd0*/  FMUL.FTZ R8, R2.reuse, R128 ;  /* 0x0000008002087220 */ /* 0x040fe40000410000 */
[C---:B------:R-:W-:Y:S01]  /*15be0*/  FMUL.FTZ R38, R3.reuse, R106 ;  /* 0x0000006a03267220 */ /* 0x040fe20000410000 */
[----:B------:R-:W-:Y:S01]  /*15bf0*/  MUFU.EX2 R109, R224 ;  /* 0x000000e0006d7308 */ /* 0x000fe20000000800 */
[C---:B------:R-:W-:Y:S02]  /*15c00*/  FMUL.FTZ R39, R3.reuse, R107 ;  /* 0x0000006b03277220 */ /* 0x040fe40000410000 */
[----:B------:R-:W-:Y:S01]  /*15c10*/  FMUL.FTZ R36, R2, R104 ;  /* 0x0000006802247220 */ /* 0x000fe20000410000 */
[----:B--2---:R-:W-:Y:S01]  /*15c20*/  F2FP.BF16.PACK_AB R143, R112, R110 ;  /* 0x0000006e708f723e */ /* 0x004fe200000010ff */
[C---:B------:R-:W-:Y:S02]  /*15c30*/  FMUL.FTZ R41, R2.reuse, R97 ;  /* 0x0000006102297220 */ /* 0x040fe40000410000 */
[C---:B------:R-:W-:Y:S02]  /*15c40*/  FMUL.FTZ R42, R3.reuse, R98 ;  /* 0x00000062032a7220 */ /* 0x040fe40000410000 */
[C---:B------:R-:W-:Y:S01]  /*15c50*/  FMUL.FTZ R43, R3.reuse, R99 ;  /* 0x00000063032b7220 */ /* 0x040fe20000410000 */
[----:B------:R-:W-:Y:S01]  /*15c60*/  MUFU.EX2 R104, R214 ;  /* 0x000000d600687308 */ /* 0x000fe20000000800 */
[C---:B-1----:R-:W-:Y:S01]  /*15c70*/  HMMA.16816.F32.BF16 R8, R140.reuse, R80, R8 ;  /* 0x000000508c08723c */ /* 0x042fe20000041808 */
[----:B------:R-:W-:Y:S04]  /*15c80*/  LDSM.16.MT88.4 R96, [R190+0x1800] ;  /* 0x00180000be60783b */ /* 0x000fe80000004200 */
[C---:B------:R-:W-:Y:S02]  /*15c90*/  FMUL.FTZ R46, R3.reuse, R94 ;  /* 0x0000005e032e7220 */ /* 0x040fe40000410000 */
[C---:B------:R-:W-:Y:S01]  /*15ca0*/  FMUL.FTZ R47, R3.reuse, R95 ;  /* 0x0000005f032f7220 */ /* 0x040fe20000410000 */
[C---:B------:R-:W-:Y:S01]  /*15cb0*/  HMMA.16816.F32.BF16 R16, R140.reuse, R82, R16 ;  /* 0x000000528c10723c */ /* 0x040fe20000041810 */
[----:B------:R-:W1:Y:S01]  /*15cc0*/  LDSM.16.MT88.4 R80, [R190] ;  /* 0x00000000be50783b */ /* 0x000e620000004200 */
[----:B------:R-:W-:Y:S02]  /*15cd0*/  MUFU.EX2 R108, R223 ;  /* 0x000000df006c7308 */ /* 0x000fe40000000800 */
[C---:B------:R-:W-:Y:S02]  /*15ce0*/  FMUL.FTZ R50, R3.reuse, R90 ;  /* 0x0000005a03327220 */ /* 0x040fe40000410000 */
[C---:B------:R-:W-:Y:S02]  /*15cf0*/  FMUL.FTZ R51, R3.reuse, R91 ;  /* 0x0000005b03337220 */ /* 0x040fe40000410000 */
[C---:B------:R-:W-:Y:S04]  /*15d00*/  FMUL.FTZ R52, R2.reuse, R84 ;  /* 0x0000005402347220 */ /* 0x040fe80000410000 */
[C---:B------:R-:W-:Y:S01]  /*15d10*/  FMUL.FTZ R53, R2.reuse, R85 ;  /* 0x0000005502357220 */ /* 0x040fe20000410000 */
[----:B------:R-:W-:Y:S01]  /*15d20*/  MUFU.EX2 R152, R163 ;  /* 0x000000a300987308 */ /* 0x000fe20000000800 */
[C---:B------:R-:W-:Y:S02]  /*15d30*/  FMUL.FTZ R54, R3.reuse, R86 ;  /* 0x0000005603367220 */ /* 0x040fe40000410000 */
[C---:B------:R-:W-:Y:S02]  /*15d40*/  FMUL.FTZ R55, R3.reuse, R87 ;  /* 0x0000005703377220 */ /* 0x040fe40000410000 */
[----:B------:R-:W-:Y:S01]  /*15d50*/  LDSM.16.MT88.4 R84, [R189+0x800] ;  /* 0x00080000bd54783b */ /* 0x000fe20000004200 */
[C---:B------:R-:W-:Y:S02]  /*15d60*/  FMUL.FTZ R37, R2.reuse, R105 ;  /* 0x0000006902257220 */ /* 0x040fe40000410000 */
[C---:B------:R-:W-:Y:S02]  /*15d70*/  FMUL.FTZ R44, R2.reuse, R92 ;  /* 0x0000005c022c7220 */ /* 0x040fe40000410000 */
[----:B------:R-:W-:Y:S01]  /*15d80*/  MUFU.EX2 R92, R157 ;  /* 0x0000009d005c7308 */ /* 0x000fe20000000800 */
        /* <DEDUP_REMOVED lines=9> */
[C---:B------:R-:W-:Y:S01]  /*15e20*/  FMUL.FTZ R65, R2.reuse, R65 ;  /* 0x0000004102417220 */ /* 0x040fe20000410000 */
[C---:B-1----:R-:W-:Y:S02]  /*15e30*/  HMMA.16816.F32.BF16 R20, R140.reuse, R80, R20 ;  /* 0x000000508c14723c */ /* 0x042fe40000041814 */
[----:B------:R-:W-:Y:S01]  /*15e40*/  MUFU.EX2 R88, R149 ;  /* 0x0000009500587308 */ /* 0x000fe20000000800 */
[C---:B------:R-:W-:Y:S02]  /*15e50*/  FMUL.FTZ R66, R3.reuse, R66 ;  /* 0x0000004203427220 */ /* 0x040fe40000410000 */
[C---:B------:R-:W-:Y:S02]  /*15e60*/  FMUL.FTZ R67, R3.reuse, R67 ;  /* 0x0000004303437220 */ /* 0x040fe40000410000 */
[C---:B------:R-:W-:Y:S01]  /*15e70*/  FMUL.FTZ R70, R3.reuse, R70 ;  /* 0x0000004603467220 */ /* 0x040fe20000410000 */
[C---:B------:R-:W-:Y:S01]  /*15e80*/  HMMA.16816.F32.BF16 R24, R140.reuse, R82, R24 ;  /* 0x000000528c18723c */ /* 0x040fe20000041818 */
[----:B------:R-:W1:Y:S03]  /*15e90*/  LDSM.16.MT88.4 R80, [R192] ;  /* 0x00000000c050783b */ /* 0x000e660000004200 */
[----:B------:R-:W-:Y:S01]  /*15ea0*/  MUFU.EX2 R93, R158 ;  /* 0x0000009e005d7308 */ /* 0x000fe20000000800 */
[C---:B------:R-:W-:Y:S02]  /*15eb0*/  FMUL.FTZ R71, R3.reuse, R71 ;  /* 0x0000004703477220 */ /* 0x040fe40000410000 */
[C---:B------:R-:W-:Y:S02]  /*15ec0*/  FMUL.FTZ R74, R3.reuse, R74 ;  /* 0x0000004a034a7220 */ /* 0x040fe40000410000 */
[----:B------:R-:W-:Y:S03]  /*15ed0*/  FMUL.FTZ R75, R3, R75 ;  /* 0x0000004b034b7220 */ /* 0x000fe60000410000 */
[C---:B------:R-:W-:Y:S02]  /*15ee0*/  FMUL.FTZ R68, R2.reuse, R68 ;  /* 0x0000004402447220 */ /* 0x040fe40000410000 */
[----:B------:R-:W-:Y:S01]  /*15ef0*/  MUFU.EX2 R105, R215 ;  /* 0x000000d700697308 */ /* 0x000fe20000000800 */
[C---:B------:R-:W-:Y:S02]  /*15f00*/  FMUL.FTZ R69, R2.reuse, R69 ;  /* 0x0000004502457220 */ /* 0x040fe40000410000 */
[C---:B------:R-:W-:Y:S02]  /*15f10*/  FMUL.FTZ R72, R2.reuse, R72 ;  /* 0x0000004802487220 */ /* 0x040fe40000410000 */
[----:B------:R-:W-:Y:S02]  /*15f20*/  FMUL.FTZ R73, R2, R73 ;  /* 0x0000004902497220 */ /* 0x000fe40000410000 */
[----:B---3--:R-:W-:Y:S03]  /*15f30*/  FADD.FTZ R2, R14, R144 ;  /* 0x000000900e027221 */ /* 0x008fe60000010000 */
[----:B------:R-:W-:Y:S10]  /*15f40*/  MUFU.EX2 R158, R153 ;  /* 0x00000099009e7308 */ /* 0x000ff40000000800 */
        /* <DEDUP_REMOVED lines=10> */
[----:B------:R-:W1:Y:S01]  /*15ff0*/  MUFU.EX2 R3, R151 ;  /* 0x0000009700037308 */ /* 0x000e620000000800 */
[C---:B------:R-:W-:Y:S01]  /*16000*/  HMMA.16816.F32.BF16 R40, R140.reuse, R82, R40 ;  /* 0x000000528c28723c */ /* 0x040fe20000041828 */
[----:B------:R-:W2:Y:S08]  /*16010*/  LDSM.16.MT88.4 R80, [R189+0x3000] ;  /* 0x00300000bd50783b */ /* 0x000eb00000004200 */
[----:B------:R-:W-:Y:S10]  /*16020*/  MUFU.EX2 R151, R213 ;  /* 0x000000d500977308 */ /* 0x000ff40000000800 */
[----:B------:R-:W3:Y:S01]  /*16030*/  MUFU.EX2 R236, R148 ;  /* 0x0000009400ec7308 */ /* 0x000ee20000000800 */
[----:B-1----:R-:W-:Y:S04]  /*16040*/  FADD.FTZ R2, R3, R2 ;  /* 0x0000000203027221 */ /* 0x002fe80000010000 */
[----:B------:R-:W-:Y:S05]  /*16050*/  FADD.FTZ R2, R89, R2 ;  /* 0x0000000259027221 */ /* 0x000fea0000010000 */
[----:B------:R-:W-:Y:S01]  /*16060*/  MUFU.EX2 R148, R220 ;  /* 0x000000dc00947308 */ /* 0x000fe20000000800 */
[C---:B------:R-:W-:Y:S09]  /*16070*/  FADD.FTZ R2, R88.reuse, R2 ;  /* 0x0000000258027221 */ /* 0x040ff20000010000 */
[----:B------:R-:W-:Y:S01]  /*16080*/  MUFU.EX2 R146, R228 ;  /* 0x000000e400927308 */ /* 0x000fe20000000800 */
[C---:B--2---:R-:W-:Y:S09]  /*16090*/  HMMA.16816.F32.BF16 R44, R140.reuse, R80, R44 ;  /* 0x000000508c2c723c */ /* 0x044ff2000004182c */
[----:B------:R-:W1:Y:S01]  /*160a0*/  MUFU.EX2 R145, R229 ;  /* 0x000000e500917308 */ /* 0x000e620000000800 */
[C---:B------:R-:W-:Y:S01]  /*160b0*/  HMMA.16816.F32.BF16 R48, R140.reuse, R82, R48 ;  /* 0x000000528c30723c */ /* 0x040fe20000041830 */
[----:B------:R-:W2:Y:S08]  /*160c0*/  LDSM.16.MT88.4 R80, [R190+0x3000] ;  /* 0x00300000be50783b */ /* 0x000eb00000004200 */
[----:B------:R-:W-:Y:S10]  /*160d0*/  MUFU.EX2 R144, R231 ;  /* 0x000000e700907308 */ /* 0x000ff40000000800 */
[----:B------:R-:W4:Y:S01]  /*160e0*/  MUFU.EX2 R6, R6 ;  /* 0x0000000600067308 */ /* 0x000f220000000800 */
        /* <DEDUP_REMOVED lines=10> */
[----:B------:R-:W-:Y:S03]  /*16190*/  F2FP.BF16.PACK_AB R81, R239, R240 ;  /* 0x000000f0ef51723e */ /* 0x000fe600000010ff */
[----:B------:R-:W-:Y:S02]  /*161a0*/  F2FP.BF16.PACK_AB R82, R88, R89 ;  /* 0x000000595852723e */ /* 0x000fe400000010ff */
[----:B------:R-:W5:Y:S02]  /*161b0*/  LDSM.16.MT88.4 R88, [R190+0x800] ;  /* 0x00080000be58783b */ /* 0x000f640000004200 */
[----:B------:R-:W2:Y:S01]  /*161c0*/  MUFU.EX2 R3, R159 ;  /* 0x0000009f00037308 */ /* 0x000ea20000000800 */
[----:B---3--:R-:W-:Y:S02]  /*161d0*/  F2FP.BF16.PACK_AB R83, R236, R237 ;  /* 0x000000edec53723e */ /* 0x008fe400000010ff */
[----:B-1----:R-:W-:Y:S02]  /*161e0*/  F2FP.BF16.PACK_AB R141, R145, R146 ;  /* 0x00000092918d723e */ /* 0x002fe400000010ff */
[----:B----4-:R-:W-:Y:S03]  /*161f0*/  F2FP.BF16.PACK_AB R143, R6, R144 ;  /* 0x00000090068f723e */ /* 0x010fe600000010ff */
[C---:B------:R-:W-:Y:S02]  /*16200*/  HMMA.16816.F32.BF16 R8, R80.reuse, R84, R8 ;  /* 0x000000545008723c */ /* 0x040fe40000041808 */
[----:B------:R-:W1:Y:S03]  /*16210*/  MUFU.EX2 R159, R154 ;  /* 0x0000009a009f7308 */ /* 0x000e660000000800 */
[----:B--2---:R-:W-:Y:S03]  /*16220*/  FADD.FTZ R2, R14, R2 ;  /* 0x000000020e027221 */ /* 0x004fe60000010000 */
[C---:B------:R-:W-:Y:S01]  /*16230*/  HMMA.16816.F32.BF16 R16, R80.reuse, R86, R16 ;  /* 0x000000565010723c */ /* 0x040fe20000041810 */
[----:B------:R-:W2:Y:S03]  /*16240*/  LDSM.16.MT88.4 R84, [R192+0x800] ;  /* 0x00080000c054783b */ /* 0x000ea60000004200 */
[----:B------:R-:W-:Y:S01]  /*16250*/  MUFU.EX2 R154, R162 ;  /* 0x000000a2009a7308 */ /* 0x000fe20000000800 */
[----:B------:R-:W-:Y:S04]  /*16260*/  FADD.FTZ R2, R3, R2 ;  /* 0x0000000203027221 */ /* 0x000fe80000010000 */
[----:B------:R-:W-:Y:S04]  /*16270*/  FADD.FTZ R2, R93, R2 ;  /* 0x000000025d027221 */ /* 0x000fe80000010000 */
[C---:B------:R-:W-:Y:S01]  /*16280*/  FADD.FTZ R2, R92.reuse, R2 ;  /* 0x000000025c027221 */ /* 0x040fe20000010000 */
[C---:B-----5:R-:W-:Y:S08]  /*16290*/  HMMA.16816.F32.BF16 R20, R80.reuse, R88, R20 ;  /* 0x000000585014723c */ /* 0x060ff00000041814 */
        /* <DEDUP_REMOVED lines=21> */
[----:B------:R-:W4:Y:S03]  /*163f0*/  LDSM.16.MT88.4 R92, [R192+0x1000] ;  /* 0x00100000c05c783b */ /* 0x000f260000004200 */
[----:B------:R-:W-:Y:S02]  /*16400*/  F2FP.BF16.PACK_AB R80, R3, R14 ;  /* 0x0000000e0350723e */ /* 0x000fe400000010ff */
[----:B-1----:R-:W-:Y:S01]  /*16410*/  F2FP.BF16.PACK_AB R81, R158, R159 ;  /* 0x0000009f9e51723e */ /* 0x002fe200000010ff */
[----:B------:R-:W1:Y:S01]  /*16420*/  MUFU.EX2 R14, R217 ;  /* 0x000000d9000e7308 */ /* 0x000e620000000800 */
[----:B------:R-:W-:Y:S07]  /*16430*/  F2FP.BF16.PACK_AB R83, R155, R157 ;  /* 0x0000009d9b53723e */ /* 0x000fee00000010ff */
[C---:B--2---:R-:W-:Y:S02]  /*16440*/  HMMA.16816.F32.BF16 R8, R80.reuse, R84, R8 ;  /* 0x000000545008723c */ /* 0x044fe40000041808 */
[----:B------:R-:W2:Y:S06]  /*16450*/  MUFU.EX2 R3, R216 ;  /* 0x000000d800037308 */ /* 0x000eac0000000800 */
[C---:B------:R-:W-:Y:S01]  /*16460*/  HMMA.16816.F32.BF16 R16, R80.reuse, R86, R16 ;  /* 0x000000565010723c */ /* 0x040fe20000041810 */
[----:B------:R-:W5:Y:S03]  /*16470*/  LDSM.16.MT88.4 R84, [R191+0x1000] ;  /* 0x00100000bf54783b */ /* 0x000f660000004200 */
[----:B-1----:R-:W-:Y:S04]  /*16480*/  FADD.FTZ R2, R14, R2 ;  /* 0x000000020e027221 */ /* 0x002fe80000010000 */
[C---:B---3--:R-:W-:Y:S08]  /*16490*/  HMMA.16816.F32.BF16 R20, R80.reuse, R88, R20 ;  /* 0x000000585014723c */ /* 0x048ff00000041814 */
[C---:B------:R-:W-:Y:S01]  /*164a0*/  HMMA.16816.F32.BF16 R24, R80.reuse, R90, R24 ;  /* 0x0000005a5018723c */ /* 0x040fe20000041818 */
[----:B------:R-:W1:Y:S03]  /*164b0*/  LDSM.16.MT88.4 R88, [R189+0x4000] ;  /* 0x00400000bd58783b */ /* 0x000e660000004200 */
[----:B--2---:R-:W-:Y:S04]  /*164c0*/  FADD.FTZ R2, R3, R2 ;  /* 0x0000000203027221 */ /* 0x004fe80000010000 */
[C---:B----4-:R-:W-:Y:S04]  /*164d0*/  HMMA.16816.F32.BF16 R28, R80.reuse, R92, R28 ;  /* 0x0000005c501c723c */ /* 0x050fe8000004181c */
[----:B------:R-:W-:Y:S04]  /*164e0*/  FADD.FTZ R2, R105, R2 ;  /* 0x0000000269027221 */ /* 0x000fe80000010000 */
[C---:B------:R-:W-:Y:S01]  /*164f0*/  HMMA.16816.F32.BF16 R32, R80.reuse, R94, R32 ;  /* 0x0000005e5020723c */ /* 0x040fe20000041820 */
[----:B------:R-:W2:Y:S03]  /*16500*/  LDSM.16.MT88.4 R92, [R190+0x4000] ;  /* 0x00400000be5c783b */ /* 0x000ea60000004200 */
[C---:B------:R-:W-:Y:S04]  /*16510*/  FADD.FTZ R2, R104.reuse, R2 ;  /* 0x0000000268027221 */ /* 0x040fe80000010000 */
        /* <DEDUP_REMOVED lines=20> */
[----:B------:R-:W4:Y:S07]  /*16660*/  LDSM.16.MT88.4 R80, [R192+0x1800] ;  /* 0x00180000c050783b */ /* 0x000f2e0000004200 */
        /* <DEDUP_REMOVED lines=10> */
[C---:B------:R-:W-:Y:S04]  /*16710*/  FADD.FTZ R2, R108.reuse, R2 ;  /* 0x000000026c027221 */ /* 0x040fe80000010000 */
        /* <DEDUP_REMOVED lines=19> */
[----:B------:R-:W4:Y:S07]  /*16850*/  LDSM.16.MT88.4 R96, [R190+0x2000] ;  /* 0x00200000be60783b */ /* 0x000f2e0000004200 */
[C---:B--2---:R-:W-:Y:S08]  /*16860*/  HMMA.16816.F32.BF16 R68, R84.reuse, R88, R68 ;  /* 0x000000585444723c */ /* 0x044ff00000041844 */
[----:B------:R-:W-:Y:S01]  /*16870*/  HMMA.16816.F32.BF16 R72, R84, R90, R72 ;  /* 0x0000005a5448723c */ /* 0x000fe20000041848 */
[----:B------:R-:W2:Y:S03]  /*16880*/  LDSM.16.MT88.4 R84, [R191+0x2000] ;  /* 0x00200000bf54783b */ /* 0x000ea60000004200 */
[C---:B-1----:R-:W-:Y:S01]  /*16890*/  F2FP.BF16.PACK_AB R140, R3.reuse, R14 ;  /* 0x0000000e038c723e */ /* 0x042fe200000010ff */
[----:B------:R-:W-:Y:S01]  /*168a0*/  FADD.FTZ R2, R14, R2 ;  /* 0x000000020e027221 */ /* 0x000fe20000010000 */
[-C--:B------:R-:W-:Y:S02]  /*168b0*/  MOV R14, R4.reuse ;  /* 0x00000004000e7202 */ /* 0x080fe40000000f00 */
[C---:B---3--:R-:W-:Y:S01]  /*168c0*/  HMMA.16816.F32.BF16 R8, R80.reuse, R92, R8 ;  /* 0x0000005c5008723c */ /* 0x048fe20000041808 */
[----:B------:R-:W1:Y:S04]  /*168d0*/  LDSM.16.MT88.4 R88, [R189+0x5000] ;  /* 0x00500000bd58783b */ /* 0x000e680000004200 */
[----:B------:R-:W-:Y:S02]  /*168e0*/  FADD.FTZ R2, R3, R2 ;  /* 0x0000000203027221 */ /* 0x000fe40000010000 */
[----:B------:R-:W-:Y:S01]  /*168f0*/  FADD.FTZ R3, R110, R235 ;  /* 0x000000eb6e037221 */ /* 0x000fe20000010000 */
[C---:B------:R-:W-:Y:S01]  /*16900*/  HMMA.16816.F32.BF16 R16, R80.reuse, R94, R16 ;  /* 0x0000005e5010723c */ /* 0x040fe20000041810 */
[----:B------:R-:W3:Y:S07]  /*16910*/  LDSM.16.MT88.4 R92, [R190+0x5000] ;  /* 0x00500000be5c783b */ /* 0x000eee0000004200 */
[C---:B----4-:R-:W-:Y:S01]  /*16920*/  HMMA.16816.F32.BF16 R20, R80.reuse, R96, R20 ;  /* 0x000000605014723c */ /* 0x050fe20000041814 */
[----:B------:R-:W-:Y:S07]  /*16930*/  LDSM.16.MT88.4 R108, [R192+0x2800] ;  /* 0x00280000c06c783b */ /* 0x000fee0000004200 */
[C---:B------:R-:W-:Y:S01]  /*16940*/  HMMA.16816.F32.BF16 R24, R80.reuse, R98, R24 ;  /* 0x000000625018723c */ /* 0x040fe20000041818 */
[----:B------:R-:W4:Y:S07]  /*16950*/  LDSM.16.MT88.4 R96, [R192+0x5000] ;  /* 0x00500000c060783b */ /* 0x000f2e0000004200 */
[C---:B------:R-:W-:Y:S08]  /*16960*/  HMMA.16816.F32.BF16 R28, R80.reuse, R104, R28 ;  /* 0x00000068501c723c */ /* 0x040ff0000004181c */
[C---:B------:R-:W-:Y:S01]  /*16970*/  HMMA.16816.F32.BF16 R32, R80.reuse, R106, R32 ;  /* 0x0000006a5020723c */ /* 0x040fe20000041820 */
[----:B------:R-:W5:Y:S07]  /*16980*/  LDSM.16.MT88.4 R104, [R191+0x5000] ;  /* 0x00500000bf68783b */ /* 0x000f6e0000004200 */
[C---:B--2---:R-:W-:Y:S01]  /*16990*/  HMMA.16816.F32.BF16 R36, R80.reuse, R84, R36 ;  /* 0x000000545024723c */ /* 0x044fe20000041824 */
[----:B------:R-:W2:Y:S07]  /*169a0*/  MUFU.EX2 R85, R233 ;  /* 0x000000e900557308 */ /* 0x000eae0000000800 */
[C---:B------:R-:W-:Y:S03]  /*169b0*/  HMMA.16816.F32.BF16 R40, R80.reuse, R86, R40 ;  /* 0x000000565028723c */ /* 0x040fe60000041828 */
[----:B------:R-:W4:Y:S05]  /*169c0*/  MUFU.EX2 R84, R234 ;  /* 0x000000ea00547308 */ /* 0x000f2a0000000800 */
[C---:B-1----:R-:W-:Y:S08]  /*169d0*/  HMMA.16816.F32.BF16 R44, R80.reuse, R88, R44 ;  /* 0x00000058502c723c */ /* 0x042ff0000004182c */
[C---:B------:R-:W-:Y:S01]  /*169e0*/  HMMA.16816.F32.BF16 R48, R80.reuse, R90, R48 ;  /* 0x0000005a5030723c */ /* 0x040fe20000041830 */
[----:B------:R-:W-:Y:S03]  /*169f0*/  LDSM.16.MT88.4 R88, [R189+0x5800] ;  /* 0x00580000bd58783b */ /* 0x000fe60000004200 */
[----:B--2---:R-:W-:Y:S04]  /*16a00*/  FADD.FTZ R2, R85, R2 ;  /* 0x0000000255027221 */ /* 0x004fe80000010000 */
[C---:B---3--:R-:W-:Y:S04]  /*16a10*/  HMMA.16816.F32.BF16 R52, R80.reuse, R92, R52 ;  /* 0x0000005c5034723c */ /* 0x048fe80000041834 */
[C---:B----4-:R-:W-:Y:S01]  /*16a20*/  F2FP.BF16.PACK_AB R142, R84.reuse, R85 ;  /* 0x00000055548e723e */ /* 0x050fe200000010ff */
[----:B------:R-:W-:Y:S02]  /*16a30*/  FADD.FTZ R228, R84, R2 ;  /* 0x0000000254e47221 */ /* 0x000fe40000010000 */
[----:B------:R-:W-:Y:S01]  /*16a40*/  FADD.FTZ R2, R112, R3 ;  /* 0x0000000370027221 */ /* 0x000fe20000010000 */
[C---:B------:R-:W-:Y:S04]  /*16a50*/  HMMA.16816.F32.BF16 R56, R80.reuse, R94, R56 ;  /* 0x0000005e5038723c */ /* 0x040fe80000041838 */
        /* <DEDUP_REMOVED lines=8> */
[----:B------:R-:W-:Y:S01]  /*16ae0*/  HMMA.16816.F32.BF16 R72, R80, R106, R72 ;  /* 0x0000006a5048723c */ /* 0x000fe20000041848 */
[----:B------:R-:W2:Y:S03]  /*16af0*/  LDSM.16.MT88.4 R80, [R190+0x5800] ;  /* 0x00580000be50783b */ /* 0x000ea60000004200 */
[----:B------:R-:W-:Y:S04]  /*16b00*/  FADD.FTZ R2, R159, R2 ;  /* 0x000000029f027221 */ /* 0x000fe80000010000 */
[C---:B------:R-:W-:Y:S01]  /*16b10*/  HMMA.16816.F32.BF16 R128, R140.reuse, R124, R8 ;  /* 0x0000007c8c80723c */ /* 0x040fe20000041808 */
[----:B------:R-:W3:Y:S04]  /*16b20*/  LDSM.16.MT88.4 R8, [R192+0x5800] ;  /* 0x00580000c008783b */ /* 0x000ee80000004200 */
[----:B------:R-:W-:Y:S03]  /*16b30*/  FADD.FTZ R2, R158, R2 ;  /* 0x000000029e027221 */ /* 0x000fe60000010000 */
[C---:B------:R-:W-:Y:S01]  /*16b40*/  HMMA.16816.F32.BF16 R124, R140.reuse, R126, R16 ;  /* 0x0000007e8c7c723c */ /* 0x040fe20000041810 */
[----:B------:R-:W4:Y:S03]  /*16b50*/  LDSM.16.MT88.4 R16, [R191+0x5800] ;  /* 0x00580000bf10783b */ /* 0x000f260000004200 */
        /* <DEDUP_REMOVED lines=9> */
[C---:B-1----:R-:W-:Y:S04]  /*16bf0*/  HMMA.16816.F32.BF16 R104, R140.reuse, R96, R36 ;  /* 0x000000608c68723c */ /* 0x042fe80000041824 */
[----:B------:R-:W-:Y:S04]  /*16c00*/  FADD.FTZ R2, R151, R2 ;  /* 0x0000000297027221 */ /* 0x000fe80000010000 */
[C---:B------:R-:W-:Y:S04]  /*16c10*/  HMMA.16816.F32.BF16 R96, R140.reuse, R98, R40 ;  /* 0x000000628c60723c */ /* 0x040fe80000041828 */
        /* <DEDUP_REMOVED lines=10> */
[----:B------:R-:W-:Y:S03]  /*16cc0*/  FADD.FTZ R2, R145, R2 ;  /* 0x0000000291027221 */ /* 0x000fe60000010000 */
[----:B------:R-:W-:Y:S01]  /*16cd0*/  MOV R8, R4 ;  /* 0x0000000400087202 */ /* 0x000fe20000000f00 */
[C---:B------:R-:W-:Y:S04]  /*16ce0*/  HMMA.16816.F32.BF16 R64, R140.reuse, R10, R64 ;  /* 0x0000000a8c40723c */ /* 0x040fe80000041840 */
[----:B------:R-:W-:Y:S04]  /*16cf0*/  FADD.FTZ R2, R144, R2 ;  /* 0x0000000290027221 */ /* 0x000fe80000010000 */
[C---:B----4-:R-:W-:Y:S04]  /*16d00*/  HMMA.16816.F32.BF16 R68, R140.reuse, R16, R68 ;  /* 0x000000108c44723c */ /* 0x050fe80000041844 */
[----:B------:R-:W-:Y:S01]  /*16d10*/  FADD.FTZ R236, R6, R2 ;  /* 0x0000000206ec7221 */ /* 0x000fe20000010000 */
[----:B------:R-:W-:Y:S03]  /*16d20*/  MOV R6, R5 ;  /* 0x0000000500067202 */ /* 0x000fe60000000f00 */
[----:B------:R-:W-:Y:S01]  /*16d30*/  HMMA.16816.F32.BF16 R72, R140, R18, R72 ;  /* 0x000000128c48723c */ /* 0x000fe20000041848 */
[----:B------:R-:W-:-:S07]  /*16d40*/  @P0 BRA `(.L_x_1042) ;  /* 0xffffb86000000947 */ /* 0x000fce000383ffff */
.L_x_1021:
[----:B------:R-:W2:Y:S01]  /*16d50*/  LDL R2, [R1+0xc] ;  /* 0x00000c0001027983 */ /* 0x000ea20000100800 */
[----:B------:R-:W-:-:S05]  /*16d60*/  IMAD.MOV.U32 R3, RZ, RZ, c[0x0][0x2c4] ;  /* 0x0000b100ff037624 */ /* 0x000fca00078e00ff */
[----:B------:R-:W-:Y:S01]  /*16d70*/  ISETP.NE.AND P1, PT, R3, 0x1, PT ;  /* 0x000000010300780c */ /* 0x000fe20003f25270 */
[----:B------:R-:W-:-:S05]  /*16d80*/  IMAD.MOV.U32 R9, RZ, RZ, c[0x0][0x32c] ;  /* 0x0000cb00ff097624 */ /* 0x000fca00078e00ff */
[----:B------:R-:W-:Y:S02]  /*16d90*/  ISETP.GE.AND P0, PT, R9, 0x1, PT ;  /* 0x000000010900780c */ /* 0x000fe40003f06270 */
[----:B------:R-:W-:Y:S02]  /*16da0*/  IADD3 R3, R244, 0x1, -R243 ;  /* 0x00000001f4037810 */ /* 0x000fe40007ffe8f3 */
[----:B--2---:R-:W-:-:S05]  /*16db0*/  IADD3 R2, R2, 0x7f, RZ ;  /* 0x0000007f02027810 */ /* 0x004fca0007ffe0ff */
        /* <DEDUP_REMOVED lines=15> */
.L_x_1045:
[----:B------:R-:W-:-:S04]  /*16eb0*/  MOV R4, 0x1 ;  /* 0x0000000100047802 */ /* 0x000fc80000000f00 */
[----:B------:R-:W-:-:S13]  /*16ec0*/  ISETP.NE.AND P0, PT, R4, c[0x0][0x32c], PT ;  /* 0x0000cb0004007a0c */ /* 0x000fda0003f05270 */
[----:B------:R-:W-:-:S05]  /*16ed0*/  @P0 IMAD.HI.U32 R4, R2, c[0x0][0x330], RZ ;  /* 0x0000cc0002040a27 */ /* 0x000fca00078e00ff */
[----:B------:R-:W-:Y:S02]  /*16ee0*/  @P0 SHF.R.U32.HI R2, RZ, c[0x0][0x334], R4 ;  /* 0x0000cd00ff020a19 */ /* 0x000fe40000011604 */
.L_x_1046:
[----:B------:R-:W-:Y:S05]  /*16ef0*/  BSYNC B0 ;  /* 0x0000000000007941 */ /* 0x000fea0003800000 */
.L_x_1044:
[----:B------:R-:W-:-:S05]  /*16f00*/  IMAD R2, R2, c[0x0][0x32c], RZ ;  /* 0x0000cb0002027a24 */ /* 0x000fca00078e02ff */
[----:B------:R-:W-:-:S04]  /*16f10*/  IMNMX R3, R3, R2, !PT ;  /* 0x0000000203037217 */ /* 0x000fc80007800200 */
.L_x_1043:
        /* <DEDUP_REMOVED lines=9> */
[----:B------:R-:W-:Y:S02]  /*16fb0*/  MOV R216, R212 ;  /* 0x000000d400d87202 */ /* 0x000fe40000000f00 */
.L_x_1058:
        /* <DEDUP_REMOVED lines=37> */
.L_x_1159:
        /* <DEDUP_REMOVED lines=24> */
.L_x_1160:
        /* <DEDUP_REMOVED lines=15> */
.L_x_1049:
[----:B--23--:R-:W-:Y:S05]  /*17480*/  BSYNC B0 ;  /* 0x0000000000007941 */ /* 0x00cfea0003800000 */
.L_x_1048:
        /* <DEDUP_REMOVED lines=128> */
[----:B------:R3:W4:Y:S02]  /*17c90*/  MUFU.TANH R213, R4 ;  /* 0x0000000400d57308 */ /* 0x0007240000002400 */
[----:B------:R-:W-:Y:S08]  /*17ca0*/  FMUL.FTZ R3, R20, c[0x0][0x320] ;  /* 0x0000c80014037a20 */ /* 0x000ff00000410000 */
[----:B------:R-:W2:Y:S01]  /*17cb0*/  MUFU.TANH R157, R3 ;  /* 0x00000003009d7308 */ /* 0x000ea20000002400 */
[----:B-1----:R-:W-:Y:S09]  /*17cc0*/  FMUL.FTZ R2, R9, c[0x0][0x320] ;  /* 0x0000c80009027a20 */ /* 0x002ff20000410000 */
[----:B------:R1:W1:Y:S01]  /*17cd0*/  MUFU.TANH R163, R2 ;  /* 0x0000000200a37308 */ /* 0x0002620000002400 */
[----:B---3--:R-:W-:Y:S09]  /*17ce0*/  FMUL.FTZ R4, R27, c[0x0][0x320] ;  /* 0x0000c8001b047a20 */ /* 0x008ff20000410000 */
[----:B------:R3:W2:Y:S10]  /*17cf0*/  MUFU.TANH R214, R5 ;  /* 0x0000000500d67308 */ /* 0x0006b40000002400 */
[----:B------:R-:W2:Y:S01]  /*17d00*/  MUFU.TANH R154, R4 ;  /* 0x00000004009a7308 */ /* 0x000ea20000002400 */
[----:B-1----:R-:W-:Y:S09]  /*17d10*/  FMUL.FTZ R2, R10, c[0x0][0x320] ;  /* 0x0000c8000a027a20 */ /* 0x002ff20000410000 */
[----:B------:R1:W1:Y:S01]  /*17d20*/  MUFU.TANH R212, R2 ;  /* 0x0000000200d47308 */ /* 0x0002620000002400 */
[----:B---3--:R-:W-:Y:S09]  /*17d30*/  FMUL.FTZ R5, R26, c[0x0][0x320] ;  /* 0x0000c8001a057a20 */ /* 0x008ff20000410000 */
[----:B------:R-:W3:Y:S01]  /*17d40*/  MUFU.TANH R155, R5 ;  /* 0x00000005009b7308 */ /* 0x000ee20000002400 */
        /* <DEDUP_REMOVED lines=10> */
[----:B------:R5:W1:Y:S06]  /*17df0*/  MUFU.TANH R159, R2 ;  /* 0x00000002009f7308 */ /* 0x000a6c0000002400 */
[----:B------:R-:W-:Y:S04]  /*17e00*/  FMUL.FTZ R3, R28, c[0x0][0x320] ;  /* 0x0000c8001c037a20 */ /* 0x000fe80000410000 */
[----:B------:R-:W1:Y:S04]  /*17e10*/  MUFU.TANH R149, R3 ;  /* 0x0000000300957308 */ /* 0x000e680000002400 */
[----:B------:R-:W-:Y:S02]  /*17e20*/  FMUL.FTZ R4, R35, c[0x0][0x320] ;  /* 0x0000c80023047a20 */ /* 0x000fe40000410000 */
[----:B------:R-:W-:Y:S04]  /*17e30*/  FMUL.FTZ R5, R34, c[0x0][0x320] ;  /* 0x0000c80022057a20 */ /* 0x000fe80000410000 */
[----:B------:R-:W2:Y:S01]  /*17e40*/  MUFU.TANH R147, R5 ;  /* 0x0000000500937308 */ /* 0x000ea20000002400 */
[----:B-----5:R-:W-:Y:S09]  /*17e50*/  FMUL.FTZ R2, R21, c[0x0][0x320] ;  /* 0x0000c80015027a20 */ /* 0x020ff20000410000 */
[----:B------:R5:W2:Y:S01]  /*17e60*/  MUFU.TANH R156, R2 ;  /* 0x00000002009c7308 */ /* 0x000aa20000002400 */
[C---:B-1----:R-:W-:Y:S09]  /*17e70*/  HMMA.16816.F32.BF16 R36, R184.reuse, R16, R36 ;  /* 0x00000010b824723c */ /* 0x042ff20000041824 */
[----:B------:R1:W1:Y:S01]  /*17e80*/  MUFU.TANH R146, R4 ;  /* 0x0000000400927308 */ /* 0x0002620000002400 */
[C---:B------:R-:W-:Y:S01]  /*17e90*/  HMMA.16816.F32.BF16 R40, R184.reuse, R18, R40 ;  /* 0x00000012b828723c */ /* 0x040fe20000041828 */
[----:B------:R-:W2:Y:S01]  /*17ea0*/  LDSM.16.M88.4 R16, [R15+0x2800] ;  /* 0x002800000f10783b */ /* 0x000ea20000000200 */
[----:B------:R-:W-:Y:S04]  /*17eb0*/  DEPBAR.LE SB0, 0x0 ;  /* 0x000080000000791a */ /* 0x000fe80000000000 */
[----:B-----5:R-:W-:Y:S02]  /*17ec0*/  FMUL.FTZ R2, R22, c[0x0][0x320] ;  /* 0x0000c80016027a20 */ /* 0x020fe40000410000 */
[C---:B------:R-:W-:Y:S02]  /*17ed0*/  HMMA.16816.F32.BF16 R44, R184.reuse, R8, R44 ;  /* 0x00000008b82c723c */ /* 0x040fe4000004182c */
[----:B------:R5:W2:Y:S01]  /*17ee0*/  MUFU.TANH R161, R2 ;  /* 0x0000000200a17308 */ /* 0x000aa20000002400 */
[----:B------:R-:W-:Y:S03]  /*17ef0*/  BAR.SYNC.DEFER_BLOCKING 0x0 ;  /* 0x0000000000007b1d */ /* 0x000fe60000010000 */
[----:B------:R-:W-:Y:S02]  /*17f00*/  FMUL.FTZ R3, R36, c[0x0][0x320] ;  /* 0x0000c80024037a20 */ /* 0x000fe40000410000 */
[C---:B------:R-:W-:Y:S04]  /*17f10*/  HMMA.16816.F32.BF16 R48, R184.reuse, R10, R48 ;  /* 0x0000000ab830723c */ /* 0x040fe80000041830 */
[----:B------:R3:W3:Y:S04]  /*17f20*/  MUFU.TANH R141, R3 ;  /* 0x00000003008d7308 */ /* 0x0006e80000002400 */
[----:B------:R-:W-:Y:S04]  /*17f30*/  FMUL.FTZ R5, R42, c[0x0][0x320] ;  /* 0x0000c8002a057a20 */ /* 0x000fe80000410000 */
[----:B-1----:R-:W-:Y:S02]  /*17f40*/  FMUL.FTZ R4, R43, c[0x0][0x320] ;  /* 0x0000c8002b047a20 */ /* 0x002fe40000410000 */
[----:B-----5:R-:W-:Y:S04]  /*17f50*/  FMUL.FTZ R2, R23, c[0x0][0x320] ;  /* 0x0000c80017027a20 */ /* 0x020fe80000410000 */
[----:B------:R1:W1:Y:S01]  /*17f60*/  MUFU.TANH R160, R2 ;  /* 0x0000000200a07308 */ /* 0x0002620000002400 */
[C---:B--2---:R-:W-:Y:S03]  /*17f70*/  HMMA.16816.F32.BF16 R52, R184.reuse, R16, R52 ;  /* 0x00000010b834723c */ /* 0x044fe60000041834 */
[----:B---3--:R-:W-:Y:S05]  /*17f80*/  FMUL.FTZ R3, R45, c[0x0][0x320] ;  /* 0x0000c8002d037a20 */ /* 0x008fea0000410000 */
[----:B------:R-:W-:Y:S04]  /*17f90*/  HMMA.16816.F32.BF16 R56, R184, R18, R56 ;  /* 0x00000012b838723c */ /* 0x000fe80000041838 */
[----:B-1----:R-:W-:Y:S04]  /*17fa0*/  FMUL.FTZ R2, R24, c[0x0][0x320] ;  /* 0x0000c80018027a20 */ /* 0x002fe80000410000 */
[----:B------:R1:W2:Y:S04]  /*17fb0*/  MUFU.TANH R153, R2 ;  /* 0x0000000200997308 */ /* 0x0002a80000002400 */
[----:B-1----:R-:W-:Y:S06]  /*17fc0*/  FMUL.FTZ R2, R25, c[0x0][0x320] ;  /* 0x0000c80019027a20 */ /* 0x002fec0000410000 */
        /* <DEDUP_REMOVED lines=13> */
[----:B------:R-:W1:Y:S10]  /*180a0*/  MUFU.TANH R37, R4 ;  /* 0x0000000400257308 */ /* 0x000e740000002400 */
[----:B------:R5:W1:Y:S02]  /*180b0*/  MUFU.TANH R140, R2 ;  /* 0x00000002008c7308 */ /* 0x000a640000002400 */
[----:B-----5:R-:W-:Y:S08]  /*180c0*/  FMUL.FTZ R2, R38, c[0x0][0x320] ;  /* 0x0000c80026027a20 */ /* 0x020ff00000410000 */
        /* <DEDUP_REMOVED lines=77> */
.L_x_1161:
        /* <DEDUP_REMOVED lines=24> */
.L_x_1162:
        /* <DEDUP_REMOVED lines=15> */
.L_x_1053:
[----:B--234-:R-:W-:Y:S05]  /*18810*/  BSYNC B0 ;  /* 0x0000000000007941 */ /* 0x01cfea0003800000 */
.L_x_1052:
        /* <DEDUP_REMOVED lines=51> */
.L_x_1163:
[----:B-12---:R-:W-:Y:S01]  /*18b50*/  FMNMX.FTZ R4, R4, R2, !PT ;  /* 0x0000000204047209 */ /* 0x006fe20007810000 */
[----:B------:R-:W-:-:S05]  /*18b60*/  BRA.DIV ~URZ, `(.L_x_1057) ;  /* 0x0000c1a27f007947 */ /* 0x000fca000b800000 */
[----:B------:R-:W1:Y:S02]  /*18b70*/  SHFL.BFLY PT, R2, R4, 0x1, 0x1f ;  /* 0x0c201f0004027f89 */ /* 0x000e6400000e0000 */
[----:B-1----:R-:W-:Y:S02]  /*18b80*/  FMNMX.FTZ R5, R4, R2, !PT ;  /* 0x0000000204057209 */ /* 0x002fe40007810000 */
[----:B------:R-:W1:Y:S02]  /*18b90*/  SHFL.BFLY PT, R2, R8, 0x2, 0x1f ;  /* 0x0c401f0008027f89 */ /* 0x000e6400000e0000 */
[----:B-1----:R-:W-:Y:S05]  /*18ba0*/  FMNMX.FTZ R4, R8, R2, !PT ;  /* 0x0000000208047209 */ /* 0x002fea0007810000 */
[----:B------:R1:W2:Y:S02]  /*18bb0*/  SHFL.BFLY PT, R2, R4, 0x1, 0x1f ;  /* 0x0c201f0004027f89 */ /* 0x0002a400000e0000 */
.L_x_1164:
[----:B-12---:R-:W-:Y:S01]  /*18bc0*/  FMNMX.FTZ R4, R2, R4, !PT ;  /* 0x0000000402047209 */ /* 0x006fe20007810000 */
[C---:B------:R-:W-:Y:S01]  /*18bd0*/  FADD.FTZ R2, -R5.reuse, R6 ;  /* 0x0000000605027221 */ /* 0x040fe20000010100 */
[----:B------:R-:W-:Y:S01]  /*18be0*/  WARPSYNC 0xffffffff ;  /* 0xffffffff00007948 */ /* 0x000fe20003800000 */
[----:B------:R-:W-:Y:S01]  /*18bf0*/  FMUL.FTZ R6, R5, c[0x0][0x2d0] ;  /* 0x0000b40005067a20 */ /* 0x000fe20000410000 */
        /* <DEDUP_REMOVED lines=31> */
[----:B------:R-:W-:Y:S01]  /*18df0*/  MUFU.EX2 R6, R6 ;  /* 0x0000000600067308 */ /* 0x000fe20000000800 */
[C---:B-1----:R-:W-:Y:S01]  /*18e00*/  FFMA.FTZ R2, R3.reuse, R228, R9 ;  /* 0x000000e403027223 */ /* 0x042fe20000010009 */
[C---:B--2---:R-:W-:Y:S01]  /*18e10*/  F2FP.BF16.PACK_AB R140, R8.reuse, R9 ;  /* 0x00000009088c723e */ /* 0x044fe200000010ff */
[C---:B------:R-:W-:Y:S02]  /*18e20*/  FMUL.FTZ R56, R3.reuse, R80 ;  /* 0x0000005003387220 */ /* 0x040fe40000410000 */
[----:B------:R-:W-:Y:S02]  /*18e30*/  FADD.FTZ R16, R8, R2 ;  /* 0x0000000208107221 */ /* 0x000fe40000010000 */
[C---:B------:R-:W-:Y:S02]  /*18e40*/  FADD.FTZ R2, -R4.reuse, R14 ;  /* 0x0000000e04027221 */ /* 0x040fe40000010100 */
[----:B------:R-:W-:Y:S02]  /*18e50*/  FMUL.FTZ R8, R4, c[0x0][0x2d0] ;  /* 0x0000b40004087a20 */ /* 0x000fe40000410000 */
[----:B------:R-:W-:Y:S02]  /*18e60*/  FMUL.FTZ R2, R2, c[0x0][0x2d0] ;  /* 0x0000b40002027a20 */ /* 0x000fe40000410000 */
[----:B------:R-:W-:Y:S02]  /*18e70*/  FMUL.FTZ R57, R3, R81 ;  /* 0x0000005103397220 */ /* 0x000fe40000410000 */
[--C-:B------:R-:W-:Y:S02]  /*18e80*/  FFMA.FTZ R14, R214, c[0x0][0x2d0], -R8.reuse ;  /* 0x0000b400d60e7a23 */ /* 0x100fe40000010808 */
[----:B------:R-:W1:Y:S01]  /*18e90*/  MUFU.EX2 R2, R2 ;  /* 0x0000000200027308 */ /* 0x000e620000000800 */
[--C-:B------:R-:W-:Y:S02]  /*18ea0*/  FFMA.FTZ R214, R35, c[0x0][0x2d0], -R8.reuse ;  /* 0x0000b40023d67a23 */ /* 0x100fe40000010808 */
[--C-:B------:R-:W-:Y:S02]  /*18eb0*/  FFMA.FTZ R229, R26, c[0x0][0x2d0], -R8.reuse ;  /* 0x0000b4001ae57a23 */ /* 0x100fe40000010808 */
[--C-:B------:R-:W-:Y:S02]  /*18ec0*/  FFMA.FTZ R231, R25, c[0x0][0x2d0], -R8.reuse ;  /* 0x0000b40019e77a23 */ /* 0x100fe40000010808 */
[--C-:B------:R-:W-:Y:S02]  /*18ed0*/  FFMA.FTZ R233, R24, c[0x0][0x2d0], -R8.reuse ;  /* 0x0000b40018e97a23 */ /* 0x100fe40000010808 */
[--C-:B------:R-:W-:Y:S02]  /*18ee0*/  FFMA.FTZ R9, R212, c[0x0][0x2d0], -R8.reuse ;  /* 0x0000b400d4097a23 */ /* 0x100fe40000010808 */
[--C-:B------:R-:W-:Y:S02]  /*18ef0*/  FFMA.FTZ R212, R38, c[0x0][0x2d0], -R8.reuse ;  /* 0x0000b40026d47a23 */ /* 0x100fe40000010808 */
[--C-:B---3--:R-:W-:Y:S01]  /*18f00*/  FFMA.FTZ R10, R215, c[0x0][0x2d0], -R8.reuse ;  /* 0x0000b400d70a7a23 */ /* 0x108fe20000010808 */
[----:B------:R2:W-:Y:S01]  /*18f10*/  MUFU.EX2 R18, R9 ;  /* 0x0000000900127308 */ /* 0x0005e20000000800 */
[--C-:B------:R-:W-:Y:S02]  /*18f20*/  FFMA.FTZ R144, R213, c[0x0][0x2d0], -R8.reuse ;  /* 0x0000b400d5907a23 */ /* 0x100fe40000010808 */
[--C-:B------:R-:W-:Y:S02]  /*18f30*/  FFMA.FTZ R148, R161, c[0x0][0x2d0], -R8.reuse ;  /* 0x0000b400a1947a23 */ /* 0x100fe40000010808 */
[--C-:B------:R-:W-:Y:S02]  /*18f40*/  FFMA.FTZ R161, R143, c[0x0][0x2d0], -R8.reuse ;  /* 0x0000b4008fa17a23 */ /* 0x100fe40000010808 */
[--C-:B------:R-:W-:Y:S02]  /*18f50*/  FFMA.FTZ R145, R160, c[0x0][0x2d0], -R8.reuse ;  /* 0x0000b400a0917a23 */ /* 0x100fe40000010808 */
[--C-:B------:R-:W-:Y:S01]  /*18f60*/  FFMA.FTZ R149, R155, c[0x0][0x2d0], -R8.reuse ;  /* 0x0000b4009b957a23 */ /* 0x100fe20000010808 */
[----:B------:R-:W-:Y:S01]  /*18f70*/  MUFU.EX2 R240, R148 ;  /* 0x0000009400f07308 */ /* 0x000fe20000000800 */
[C---:B-1----:R-:W-:Y:S02]  /*18f80*/  FMUL.FTZ R58, R2.reuse, R82 ;  /* 0x00000052023a7220 */ /* 0x042fe40000410000 */
[----:B------:R-:W-:Y:S02]  /*18f90*/  FMUL.FTZ R59, R2, R83 ;  /* 0x00000053023b7220 */ /* 0x000fe40000410000 */
[--C-:B------:R-:W-:Y:S01]  /*18fa0*/  FFMA.FTZ R154, R154, c[0x0][0x2d0], -R8.reuse ;  /* 0x0000b4009a9a7a23 */ /* 0x100fe20000010808 */
[----:B------:R-:W1:Y:S01]  /*18fb0*/  LDSM.16.MT88.4 R80, [R189] ;  /* 0x00000000bd50783b */ /* 0x000e620000004200 */
[--C-:B------:R-:W-:Y:S02]  /*18fc0*/  FFMA.FTZ R151, R151, c[0x0][0x2d0], -R8.reuse ;  /* 0x0000b40097977a23 */ /* 0x100fe40000010808 */
[--C-:B------:R-:W-:Y:S01]  /*18fd0*/  FFMA.FTZ R150, R150, c[0x0][0x2d0], -R8.reuse ;  /* 0x0000b40096967a23 */ /* 0x100fe20000010808 */
[----:B------:R-:W-:Y:S01]  /*18fe0*/  MUFU.EX2 R239, R145 ;  /* 0x0000009100ef7308 */ /* 0x000fe20000000800 */
[--C-:B------:R-:W-:Y:S02]  /*18ff0*/  FFMA.FTZ R147, R147, c[0x0][0x2d0], -R8.reuse ;  /* 0x0000b40093937a23 */ /* 0x100fe40000010808 */
[--C-:B------:R-:W-:Y:S02]  /*19000*/  FFMA.FTZ R155, R146, c[0x0][0x2d0], -R8.reuse ;  /* 0x0000b400929b7a23 */ /* 0x100fe40000010808 */
[--C-:B------:R-:W-:Y:S01]  /*19010*/  FFMA.FTZ R160, R142, c[0x0][0x2d0], -R8.reuse ;  /* 0x0000b4008ea07a23 */ /* 0x100fe20000010808 */
[----:B------:R-:W-:Y:S01]  /*19020*/  F2FP.BF16.PACK_AB R142, R11, R17 ;  /* 0x000000110b8e723e */ /* 0x000fe200000010ff */
[--C-:B------:R-:W-:Y:S02]  /*19030*/  FFMA.FTZ R213, R37, c[0x0][0x2d0], -R8.reuse ;  /* 0x0000b40025d57a23 */ /* 0x100fe40000010808 */
[--C-:B------:R-:W-:Y:S01]  /*19040*/  FFMA.FTZ R215, R34, c[0x0][0x2d0], -R8.reuse ;  /* 0x0000b40022d77a23 */ /* 0x100fe20000010808 */
[----:B------:R-:W-:Y:S01]  /*19050*/  MUFU.EX2 R155, R155 ;  /* 0x0000009b009b7308 */ /* 0x000fe20000000800 */
[--C-:B------:R-:W-:Y:S02]  /*19060*/  FFMA.FTZ R221, R30, c[0x0][0x2d0], -R8.reuse ;  /* 0x0000b4001edd7a23 */ /* 0x100fe40000010808 */
[--C-:B------:R-:W-:Y:S02]  /*19070*/  FFMA.FTZ R228, R29, c[0x0][0x2d0], -R8.reuse ;  /* 0x0000b4001de47a23 */ /* 0x100fe40000010808 */
[----:B------:R-:W-:Y:S02]  /*19080*/  FFMA.FTZ R235, R23, c[0x0][0x2d0], -R8 ;  /* 0x0000b40017eb7a23 */ /* 0x000fe40000010808 */
[----:B------:R-:W-:Y:S02]  /*19090*/  FADD.FTZ R8, R17, R16 ;  /* 0x0000001011087221 */ /* 0x000fe40000010000 */
[----:B------:R-:W-:Y:S01]  /*190a0*/  FMUL.FTZ R29, R3, R113 ;  /* 0x00000071031d7220 */ /* 0x000fe20000410000 */
[----:B------:R-:W-:Y:S01]  /*190b0*/  MUFU.EX2 R148, R221 ;  /* 0x000000dd00947308 */ /* 0x000fe20000000800 */
[----:B------:R-:W-:Y:S02]  /*190c0*/  FADD.FTZ R146, R11, R8 ;  /* 0x000000080b927221 */ /* 0x000fe40000010000 */
[C---:B------:R-:W-:Y:S02]  /*190d0*/  FMUL.FTZ R34, R2.reuse, R110 ;  /* 0x0000006e02227220 */ /* 0x040fe40000410000 */
[C---:B------:R-:W-:Y:S02]  /*190e0*/  FMUL.FTZ R8, R3.reuse, R128 ;  /* 0x0000008003087220 */ /* 0x040fe40000410000 */
[C---:B--2---:R-:W-:Y:S02]  /*190f0*/  FMUL.FTZ R9, R3.reuse, R129 ;  /* 0x0000008103097220 */ /* 0x044fe40000410000 */
        /* <DEDUP_REMOVED lines=13> */
[----:B------:R-:W3:Y:S01]  /*191d0*/  MUFU.EX2 R113, R144 ;  /* 0x0000009000717308 */ /* 0x000ee20000000800 */
[C---:B------:R-:W-:Y:S02]  /*191e0*/  FMUL.FTZ R27, R2.reuse, R119 ;  /* 0x00000077021b7220 */ /* 0x040fe40000410000 */
[C---:B------:R-:W-:Y:S01]  /*191f0*/  FMUL.FTZ R30, R2.reuse, R114 ;  /* 0x00000072021e7220 */ /* 0x040fe20000410000 */
[C---:B--2---:R-:W-:Y:S01]  /*19200*/  F2FP.BF16.PACK_AB R141, R11.reuse, R18 ;  /* 0x000000120b8d723e */ /* 0x044fe200000010ff */
[C---:B------:R-:W-:Y:S01]  /*19210*/  FFMA.FTZ R10, R2.reuse, R236, R18 ;  /* 0x000000ec020a7223 */ /* 0x040fe20000010012 */
[----:B------:R-:W-:Y:S01]  /*19220*/  LDSM.16.MT88.4 R116, [R190+0x2800] ;  /* 0x00280000be74783b */ /* 0x000fe20000004200 */
[C---:B------:R-:W-:Y:S02]  /*19230*/  FMUL.FTZ R18, R2.reuse, R126 ;  /* 0x0000007e02127220 */ /* 0x040fe40000410000 */
[----:B------:R-:W-:Y:S01]  /*19240*/  FADD.FTZ R112, R11, R10 ;  /* 0x0000000a0b707221 */ /* 0x000fe20000010000 */
[----:B------:R-:W2:Y:S01]  /*19250*/  MUFU.EX2 R14, R157 ;  /* 0x0000009d000e7308 */ /* 0x000ea20000000800 */
[C---:B------:R-:W-:Y:S02]  /*19260*/  FMUL.FTZ R10, R2.reuse, R130 ;  /* 0x00000082020a7220 */ /* 0x040fe40000410000 */
[C---:B------:R-:W-:Y:S01]  /*19270*/  FMUL.FTZ R11, R2.reuse, R131 ;  /* 0x00000083020b7220 */ /* 0x040fe20000410000 */
[----:B------:R-:W-:Y:S01]  /*19280*/  LDSM.16.MT88.4 R124, [R189+0x2800] ;  /* 0x00280000bd7c783b */ /* 0x000fe20000004200 */
[C---:B------:R-:W-:Y:S02]  /*19290*/  FMUL.FTZ R31, R2.reuse, R115 ;  /* 0x00000073021f7220 */ /* 0x040fe40000410000 */
[C---:B------:R-:W-:Y:S02]  /*192a0*/  FMUL.FTZ R35, R2.reuse, R111 ;  /* 0x0000006f02237220 */ /* 0x040fe40000410000 */
[C---:B------:R-:W-:Y:S01]  /*192b0*/  FMUL.FTZ R32, R3.reuse, R108 ;  /* 0x0000006c03207220 */ /* 0x040fe20000410000 */
[----:B------:R-:W-:Y:S01]  /*192c0*/  MUFU.EX2 R157, R150 ;  /* 0x00000096009d7308 */ /* 0x000fe20000000800 */
[----:B------:R-:W-:Y:S02]  /*192d0*/  FMUL.FTZ R33, R3, R109 ;  /* 0x0000006d03217220 */ /* 0x000fe40000410000 */
[C---:B------:R-:W-:Y:S01]  /*192e0*/  FMUL.FTZ R38, R2.reuse, R106 ;  /* 0x0000006a02267220 */ /* 0x040fe20000410000 */
[----:B---3--:R-:W-:Y:S01]  /*192f0*/  F2FP.BF16.PACK_AB R143, R113, R110 ;  /* 0x0000006e718f723e */ /* 0x008fe200000010ff */
[C---:B------:R-:W-:Y:S02]  /*19300*/  FMUL.FTZ R39, R2.reuse, R107 ;  /* 0x0000006b02277220 */ /* 0x040fe40000410000 */
[C---:B------:R-:W-:Y:S02]  /*19310*/  FMUL.FTZ R40, R3.reuse, R96 ;  /* 0x0000006003287220 */ /* 0x040fe40000410000 */
[C---:B------:R-:W-:Y:S01]  /*19320*/  FMUL.FTZ R41, R3.reuse, R97 ;  /* 0x0000006103297220 */ /* 0x040fe20000410000 */
[----:B------:R-:W-:Y:S01]  /*19330*/  MUFU.EX2 R109, R224 ;  /* 0x000000e0006d7308 */ /* 0x000fe20000000800 */
[C---:B-1----:R-:W-:Y:S05]  /*19340*/  HMMA.16816.F32.BF16 R8, R140.reuse, R80, R8 ;  /* 0x000000508c08723c */ /* 0x042fea0000041808 */
        /* <DEDUP_REMOVED lines=15> */
[----:B------:R-:W-:Y:S01]  /*19440*/  LDSM.16.MT88.4 R84, [R189+0x800] ;  /* 0x00080000bd54783b */ /* 0x000fe20000004200 */
        /* <DEDUP_REMOVED lines=24> */
[C---:B------:R-:W-:Y:S02]  /*195d0*/  FMUL.FTZ R72, R3.reuse, R72 ;  /* 0x0000004803487220 */ /* 0x040fe40000410000 */
[----:B------:R-:W-:Y:S02]  /*195e0*/  FMUL.FTZ R73, R3, R73 ;  /* 0x0000004903497220 */ /* 0x000fe40000410000 */
[C---:B------:R-:W-:Y:S02]  /*195f0*/  FMUL.FTZ R70, R2.reuse, R70 ;  /* 0x0000004602467220 */ /* 0x040fe40000410000 */
[C---:B------:R-:W-:Y:S02]  /*19600*/  FMUL.FTZ R71, R2.reuse, R71 ;  /* 0x0000004702477220 */ /* 0x040fe40000410000 */
[C---:B------:R-:W-:Y:S01]  /*19610*/  FMUL.FTZ R74, R2.reuse, R74 ;  /* 0x0000004a024a7220 */ /* 0x040fe20000410000 */
[----:B------:R-:W-:Y:S01]  /*19620*/  MUFU.EX2 R105, R218 ;  /* 0x000000da00697308 */ /* 0x000fe20000000800 */
[----:B------:R-:W-:Y:S02]  /*19630*/  FMUL.FTZ R75, R2, R75 ;  /* 0x0000004b024b7220 */ /* 0x000fe40000410000 */
[----:B--2---:R-:W-:Y:S07]  /*19640*/  FADD.FTZ R2, R14, R146 ;  /* 0x000000920e027221 */ /* 0x004fee0000010000 */
[----:B------:R-:W-:Y:S01]  /*19650*/  MUFU.EX2 R104, R217 ;  /* 0x000000d900687308 */ /* 0x000fe20000000800 */
[C---:B-1----:R-:W-:Y:S09]  /*19660*/  HMMA.16816.F32.BF16 R28, R140.reuse, R80, R28 ;  /* 0x000000508c1c723c */ /* 0x042ff2000004181c */
[----:B------:R-:W-:Y:S01]  /*19670*/  MUFU.EX2 R158, R151 ;  /* 0x00000097009e7308 */ /* 0x000fe20000000800 */
[C---:B------:R-:W-:Y:S01]  /*19680*/  HMMA.16816.F32.BF16 R32, R140.reuse, R82, R32 ;  /* 0x000000528c20723c */ /* 0x040fe20000041820 */
[----:B------:R-:W1:Y:S08]  /*19690*/  LDSM.16.MT88.4 R80, [R191] ;  /* 0x00000000bf50783b */ /* 0x000e700000004200 */
[----:B------:R-:W-:Y:S10]  /*196a0*/  MUFU.EX2 R153, R160 ;  /* 0x000000a000997308 */ /* 0x000ff40000000800 */
[----:B------:R2:W-:Y:S10]  /*196b0*/  MUFU.EX2 R152, R212 ;  /* 0x000000d400987308 */ /* 0x0005f40000000800 */
[----:B------:R-:W-:Y:S10]  /*196c0*/  MUFU.EX2 R151, R213 ;  /* 0x000000d500977308 */ /* 0x000ff40000000800 */
[----:B------:R-:W-:Y:S01]  /*196d0*/  MUFU.EX2 R149, R215 ;  /* 0x000000d700957308 */ /* 0x000fe20000000800 */
[----:B--2---:R-:W-:Y:S01]  /*196e0*/  IADD3 R212, R216, -0x1, RZ ;  /* 0xffffffffd8d47810 */ /* 0x004fe20007ffe0ff */
[C---:B-1----:R-:W-:Y:S03]  /*196f0*/  HMMA.16816.F32.BF16 R36, R140.reuse, R80, R36 ;  /* 0x000000508c24723c */ /* 0x042fe60000041824 */
[----:B------:R-:W-:Y:S05]  /*19700*/  MOV R216, R212 ;  /* 0x000000d400d87202 */ /* 0x000fea0000000f00 */
[----:B------:R-:W1:Y:S01]  /*19710*/  MUFU.EX2 R3, R156 ;  /* 0x0000009c00037308 */ /* 0x000e620000000800 */
[C---:B------:R-:W-:Y:S01]  /*19720*/  HMMA.16816.F32.BF16 R40, R140.reuse, R82, R40 ;  /* 0x000000528c28723c */ /* 0x040fe20000041828 */
[----:B------:R-:W2:Y:S08]  /*19730*/  LDSM.16.MT88.4 R80, [R189+0x3000] ;  /* 0x00300000bd50783b */ /* 0x000eb00000004200 */
[----:B------:R-:W-:Y:S10]  /*19740*/  MUFU.EX2 R156, R147 ;  /* 0x00000093009c7308 */ /* 0x000ff40000000800 */
[----:B------:R-:W-:Y:S01]  /*19750*/  MUFU.EX2 R147, R228 ;  /* 0x000000e400937308 */ /* 0x000fe20000000800 */
[----:B-1----:R-:W-:Y:S04]  /*19760*/  FADD.FTZ R2, R3, R2 ;  /* 0x0000000203027221 */ /* 0x002fe80000010000 */
[----:B------:R-:W-:Y:S05]  /*19770*/  FADD.FTZ R2, R89, R2 ;  /* 0x0000000259027221 */ /* 0x000fea0000010000 */
[----:B------:R-:W1:Y:S01]  /*19780*/  MUFU.EX2 R236, R154 ;  /* 0x0000009a00ec7308 */ /* 0x000e620000000800 */
[C---:B------:R-:W-:Y:S09]  /*19790*/  FADD.FTZ R2, R88.reuse, R2 ;  /* 0x0000000258027221 */ /* 0x040ff20000010000 */
[----:B------:R-:W-:Y:S01]  /*197a0*/  MUFU.EX2 R154, R161 ;  /* 0x000000a1009a7308 */ /* 0x000fe20000000800 */
[C---:B--2---:R-:W-:Y:S09]  /*197b0*/  HMMA.16816.F32.BF16 R44, R140.reuse, R80, R44 ;  /* 0x000000508c2c723c */ /* 0x044ff2000004182c */
[----:B------:R-:W-:Y:S01]  /*197c0*/  MUFU.EX2 R146, R229 ;  /* 0x000000e500927308 */ /* 0x000fe20000000800 */
[C---:B------:R-:W-:Y:S01]  /*197d0*/  HMMA.16816.F32.BF16 R48, R140.reuse, R82, R48 ;  /* 0x000000528c30723c */ /* 0x040fe20000041830 */
[----:B------:R-:W2:Y:S08]  /*197e0*/  LDSM.16.MT88.4 R80, [R190+0x3000] ;  /* 0x00300000be50783b */ /* 0x000eb00000004200 */
[----:B------:R-:W3:Y:S10]  /*197f0*/  MUFU.EX2 R145, R231 ;  /* 0x000000e700917308 */ /* 0x000ef40000000800 */
[----:B------:R-:W-:Y:S01]  /*19800*/  MUFU.EX2 R144, R233 ;  /* 0x000000e900907308 */ /* 0x000fe20000000800 */
        /* <DEDUP_REMOVED lines=12> */
[----:B------:R-:W4:Y:S02]  /*198d0*/  LDSM.16.MT88.4 R88, [R190+0x800] ;  /* 0x00080000be58783b */ /* 0x000f240000004200 */
[----:B------:R-:W5:Y:S01]  /*198e0*/  MUFU.EX2 R3, R162 ;  /* 0x000000a200037308 */ /* 0x000f620000000800 */
[----:B-1----:R-:W-:Y:S02]  /*198f0*/  F2FP.BF16.PACK_AB R83, R236, R237 ;  /* 0x000000edec53723e */ /* 0x002fe400000010ff */
[----:B---3--:R-:W-:Y:S05]  /*19900*/  F2FP.BF16.PACK_AB R141, R145, R146 ;  /* 0x00000092918d723e */ /* 0x008fea00000010ff */
[C---:B------:R-:W-:Y:S05]  /*19910*/  HMMA.16816.F32.BF16 R8, R80.reuse, R84, R8 ;  /* 0x000000545008723c */ /* 0x040fea0000041808 */
[----:B--2---:R-:W-:Y:S03]  /*19920*/  FADD.FTZ R2, R14, R2 ;  /* 0x000000020e027221 */ /* 0x004fe60000010000 */
[C---:B------:R-:W-:Y:S01]  /*19930*/  HMMA.16816.F32.BF16 R16, R80.reuse, R86, R16 ;  /* 0x000000565010723c */ /* 0x040fe20000041810 */
[----:B------:R-:W1:Y:S03]  /*19940*/  LDSM.16.MT88.4 R84, [R192+0x800] ;  /* 0x00080000c054783b */ /* 0x000e660000004200 */
[----:B-----5:R-:W-:Y:S04]  /*19950*/  FADD.FTZ R2, R3, R2 ;  /* 0x0000000203027221 */ /* 0x020fe80000010000 */
[----:B------:R-:W-:Y:S04]  /*19960*/  FADD.FTZ R2, R93, R2 ;  /* 0x000000025d027221 */ /* 0x000fe80000010000 */
[C---:B------:R-:W-:Y:S01]  /*19970*/  FADD.FTZ R2, R92.reuse, R2 ;  /* 0x000000025c027221 */ /* 0x040fe20000010000 */
        /* <DEDUP_REMOVED lines=22> */
[----:B------:R-:W3:Y:S03]  /*19ae0*/  LDSM.16.MT88.4 R92, [R192+0x1000] ;  /* 0x00100000c05c783b */ /* 0x000ee60000004200 */
[----:B------:R-:W-:Y:S02]  /*19af0*/  F2FP.BF16.PACK_AB R80, R3, R14 ;  /* 0x0000000e0350723e */ /* 0x000fe400000010ff */
[----:B------:R-:W-:Y:S01]  /*19b00*/  F2FP.BF16.PACK_AB R81, R157, R158 ;  /* 0x0000009e9d51723e */ /* 0x000fe200000010ff */
[----:B------:R-:W4:Y:S01]  /*19b10*/  MUFU.EX2 R14, R220 ;  /* 0x000000dc000e7308 */ /* 0x000f220000000800 */
[----:B------:R-:W-:Y:S07]  /*19b20*/  F2FP.BF16.PACK_AB R83, R155, R156 ;  /* 0x0000009c9b53723e */ /* 0x000fee00000010ff */
[C---:B-1----:R-:W-:Y:S02]  /*19b30*/  HMMA.16816.F32.BF16 R8, R80.reuse, R84, R8 ;  /* 0x000000545008723c */ /* 0x042fe40000041808 */
[----:B------:R-:W1:Y:S06]  /*19b40*/  MUFU.EX2 R3, R219 ;  /* 0x000000db00037308 */ /* 0x000e6c0000000800 */
[C---:B------:R-:W-:Y:S01]  /*19b50*/  HMMA.16816.F32.BF16 R16, R80.reuse, R86, R16 ;  /* 0x000000565010723c */ /* 0x040fe20000041810 */
[----:B------:R-:W5:Y:S03]  /*19b60*/  LDSM.16.MT88.4 R84, [R191+0x1000] ;  /* 0x00100000bf54783b */ /* 0x000f660000004200 */
[----:B----4-:R-:W-:Y:S04]  /*19b70*/  FADD.FTZ R2, R14, R2 ;  /* 0x000000020e027221 */ /* 0x010fe80000010000 */
[C---:B--2---:R-:W-:Y:S08]  /*19b80*/  HMMA.16816.F32.BF16 R20, R80.reuse, R88, R20 ;  /* 0x000000585014723c */ /* 0x044ff00000041814 */
[C---:B------:R-:W-:Y:S01]  /*19b90*/  HMMA.16816.F32.BF16 R24, R80.reuse, R90, R24 ;  /* 0x0000005a5018723c */ /* 0x040fe20000041818 */
[----:B------:R-:W2:Y:S03]  /*19ba0*/  LDSM.16.MT88.4 R88, [R189+0x4000] ;  /* 0x00400000bd58783b */ /* 0x000ea60000004200 */
[----:B-1----:R-:W-:Y:S04]  /*19bb0*/  FADD.FTZ R2, R3, R2 ;  /* 0x0000000203027221 */ /* 0x002fe80000010000 */
[C---:B---3--:R-:W-:Y:S04]  /*19bc0*/  HMMA.16816.F32.BF16 R28, R80.reuse, R92, R28 ;  /* 0x0000005c501c723c */ /* 0x048fe8000004181c */
[----:B------:R-:W-:Y:S04]  /*19bd0*/  FADD.FTZ R2, R105, R2 ;  /* 0x0000000269027221 */ /* 0x000fe80000010000 */
[C---:B------:R-:W-:Y:S01]  /*19be0*/  HMMA.16816.F32.BF16 R32, R80.reuse, R94, R32 ;  /* 0x0000005e5020723c */ /* 0x040fe20000041820 */
[----:B------:R-:W1:Y:S03]  /*19bf0*/  LDSM.16.MT88.4 R92, [R190+0x4000] ;  /* 0x00400000be5c783b */ /* 0x000e660000004200 */
[C---:B------:R-:W-:Y:S04]  /*19c00*/  FADD.FTZ R2, R104.reuse, R2 ;  /* 0x0000000268027221 */ /* 0x040fe80000010000 */
        /* <DEDUP_REMOVED lines=51> */
[----:B------:R-:W4:Y:S07]  /*19f40*/  LDSM.16.MT88.4 R96, [R190+0x2000] ;  /* 0x00200000be60783b */ /* 0x000f2e0000004200 */
[C---:B-1----:R-:W-:Y:S08]  /*19f50*/  HMMA.16816.F32.BF16 R68, R84.reuse, R88, R68 ;  /* 0x000000585444723c */ /* 0x042ff00000041844 */
[----:B------:R-:W-:Y:S01]  /*19f60*/  HMMA.16816.F32.BF16 R72, R84, R90, R72 ;  /* 0x0000005a5448723c */ /* 0x000fe20000041848 */
[----:B------:R-:W1:Y:S03]  /*19f70*/  LDSM.16.MT88.4 R84, [R191+0x2000] ;  /* 0x00200000bf54783b */ /* 0x000e660000004200 */
[C---:B--2---:R-:W-:Y:S01]  /*19f80*/  F2FP.BF16.PACK_AB R140, R3.reuse, R14 ;  /* 0x0000000e038c723e */ /* 0x044fe200000010ff */
[----:B------:R-:W-:Y:S02]  /*19f90*/  FADD.FTZ R2, R14, R2 ;  /* 0x000000020e027221 */ /* 0x000fe40000010000 */
[----:B------:R-:W2:Y:S01]  /*19fa0*/  MUFU.EX2 R14, R235 ;  /* 0x000000eb000e7308 */ /* 0x000ea20000000800 */
[C---:B---3--:R-:W-:Y:S01]  /*19fb0*/  HMMA.16816.F32.BF16 R8, R80.reuse, R92, R8 ;  /* 0x0000005c5008723c */ /* 0x048fe20000041808 */
[----:B------:R-:W3:Y:S04]  /*19fc0*/  LDSM.16.MT88.4 R88, [R189+0x5000] ;  /* 0x00500000bd58783b */ /* 0x000ee80000004200 */
[----:B------:R-:W-:Y:S02]  /*19fd0*/  FADD.FTZ R2, R3, R2 ;  /* 0x0000000203027221 */ /* 0x000fe40000010000 */
[----:B------:R-:W-:Y:S01]  /*19fe0*/  FADD.FTZ R3, R110, R112 ;  /* 0x000000706e037221 */ /* 0x000fe20000010000 */
[C---:B------:R-:W-:Y:S01]  /*19ff0*/  HMMA.16816.F32.BF16 R16, R80.reuse, R94, R16 ;  /* 0x0000005e5010723c */ /* 0x040fe20000041810 */
[----:B------:R-:W5:Y:S07]  /*1a000*/  LDSM.16.MT88.4 R92, [R190+0x5000] ;  /* 0x00500000be5c783b */ /* 0x000f6e0000004200 */
[C---:B----4-:R-:W-:Y:S01]  /*1a010*/  HMMA.16816.F32.BF16 R20, R80.reuse, R96, R20 ;  /* 0x000000605014723c */ /* 0x050fe20000041814 */
[----:B------:R-:W-:Y:S03]  /*1a020*/  LDSM.16.MT88.4 R108, [R192+0x2800] ;  /* 0x00280000c06c783b */ /* 0x000fe60000004200 */
[----:B--2---:R-:W-:Y:S04]  /*1a030*/  F2FP.BF16.PACK_AB R143, R14, R144 ;  /* 0x000000900e8f723e */ /* 0x004fe800000010ff */
[C---:B------:R-:W-:Y:S01]  /*1a040*/  HMMA.16816.F32.BF16 R24, R80.reuse, R98, R24 ;  /* 0x000000625018723c */ /* 0x040fe20000041818 */
[----:B------:R-:W2:Y:S07]  /*1a050*/  LDSM.16.MT88.4 R96, [R192+0x5000] ;  /* 0x00500000c060783b */ /* 0x000eae0000004200 */
[C---:B------:R-:W-:Y:S08]  /*1a060*/  HMMA.16816.F32.BF16 R28, R80.reuse, R104, R28 ;  /* 0x00000068501c723c */ /* 0x040ff0000004181c */
[C---:B------:R-:W-:Y:S01]  /*1a070*/  HMMA.16816.F32.BF16 R32, R80.reuse, R106, R32 ;  /* 0x0000006a5020723c */ /* 0x040fe20000041820 */
[----:B------:R-:W4:Y:S07]  /*1a080*/  LDSM.16.MT88.4 R104, [R191+0x5000] ;  /* 0x00500000bf68783b */ /* 0x000f2e0000004200 */
[C---:B-1----:R-:W-:Y:S01]  /*1a090*/  HMMA.16816.F32.BF16 R36, R80.reuse, R84, R36 ;  /* 0x000000545024723c */ /* 0x042fe20000041824 */
[----:B------:R-:W1:Y:S07]  /*1a0a0*/  MUFU.EX2 R84, R234 ;  /* 0x000000ea00547308 */ /* 0x000e6e0000000800 */
[C---:B------:R-:W-:Y:S08]  /*1a0b0*/  HMMA.16816.F32.BF16 R40, R80.reuse, R86, R40 ;  /* 0x000000565028723c */ /* 0x040ff00000041828 */
[C---:B---3--:R-:W-:Y:S08]  /*1a0c0*/  HMMA.16816.F32.BF16 R44, R80.reuse, R88, R44 ;  /* 0x00000058502c723c */ /* 0x048ff0000004182c */
[C---:B------:R-:W-:Y:S01]  /*1a0d0*/  HMMA.16816.F32.BF16 R48, R80.reuse, R90, R48 ;  /* 0x0000005a5030723c */ /* 0x040fe20000041830 */
[----:B------:R-:W-:Y:S03]  /*1a0e0*/  LDSM.16.MT88.4 R88, [R189+0x5800] ;  /* 0x00580000bd58783b */ /* 0x000fe60000004200 */
[----:B-1----:R-:W-:Y:S01]  /*1a0f0*/  F2FP.BF16.PACK_AB R142, R6, R84 ;  /* 0x00000054068e723e */ /* 0x002fe200000010ff */
[----:B------:R-:W-:Y:S03]  /*1a100*/  FADD.FTZ R2, R84, R2 ;  /* 0x0000000254027221 */ /* 0x000fe60000010000 */
[C---:B-----5:R-:W-:Y:S04]  /*1a110*/  HMMA.16816.F32.BF16 R52, R80.reuse, R92, R52 ;  /* 0x0000005c5034723c */ /* 0x060fe80000041834 */
[----:B------:R-:W-:Y:S01]  /*1a120*/  FADD.FTZ R228, R6, R2 ;  /* 0x0000000206e47221 */ /* 0x000fe20000010000 */
[----:B------:R-:W-:Y:S01]  /*1a130*/  MOV R6, R5 ;  /* 0x0000000500067202 */ /* 0x000fe20000000f00 */
[----:B------:R-:W-:Y:S02]  /*1a140*/  FADD.FTZ R2, R113, R3 ;  /* 0x0000000371027221 */ /* 0x000fe40000010000 */
[C---:B------:R-:W-:Y:S04]  /*1a150*/  HMMA.16816.F32.BF16 R56, R80.reuse, R94, R56 ;  /* 0x0000005e5038723c */ /* 0x040fe80000041838 */
[----:B------:R-:W-:Y:S04]  /*1a160*/  FADD.FTZ R2, R240, R2 ;  /* 0x00000002f0027221 */ /* 0x000fe80000010000 */
        /* <DEDUP_REMOVED lines=38> */
[-C--:B------:R-:W-:Y:S01]  /*1a3d0*/  MOV R8, R4.reuse ;  /* 0x0000000400087202 */ /* 0x080fe20000000f00 */
[C---:B------:R-:W-:Y:S04]  /*1a3e0*/  HMMA.16816.F32.BF16 R64, R140.reuse, R10, R64 ;  /* 0x0000000a8c40723c */ /* 0x040fe80000041840 */
[----:B------:R-:W-:Y:S04]  /*1a3f0*/  FADD.FTZ R2, R144, R2 ;  /* 0x0000000290027221 */ /* 0x000fe80000010000 */
[C---:B----4-:R-:W-:Y:S04]  /*1a400*/  HMMA.16816.F32.BF16 R68, R140.reuse, R16, R68 ;  /* 0x000000108c44723c */ /* 0x050fe80000041844 */
[----:B------:R-:W-:Y:S01]  /*1a410*/  FADD.FTZ R236, R14, R2 ;  /* 0x000000020eec7221 */ /* 0x000fe20000010000 */
[----:B------:R-:W-:Y:S03]  /*1a420*/  MOV R14, R4 ;  /* 0x00000004000e7202 */ /* 0x000fe60000000f00 */
[----:B------:R-:W-:Y:S01]  /*1a430*/  HMMA.16816.F32.BF16 R72, R140, R18, R72 ;  /* 0x000000128c48723c */ /* 0x000fe20000041848 */
[----:B------:R-:W-:-:S07]  /*1a440*/  @P0 BRA `(.L_x_1058) ;  /* 0xffffcb7000000947 */ /* 0x000fce000383ffff */
.L_x_1047:
[----:B------:R-:W-:-:S13]  /*1a450*/  ISETP.GE.AND P0, PT, R212, R242, PT ;  /* 0x000000f2d400720c */ /* 0x000fda0003f06270 */
[----:B------:R-:W-:Y:S05]  /*1a460*/  @!P0 BRA `(.L_x_1059) ;  /* 0x0000469000008947 */ /* 0x000fea0003800000 */
[----:B------:R-:W-:Y:S02]  /*1a470*/  MOV R14, R8 ;  /* 0x00000008000e7202 */ /* 0x000fe40000000f00 */
[----:B------:R-:W-:Y:S02]  /*1a480*/  MOV R6, R5 ;  /* 0x0000000500067202 */ /* 0x000fe40000000f00 */
.L_x_1077:
[----:B------:R-:W-:Y:S04]  /*1a490*/  DEPBAR.LE SB0, 0x0 ;  /* 0x000080000000791a */ /* 0x000fe80000000000 */
[----:B------:R-:W-:Y:S01]  /*1a4a0*/  WARPSYNC 0xffffffff ;  /* 0xffffffff00007948 */ /* 0x000fe20003800000 */
[----:B------:R-:W-:Y:S01]  /*1a4b0*/  BAR.SYNC.DEFER_BLOCKING 0x0 ;  /* 0x0000000000007b1d */ /* 0x000fe20000010000 */
[----:B------:R-:W-:Y:S01]  /*1a4c0*/  SHF.R.S32.HI R2, RZ, 0x1f, R225 ;  /* 0x0000001fff027819 */ /* 0x000fe200000114e1 */
[----:B------:R-:W-:Y:S01]  /*1a4d0*/  IMAD.SHL.U32 R20, R76, 0x2, RZ ;  /* 0x000000024c147824 */ /* 0x000fe200078e00ff */
[----:B------:R-:W-:Y:S02]  /*1a4e0*/  SHF.R.S32.HI R5, RZ, 0x1f, R222 ;  /* 0x0000001fff057819 */ /* 0x000fe400000114de */
[C---:B------:R-:W-:Y:S01]  /*1a4f0*/  SHF.L.U64.HI R23, R211.reuse, 0x1, R238 ;  /* 0x00000001d3177819 */ /* 0x040fe200000102ee */
[----:B------:R-:W-:Y:S01]  /*1a500*/  IMAD R4, R2, c[0x0][0x208], RZ ;  /* 0x0000820002047a24 */ /* 0x000fe200078e02ff */
[----:B------:R-:W-:Y:S01]  /*1a510*/  SHF.L.U32 R22, R211, 0x1, RZ ;  /* 0x00000001d3167819 */ /* 0x000fe200000006ff */
[C---:B------:R-:W-:Y:S01]  /*1a520*/  IMAD.WIDE.U32 R2, R225.reuse, c[0x0][0x208], RZ ;  /* 0x00008200e1027a25 */ /* 0x040fe200078e00ff */
[----:B------:R-:W-:Y:S03]  /*1a530*/  SHF.L.U64.HI R21, R76, 0x1, R77 ;  /* 0x000000014c157819 */ /* 0x000fe6000001024d */
[----:B------:R-:W-:Y:S02]  /*1a540*/  IMAD R4, R225, c[0x0][0x20c], R4 ;  /* 0x00008300e1047a24 */ /* 0x000fe400078e0204 */
[----:B------:R-:W-:Y:S02]  /*1a550*/  IMAD R5, R5, c[0x0][0x218], RZ ;  /* 0x0000860005057a24 */ /* 0x000fe400078e02ff */
[----:B------:R-:W-:Y:S02]  /*1a560*/  IMAD.IADD R3, R3, 0x1, R4 ;  /* 0x0000000103037824 */ /* 0x000fe400078e0204 */
[C---:B------:R-:W-:Y:S02]  /*1a570*/  IMAD R5, R222.reuse, c[0x0][0x21c], R5 ;  /* 0x00008700de057a24 */ /* 0x040fe400078e0205 */
[----:B------:R-:W-:Y:S01]  /*1a580*/  IMAD.WIDE.U32 R2, R222, c[0x0][0x218], R2 ;  /* 0x00008600de027a25 */ /* 0x000fe200078e0002 */
[----:B------:R1:W2:Y:S04]  /*1a590*/  LDSM.16.M88.4 R16, [R188] ;  /* 0x00000000bc10783b */ /* 0x0002a80000000200 */
[----:B------:R-:W-:Y:S01]  /*1a5a0*/  IADD3 R2, P0, R248, R2, RZ ;  /* 0x00000002f8027210 */ /* 0x000fe20007f1e0ff */
[----:B------:R1:W3:Y:S03]  /*1a5b0*/  LDSM.16.M88.4 R24, [R188+0x800] ;  /* 0x00080000bc18783b */ /* 0x0002e60000000200 */
[----:B------:R-:W-:Y:S02]  /*1a5c0*/  IADD3.X R3, R247, R3, R5, P0, !PT ;  /* 0x00000003f7037210 */ /* 0x000fe400007fe405 */
[C---:B------:R-:W-:Y:S01]  /*1a5d0*/  LEA R5, P0, R2.reuse, c[0x0][0x1f8], 0x1 ;  /* 0x00007e0002057a11 */ /* 0x040fe200078008ff */
[----:B------:R1:W4:Y:S03]  /*1a5e0*/  LDSM.16.M88.4 R32, [R188+0x1000] ;  /* 0x00100000bc20783b */ /* 0x0003260000000200 */
[----:B------:R-:W-:Y:S01]  /*1a5f0*/  LEA.HI.X R4, R2, c[0x0][0x1fc], R3, 0x1, P0 ;  /* 0x00007f0002047a11 */ /* 0x000fe200000f0c03 */
        /* <DEDUP_REMOVED lines=9> */
[----:B------:R-:W-:-:S05]  /*1a690*/  BRA.DIV ~URZ, `(.L_x_1060) ;  /* 0x0000a7527f007947 */ /* 0x000fca000b800000 */
[----:B--23--:R2:W3:Y:S02]  /*1a6a0*/  SHFL.IDX PT, R28, R4, RZ, 0x181f ;  /* 0x00181fff041c7589 */ /* 0x00c4e400000e0000 */
.L_x_1165:
        /* <DEDUP_REMOVED lines=15> */
[C---:B------:R-:W-:Y:S01]  /*1a7a0*/  HMMA.16816.F32.BF16 R8, R132.reuse, R16, RZ ;  /* 0x000000108408723c */ /* 0x040fe200000418ff */
[----:B------:R-:W2:Y:S02]  /*1a7b0*/  SHFL.IDX PT, R2, R5, RZ, 0x181f ;  /* 0x00181fff05027589 */ /* 0x000ea400000e0000 */
[----:B------:R-:W-:Y:S05]  /*1a7c0*/  IADD3.X R53, RZ, R3, R23, P1, P0 ;  /* 0x00000003ff357210 */ /* 0x000fea0000fe0417 */
[C---:B------:R-:W-:Y:S01]  /*1a7d0*/  HMMA.16816.F32.BF16 R16, R132.reuse, R18, RZ ;  /* 0x000000128410723c */ /* 0x040fe200000418ff */
[----:B------:R-:W5:Y:S03]  /*1a7e0*/  SHFL.IDX PT, R3, R5, 0x1, 0x181f ;  /* 0x00381f0005037f89 */ /* 0x000f6600000e0000 */
[----:B--2---:R-:W-:Y:S04]  /*1a7f0*/  IADD3 R36, P0, R2, R20, RZ ;  /* 0x0000001402247210 */ /* 0x004fe80007f1e0ff */
[----:B---3--:R-:W-:Y:S04]  /*1a800*/  IADD3.X R37, R28, R21, RZ, P0, !PT ;  /* 0x000000151c257210 */ /* 0x008fe800007fe4ff */
[----:B------:R-:W-:Y:S01]  /*1a810*/  IADD3 R30, P0, R2, R22, RZ ;  /* 0x00000016021e7210 */ /* 0x000fe20007f1e0ff */
[----:B------:R2:W-:Y:S03]  /*1a820*/  LDGSTS.E.BYPASS.LTC128B.128 [R241+0x100], [R36.64], !P3 ;  /* 0x0010000024f17fae */ /* 0x0005e6000d901d48 */
[----:B------:R-:W-:Y:S02]  /*1a830*/  IADD3.X R31, R28, R23, RZ, P0, !PT ;  /* 0x000000171c1f7210 */ /* 0x000fe400007fe4ff */
[----:B-----5:R-:W-:Y:S04]  /*1a840*/  IADD3 R4, P0, R3, R20, RZ ;  /* 0x0000001403047210 */ /* 0x020fe80007f1e0ff */
[----:B------:R-:W-:Y:S01]  /*1a850*/  IADD3.X R5, R29, R21, RZ, P0, !PT ;  /* 0x000000151d057210 */ /* 0x000fe200007fe4ff */
[----:B------:R3:W-:Y:S01]  /*1a860*/  LDGSTS.E.BYPASS.LTC128B.128 [R241+0x3100], [R30.64], !P2 ;  /* 0x031000001ef17fae */ /* 0x0007e2000d101d48 */
[----:B------:R-:W-:Y:S04]  /*1a870*/  IADD3 R2, P0, R3, R22, RZ ;  /* 0x0000001603027210 */ /* 0x000fe80007f1e0ff */
[----:B------:R-:W-:Y:S02]  /*1a880*/  IADD3.X R3, R29, R23, RZ, P0, !PT ;  /* 0x000000171d037210 */ /* 0x000fe400007fe4ff */
[C---:B------:R-:W-:Y:S01]  /*1a890*/  HMMA.16816.F32.BF16 R20, R132.reuse, R24, RZ ;  /* 0x000000188414723c */ /* 0x040fe200000418ff */
[----:B------:R5:W-:Y:S01]  /*1a8a0*/  LDGSTS.E.BYPASS.LTC128B.128 [R241+0x1100], [R4.64], !P3 ;  /* 0x0110000004f17fae */ /* 0x000be2000d901d48 */
[----:B------:R-:W-:Y:S06]  /*1a8b0*/  ISETP.NE.U32.AND P0, PT, R38, RZ, PT ;  /* 0x000000ff2600720c */ /* 0x000fec0003f05070 */
[C---:B------:R-:W-:Y:S01]  /*1a8c0*/  HMMA.16816.F32.BF16 R24, R132.reuse, R26, RZ ;  /* 0x0000001a8418723c */ /* 0x040fe200000418ff */
[----:B------:R4:W-:Y:S08]  /*1a8d0*/  LDGSTS.E.BYPASS.LTC128B.128 [R241+0x4100], [R2.64], !P2 ;  /* 0x0410000002f17fae */ /* 0x0009f0000d101d48 */
[----:B------:R1:W-:Y:S01]  /*1a8e0*/  LDGSTS.E.BYPASS.LTC128B.128.ZFILL [R241+0x2100], [R44.64], P0 ;  /* 0x021000002cf17fae */ /* 0x0003e20008141d48 */
[----:B------:R-:W-:Y:S01]  /*1a8f0*/  ISETP.NE.U32.AND P0, PT, R39, RZ, PT ;  /* 0x000000ff2700720c */ /* 0x000fe20003f05070 */
[C---:B---34-:R-:W-:Y:S08]  /*1a900*/  HMMA.16816.F32.BF16 R28, R132.reuse, R32, RZ ;  /* 0x00000020841c723c */ /* 0x058ff000000418ff */
[C---:B------:R-:W-:Y:S04]  /*1a910*/  HMMA.16816.F32.BF16 R32, R132.reuse, R34, RZ ;  /* 0x000000228420723c */ /* 0x040fe800000418ff */
[----:B------:R3:W-:Y:S01]  /*1a920*/  LDGSTS.E.BYPASS.LTC128B.128.ZFILL [R241+0x5100], [R52.64], P0 ;  /* 0x0510000034f17fae */ /* 0x0007e20008141d48 */
[----:B------:R-:W-:Y:S03]  /*1a930*/  ISETP.GT.AND P0, PT, R212, R242, PT ;  /* 0x000000f2d400720c */ /* 0x000fe60003f04270 */
[C---:B-12---:R-:W-:Y:S04]  /*1a940*/  HMMA.16816.F32.BF16 R36, R132.reuse, R40, RZ ;  /* 0x000000288424723c */ /* 0x046fe800000418ff */
[----:B------:R-:W0:Y:S04]  /*1a950*/  LDGDEPBAR ;  /* 0x00000000000079af */ /* 0x000e280000000000 */
[C---:B------:R-:W-:Y:S08]  /*1a960*/  HMMA.16816.F32.BF16 R40, R132.reuse, R42, RZ ;  /* 0x0000002a8428723c */ /* 0x040ff000000418ff */
[C---:B------:R-:W-:Y:S08]  /*1a970*/  HMMA.16816.F32.BF16 R44, R132.reuse, R48, RZ ;  /* 0x00000030842c723c */ /* 0x040ff000000418ff */
[C---:B------:R-:W-:Y:S08]  /*1a980*/  HMMA.16816.F32.BF16 R48, R132.reuse, R50, RZ ;  /* 0x000000328430723c */ /* 0x040ff000000418ff */
[C---:B---3--:R-:W-:Y:S08]  /*1a990*/  HMMA.16816.F32.BF16 R52, R132.reuse, R56, RZ ;  /* 0x000000388434723c */ /* 0x048ff000000418ff */
        /* <DEDUP_REMOVED lines=60> */
[C---:B------:R-:W-:Y:S08]  /*1ad60*/  HMMA.16816.F32.BF16 R28, R172.reuse, R156, R28 ;  /* 0x0000009cac1c723c */ /* 0x040ff0000004181c */
[C---:B------:R-:W-:Y:S01]  /*1ad70*/  HMMA.16816.F32.BF16 R32, R172.reuse, R158, R32 ;  /* 0x0000009eac20723c */ /* 0x040fe20000041820 */
[----:B------:R-:W4:Y:S07]  /*1ad80*/  LDSM.16.M88.4 R156, [R195] ;  /* 0x00000000c39c783b */ /* 0x000f2e0000000200 */
        /* <DEDUP_REMOVED lines=27> */
[C---:B------:R-:W-:Y:S08]  /*1af40*/  HMMA.16816.F32.BF16 R8, R180.reuse, R156, R8 ;  /* 0x0000009cb408723c */ /* 0x040ff00000041808 */
[C---:B------:R-:W-:Y:S01]  /*1af50*/  HMMA.16816.F32.BF16 R16, R180.reuse, R158, R16 ;  /* 0x0000009eb410723c */ /* 0x040fe20000041810 */
[----:B------:R-:W4:Y:S07]  /*1af60*/  LDSM.16.M88.4 R156, [R103+0x5800] ;  /* 0x00580000679c783b */ /* 0x000f2e0000000200 */
        /* <DEDUP_REMOVED lines=29> */
[----:B--2---:R-:W-:Y:S08]  /*1b140*/  FMUL.FTZ R2, R16, c[0x0][0x320] ;  /* 0x0000c80010027a20 */ /* 0x004ff00000410000 */
[----:B------:R2:W2:Y:S01]  /*1b150*/  MUFU.TANH R216, R2 ;  /* 0x0000000200d87308 */ /* 0x0004a20000002400 */
[C---:B-1----:R-:W-:Y:S08]  /*1b160*/  HMMA.16816.F32.BF16 R28, R184.reuse, R8, R28 ;  /* 0x00000008b81c723c */ /* 0x042ff0000004181c */
[C---:B------:R-:W-:Y:S01]  /*1b170*/  HMMA.16816.F32.BF16 R32, R184.reuse, R10, R32 ;  /* 0x0000000ab820723c */ /* 0x040fe20000041820 */
[----:B------:R-:W-:Y:S03]  /*1b180*/  LDSM.16.M88.4 R8, [R15+0x2000] ;  /* 0x002000000f08783b */ /* 0x000fe60000000200 */
[----:B--2---:R-:W-:Y:S04]  /*1b190*/  FMUL.FTZ R2, R17, c[0x0][0x320] ;  /* 0x0000c80011027a20 */ /* 0x004fe80000410000 */
[----:B------:R1:W2:Y:S11]  /*1b1a0*/  MUFU.TANH R213, R2 ;  /* 0x0000000200d57308 */ /* 0x0002b60000002400 */
[----:B------:R-:W-:Y:S05]  /*1b1b0*/  @!UPT UIADD3 URZ, URZ, URZ, URZ ;  /* 0x0000003f3f3ff290 */ /* 0x000fea000fffe03f */
[----:B------:R-:W-:Y:S04]  /*1b1c0*/  FMUL.FTZ R3, R35, c[0x0][0x320] ;  /* 0x0000c80023037a20 */ /* 0x000fe80000410000 */
[----:B------:R-:W2:Y:S01]  /*1b1d0*/  MUFU.TANH R157, R3 ;  /* 0x00000003009d7308 */ /* 0x000ea20000002400 */
[----:B-1----:R-:W-:Y:S02]  /*1b1e0*/  FMUL.FTZ R2, R18, c[0x0][0x320] ;  /* 0x0000c80012027a20 */ /* 0x002fe40000410000 */
[----:B------:R-:W1:Y:S07]  /*1b1f0*/  LDSM.16.M88.4 R16, [R15+0x1800] ;  /* 0x001800000f10783b */ /* 0x000e6e0000000200 */
[----:B------:R2:W1:Y:S02]  /*1b200*/  MUFU.TANH R221, R2 ;  /* 0x0000000200dd7308 */ /* 0x0004640000002400 */
[----:B--2---:R-:W-:Y:S08]  /*1b210*/  FMUL.FTZ R2, R20, c[0x0][0x320] ;  /* 0x0000c80014027a20 */ /* 0x004ff00000410000 */
[----:B------:R2:W2:Y:S01]  /*1b220*/  MUFU.TANH R161, R2 ;  /* 0x0000000200a17308 */ /* 0x0004a20000002400 */
[C---:B-1----:R-:W-:Y:S08]  /*1b230*/  HMMA.16816.F32.BF16 R36, R184.reuse, R16, R36 ;  /* 0x00000010b824723c */ /* 0x042ff00000041824 */
[C---:B------:R-:W-:Y:S01]  /*1b240*/  HMMA.16816.F32.BF16 R40, R184.reuse, R18, R40 ;  /* 0x00000012b828723c */ /* 0x040fe20000041828 */
[----:B------:R-:W1:Y:S01]  /*1b250*/  LDSM.16.M88.4 R16, [R15+0x2800] ;  /* 0x002800000f10783b */ /* 0x000e620000000200 */
[----:B------:R-:W-:Y:S04]  /*1b260*/  DEPBAR.LE SB0, 0x0 ;  /* 0x000080000000791a */ /* 0x000fe80000000000 */
[----:B--2---:R-:W-:Y:S02]  /*1b270*/  FMUL.FTZ R2, R21, c[0x0][0x320] ;  /* 0x0000c80015027a20 */ /* 0x004fe40000410000 */
[C---:B------:R-:W-:Y:S02]  /*1b280*/  HMMA.16816.F32.BF16 R44, R184.reuse, R8, R44 ;  /* 0x00000008b82c723c */ /* 0x040fe4000004182c */
[----:B------:R2:W1:Y:S01]  /*1b290*/  MUFU.TANH R160, R2 ;  /* 0x0000000200a07308 */ /* 0x0004620000002400 */
[----:B------:R-:W-:Y:S05]  /*1b2a0*/  BAR.SYNC.DEFER_BLOCKING 0x0 ;  /* 0x0000000000007b1d */ /* 0x000fea0000010000 */
[C---:B------:R-:W-:Y:S08]  /*1b2b0*/  HMMA.16816.F32.BF16 R48, R184.reuse, R10, R48 ;  /* 0x0000000ab830723c */ /* 0x040ff00000041830 */
[----:B-----5:R-:W-:Y:S04]  /*1b2c0*/  FMUL.FTZ R4, R42, c[0x0][0x320] ;  /* 0x0000c8002a047a20 */ /* 0x020fe80000410000 */
[----:B------:R-:W3:Y:S01]  /*1b2d0*/  MUFU.TANH R148, R4 ;  /* 0x0000000400947308 */ /* 0x000ee20000002400 */
[----:B------:R-:W-:Y:S02]  /*1b2e0*/  FMUL.FTZ R3, R43, c[0x0][0x320] ;  /* 0x0000c8002b037a20 */ /* 0x000fe40000410000 */
[----:B--2---:R-:W-:Y:S07]  /*1b2f0*/  FMUL.FTZ R2, R22, c[0x0][0x320] ;  /* 0x0000c80016027a20 */ /* 0x004fee0000410000 */
        /* <DEDUP_REMOVED lines=72> */
[----:B------:R-:W3:Y:S01]  /*1b780*/  LDL R227, [R1+0x10] ;  /* 0x0000100001e37983 */ /* 0x000ee20000100800 */
[----:B------:R-:W-:Y:S01]  /*1b790*/  IMAD.MOV.U32 R222, RZ, RZ, RZ ;  /* 0x000000ffffde7224 */ /* 0x000fe200078e00ff */
[----:B------:R-:W-:Y:S01]  /*1b7a0*/  ISETP.GT.AND P4, PT, R0, 0x5f, PT ;  /* 0x0000005f0000780c */ /* 0x000fe20003f84270 */
[----:B------:R-:W-:Y:S01]  /*1b7b0*/  IMAD.SHL.U32 R10, R211, 0x2, RZ ;  /* 0x00000002d30a7824 */ /* 0x000fe200078e00ff */
[----:B------:R-:W4:Y:S01]  /*1b7c0*/  LDL.64 R230, [R1] ;  /* 0x0000000001e67983 */ /* 0x000f220000100a00 */
[----:B------:R-:W-:Y:S02]  /*1b7d0*/  ISETP.NE.AND P5, PT, R229, 0x1, PT ;  /* 0x00000001e500780c */ /* 0x000fe40003fa5270 */
[----:B------:R-:W-:Y:S02]  /*1b7e0*/  SHF.L.U64.HI R11, R211, 0x1, R238 ;  /* 0x00000001d30b7819 */ /* 0x000fe400000102ee */
[----:B------:R-:W-:Y:S01]  /*1b7f0*/  SHF.L.U64.HI R9, R76, 0x1, R77 ;  /* 0x000000014c097819 */ /* 0x000fe2000001024d */
[----:B------:R-:W5:Y:S01]  /*1b800*/  LDL R226, [R1+0x8] ;  /* 0x0000080001e27983 */ /* 0x000f620000100800 */
[----:B---3--:R-:W-:Y:S05]  /*1b810*/  IMAD R3, R212, 0x60, R227 ;  /* 0x00000060d4037824 */ /* 0x008fea00078e02e3 */
[----:B------:R-:W-:Y:S05]  /*1b820*/  IADD3 R3, R3, -0x60, R0 ;  /* 0xffffffa003037810 */ /* 0x000fea0007ffe000 */
[----:B------:R-:W-:Y:S04]  /*1b830*/  @P5 IMAD.HI.U32 R4, R3, c[0x0][0x2bc], RZ ;  /* 0x0000af0003045a27 */ /* 0x000fe800078e00ff */
[--C-:B--2---:R-:W-:Y:S01]  /*1b840*/  IMAD.MOV.U32 R2, RZ, RZ, R3.reuse ;  /* 0x000000ffff027224 */ /* 0x104fe200078e0003 */
[----:B------:R-:W-:Y:S04]  /*1b850*/  @P5 SHF.R.U32.HI R2, RZ, c[0x0][0x2c0], R4 ;  /* 0x0000b000ff025a19 */ /* 0x000fe80000011604 */
[C---:B----4-:R-:W-:Y:S04]  /*1b860*/  @!P4 IADD3 R5, P0, R2.reuse, R230, RZ ;  /* 0x000000e60205c210 */ /* 0x050fe80007f1e0ff */
[----:B-----5:R-:W-:Y:S01]  /*1b870*/  @!P4 LEA.HI.X.SX32 R8, R2, R226, 0x1, P0 ;  /* 0x000000e20208c211 */ /* 0x020fe200000f0eff */
[----:B------:R-:W-:Y:S01]  /*1b880*/  IMAD.MOV R2, RZ, RZ, -R2 ;  /* 0x000000ffff027224 */ /* 0x000fe200078e0a02 */
[C---:B------:R-:W-:Y:S03]  /*1b890*/  @!P4 LEA R4, P0, R5.reuse, c[0x0][0x2a0], 0x2 ;  /* 0x0000a8000504ca11 */ /* 0x040fe600078010ff */
[----:B------:R-:W-:Y:S01]  /*1b8a0*/  IMAD R225, R2, c[0x0][0x2b8], R3 ;  /* 0x0000ae0002e17a24 */ /* 0x000fe200078e0203 */
[----:B------:R-:W-:Y:S01]  /*1b8b0*/  @!P4 LEA.HI.X R5, R5, c[0x0][0x2a4], R8, 0x2, P0 ;  /* 0x0000a9000505ca11 */ /* 0x000fe200000f1408 */
[----:B------:R-:W-:Y:S03]  /*1b8c0*/  IMAD.SHL.U32 R8, R76, 0x2, RZ ;  /* 0x000000024c087824 */ /* 0x000fe600078e00ff */
[----:B------:R-:W-:Y:S01]  /*1b8d0*/  SHF.R.S32.HI R2, RZ, 0x1f, R225 ;  /* 0x0000001fff027819 */ /* 0x000fe200000114e1 */
[----:B------:R2:W3:Y:S04]  /*1b8e0*/  @!P4 LDG.E R222, [R4.64] ;  /* 0x0000000804dec981 */ /* 0x0004e8000c1e1900 */
[----:B--2---:R-:W-:Y:S02]  /*1b8f0*/  IMAD R4, R2, c[0x0][0x1e0], RZ ;  /* 0x0000780002047a24 */ /* 0x004fe400078e02ff */
[C---:B------:R-:W-:Y:S04]  /*1b900*/  IMAD.WIDE.U32 R2, R225.reuse, c[0x0][0x1e0], RZ ;  /* 0x00007800e1027a25 */ /* 0x040fe800078e00ff */
[----:B------:R-:W-:Y:S04]  /*1b910*/  IMAD R4, R225, c[0x0][0x1e4], R4 ;  /* 0x00007900e1047a24 */ /* 0x000fe800078e0204 */
[----:B------:R-:W-:Y:S01]  /*1b920*/  IMAD.IADD R3, R3, 0x1, R4 ;  /* 0x0000000103037824 */ /* 0x000fe200078e0204 */
[----:B---3--:R-:W-:Y:S03]  /*1b930*/  SHF.R.S32.HI R4, RZ, 0x1f, R222 ;  /* 0x0000001fff047819 */ /* 0x008fe600000114de */
        /* <DEDUP_REMOVED lines=9> */
.L_x_1166:
[----:B------:R-:W-:-:S05]  /*1b9d0*/  BRA.DIV ~URZ, `(.L_x_1064) ;  /* 0x000094e27f007947 */ /* 0x000fca000b800000 */
[----:B------:R-:W4:Y:S02]  /*1b9e0*/  SHFL.IDX PT, R2, R5, RZ, 0x181f ;  /* 0x00181fff05027589 */ /* 0x000f2400000e0000 */
[----:B----4-:R-:W-:Y:S05]  /*1b9f0*/  IADD3 R16, P0, R2, R8, RZ ;  /* 0x0000000802107210 */ /* 0x010fea0007f1e0ff */
[----:B---3--:R-:W-:Y:S01]  /*1ba00*/  IMAD.X R17, R18, 0x1, R9, P0 ;  /* 0x0000000112117824 */ /* 0x008fe200000e0609 */
[----:B------:R-:W-:Y:S04]  /*1ba10*/  IADD3 R2, P0, R2, R10, RZ ;  /* 0x0000000a02027210 */ /* 0x000fe80007f1e0ff */
[----:B------:R-:W-:Y:S01]  /*1ba20*/  @!PT LDS RZ, [RZ] ;  /* 0x00000000fffff984 */ /* 0x000fe20000000800 */
[----:B------:R-:W-:Y:S01]  /*1ba30*/  @!PT LDS RZ, [RZ] ;  /* 0x00000000fffff984 */ /* 0x000fe20000000800 */
[----:B------:R3:W-:Y:S01]  /*1ba40*/  LDGSTS.E.BYPASS.LTC128B.128 [R210+0x8100], [R16.64], !P3 ;  /* 0x0810000010d27fae */ /* 0x0007e2000d901d48 */
[----:B------:R-:W-:Y:S05]  /*1ba50*/  IMAD.X R3, R18, 0x1, R11, P0 ;  /* 0x0000000112037824 */ /* 0x000fea00000e060b */
[----:B------:R4:W-:Y:S04]  /*1ba60*/  LDGSTS.E.BYPASS.LTC128B.128 [R210+0xb100], [R2.64], !P2 ;  /* 0x0b10000002d27fae */ /* 0x0009e8000d101d48 */
[----:B----4-:R-:W3:Y:S04]  /*1ba70*/  SHFL.IDX PT, R2, R5, 0x1, 0x181f ;  /* 0x00381f0005027f89 */ /* 0x010ee800000e0000 */
[----:B------:R-:W4:Y:S04]  /*1ba80*/  SHFL.IDX PT, R3, R4, 0x1, 0x181f ;  /* 0x00381f0004037f89 */ /* 0x000f2800000e0000 */
[----:B--2---:R-:W2:Y:S04]  /*1ba90*/  SHFL.IDX PT, R4, R4, 0x2, 0x181f ;  /* 0x00581f0004047f89 */ /* 0x004ea800000e0000 */
[----:B------:R-:W1:Y:S01]  /*1baa0*/  SHFL.IDX PT, R5, R5, 0x2, 0x181f ;  /* 0x00581f0005057f89 */ /* 0x000e6200000e0000 */
[C---:B---3--:R-:W-:Y:S05]  /*1bab0*/  IADD3 R16, P0, R2.reuse, R8, RZ ;  /* 0x0000000802107210 */ /* 0x048fea0007f1e0ff */
[C---:B----4-:R-:W-:Y:S01]  /*1bac0*/  IMAD.X R17, R3.reuse, 0x1, R9, P0 ;  /* 0x0000000103117824 */ /* 0x050fe200000e0609 */
[----:B------:R-:W-:Y:S04]  /*1bad0*/  IADD3 R2, P0, R2, R10, RZ ;  /* 0x0000000a02027210 */ /* 0x000fe80007f1e0ff */
[----:B------:R3:W-:Y:S01]  /*1bae0*/  LDGSTS.E.BYPASS.LTC128B.128 [R210+0x9100], [R16.64], !P3 ;  /* 0x0910000010d27fae */ /* 0x0007e2000d901d48 */
[----:B------:R-:W-:Y:S05]  /*1baf0*/  IMAD.X R3, R3, 0x1, R11, P0 ;  /* 0x0000000103037824 */ /* 0x000fea00000e060b */
[----:B------:R3:W-:Y:S03]  /*1bb00*/  LDGSTS.E.BYPASS.LTC128B.128 [R210+0xc100], [R2.64], !P2 ;  /* 0x0c10000002d27fae */ /* 0x0007e6000d101d48 */
.L_x_1167:
[C---:B-123--:R-:W-:Y:S05]  /*1bb10*/  IADD3 R2, P0, R5.reuse, R8, RZ ;  /* 0x0000000805027210 */ /* 0x04efea0007f1e0ff */
[C---:B------:R-:W-:Y:S05]  /*1bb20*/  IMAD.X R3, R4.reuse, 0x1, R9, P0 ;  /* 0x0000000104037824 */ /* 0x040fea00000e0609 */
[----:B------:R-:W-:Y:S01]  /*1bb30*/  @!PT LDS RZ, [RZ] ;  /* 0x00000000fffff984 */ /* 0x000fe20000000800 */
[----:B------:R-:W-:Y:S01]  /*1bb40*/  @!PT LDS RZ, [RZ] ;  /* 0x00000000fffff984 */ /* 0x000fe20000000800 */
[----:B------:R-:W-:Y:S01]  /*1bb50*/  @!PT LDS RZ, [RZ] ;  /* 0x00000000fffff984 */ /* 0x000fe20000000800 */
[----:B------:R1:W-:Y:S02]  /*1bb60*/  LDGSTS.E.BYPASS.LTC128B.128 [R210+0xa100], [R2.64], !P3 ;  /* 0x0a10000002d27fae */ /* 0x0003e4000d901d48 */
[----:B-1----:R-:W-:Y:S05]  /*1bb70*/  IADD3 R2, P0, R5, R10, RZ ;  /* 0x0000000a05027210 */ /* 0x002fea0007f1e0ff */
[----:B------:R-:W-:Y:S05]  /*1bb80*/  IMAD.X R3, R4, 0x1, R11, P0 ;  /* 0x0000000104037824 */ /* 0x000fea00000e060b */
[----:B------:R1:W-:Y:S03]  /*1bb90*/  LDGSTS.E.BYPASS.LTC128B.128 [R210+0xd100], [R2.64], !P2 ;  /* 0x0d10000002d27fae */ /* 0x0003e6000d101d48 */
.L_x_1062:
[----:B---34-:R-:W-:Y:S05]  /*1bba0*/  BSYNC B0 ;  /* 0x0000000000007941 */ /* 0x018fea0003800000 */
.L_x_1061:
[----:B------:R-:W-:Y:S01]  /*1bbb0*/  LOP3.LUT R11, RZ, c[0x0][0x324], RZ, 0x33, !PT ;  /* 0x0000c900ff0b7a12 */ /* 0x000fe200078e33ff */
[----:B-1----:R-:W3:Y:S01]  /*1bbc0*/  LDL R3, [R1+0xc] ;  /* 0x00000c0001037983 */ /* 0x002ee20000100800 */
[----:B------:R-:W-:Y:S03]  /*1bbd0*/  IMAD.MOV.U32 R4, RZ, RZ, c[0x0][0x2c4] ;  /* 0x0000b100ff047624 */ /* 0x000fe600078e00ff */
[----:B--2---:R-:W3:Y:S02]  /*1bbe0*/  LDL R2, [R1+0x14] ;  /* 0x0000140001027983 */ /* 0x004ee40000100800 */
[----:B------:R-:W-:Y:S01]  /*1bbf0*/  ISETP.NE.AND P0, PT, R4, 0x1, PT ;  /* 0x000000010400780c */ /* 0x000fe20003f05270 */
[----:B------:R-:W-:Y:S01]  /*1bc00*/  IMAD R4, R212, -0x60, RZ ;  /* 0xffffffa0d4047824 */ /* 0x000fe200078e02ff */
[----:B------:R-:W0:Y:S01]  /*1bc10*/  LDGDEPBAR ;  /* 0x00000000000079af */ /* 0x000e220000000000 */
[----:B---3--:R-:W-:Y:S10]  /*1bc20*/  IMAD.IADD R8, R2, 0x1, R3 ;  /* 0x0000000102087824 */ /* 0x008ff400078e0203 */
[----:B------:R-:W-:Y:S05]  /*1bc30*/  @P0 IMAD.HI.U32 R2, R8, c[0x0][0x2c8], RZ ;  /* 0x0000b20008020a27 */ /* 0x000fea00078e00ff */
[----:B------:R-:W-:Y:S02]  /*1bc40*/  @P0 SHF.R.U32.HI R8, RZ, c[0x0][0x2cc], R2 ;  /* 0x0000b300ff080a19 */ /* 0x000fe40000011602 */
[----:B------:R-:W-:Y:S04]  /*1bc50*/  IADD3 R2, -R245, 0x1, R4 ;  /* 0x00000001f5027810 */ /* 0x000fe80007ffe104 */
[----:B------:R-:W-:Y:S04]  /*1bc60*/  IADD3 R9, -R243, R2, R244 ;  /* 0x00000002f3097210 */ /* 0x000fe80007ffe1f4 */
[----:B------:R-:W-:Y:S01]  /*1bc70*/  IADD3 R10, R9, c[0x0][0x328], RZ ;  /* 0x0000ca00090a7a10 */ /* 0x000fe20007ffe0ff */
[----:B------:R-:W-:-:S05]  /*1bc80*/  BRA.DIV ~URZ, `(.L_x_1065) ;  /* 0x000095227f007947 */ /* 0x000fca000b800000 */
[----:B------:R1:W2:Y:S02]  /*1bc90*/  SHFL.IDX PT, R5, R8, RZ, 0x1c1f ;  /* 0x001c1fff08057589 */ /* 0x0002a400000e0000 */
.L_x_1168:
        /* <DEDUP_REMOVED lines=19> */
.L_x_1068:
[----:B------:R-:W-:Y:S04]  /*1bdd0*/  MOV R11, c[0x0][0x32c] ;  /* 0x0000cb00000b7a02 */ /* 0x000fe80000000f00 */
[----:B------:R-:W-:Y:S11]  /*1bde0*/  ISETP.NE.AND P0, PT, R11, 0x1, PT ;  /* 0x000000010b00780c */ /* 0x000ff60003f05270 */
[----:B------:R-:W-:Y:S02]  /*1bdf0*/  @!UPT UIADD3 URZ, URZ, URZ, URZ ;  /* 0x0000003f3f3ff290 */ /* 0x000fe4000fffe03f */
[----:B------:R-:W-:Y:S05]  /*1be00*/  @P0 IMAD.HI.U32 R11, R5, c[0x0][0x330], RZ ;  /* 0x0000cc00050b0a27 */ /* 0x000fea00078e00ff */
[----:B------:R-:W-:Y:S02]  /*1be10*/  @P0 SHF.R.U32.HI R5, RZ, c[0x0][0x334], R11 ;  /* 0x0000cd00ff050a19 */ /* 0x000fe4000001160b */
.L_x_1069:
[----:B------:R-:W-:Y:S05]  /*1be20*/  BSYNC B0 ;  /* 0x0000000000007941 */ /* 0x000fea0003800000 */
.L_x_1067:
[----:B------:R-:W-:Y:S04]  /*1be30*/  IMAD.IADD R11, R4, 0x1, -R245 ;  /* 0x00000001040b7824 */ /* 0x000fe800078e0af5 */
[----:B------:R-:W-:Y:S05]  /*1be40*/  IMAD R5, R5, c[0x0][0x32c], R11 ;  /* 0x0000cb0005057a24 */ /* 0x000fea00078e020b */
[----:B------:R-:W-:Y:S02]  /*1be50*/  IMNMX R2, R2, R5, !PT ;  /* 0x0000000502027217 */ /* 0x000fe40007800200 */
[----:B------:R-:W-:Y:S04]  /*1be60*/  IADD3 R5, R5, c[0x0][0x32c], RZ ;  /* 0x0000cb0005057a10 */ /* 0x000fe80007ffe0ff */
[----:B------:R-:W-:Y:S02]  /*1be70*/  IMNMX R3, R3, R5, PT ;  /* 0x0000000503037217 */ /* 0x000fe40003800200 */
.L_x_1066:
        /* <DEDUP_REMOVED lines=135> */
.L_x_1169:
        /* <DEDUP_REMOVED lines=19> */
.L_x_1073:
[----:B-12---:R-:W-:Y:S04]  /*1c820*/  MOV R8, c[0x0][0x32c] ;  /* 0x0000cb0000087a02 */ /* 0x006fe80000000f00 */
[----:B------:R-:W-:Y:S11]  /*1c830*/  ISETP.NE.AND P0, PT, R8, 0x1, PT ;  /* 0x000000010800780c */ /* 0x000ff60003f05270 */
[----:B------:R-:W-:Y:S02]  /*1c840*/  @!UPT UIADD3 URZ, URZ, URZ, URZ ;  /* 0x0000003f3f3ff290 */ /* 0x000fe4000fffe03f */
[----:B------:R-:W-:Y:S05]  /*1c850*/  @P0 IMAD.HI.U32 R8, R5, c[0x0][0x330], RZ ;  /* 0x0000cc0005080a27 */ /* 0x000fea00078e00ff */
[----:B------:R-:W-:Y:S02]  /*1c860*/  @P0 SHF.R.U32.HI R5, RZ, c[0x0][0x334], R8 ;  /* 0x0000cd00ff050a19 */ /* 0x000fe40000011608 */
.L_x_1074:
[----:B------:R-:W-:Y:S05]  /*1c870*/  BSYNC B0 ;  /* 0x0000000000007941 */ /* 0x000fea0003800000 */
.L_x_1072:
[----:B------:R-:W-:Y:S04]  /*1c880*/  IMAD.IADD R4, R4, 0x1, -R245 ;  /* 0x0000000104047824 */ /* 0x000fe800078e0af5 */
[----:B------:R-:W-:Y:S05]  /*1c890*/  IMAD R5, R5, c[0x0][0x32c], R4 ;  /* 0x0000cb0005057a24 */ /* 0x000fea00078e0204 */
[----:B------:R-:W-:Y:S02]  /*1c8a0*/  IMNMX R2, R2, R5, !PT ;  /* 0x0000000502027217 */ /* 0x000fe40007800200 */
[----:B------:R-:W-:Y:S04]  /*1c8b0*/  IADD3 R5, R5, c[0x0][0x32c], RZ ;  /* 0x0000cb0005057a10 */ /* 0x000fe80007ffe0ff */
[----:B------:R-:W-:Y:S02]  /*1c8c0*/  IMNMX R3, R3, R5, PT ;  /* 0x0000000503037217 */ /* 0x000fe40003800200 */
.L_x_1071:
        /* <DEDUP_REMOVED lines=140> */
.L_x_1170:
[----:B-12---:R-:W-:Y:S01]  /*1d190*/  FMNMX.FTZ R4, R4, R2, !PT ;  /* 0x0000000204047209 */ /* 0x006fe20007810000 */
[----:B------:R-:W-:-:S05]  /*1d1a0*/  BRA.DIV ~URZ, `(.L_x_1076) ;  /* 0x000081327f007947 */ /* 0x000fca000b800000 */
[----:B------:R-:W1:Y:S02]  /*1d1b0*/  SHFL.BFLY PT, R2, R4, 0x1, 0x1f ;  /* 0x0c201f0004027f89 */ /* 0x000e6400000e0000 */
[----:B-1----:R-:W-:Y:S02]  /*1d1c0*/  FMNMX.FTZ R5, R4, R2, !PT ;  /* 0x0000000204057209 */ /* 0x002fe40007810000 */
[----:B------:R-:W1:Y:S02]  /*1d1d0*/  SHFL.BFLY PT, R2, R8, 0x2, 0x1f ;  /* 0x0c401f0008027f89 */ /* 0x000e6400000e0000 */
[----:B-1----:R-:W-:Y:S05]  /*1d1e0*/  FMNMX.FTZ R4, R8, R2, !PT ;  /* 0x0000000208047209 */ /* 0x002fea0007810000 */
[----:B------:R1:W2:Y:S02]  /*1d1f0*/  SHFL.BFLY PT, R2, R4, 0x1, 0x1f ;  /* 0x0c201f0004027f89 */ /* 0x0002a400000e0000 */
.L_x_1171:
        /* <DEDUP_REMOVED lines=47> */
[----:B------:R-:W-:Y:S01]  /*1d4f0*/  ISETP.GT.AND P0, PT, R212, R242, PT ;  /* 0x000000f2d400720c */ /* 0x000fe20003f04270 */
[----:B------:R-:W-:Y:S02]  /*1d500*/  FMUL.FTZ R3, R3, c[0x0][0x2d0] ;  /* 0x0000b40003037a20 */ /* 0x000fe40000410000 */
        /* <DEDUP_REMOVED lines=342> */
[----:B------:R-:W-:Y:S01]  /*1ea70*/  FADD.FTZ R3, R144, R2 ;  /* 0x0000000290037221 */ /* 0x000fe20000010000 */
[----:B------:R-:W-:Y:S03]  /*1ea80*/  IADD3 R2, R212, -0x1, RZ ;  /* 0xffffffffd4027810 */ /* 0x000fe60007ffe0ff */
[C---:B----4-:R-:W-:Y:S04]  /*1ea90*/  HMMA.16816.F32.BF16 R68, R140.reuse, R16, R68 ;  /* 0x000000108c44723c */ /* 0x050fe80000041844 */
[----:B------:R-:W-:Y:S01]  /*1eaa0*/  FADD.FTZ R236, R6, R3 ;  /* 0x0000000306ec7221 */ /* 0x000fe20000010000 */
[----:B------:R-:W-:Y:S02]  /*1eab0*/  MOV R212, R2 ;  /* 0x0000000200d47202 */ /* 0x000fe40000000f00 */
[----:B------:R-:W-:Y:S01]  /*1eac0*/  MOV R6, R5 ;  /* 0x0000000500067202 */ /* 0x000fe20000000f00 */
[----:B------:R-:W-:Y:S01]  /*1ead0*/  HMMA.16816.F32.BF16 R72, R140, R18, R72 ;  /* 0x000000128c48723c */ /* 0x000fe20000041848 */
[----:B------:R-:W-:Y:S07]  /*1eae0*/  @!UPT UIADD3 URZ, URZ, URZ, URZ ;  /* 0x0000003f3f3ff290 */ /* 0x000fee000fffe03f */
[----:B------:R-:W-:-:S11]  /*1eaf0*/  @P0 BRA `(.L_x_1077) ;  /* 0xffffb99000000947 */ /* 0x000fd6000383ffff */
.L_x_1059:
[----:B------:R-:W-:Y:S05]  /*1eb00*/  BRA.DIV ~URZ, `(.L_x_1078) ;  /* 0x000068b27f007947 */ /* 0x000fea000b800000 */
[----:B------:R1:W2:Y:S02]  /*1eb10*/  SHFL.BFLY PT, R2, R228, 0x2, 0x1f ;  /* 0x0c401f00e4027f89 */ /* 0x0002a400000e0000 */
.L_x_1172:
[----:B--2---:R-:W-:Y:S01]  /*1eb20*/  FADD.FTZ R6, R2, R228 ;  /* 0x000000e402067221 */ /* 0x004fe20000010000 */
[----:B------:R-:W-:Y:S05]  /*1eb30*/  BRA.DIV ~URZ, `(.L_x_1079) ;  /* 0x000068e27f007947 */ /* 0x000fea000b800000 */
[----:B------:R-:W2:Y:S04]  /*1eb40*/  SHFL.BFLY PT, R2, R236, 0x2, 0x1f ;  /* 0x0c401f00ec027f89 */ /* 0x000ea800000e0000 */
[----:B------:R-:W3:Y:S01]  /*1eb50*/  SHFL.BFLY PT, R3, R6, 0x1, 0x1f ;  /* 0x0c201f0006037f89 */ /* 0x000ee200000e0000 */
[----:B--2---:R-:W-:-:S02]  /*1eb60*/  FADD.FTZ R4, R2, R236 ;  /* 0x000000ec02047221 */ /* 0x004fc40000010000 */
[----:B---3--:R-:W-:-:S03]  /*1eb70*/  FADD.FTZ R6, R6, R3 ;  /* 0x0000000306067221 */ /* 0x008fc60000010000 */
[----:B------:R2:W3:Y:S04]  /*1eb80*/  SHFL.BFLY PT, R2, R4, 0x1, 0x1f ;  /* 0x0c201f0004027f89 */ /* 0x0004e800000e0000 */
.L_x_1173:
[----:B------:R-:W-:Y:S01]  /*1eb90*/  FSETP.NE.FTZ.AND P1, PT, R6, RZ, PT ;  /* 0x000000ff0600720b */ /* 0x000fe20003f35000 */
[----:B--23--:R-:W-:Y:S01]  /*1eba0*/  FADD.FTZ R4, R2, R4 ;  /* 0x0000000402047221 */ /* 0x00cfe20000010000 */
[----:B------:R-:W-:Y:S02]  /*1ebb0*/  MOV R3, RZ ;  /* 0x000000ff00037202 */ /* 0x000fe40000000f00 */
[----:B------:R-:W-:Y:S02]  /*1ebc0*/  MOV R2, RZ ;  /* 0x000000ff00027202 */ /* 0x000fe40000000f00 */
[----:B------:R-:W-:Y:S02]  /*1ebd0*/  FSETP.NE.FTZ.AND P0, PT, R4, RZ, PT ;  /* 0x000000ff0400720b */ /* 0x000fe40003f15000 */
[----:B------:R-:W-:Y:S02]  /*1ebe0*/  MOV R25, 0xff800000 ;  /* 0xff80000000197802 */ /* 0x000fe40000000f00 */
[----:B------:R-:W-:-:S03]  /*1ebf0*/  MOV R24, 0xff800000 ;  /* 0xff80000000187802 */ /* 0x000fc60000000f00 */
[----:B------:R-:W2:Y:S08]  /*1ec00*/  @P1 MUFU.RCP R3, R6 ;  /* 0x0000000600031308 */ /* 0x000eb00000001000 */
[----:B------:R3:W4:Y:S01]  /*1ec10*/  @P1 MUFU.LG2 R9, R6 ;  /* 0x0000000600091308 */ /* 0x0007220000000c00 */
[----:B--2---:R-:W-:-:S07]  /*1ec20*/  FMUL.FTZ R46, R3, R84 ;  /* 0x00000054032e7220 */ /* 0x004fce0000410000 */
[----:B------:R-:W2:Y:S01]  /*1ec30*/  @P0 MUFU.RCP R2, R4 ;  /* 0x0000000400020308 */ /* 0x000ea20000001000 */
[C---:B------:R-:W-:Y:S02]  /*1ec40*/  FMUL.FTZ R47, R3.reuse, R85 ;  /* 0x00000055032f7220 */ /* 0x040fe40000410000 */
[C---:B------:R-:W-:Y:S02]  /*1ec50*/  FMUL.FTZ R54, R3.reuse, R128 ;  /* 0x0000008003367220 */ /* 0x040fe40000410000 */
[C---:B------:R-:W-:Y:S02]  /*1ec60*/  FMUL.FTZ R55, R3.reuse, R129 ;  /* 0x0000008103377220 */ /* 0x040fe40000410000 */
[C---:B------:R-:W-:Y:S01]  /*1ec70*/  FMUL.FTZ R30, R3.reuse, R124 ;  /* 0x0000007c031e7220 */ /* 0x040fe20000410000 */
[----:B---3--:R-:W-:Y:S01]  /*1ec80*/  @P1 MOV R6, 0x3f317218 ;  /* 0x3f31721800061802 */ /* 0x008fe20000000f00 */
        /* <DEDUP_REMOVED lines=28> */
[----:B----4-:R-:W-:Y:S02]  /*1ee50*/  @P1 FMUL.FTZ R9, R9, 0.69314718246459960938 ;  /* 0x3f31721809091820 */ /* 0x010fe40000410000 */
[----:B------:R-:W-:Y:S02]  /*1ee60*/  @P1 FMUL.FTZ R6, R6, c[0x0][0x2d0] ;  /* 0x0000b40006061a20 */ /* 0x000fe40000410000 */
[----:B--2---:R-:W-:Y:S02]  /*1ee70*/  FMUL.FTZ R80, R2, R90 ;  /* 0x0000005a02507220 */ /* 0x004fe40000410000 */
[----:B------:R-:W-:Y:S01]  /*1ee80*/  @P1 FFMA.FTZ R25, R6, R5, R9 ;  /* 0x0000000506191223 */ /* 0x000fe20000010009 */
[----:B------:R-:W-:Y:S01]  /*1ee90*/  MOV R5, 0x1 ;  /* 0x0000000100057802 */ /* 0x000fe20000000f00 */
[----:B------:R-:W-:-:S02]  /*1eea0*/  FMUL.FTZ R81, R2, R91 ;  /* 0x0000005b02517220 */ /* 0x000fc40000410000 */
[C---:B------:R-:W-:Y:S02]  /*1eeb0*/  FMUL.FTZ R90, R2.reuse, R82 ;  /* 0x00000052025a7220 */ /* 0x040fe40000410000 */
[C---:B------:R-:W-:Y:S02]  /*1eec0*/  FMUL.FTZ R91, R2.reuse, R83 ;  /* 0x00000053025b7220 */ /* 0x040fe40000410000 */
[C---:B------:R-:W-:Y:S01]  /*1eed0*/  FMUL.FTZ R82, R2.reuse, R62 ;  /* 0x0000003e02527220 */ /* 0x040fe20000410000 */
[----:B---3--:R-:W-:Y:S01]  /*1eee0*/  @P0 MOV R4, 0x3f317218 ;  /* 0x3f31721800040802 */ /* 0x008fe20000000f00 */
        /* <DEDUP_REMOVED lines=31> */
.L_x_964:
[----:B------:R2:W5:Y:S04]  /*1f0e0*/  LDL R6, [R1+0x18] ;  /* 0x0000180001067983 */ /* 0x0005680000100800 */
[----:B------:R-:W3:Y:S01]  /*1f0f0*/  S2R R3, SR_TID.X ;  /* 0x0000000000037919 */ /* 0x000ee20000002100 */
[----:B------:R-:W-:Y:S01]  /*1f100*/  BSSY B0, `(.L_x_1080) ;  /* 0x0000011000007945 */ /* 0x000fe20003800000 */
[----:B---3--:R-:W-:-:S13]  /*1f110*/  LOP3.LUT P0, RZ, R3, 0xff, RZ, 0xc0, !PT ;  /* 0x000000ff03ff7812 */ /* 0x008fda000780c0ff */
[----:B------:R-:W-:Y:S05]  /*1f120*/  @P0 BRA `(.L_x_1081) ;  /* 0x000000e000000947 */ /* 0x000fea0003800000 */
[----:B--2---:R-:W2:Y:S01]  /*1f130*/  S2R R5, SR_LANEID ;  /* 0x0000000000057919 */ /* 0x004ea20000000000 */
[----:B------:R-:W-:Y:S01]  /*1f140*/  VOTEU.ANY UR4, UPT, PT ;  /* 0x0000000000047886 */ /* 0x000fe200038e0100 */
[----:B------:R-:W-:Y:S01]  /*1f150*/  IMAD.MOV.U32 R8, RZ, RZ, c[0x0][0x560] ;  /* 0x00015800ff087624 */ /* 0x000fe200078e00ff */
[----:B------:R-:W2:Y:S01]  /*1f160*/  FLO.U32 R4, UR4 ;  /* 0x0000000400047d00 */ /* 0x000ea200080e0000 */
[----:B------:R-:W-:-:S07]  /*1f170*/  IMAD.MOV.U32 R9, RZ, RZ, c[0x0][0x564] ;  /* 0x00015900ff097624 */ /* 0x000fce00078e00ff */
[----:B------:R-:W3:Y:S01]  /*1f180*/  POPC R3, UR4 ;  /* 0x0000000400037d09 */ /* 0x000ee20008000000 */
[----:B--2---:R-:W-:-:S13]  /*1f190*/  ISETP.EQ.U32.AND P0, PT, R4, R5, PT ;  /* 0x000000050400720c */ /* 0x004fda0003f02070 */
[----:B---3--:R-:W2:Y:S04]  /*1f1a0*/  @P0 ATOMG.E.ADD.STRONG.GPU PT, R3, [R8.64], R3 ;  /* 0x00000003080309a8 */ /* 0x008ea800081ee1c8 */
[----:B------:R-:W3:Y:S04]  /*1f1b0*/  S2R R5, SR_LTMASK ;  /* 0x0000000000057919 */ /* 0x000ee80000003900 */
[----:B--2---:R3:W2:Y:S02]  /*1f1c0*/  SHFL.IDX PT, R4, R3, R4, 0x1f ;  /* 0x00001f0403047589 */ /* 0x0046a400000e0000 */
[----:B---3--:R-:W-:-:S06]  /*1f1d0*/  LOP3.LUT R3, R5, UR4, RZ, 0xc0, !PT ;  /* 0x0000000405037c12 */ /* 0x008fcc000f8ec0ff */
[----:B------:R-:W2:Y:S02]  /*1f1e0*/  POPC R3, R3 ;  /* 0x0000000300037309 */ /* 0x000ea40000000000 */
[----:B--2--5:R-:W-:-:S05]  /*1f1f0*/  IADD3 R6, R4, c[0x0][0xc], R3 ;  /* 0x0000030004067a10 */ /* 0x024fca0007ffe003 */
[----:B------:R2:W-:Y:S02]  /*1f200*/  STL [R1+0x18], R6 ;  /* 0x0000180601007387 */ /* 0x0005e40000100800 */
.L_x_1081:
[----:B--2---:R-:W-:Y:S05]  /*1f210*/  BSYNC B0 ;  /* 0x0000000000007941 */ /* 0x004fea0003800000 */
.L_x_1080:
[----:B------:R-:W-:Y:S01]  /*1f220*/  PRMT R2, R2, 0x9910, RZ ;  /* 0x0000991002027816 */ /* 0x000fe200000000ff */
[----:B------:R-:W-:Y:S01]  /*1f230*/  BSSY B1, `(.L_x_1082) ;  /* 0x00002d5000017945 */ /* 0x000fe20003800000 */
[----:B-----5:R-:W-:Y:S02]  /*1f240*/  IMAD.MOV.U32 R29, RZ, RZ, R6 ;  /* 0x000000ffff1d7224 */ /* 0x020fe400078e0006 */
[----:B------:R-:W-:-:S13]  /*1f250*/  ISETP.NE.AND P0, PT, R2, RZ, PT ;  /* 0x000000ff0200720c */ /* 0x000fda0003f05270 */
[----:B------:R-:W-:Y:S05]  /*1f260*/  @!P0 BRA `(.L_x_1083) ;  /* 0x000021f000008947 */ /* 0x000fea0003800000 */
[----:B------:R-:W2:Y:S04]  /*1f270*/  LDL R14, [R1+0x30] ;  /* 0x00003000010e7983 */ /* 0x000ea80000100800 */
        /* <DEDUP_REMOVED lines=13> */
[----:B--2---:R2:W-:Y:S04]  /*1f350*/  STS [R14+0x80], R2 ;  /* 0x000080020e007388 */ /* 0x0045e80000000800 */
[----:B------:R1:W-:Y:S04]  /*1f360*/  STS [R14+0x480], R3 ;  /* 0x000480030e007388 */ /* 0x0003e80000000800 */
[----:B---3--:R3:W-:Y:S01]  /*1f370*/  STS [R6], R4 ;  /* 0x0000000406007388 */ /* 0x0087e20000000800 */
[----:B--2---:R-:W-:-:S02]  /*1f380*/  F2FP.BF16.PACK_AB R2, R69, R68 ;  /* 0x000000444502723e */ /* 0x004fc400000010ff */
[----:B-1----:R-:W-:-:S03]  /*1f390*/  F2FP.BF16.PACK_AB R3, R33, R32 ;  /* 0x000000202103723e */ /* 0x002fc600000010ff */
        /* <DEDUP_REMOVED lines=21> */
[----:B------:R3:W-:Y:S04]  /*1f4f0*/  STS [R11], R5 ;  /* 0x000000050b007388 */ /* 0x0007e80000000800 */
[----:B------:R4:W-:Y:S01]  /*1f500*/  STS [R11+0x400], R3 ;  /* 0x000400030b007388 */ /* 0x0009e20000000800 */
[----:B-1----:R-:W-:Y:S02]  /*1f510*/  F2FP.BF16.PACK_AB R2, R93, R92 ;  /* 0x0000005c5d02723e */ /* 0x002fe400000010ff */
[----:B--2---:R-:W-:-:S03]  /*1f520*/  F2FP.BF16.PACK_AB R4, R45, R44 ;  /* 0x0000002c2d04723e */ /* 0x004fc600000010ff */
[----:B------:R-:W-:Y:S01]  /*1f530*/  STS [R14+0x4080], R2 ;  /* 0x004080020e007388 */ /* 0x000fe20000000800 */
[----:B---3--:R-:W-:Y:S02]  /*1f540*/  F2FP.BF16.PACK_AB R5, R61, R60 ;  /* 0x0000003c3d05723e */ /* 0x008fe400000010ff */
[----:B----4-:R-:W-:-:S03]  /*1f550*/  F2FP.BF16.PACK_AB R3, R81, R80 ;  /* 0x000000505103723e */ /* 0x010fc600000010ff */
[----:B------:R1:W-:Y:S04]  /*1f560*/  STS [R14+0x4480], R5 ;  /* 0x004480050e007388 */ /* 0x0003e80000000800 */
[----:B-1----:R-:W2:Y:S01]  /*1f570*/  LDL R14, [R1+0x24] ;  /* 0x00002400010e7983 */ /* 0x002ea20000100800 */
[----:B------:R-:W-:Y:S02]  /*1f580*/  F2FP.BF16.PACK_AB R2, R47, R46 ;  /* 0x0000002e2f02723e */ /* 0x000fe400000010ff */
[----:B------:R-:W-:Y:S01]  /*1f590*/  F2FP.BF16.PACK_AB R5, R87, R86 ;  /* 0x000000565705723e */ /* 0x000fe200000010ff */
[----:B------:R1:W-:Y:S04]  /*1f5a0*/  STS [R6+0x4000], R4 ;  /* 0x0040000406007388 */ /* 0x0003e80000000800 */
[----:B------:R3:W-:Y:S04]  /*1f5b0*/  STS [R6+0x4400], R3 ;  /* 0x0044000306007388 */ /* 0x0007e80000000800 */
[----:B------:R4:W-:Y:S04]  /*1f5c0*/  STS [R10+0x4080], R2 ;  /* 0x004080020a007388 */ /* 0x0009e80000000800 */
[----:B------:R4:W-:Y:S01]  /*1f5d0*/  STS [R10+0x4480], R5 ;  /* 0x004480050a007388 */ /* 0x0009e20000000800 */
[----:B-1----:R-:W-:-:S02]  /*1f5e0*/  F2FP.BF16.PACK_AB R4, R91, R90 ;  /* 0x0000005a5b04723e */ /* 0x002fc400000010ff */
[----:B---3--:R-:W-:Y:S02]  /*1f5f0*/  F2FP.BF16.PACK_AB R6, R49, R48 ;  /* 0x000000303106723e */ /* 0x008fe400000010ff */
[----:B------:R-:W-:Y:S02]  /*1f600*/  F2FP.BF16.PACK_AB R3, R85, R84 ;  /* 0x000000545503723e */ /* 0x000fe400000010ff */
[----:B----4-:R-:W-:Y:S01]  /*1f610*/  F2FP.BF16.PACK_AB R2, R83, R82 ;  /* 0x000000525302723e */ /* 0x010fe200000010ff */
[----:B------:R1:W-:Y:S01]  /*1f620*/  STS [R16+0x4000], R6 ;  /* 0x0040000610007388 */ /* 0x0003e20000000800 */
[----:B------:R-:W-:-:S03]  /*1f630*/  F2FP.BF16.PACK_AB R5, R65, R64 ;  /* 0x000000404105723e */ /* 0x000fc600000010ff */
[----:B------:R3:W-:Y:S04]  /*1f640*/  STS [R16+0x4400], R4 ;  /* 0x0044000410007388 */ /* 0x0007e80000000800 */
[----:B------:R4:W-:Y:S04]  /*1f650*/  STS [R15+0x4080], R3 ;  /* 0x004080030f007388 */ /* 0x0009e80000000800 */
[----:B------:R4:W-:Y:S04]  /*1f660*/  STS [R15+0x4480], R2 ;  /* 0x004480020f007388 */ /* 0x0009e80000000800 */
[----:B------:R-:W-:Y:S01]  /*1f670*/  STS [R9+0x4000], R5 ;  /* 0x0040000509007388 */ /* 0x000fe20000000800 */
[----:B------:R-:W-:-:S02]  /*1f680*/  ISETP.NE.U32.AND P0, PT, RZ, c[0x0][0x508], PT ;  /* 0x00014200ff007a0c */ /* 0x000fc40003f05070 */
[----:B------:R-:W-:Y:S01]  /*1f690*/  ISETP.NE.U32.AND P2, PT, RZ, c[0x0][0x500], PT ;  /* 0x00014000ff007a0c */ /* 0x000fe20003f45070 */
[----:B------:R-:W2:Y:S01]  /*1f6a0*/  LDL.LU R10, [R1+0x1c] ;  /* 0x00001c00010a7983 */ /* 0x000ea20000300800 */
[----:B------:R-:W-:Y:S01]  /*1f6b0*/  ISETP.NE.AND.EX P1, PT, RZ, c[0x0][0x50c], PT, P0 ;  /* 0x00014300ff007a0c */ /* 0x000fe20003f25300 */
[----:B------:R-:W-:Y:S01]  /*1f6c0*/  IMAD.MOV.U32 R17, RZ, RZ, c[0x0][0x388] ;  /* 0x0000e200ff117624 */ /* 0x000fe200078e00ff */
[----:B------:R-:W-:Y:S02]  /*1f6d0*/  ISETP.NE.AND.EX P2, PT, RZ, c[0x0][0x504], PT, P2 ;  /* 0x00014100ff007a0c */ /* 0x000fe40003f45320 */
[----:B-1----:R-:W-:Y:S02]  /*1f6e0*/  F2FP.BF16.PACK_AB R6, R27, R26 ;  /* 0x0000001a1b06723e */ /* 0x002fe400000010ff */
[----:B---3--:R-:W-:Y:S02]  /*1f6f0*/  F2FP.BF16.PACK_AB R4, R67, R66 ;  /* 0x000000424304723e */ /* 0x008fe400000010ff */
[----:B----4-:R-:W-:-:S03]  /*1f700*/  F2FP.BF16.PACK_AB R3, R51, R50 ;  /* 0x000000323303723e */ /* 0x010fc600000010ff */
[----:B------:R1:W-:Y:S01]  /*1f710*/  STS [R9+0x4400], R4 ;  /* 0x0044000409007388 */ /* 0x0003e20000000800 */
[----:B------:R-:W-:-:S03]  /*1f720*/  F2FP.BF16.PACK_AB R2, R63, R62 ;  /* 0x0000003e3f02723e */ /* 0x000fc600000010ff */
[----:B------:R3:W-:Y:S04]  /*1f730*/  STS [R8+0x4080], R3 ;  /* 0x0040800308007388 */ /* 0x0007e80000000800 */
[----:B------:R4:W-:Y:S04]  /*1f740*/  STS [R8+0x4480], R2 ;  /* 0x0044800208007388 */ /* 0x0009e80000000800 */
[----:B------:R2:W-:Y:S01]  /*1f750*/  STS [R11+0x4000], R6 ;  /* 0x004000060b007388 */ /* 0x0005e20000000800 */
[----:B-1----:R-:W-:Y:S02]  /*1f760*/  IMAD.MOV.U32 R4, RZ, RZ, 0x4 ;  /* 0x00000004ff047424 */ /* 0x002fe400078e00ff */
[----:B---3--:R-:W-:Y:S01]  /*1f770*/  IMAD.MOV.U32 R3, RZ, RZ, RZ ;  /* 0x000000ffff037224 */ /* 0x008fe200078e00ff */
[----:B----4-:R-:W-:-:S05]  /*1f780*/  F2FP.BF16.PACK_AB R2, R57, R56 ;  /* 0x000000383902723e */ /* 0x010fca00000010ff */
[----:B------:R1:W-:Y:S01]  /*1f790*/  STS [R11+0x4400], R2 ;  /* 0x004400020b007388 */ /* 0x0003e20000000800 */
[----:B--2---:R-:W-:-:S03]  /*1f7a0*/  @P1 IMAD.WIDE R8, R14, R4, c[0x0][0x508] ;  /* 0x000142000e081625 */ /* 0x004fc600078e0204 */
[----:B------:R-:W-:Y:S01]  /*1f7b0*/  BAR.SYNC.DEFER_BLOCKING 0x1, 0x100 ;  /* 0x0044000000007b1d */ /* 0x000fe20000010000 */
[----:B------:R-:W-:-:S05]  /*1f7c0*/  IMAD.WIDE R4, R14, R4, c[0x0][0x500] ;  /* 0x000140000e047625 */ /* 0x000fca00078e0204 */
[----:B------:R1:W5:Y:S04]  /*1f7d0*/  @P1 LDG.E R17, [R8.64] ;  /* 0x0000000808111981 */ /* 0x000368000c1e1900 */
[----:B------:R1:W5:Y:S01]  /*1f7e0*/  @P2 LDG.E R3, [R4.64] ;  /* 0x0000000804032981 */ /* 0x000362000c1e1900 */
[----:B------:R-:W-:-:S04]  /*1f7f0*/  ISETP.NE.AND P0, PT, R10, RZ, PT ;  /* 0x000000ff0a00720c */ /* 0x000fc80003f05270 */
[----:B------:R-:W-:Y:S01]  /*1f800*/  SEL R6, R10, c[0x0][0x3d4], P0 ;  /* 0x0000f5000a067a07 */ /* 0x000fe20000000000 */
[----:B------:R-:W-:Y:S05]  /*1f810*/  @P1 BRA `(.L_x_1084) ;  /* 0x0000004000001947 */ /* 0x000fea0003800000 */
[----:B-1----:R-:W-:Y:S05]  /*1f820*/  @!P2 BRA `(.L_x_1084) ;  /* 0x000000300000a947 */ /* 0x002fea0003800000 */
[----:B------:R1:W2:Y:S04]  /*1f830*/  LDG.E R2, [R4.64] ;  /* 0x0000000804027981 */ /* 0x0002a8000c1e1900 */
[----:B-1----:R-:W2:Y:S02]  /*1f840*/  LDG.E R4, [R4.64+0x4] ;  /* 0x0000040804047981 */ /* 0x002ea4000c1e1900 */
[----:B--2--5:R-:W-:Y:S02]  /*1f850*/  IADD3 R17, -R2, R4, RZ ;  /* 0x0000000402117210 */ /* 0x024fe40007ffe1ff */
.L_x_1084:
[----:B-1----:R-:W2:Y:S04]  /*1f860*/  LDL R8, [R1+0x14] ;  /* 0x0000140001087983 */ /* 0x002ea80000100800 */
[----:B------:R-:W3:Y:S04]  /*1f870*/  LDL.LU R5, [R1+0x20] ;  /* 0x0000200001057983 */ /* 0x000ee80000300800 */
[----:B------:R-:W2:Y:S04]  /*1f880*/  LDL R28, [R1+0xc] ;  /* 0x00000c00011c7983 */ /* 0x000ea80000100800 */
[----:B------:R-:W4:Y:S04]  /*1f890*/  LDL R70, [R1+0x28] ;  /* 0x0000280001467983 */ /* 0x000f280000100800 */
[----:B------:R-:W4:Y:S01]  /*1f8a0*/  LDL R71, [R1+0x68] ;  /* 0x0000680001477983 */ /* 0x000f220000100800 */
        /* <DEDUP_REMOVED lines=10> */
[----:B------:R-:W-:Y:S02]  /*1f950*/  ISETP.NE.AND.EX P0, PT, RZ, c[0x0][0x504], PT, P0 ;  /* 0x00014100ff007a0c */ /* 0x000fe40003f05300 */
[----:B------:R-:W-:Y:S02]  /*1f960*/  SHF.R.S32.HI R4, RZ, 0x1f, R14 ;  /* 0x0000001fff047819 */ /* 0x000fe4000001140e */
[----:B------:R-:W-:Y:S01]  /*1f970*/  SEL R2, R14, RZ, !P0 ;  /* 0x000000ff0e027207 */ /* 0x000fe20004000000 */
[----:B------:R-:W1:Y:S01]  /*1f980*/  S2R R74, SR_TID.X ;  /* 0x00000000004a7919 */ /* 0x000e620000002100 */
[----:B---3--:R-:W-:Y:S01]  /*1f990*/  LOP3.LUT R5, R5, 0xffff, RZ, 0xc0, !PT ;  /* 0x0000ffff05057812 */ /* 0x008fe200078ec0ff */
[----:B--2---:R-:W-:Y:S01]  /*1f9a0*/  IMAD.IADD R6, R8, 0x1, R28 ;  /* 0x0000000108067824 */ /* 0x004fe200078e021c */
[----:B------:R-:W-:Y:S01]  /*1f9b0*/  SEL R8, R4, RZ, !P0 ;  /* 0x000000ff04087207 */ /* 0x000fe20004000000 */
[----:B-1----:R-:W-:-:S02]  /*1f9c0*/  IMAD R4, R11, R2, RZ ;  /* 0x000000020b047224 */ /* 0x002fc400078e02ff */
[----:B------:R-:W-:-:S04]  /*1f9d0*/  @P3 IMAD.HI.U32 R14, R6, c[0x0][0x4ec], RZ ;  /* 0x00013b00060e3a27 */ /* 0x000fc800078e00ff */
[C---:B------:R-:W-:Y:S02]  /*1f9e0*/  IMAD R16, R10.reuse, R8, R4 ;  /* 0x000000080a107224 */ /* 0x040fe400078e0204 */
[----:B------:R-:W-:-:S04]  /*1f9f0*/  IMAD.WIDE.U32 R8, R10, R2, RZ ;  /* 0x000000020a087225 */ /* 0x000fc800078e00ff */
[----:B------:R-:W-:-:S04]  /*1fa00*/  IMAD.WIDE.U32 R10, R18, R5, RZ ;  /* 0x00000005120a7225 */ /* 0x000fc800078e00ff */
[----:B------:R-:W-:Y:S01]  /*1fa10*/  IMAD.MOV.U32 R4, RZ, RZ, R6 ;  /* 0x000000ffff047224 */ /* 0x000fe200078e0006 */
[----:B------:R-:W-:Y:S01]  /*1fa20*/  @P3 SHF.R.U32.HI R4, RZ, c[0x0][0x4f0], R14 ;  /* 0x00013c00ff043a19 */ /* 0x000fe2000001160e */
[----:B------:R-:W-:Y:S01]  /*1fa30*/  IMAD R15, R19, R5, RZ ;  /* 0x00000005130f7224 */ /* 0x000fe200078e02ff */
[----:B----4-:R-:W-:Y:S01]  /*1fa40*/  SEL R14, R70, RZ, P2 ;  /* 0x000000ff460e7207 */ /* 0x010fe20001000000 */
        /* <DEDUP_REMOVED lines=45> */
[----:B------:R-:W-:Y:S01]  /*1fd20*/  IADD3 R6, R0, R28, RZ ;  /* 0x0000001c00067210 */ /* 0x000fe20007ffe0ff */
        /* <DEDUP_REMOVED lines=34> */
[----:B------:R-:W-:Y:S02]  /*1ff50*/  IADD3 R5, R101, R28, RZ ;  /* 0x0000001c65057210 */ /* 0x000fe40007ffe0ff */
[----:B------:R-:W-:Y:S01]  /*1ff60*/  LEA.HI.X R6, R2, c[0x0][0x384], R3, 0x1, P0 ;  /* 0x0000e10002067a11 */ /* 0x000fe200000f0c03 */
[----:B------:R-:W-:Y:S05]  /*1ff70*/  BRA.DIV ~URZ, `(.L_x_1086) ;  /* 0x000055927f007947 */ /* 0x000fea000b800000 */
[----:B--234-:R2:W3:Y:S02]  /*1ff80*/  SHFL.IDX PT, R9, R6, RZ, 0x181f ;  /* 0x00181fff06097589 */ /* 0x01c4e400000e0000 */
.L_x_1174:
[----:B------:R-:W-:Y:S05]  /*1ff90*/  BRA.DIV ~URZ, `(.L_x_1087) ;  /* 0x000055e27f007947 */ /* 0x000fea000b800000 */
[----:B------:R4:W2:Y:S02]  /*1ffa0*/  SHFL.IDX PT, R2, R8, RZ, 0x181f ;  /* 0x00181fff08027589 */ /* 0x0008a400000e0000 */
.L_x_1175:
[----:B------:R-:W-:Y:S01]  /*1ffb0*/  ISETP.GE.AND P0, PT, R5, R4, PT ;  /* 0x000000040500720c */ /* 0x000fe20003f06270 */
[----:B------:R-:W-:-:S12]  /*1ffc0*/  BSSY B0, `(.L_x_1088) ;  /* 0x000000a000007945 */ /* 0x000fd80003800000 */
[----:B------:R-:W-:Y:S05]  /*1ffd0*/  @P0 BRA `(.L_x_1089) ;  /* 0x0000008000000947 */ /* 0x000fea0003800000 */
[----:B------:R-:W-:Y:S02]  /*1ffe0*/  ISETP.GE.AND P1, PT, R76, c[0x0][0x3c8], PT ;  /* 0x0000f2004c007a0c */ /* 0x000fe40003f26270 */
[----:B------:R-:W-:-:S11]  /*1fff0*/  ISETP.GE.AND P0, PT, R211, c[0x0][0x3c8], PT ;  /* 0x0000f200d3007a0c */ /* 0x000fd60003f06270 */
[CC--:B--2---:R-:W-:Y:S02]  /*20000*/  @!P1 LEA R10, P3, R76.reuse, R2.reuse, 0x1 ;  /* 0x000000024c0a9211 */ /* 0x0c4fe400078608ff */
[C---:B------:R-:W-:Y:S02]  /*20010*/  @!P0 LEA R2, P2, R211.reuse, R2, 0x1 ;  /* 0x00000002d3028211 */ /* 0x040fe400078408ff */
[-C--:B---3--:R-:W-:Y:S02]  /*20020*/  @!P1 LEA.HI.X R11, R76, R9.reuse, R77, 0x1, P3 ;  /* 0x000000094c0b9211 */ /* 0x088fe400018f0c4d */
[----:B------:R-:W-:-:S03]  /*20030*/  @!P0 LEA.HI.X R3, R211, R9, R238, 0x1, P2 ;  /* 0x00000009d3038211 */ /* 0x000fc600010f0cee */
[----:B------:R2:W-:Y:S04]  /*20040*/  @!P1 ST.E.128 [R10.64], R20 ;  /* 0x000000140a009985 */ /* 0x0005e8000c101d08 */
[----:B-1----:R2:W-:Y:S02]  /*20050*/  @!P0 ST.E.128 [R2.64], R16 ;  /* 0x0000001002008985 */ /* 0x0025e4000c101d08 */
.L_x_1089:
[----:B------:R-:W-:Y:S05]  /*20060*/  BSYNC B0 ;  /* 0x0000000000007941 */ /* 0x000fea0003800000 */
.L_x_1088:
[----:B------:R-:W-:Y:S05]  /*20070*/  BRA.DIV ~URZ, `(.L_x_1090) ;  /* 0x000055727f007947 */ /* 0x000fea000b800000 */
[----:B---3--:R3:W4:Y:S04]  /*20080*/  SHFL.IDX PT, R9, R6, 0x1, 0x181f ;  /* 0x00381f0006097f89 */ /* 0x00872800000e0000 */
[----:B--2---:R3:W2:Y:S02]  /*20090*/  SHFL.IDX PT, R2, R8, 0x1, 0x181f ;  /* 0x00381f0008027f89 */ /* 0x0046a400000e0000 */
.L_x_1176:
[----:B------:R-:W-:Y:S01]  /*200a0*/  IADD3 R3, R5, 0x20, RZ ;  /* 0x0000002005037810 */ /* 0x000fe20007ffe0ff */
[----:B------:R-:W-:Y:S03]  /*200b0*/  BSSY B0, `(.L_x_1091) ;  /* 0x000000b000007945 */ /* 0x000fe60003800000 */
[----:B------:R-:W-:-:S13]  /*200c0*/  ISETP.GE.AND P0, PT, R3, R4, PT ;  /* 0x000000040300720c */ /* 0x000fda0003f06270 */
[----:B------:R-:W-:Y:S05]  /*200d0*/  @P0 BRA `(.L_x_1092) ;  /* 0x0000008000000947 */ /* 0x000fea0003800000 */
[----:B------:R-:W-:Y:S02]  /*200e0*/  ISETP.GE.AND P1, PT, R76, c[0x0][0x3c8], PT ;  /* 0x0000f2004c007a0c */ /* 0x000fe40003f26270 */
[----:B------:R-:W-:-:S11]  /*200f0*/  ISETP.GE.AND P0, PT, R211, c[0x0][0x3c8], PT ;  /* 0x0000f200d3007a0c */ /* 0x000fd60003f06270 */
[CC--:B--2---:R-:W-:Y:S02]  /*20100*/  @!P1 LEA R10, P3, R76.reuse, R2.reuse, 0x1 ;  /* 0x000000024c0a9211 */ /* 0x0c4fe400078608ff */
[C---:B------:R-:W-:Y:S02]  /*20110*/  @!P0 LEA R2, P2, R211.reuse, R2, 0x1 ;  /* 0x00000002d3028211 */ /* 0x040fe400078408ff */
[-C--:B----4-:R-:W-:Y:S02]  /*20120*/  @!P1 LEA.HI.X R11, R76, R9.reuse, R77, 0x1, P3 ;  /* 0x000000094c0b9211 */ /* 0x090fe400018f0c4d */
[----:B------:R-:W-:-:S03]  /*20130*/  @!P0 LEA.HI.X R3, R211, R9, R238, 0x1, P2 ;  /* 0x00000009d3038211 */ /* 0x000fc600010f0cee */
[----:B------:R2:W-:Y:S04]  /*20140*/  @!P1 ST.E.128 [R10.64], R32 ;  /* 0x000000200a009985 */ /* 0x0005e8000c101d08 */
[----:B-1----:R2:W-:Y:S02]  /*20150*/  @!P0 ST.E.128 [R2.64], R24 ;  /* 0x0000001802008985 */ /* 0x0025e4000c101d08 */
.L_x_1092:
[----:B------:R-:W-:Y:S05]  /*20160*/  BSYNC B0 ;  /* 0x0000000000007941 */ /* 0x000fea0003800000 */
.L_x_1091:
[----:B------:R-:W-:Y:S05]  /*20170*/  BRA.DIV ~URZ, `(.L_x_1093) ;  /* 0x000055427f007947 */ /* 0x000fea000b800000 */
[----:B----4-:R4:W3:Y:S02]  /*20180*/  SHFL.IDX PT, R9, R6, 0x2, 0x181f ;  /* 0x00581f0006097f89 */ /* 0x0108e400000e0000 */
.L_x_1177:
[----:B------:R-:W-:Y:S05]  /*20190*/  BRA.DIV ~URZ, `(.L_x_1094) ;  /* 0x000055927f007947 */ /* 0x000fea000b800000 */
[----:B--2---:R2:W4:Y:S02]  /*201a0*/  SHFL.IDX PT, R2, R8, 0x2, 0x181f ;  /* 0x00581f0008027f89 */ /* 0x00452400000e0000 */
.L_x_1178:
[----:B------:R-:W-:Y:S01]  /*201b0*/  IADD3 R3, R5, 0x40, RZ ;  /* 0x0000004005037810 */ /* 0x000fe20007ffe0ff */
[----:B------:R-:W-:Y:S03]  /*201c0*/  BSSY B0, `(.L_x_1095) ;  /* 0x000000b000007945 */ /* 0x000fe60003800000 */
[----:B------:R-:W-:-:S13]  /*201d0*/  ISETP.GE.AND P0, PT, R3, R4, PT ;  /* 0x000000040300720c */ /* 0x000fda0003f06270 */
[----:B------:R-:W-:Y:S05]  /*201e0*/  @P0 BRA `(.L_x_1096) ;  /* 0x0000008000000947 */ /* 0x000fea0003800000 */
[----:B------:R-:W-:Y:S02]  /*201f0*/  ISETP.GE.AND P1, PT, R76, c[0x0][0x3c8], PT ;  /* 0x0000f2004c007a0c */ /* 0x000fe40003f26270 */
[----:B------:R-:W-:-:S11]  /*20200*/  ISETP.GE.AND P0, PT, R211, c[0x0][0x3c8], PT ;  /* 0x0000f200d3007a0c */ /* 0x000fd60003f06270 */
[CC--:B----4-:R-:W-:Y:S02]  /*20210*/  @!P1 LEA R10, P3, R76.reuse, R2.reuse, 0x1 ;  /* 0x000000024c0a9211 */ /* 0x0d0fe400078608ff */
[C---:B------:R-:W-:Y:S02]  /*20220*/  @!P0 LEA R2, P2, R211.reuse, R2, 0x1 ;  /* 0x00000002d3028211 */ /* 0x040fe400078408ff */
[-C--:B---3--:R-:W-:Y:S02]  /*20230*/  @!P1 LEA.HI.X R11, R76, R9.reuse, R77, 0x1, P3 ;  /* 0x000000094c0b9211 */ /* 0x088fe400018f0c4d */
[----:B------:R-:W-:-:S03]  /*20240*/  @!P0 LEA.HI.X R3, R211, R9, R238, 0x1, P2 ;  /* 0x00000009d3038211 */ /* 0x000fc600010f0cee */
[----:B------:R3:W-:Y:S04]  /*20250*/  @!P1 ST.E.128 [R10.64], R40 ;  /* 0x000000280a009985 */ /* 0x0007e8000c101d08 */
[----:B-1----:R3:W-:Y:S02]  /*20260*/  @!P0 ST.E.128 [R2.64], R36 ;  /* 0x0000002402008985 */ /* 0x0027e4000c101d08 */
.L_x_1096:
[----:B------:R-:W-:Y:S05]  /*20270*/  BSYNC B0 ;  /* 0x0000000000007941 */ /* 0x000fea0003800000 */
.L_x_1095:
[----:B------:R-:W-:Y:S05]  /*20280*/  BRA.DIV ~URZ, `(.L_x_1097) ;  /* 0x000055127f007947 */ /* 0x000fea000b800000 */
[----:B---3--:R3:W2:Y:S04]  /*20290*/  SHFL.IDX PT, R9, R6, 0x3, 0x181f ;  /* 0x00781f0006097f89 */ /* 0x0086a800000e0000 */
[----:B----4-:R3:W4:Y:S02]  /*202a0*/  SHFL.IDX PT, R6, R8, 0x3, 0x181f ;  /* 0x00781f0008067f89 */ /* 0x01072400000e0000 */
.L_x_1179:
        /* <DEDUP_REMOVED lines=13> */
.L_x_1085:
        /* <DEDUP_REMOVED lines=34> */
.L_x_1180:
[----:B------:R-:W-:Y:S05]  /*205a0*/  BRA.DIV ~URZ, `(.L_x_1100) ;  /* 0x000053327f007947 */ /* 0x000fea000b800000 */
[----:B------:R3:W4:Y:S02]  /*205b0*/  SHFL.IDX PT, R2, R5, RZ, 0x1c1f ;  /* 0x001c1fff05027589 */ /* 0x00072400000e0000 */
.L_x_1181:
        /* <DEDUP_REMOVED lines=10> */
[----:B--2---:R-:W-:Y:S01]  /*20660*/  @!P1 IMAD.MOV.U32 R3, RZ, RZ, R4 ;  /* 0x000000ffff039224 */ /* 0x004fe200078e0004 */
[----:B------:R-:W-:Y:S02]  /*20670*/  SHF.R.S32.HI R16, RZ, 0x1f, R16 ;  /* 0x0000001fff107819 */ /* 0x000fe40000011410 */
[----:B----4-:R-:W-:Y:S01]  /*20680*/  @!P0 LEA R8, P2, R15, R2, 0x2 ;  /* 0x000000020f088211 */ /* 0x010fe200078410ff */
[C---:B------:R-:W-:Y:S01]  /*20690*/  @!P1 IMAD.WIDE R10, R245.reuse, 0x4, R2 ;  /* 0x00000004f50a9825 */ /* 0x040fe200078e0202 */
[----:B------:R-:W-:-:S02]  /*206a0*/  IADD3 R19, R245, 0x20, RZ ;  /* 0x00000020f5137810 */ /* 0x000fc40007ffe0ff */
[----:B------:R-:W-:Y:S02]  /*206b0*/  @!P0 LEA.HI.X R9, R15, R4, R16, 0x2, P2 ;  /* 0x000000040f098211 */ /* 0x000fe400010f1410 */
[C---:B------:R-:W-:Y:S01]  /*206c0*/  IADD3 R15, R245.reuse, 0x28, RZ ;  /* 0x00000028f50f7810 */ /* 0x040fe20007ffe0ff */
[----:B------:R2:W-:Y:S01]  /*206d0*/  @!P1 ST.E.64 [R10.64], R54 ;  /* 0x000000360a009985 */ /* 0x0005e2000c101b08 */
[----:B------:R-:W-:Y:S02]  /*206e0*/  IADD3 R20, R245, 0x10, RZ ;  /* 0x00000010f5147810 */ /* 0x000fe40007ffe0ff */
[----:B------:R-:W-:Y:S01]  /*206f0*/  ISETP.GE.AND P2, PT, R19, c[0x0][0x3c8], PT ;  /* 0x0000f20013007a0c */ /* 0x000fe20003f46270 */
[----:B------:R4:W-:Y:S01]  /*20700*/  @!P0 ST.E.64 [R8.64], R30 ;  /* 0x0000001e08008985 */ /* 0x0009e2000c101b08 */
[----:B------:R-:W-:Y:S02]  /*20710*/  IADD3 R16, R245, 0x18, RZ ;  /* 0x00000018f5107810 */ /* 0x000fe40007ffe0ff */
[----:B------:R-:W-:-:S02]  /*20720*/  ISETP.GE.AND P1, PT, R15, c[0x0][0x3c8], PT ;  /* 0x0000f2000f007a0c */ /* 0x000fc40003f26270 */
[----:B------:R-:W-:Y:S02]  /*20730*/  SHF.R.S32.HI R20, RZ, 0x1f, R20 ;  /* 0x0000001fff147819 */ /* 0x000fe40000011414 */
[----:B------:R-:W-:Y:S02]  /*20740*/  SHF.R.S32.HI R16, RZ, 0x1f, R16 ;  /* 0x0000001fff107819 */ /* 0x000fe40000011410 */
[C---:B------:R-:W-:Y:S02]  /*20750*/  IADD3 R21, R245.reuse, 0x20, RZ ;  /* 0x00000020f5157810 */ /* 0x040fe40007ffe0ff */
[----:B------:R-:W-:Y:S02]  /*20760*/  IADD3 R3, R245, 0x48, RZ ;  /* 0x00000048f5037810 */ /* 0x000fe40007ffe0ff */
[----:B------:R-:W-:Y:S02]  /*20770*/  SHF.R.S32.HI R21, RZ, 0x1f, R21 ;  /* 0x0000001fff157819 */ /* 0x000fe40000011415 */
[----:B------:R-:W-:-:S02]  /*20780*/  SHF.R.S32.HI R3, RZ, 0x1f, R3 ;  /* 0x0000001fff037819 */ /* 0x000fc40000011403 */
        /* <DEDUP_REMOVED lines=35> */
[----:B------:R-:W-:Y:S01]  /*209c0*/  @!P2 LEA R14, P0, R18, R2, 0x2 ;  /* 0x00000002120ea211 */ /* 0x000fe200078010ff */
[----:B------:R4:W-:Y:S01]  /*209d0*/  @!P4 ST.E.64 [R8.64], R42 ;  /* 0x0000002a0800c985 */ /* 0x0009e2000c101b08 */
[----:B------:R-:W-:Y:S02]  /*209e0*/  ISETP.GE.AND P5, PT, R20, c[0x0][0x3c8], PT ;  /* 0x0000f20014007a0c */ /* 0x000fe40003fa6270 */
[----:B------:R-:W-:-:S04]  /*209f0*/  SHF.R.S32.HI R21, RZ, 0x1f, R21 ;  /* 0x0000001fff157819 */ /* 0x000fc80000011415 */
[----:B------:R-:W-:Y:S02]  /*20a00*/  @!P2 LEA.HI.X R15, R18, R4, R21, 0x2, P0 ;  /* 0x00000004120fa211 */ /* 0x000fe400000f1415 */
[C---:B------:R-:W-:Y:S02]  /*20a10*/  IADD3 R18, R245.reuse, 0x60, RZ ;  /* 0x00000060f5127810 */ /* 0x040fe40007ffe0ff */
[----:B------:R-:W-:Y:S01]  /*20a20*/  IADD3 R21, R245, 0x58, RZ ;  /* 0x00000058f5157810 */ /* 0x000fe20007ffe0ff */
[----:B------:R5:W-:Y:S01]  /*20a30*/  @!P2 ST.E.64 [R14.64], R92 ;  /* 0x0000005c0e00a985 */ /* 0x000be2000c101b08 */
[----:B------:R-:W-:Y:S02]  /*20a40*/  ISETP.GE.AND P4, PT, R18, c[0x0][0x3c8], PT ;  /* 0x0000f20012007a0c */ /* 0x000fe40003f86270 */
[----:B------:R-:W-:Y:S02]  /*20a50*/  SHF.R.S32.HI R21, RZ, 0x1f, R21 ;  /* 0x0000001fff157819 */ /* 0x000fe40000011415 */
[----:B--2---:R-:W-:-:S02]  /*20a60*/  @!P6 LEA R10, P0, R16, R2, 0x2 ;  /* 0x00000002100ae211 */ /* 0x004fc400078010ff */
        /* <DEDUP_REMOVED lines=11> */
[----:B------:R-:W-:Y:S02]  /*20b20*/  ISETP.GE.AND P1, PT, R19, c[0x0][0x3c8], PT ;  /* 0x0000f20013007a0c */ /* 0x000fe40003f26270 */
[----:B------:R-:W-:Y:S02]  /*20b30*/  ISETP.GE.AND P0, PT, R16, c[0x0][0x3c8], PT ;  /* 0x0000f20010007a0c */ /* 0x000fe40003f06270 */
[-C--:B-----5:R-:W-:Y:S02]  /*20b40*/  @!P4 LEA R14, P6, R18, R2.reuse, 0x2 ;  /* 0x00000002120ec211 */ /* 0x0a0fe400078c10ff */
[----:B--2---:R-:W-:-:S04]  /*20b50*/  @!P5 LEA R8, P3, R20, R2, 0x2 ;  /* 0x000000021408d211 */ /* 0x004fc800078610ff */
[----:B------:R-:W-:Y:S02]  /*20b60*/  @!P5 LEA.HI.X R9, R20, R4, R21, 0x2, P3 ;  /* 0x000000041409d211 */ /* 0x000fe400018f1415 */
[C---:B------:R-:W-:Y:S02]  /*20b70*/  IADD3 R20, R245.reuse, 0x60, RZ ;  /* 0x00000060f5147810 */ /* 0x040fe40007ffe0ff */
[----:B------:R-:W-:Y:S01]  /*20b80*/  IADD3 R21, R245, 0x68, RZ ;  /* 0x00000068f5157810 */ /* 0x000fe20007ffe0ff */
[----:B------:R2:W-:Y:S01]  /*20b90*/  @!P5 ST.E.64 [R8.64], R48 ;  /* 0x000000300800d985 */ /* 0x0005e2000c101b08 */
[----:B------:R-:W-:Y:S02]  /*20ba0*/  SHF.R.S32.HI R20, RZ, 0x1f, R20 ;  /* 0x0000001fff147819 */ /* 0x000fe40000011414 */
[----:B----4-:R-:W-:Y:S02]  /*20bb0*/  @!P2 LEA R10, P3, R3, R2, 0x2 ;  /* 0x00000002030aa211 */ /* 0x010fe400078610ff */
[----:B------:R-:W-:-:S02]  /*20bc0*/  @!P4 LEA.HI.X R15, R18, R4, R20, 0x2, P6 ;  /* 0x00000004120fc211 */ /* 0x000fc400030f1414 */
[----:B------:R-:W-:Y:S02]  /*20bd0*/  SHF.R.S32.HI R21, RZ, 0x1f, R21 ;  /* 0x0000001fff157819 */ /* 0x000fe40000011415 */
[C---:B------:R-:W-:Y:S01]  /*20be0*/  IADD3 R20, R245.reuse, 0x70, RZ ;  /* 0x00000070f5147810 */ /* 0x040fe20007ffe0ff */
[----:B------:R4:W-:Y:S01]  /*20bf0*/  @!P4 ST.E.64 [R14.64], R84 ;  /* 0x000000540e00c985 */ /* 0x0009e2000c101b08 */
[----:B------:R-:W-:Y:S02]  /*20c00*/  IADD3 R18, R245, 0x78, RZ ;  /* 0x00000078f5127810 */ /* 0x000fe40007ffe0ff */
[----:B------:R-:W-:Y:S02]  /*20c10*/  SHF.R.S32.HI R20, RZ, 0x1f, R20 ;  /* 0x0000001fff147819 */ /* 0x000fe40000011414 */
[----:B------:R-:W-:Y:S02]  /*20c20*/  @!P2 LEA.HI.X R11, R3, R4, R21, 0x2, P3 ;  /* 0x00000004030ba211 */ /* 0x000fe400018f1415 */
[----:B------:R-:W-:-:S03]  /*20c30*/  SHF.R.S32.HI R18, RZ, 0x1f, R18 ;  /* 0x0000001fff127819 */ /* 0x000fc60000011412 */
[----:B------:R4:W-:Y:S01]  /*20c40*/  @!P2 ST.E.64 [R10.64], R64 ;  /* 0x000000400a00a985 */ /* 0x0009e2000c101b08 */
[CC--:B--2---:R-:W-:Y:S02]  /*20c50*/  @!P1 LEA R8, P5, R19.reuse, R2.reuse, 0x2 ;  /* 0x0000000213089211 */ /* 0x0c4fe400078a10ff */
[C---:B------:R-:W-:Y:S02]  /*20c60*/  @!P0 LEA R2, P3, R16.reuse, R2, 0x2 ;  /* 0x0000000210028211 */ /* 0x040fe400078610ff */
[-C--:B------:R-:W-:Y:S02]  /*20c70*/  @!P1 LEA.HI.X R9, R19, R4.reuse, R20, 0x2, P5 ;  /* 0x0000000413099211 */ /* 0x080fe400028f1414 */
[----:B------:R-:W-:-:S03]  /*20c80*/  @!P0 LEA.HI.X R3, R16, R4, R18, 0x2, P3 ;  /* 0x0000000410038211 */ /* 0x000fc600018f1412 */
[----:B------:R4:W-:Y:S04]  /*20c90*/  @!P1 ST.E.64 [R8.64], R50 ;  /* 0x0000003208009985 */ /* 0x0009e8000c101b08 */
[----:B------:R4:W-:Y:S02]  /*20ca0*/  @!P0 ST.E.64 [R2.64], R26 ;  /* 0x0000001a02008985 */ /* 0x0009e4000c101b08 */
.L_x_1102:
[----:B------:R-:W-:Y:S05]  /*20cb0*/  BSYNC B0 ;  /* 0x0000000000007941 */ /* 0x000fea0003800000 */
.L_x_1101:
[----:B------:R-:W-:Y:S05]  /*20cc0*/  BRA.DIV ~URZ, `(.L_x_1103) ;  /* 0x00004c827f007947 */ /* 0x000fea000b800000 */
[----:B--2---:R2:W1:Y:S04]  /*20cd0*/  SHFL.IDX PT, R4, R6, 0x1, 0x1c1f ;  /* 0x003c1f0006047f89 */ /* 0x00446800000e0000 */
[----:B----4-:R2:W4:Y:S02]  /*20ce0*/  SHFL.IDX PT, R2, R5, 0x1, 0x1c1f ;  /* 0x003c1f0005027f89 */ /* 0x01052400000e0000 */
.L_x_1182:
[----:B------:R-:W-:-:S13]  /*20cf0*/  ISETP.NE.AND P0, PT, R17, RZ, PT ;  /* 0x000000ff1100720c */ /* 0x000fda0003f05270 */
[----:B------:R-:W-:Y:S05]  /*20d00*/  @P0 BRA `(.L_x_1098) ;  /* 0x0000127000000947 */ /* 0x000fea0003800000 */
[C---:B------:R-:W-:Y:S02]  /*20d10*/  IADD3 R19, R245.reuse, 0x8, RZ ;  /* 0x00000008f5137810 */ /* 0x040fe40007ffe0ff */
[----:B------:R-:W-:Y:S02]  /*20d20*/  ISETP.GE.AND P2, PT, R245, c[0x0][0x3c8], PT ;  /* 0x0000f200f5007a0c */ /* 0x000fe40003f46270 */
[----:B------:R-:W-:Y:S02]  /*20d30*/  ISETP.GE.AND P1, PT, R19, c[0x0][0x3c8], PT ;  /* 0x0000f20013007a0c */ /* 0x000fe40003f26270 */
[C---:B-12---:R-:W-:Y:S02]  /*20d40*/  IADD3 R6, R245.reuse, 0x10, RZ ;  /* 0x00000010f5067810 */ /* 0x046fe40007ffe0ff */
[----:B------:R-:W-:Y:S02]  /*20d50*/  IADD3 R20, R245, 0x20, RZ ;  /* 0x00000020f5147810 */ /* 0x000fe40007ffe0ff */
[----:B------:R-:W-:-:S02]  /*20d60*/  ISETP.GE.AND P0, PT, R6, c[0x0][0x3c8], PT ;  /* 0x0000f20006007a0c */ /* 0x000fc40003f06270 */
[----:B------:R-:W-:Y:S02]  /*20d70*/  IADD3 R21, R245, 0x8, RZ ;  /* 0x00000008f5157810 */ /* 0x000fe40007ffe0ff */
[----:B------:R-:W-:Y:S01]  /*20d80*/  ISETP.GE.AND P4, PT, R20, c[0x0][0x3c8], PT ;  /* 0x0000f20014007a0c */ /* 0x000fe20003f86270 */
[----:B------:R-:W-:Y:S01]  /*20d90*/  @!P2 IMAD.MOV.U32 R3, RZ, RZ, R4 ;  /* 0x000000ffff03a224 */ /* 0x000fe200078e0004 */
[----:B------:R-:W-:Y:S02]  /*20da0*/  SHF.R.S32.HI R21, RZ, 0x1f, R21 ;  /* 0x0000001fff157819 */ /* 0x000fe40000011415 */
[----:B----4-:R-:W-:Y:S01]  /*20db0*/  @!P1 LEA R10, P3, R19, R2, 0x2 ;  /* 0x00000002130a9211 */ /* 0x010fe200078610ff */
[C---:B------:R-:W-:Y:S01]  /*20dc0*/  @!P2 IMAD.WIDE R14, R245.reuse, 0x4, R2 ;  /* 0x00000004f50ea825 */ /* 0x040fe200078e0202 */
[----:B------:R-:W-:Y:S02]  /*20dd0*/  IADD3 R18, R245, 0x10, RZ ;  /* 0x00000010f5127810 */ /* 0x000fe40007ffe0ff */
[----:B------:R-:W-:-:S02]  /*20de0*/  @!P1 LEA.HI.X R11, R19, R4, R21, 0x2, P3 ;  /* 0x00000004130b9211 */ /* 0x000fc400018f1415 */
[----:B---3--:R-:W-:Y:S01]  /*20df0*/  IADD3 R5, R245, 0x18, RZ ;  /* 0x00000018f5057810 */ /* 0x008fe20007ffe0ff */
[----:B------:R1:W-:Y:S01]  /*20e00*/  @!P2 ST.E.64 [R14.64], R88 ;  /* 0x000000580e00a985 */ /* 0x0003e2000c101b08 */
[C---:B------:R-:W-:Y:S02]  /*20e10*/  @!P0 LEA R8, P6, R6.reuse, R2, 0x2 ;  /* 0x0000000206088211 */ /* 0x040fe400078c10ff */
[----:B------:R-:W-:Y:S01]  /*20e20*/  SHF.R.S32.HI R18, RZ, 0x1f, R18 ;  /* 0x0000001fff127819 */ /* 0x000fe20000011412 */
[----:B------:R2:W-:Y:S01]  /*20e30*/  @!P1 ST.E.64 [R10.64], R68 ;  /* 0x000000440a009985 */ /* 0x0005e2000c101b08 */
[----:B------:R-:W-:Y:S02]  /*20e40*/  ISETP.GE.AND P5, PT, R5, c[0x0][0x3c8], PT ;  /* 0x0000f20005007a0c */ /* 0x000fe40003fa6270 */
[----:B------:R-:W-:Y:S02]  /*20e50*/  @!P0 LEA.HI.X R9, R6, R4, R18, 0x2, P6 ;  /* 0x0000000406098211 */ /* 0x000fe400030f1412 */
[----:B------:R-:W-:-:S02]  /*20e60*/  IADD3 R16, R245, 0x28, RZ ;  /* 0x00000028f5107810 */ /* 0x000fc40007ffe0ff */
[C---:B------:R-:W-:Y:S01]  /*20e70*/  IADD3 R19, R245.reuse, 0x18, RZ ;  /* 0x00000018f5137810 */ /* 0x040fe20007ffe0ff */
[----:B------:R3:W-:Y:S01]  /*20e80*/  @!P0 ST.E.64 [R8.64], R52 ;  /* 0x0000003408008985 */ /* 0x0007e2000c101b08 */
[C---:B------:R-:W-:Y:S02]  /*20e90*/  IADD3 R18, R245.reuse, 0x38, RZ ;  /* 0x00000038f5127810 */ /* 0x040fe40007ffe0ff */
[----:B------:R-:W-:Y:S02]  /*20ea0*/  ISETP.GE.AND P3, PT, R16, c[0x0][0x3c8], PT ;  /* 0x0000f20010007a0c */ /* 0x000fe40003f66270 */
[----:B------:R-:W-:Y:S02]  /*20eb0*/  SHF.R.S32.HI R19, RZ, 0x1f, R19 ;  /* 0x0000001fff137819 */ /* 0x000fe40000011413 */
[----:B------:R-:W-:Y:S02]  /*20ec0*/  IADD3 R21, R245, 0x20, RZ ;  /* 0x00000020f5157810 */ /* 0x000fe40007ffe0ff */
[----:B------:R-:W-:-:S02]  /*20ed0*/  ISETP.GE.AND P1, PT, R18, c[0x0][0x3c8], PT ;  /* 0x0000f20012007a0c */ /* 0x000fc40003f26270 */
[----:B------:R-:W-:Y:S02]  /*20ee0*/  IADD3 R6, R245, 0x30, RZ ;  /* 0x00000030f5067810 */ /* 0x000fe40007ffe0ff */
[----:B------:R-:W-:Y:S02]  /*20ef0*/  SHF.R.S32.HI R21, RZ, 0x1f, R21 ;  /* 0x0000001fff157819 */ /* 0x000fe40000011415 */
[----:B------:R-:W-:Y:S02]  /*20f00*/  ISETP.GE.AND P2, PT, R6, c[0x0][0x3c8], PT ;  /* 0x0000f20006007a0c */ /* 0x000fe40003f46270 */
[-C--:B-1----:R-:W-:Y:S02]  /*20f10*/  @!P5 LEA R14, P0, R5, R2.reuse, 0x2 ;  /* 0x00000002050ed211 */ /* 0x082fe400078010ff */
[----:B------:R-:W-:Y:S02]  /*20f20*/  IADD3 R17, R245, 0x38, RZ ;  /* 0x00000038f5117810 */ /* 0x000fe40007ffe0ff */
[----:B--2---:R-:W-:-:S02]  /*20f30*/  @!P4 LEA R10, P6, R20, R2, 0x2 ;  /* 0x00000002140ac211 */ /* 0x004fc400078c10ff */
[----:B------:R-:W-:Y:S02]  /*20f40*/  @!P5 LEA.HI.X R15, R5, R4, R19, 0x2, P0 ;  /* 0x00000004050fd211 */ /* 0x000fe400000f1413 */
[C---:B------:R-:W-:Y:S02]  /*20f50*/  IADD3 R19, R245.reuse, 0x28, RZ ;  /* 0x00000028f5137810 */ /* 0x040fe40007ffe0ff */
[----:B------:R-:W-:Y:S01]  /*20f60*/  IADD3 R5, R245, 0x40, RZ ;  /* 0x00000040f5057810 */ /* 0x000fe20007ffe0ff */
[----:B------:R1:W-:Y:S01]  /*20f70*/  @!P5 ST.E.64 [R14.64], R96 ;  /* 0x000000600e00d985 */ /* 0x0003e2000c101b08 */
[----:B------:R-:W-:Y:S02]  /*20f80*/  SHF.R.S32.HI R19, RZ, 0x1f, R19 ;  /* 0x0000001fff137819 */ /* 0x000fe40000011413 */
[----:B------:R-:W-:-:S03]  /*20f90*/  SHF.R.S32.HI R17, RZ, 0x1f, R17 ;  /* 0x0000001fff117819 */ /* 0x000fc60000011411 */
[----:B------:R-:W-:Y:S02]  /*20fa0*/  P2R R3, PR, RZ, 0x40 ;  /* 0x00000040ff037803 */ /* 0x000fe40000000000 */
[C---:B---3--:R-:W-:Y:S02]  /*20fb0*/  @!P3 LEA R8, P6, R16.reuse, R2, 0x2 ;  /* 0x000000021008b211 */ /* 0x048fe400078c10ff */
[----:B------:R-:W-:Y:S02]  /*20fc0*/  ISETP.NE.AND P0, PT, R3, RZ, PT ;  /* 0x000000ff0300720c */ /* 0x000fe40003f05270 */
[-C--:B------:R-:W-:Y:S02]  /*20fd0*/  @!P3 LEA.HI.X R9, R16, R4.reuse, R19, 0x2, P6 ;  /* 0x000000041009b211 */ /* 0x080fe400030f1413 */
[----:B------:R-:W-:Y:S02]  /*20fe0*/  @!P4 LEA.HI.X R11, R20, R4, R21, 0x2, P0 ;  /* 0x00000004140bc211 */ /* 0x000fe400000f1415 */
[----:B------:R-:W-:-:S02]  /*20ff0*/  ISETP.GE.AND P0, PT, R5, c[0x0][0x3c8], PT ;  /* 0x0000f20005007a0c */ /* 0x000fc40003f06270 */
[C---:B------:R-:W-:Y:S01]  /*21000*/  IADD3 R20, R245.reuse, 0x30, RZ ;  /* 0x00000030f5147810 */ /* 0x040fe20007ffe0ff */
[----:B------:R2:W-:Y:S01]  /*21010*/  @!P4 ST.E.64 [R10.64], R72 ;  /* 0x000000480a00c985 */ /* 0x0005e2000c101b08 */
[----:B------:R-:W-:Y:S02]  /*21020*/  IADD3 R19, R245, 0x48, RZ ;  /* 0x00000048f5137810 */ /* 0x000fe40007ffe0ff */
[----:B------:R-:W-:Y:S01]  /*21030*/  SHF.R.S32.HI R20, RZ, 0x1f, R20 ;  /* 0x0000001fff147819 */ /* 0x000fe20000011414 */
[----:B------:R3:W-:Y:S01]  /*21040*/  @!P3 ST.E.64 [R8.64], R58 ;  /* 0x0000003a0800b985 */ /* 0x0007e2000c101b08 */
[----:B------:R-:W-:Y:S02]  /*21050*/  ISETP.GE.AND P5, PT, R19, c[0x0][0x3c8], PT ;  /* 0x0000f20013007a0c */ /* 0x000fe40003fa6270 */
[C---:B------:R-:W-:Y:S02]  /*21060*/  IADD3 R16, R245.reuse, 0x50, RZ ;  /* 0x00000050f5107810 */ /* 0x040fe40007ffe0ff */
[----:B------:R-:W-:-:S02]  /*21070*/  IADD3 R21, R245, 0x48, RZ ;  /* 0x00000048f5157810 */ /* 0x000fc40007ffe0ff */
[C---:B-1----:R-:W-:Y:S02]  /*21080*/  @!P2 LEA R14, P3, R6.reuse, R2, 0x2 ;  /* 0x00000002060ea211 */ /* 0x042fe400078610ff */
[----:B------:R-:W-:Y:S02]  /*21090*/  SHF.R.S32.HI R21, RZ, 0x1f, R21 ;  /* 0x0000001fff157819 */ /* 0x000fe40000011415 */
[----:B------:R-:W-:Y:S02]  /*210a0*/  @!P2 LEA.HI.X R15, R6, R4, R20, 0x2, P3 ;  /* 0x00000004060fa211 */ /* 0x000fe400018f1414 */
[C---:B------:R-:W-:Y:S02]  /*210b0*/  IADD3 R6, R245.reuse, 0x40, RZ ;  /* 0x00000040f5067810 */ /* 0x040fe40007ffe0ff */
[----:B------:R-:W-:Y:S01]  /*210c0*/  IADD3 R20, R245, 0x60, RZ ;  /* 0x00000060f5147810 */ /* 0x000fe20007ffe0ff */
[----:B------:R-:W-:Y:S01]  /*210d0*/  @!P2 ST.E.64 [R14.64], R106 ;  /* 0x0000006a0e00a985 */ /* 0x000fe2000c101b08 */
[----:B------:R-:W-:-:S02]  /*210e0*/  SHF.R.S32.HI R6, RZ, 0x1f, R6 ;  /* 0x0000001fff067819 */ /* 0x000fc40000011406 */
[----:B------:R-:W-:Y:S02]  /*210f0*/  ISETP.GE.AND P2, PT, R20, c[0x0][0x3c8], PT ;  /* 0x0000f20014007a0c */ /* 0x000fe40003f46270 */
[-C--:B--2---:R-:W-:Y:S02]  /*21100*/  @!P1 LEA R10, P4, R18, R2.reuse, 0x2 ;  /* 0x00000002120a9211 */ /* 0x084fe400078810ff */
[----:B---3--:R-:W-:-:S04]  /*21110*/  @!P0 LEA R8, P6, R5, R2, 0x2 ;  /* 0x0000000205088211 */ /* 0x008fc800078c10ff */
[----:B------:R-:W-:Y:S02]  /*21120*/  @!P0 LEA.HI.X R9, R5, R4, R6, 0x2, P6 ;  /* 0x0000000405098211 */ /* 0x000fe400030f1406 */
[C---:B------:R-:W-:Y:S02]  /*21130*/  IADD3 R6, R245.reuse, 0x58, RZ ;  /* 0x00000058f5067810 */ /* 0x040fe40007ffe0ff */
[----:B------:R-:W-:-:S03]  /*21140*/  IADD3 R5, R245, 0x70, RZ ;  /* 0x00000070f5057810 */ /* 0x000fc60007ffe0ff */
[----:B------:R-:W-:Y:S02]  /*21150*/  P2R R3, PR, RZ, 0x10 ;  /* 0x00000010ff037803 */ /* 0x000fe40000000000 */
[----:B------:R-:W-:Y:S02]  /*21160*/  ISETP.GE.AND P4, PT, R16, c[0x0][0x3c8], PT ;  /* 0x0000f20010007a0c */ /* 0x000fe40003f86270 */
[----:B------:R-:W-:-:S04]  /*21170*/  ISETP.NE.AND P3, PT, R3, RZ, PT ;  /* 0x000000ff0300720c */ /* 0x000fc80003f65270 */
[----:B------:R-:W-:Y:S02]  /*21180*/  @!P1 LEA.HI.X R11, R18, R4, R17, 0x2, P3 ;  /* 0x00000004120b9211 */ /* 0x000fe400018f1411 */
[----:B------:R-:W-:Y:S02]  /*21190*/  ISETP.GE.AND P3, PT, R6, c[0x0][0x3c8], PT ;  /* 0x0000f20006007a0c */ /* 0x000fe40003f66270 */
[C---:B------:R-:W-:Y:S01]  /*211a0*/  IADD3 R17, R245.reuse, 0x50, RZ ;  /* 0x00000050f5117810 */ /* 0x040fe20007ffe0ff */
[----:B------:R1:W-:Y:S01]  /*211b0*/  @!P1 ST.E.64 [R10.64], R98 ;  /* 0x000000620a009985 */ /* 0x0003e2000c101b08 */
[----:B------:R-:W-:Y:S02]  /*211c0*/  IADD3 R18, R245, 0x68, RZ ;  /* 0x00000068f5127810 */ /* 0x000fe40007ffe0ff */
[----:B------:R-:W-:Y:S01]  /*211d0*/  SHF.R.S32.HI R17, RZ, 0x1f, R17 ;  /* 0x0000001fff117819 */ /* 0x000fe20000011411 */
[----:B------:R2:W-:Y:S01]  /*211e0*/  @!P0 ST.E.64 [R8.64], R60 ;  /* 0x0000003c08008985 */ /* 0x0005e2000c101b08 */
[----:B------:R-:W-:-:S02]  /*211f0*/  ISETP.GE.AND P1, PT, R18, c[0x0][0x3c8], PT ;  /* 0x0000f20012007a0c */ /* 0x000fc40003f26270 */
[----:B-1----:R-:W-:-:S04]  /*21200*/  @!P5 LEA R10, P0, R19, R2, 0x2 ;  /* 0x00000002130ad211 */ /* 0x002fc800078010ff */
[----:B------:R-:W-:Y:S02]  /*21210*/  @!P5 LEA.HI.X R11, R19, R4, R21, 0x2, P0 ;  /* 0x00000004130bd211 */ /* 0x000fe400000f1415 */
[C---:B--2---:R-:W-:Y:S02]  /*21220*/  @!P4 LEA R8, P6, R16.reuse, R2, 0x2 ;  /* 0x000000021008c211 */ /* 0x044fe400078c10ff */
[----:B------:R-:W-:Y:S01]  /*21230*/  IADD3 R19, R245, 0x58, RZ ;  /* 0x00000058f5137810 */ /* 0x000fe20007ffe0ff */
[----:B------:R1:W-:Y:S01]  /*21240*/  @!P5 ST.E.64 [R10.64], R80 ;  /* 0x000000500a00d985 */ /* 0x0003e2000c101b08 */
[----:B------:R-:W-:Y:S02]  /*21250*/  @!P4 LEA.HI.X R9, R16, R4, R17, 0x2, P6 ;  /* 0x000000041009c211 */ /* 0x000fe400030f1411 */
[----:B------:R-:W-:Y:S02]  /*21260*/  @!P3 LEA R16, P5, R6, R2, 0x2 ;  /* 0x000000020610b211 */ /* 0x000fe400078a10ff */
[----:B------:R-:W-:Y:S01]  /*21270*/  ISETP.GE.AND P0, PT, R5, c[0x0][0x3c8], PT ;  /* 0x0000f20005007a0c */ /* 0x000fe20003f06270 */
[----:B------:R2:W-:Y:S01]  /*21280*/  @!P4 ST.E.64 [R8.64], R86 ;  /* 0x000000560800c985 */ /* 0x0005e2000c101b08 */
[----:B------:R-:W-:-:S02]  /*21290*/  SHF.R.S32.HI R19, RZ, 0x1f, R19 ;  /* 0x0000001fff137819 */ /* 0x000fc40000011413 */
[----:B------:R-:W-:Y:S02]  /*212a0*/  IADD3 R21, R245, 0x60, RZ ;  /* 0x00000060f5157810 */ /* 0x000fe40007ffe0ff */
[----:B------:R-:W-:Y:S02]  /*212b0*/  @!P2 LEA R14, P6, R20, R2, 0x2 ;  /* 0x00000002140ea211 */ /* 0x000fe400078c10ff */
[----:B------:R-:W-:-:S03]  /*212c0*/  SHF.R.S32.HI R21, RZ, 0x1f, R21 ;  /* 0x0000001fff157819 */ /* 0x000fc60000011415 */
[----:B------:R-:W-:Y:S02]  /*212d0*/  P2R R3, PR, RZ, 0x20 ;  /* 0x00000020ff037803 */ /* 0x000fe40000000000 */
[----:B------:R-:W-:Y:S02]  /*212e0*/  @!P2 LEA.HI.X R15, R20, R4, R21, 0x2, P6 ;  /* 0x00000004140fa211 */ /* 0x000fe400030f1415 */
[----:B------:R-:W-:-:S04]  /*212f0*/  ISETP.NE.AND P4, PT, R3, RZ, PT ;  /* 0x000000ff0300720c */ /* 0x000fc80003f85270 */
[----:B------:R-:W-:Y:S02]  /*21300*/  @!P3 LEA.HI.X R17, R6, R4, R19, 0x2, P4 ;  /* 0x000000040611b211 */ /* 0x000fe400020f1413 */
[C---:B------:R-:W-:Y:S02]  /*21310*/  IADD3 R19, R245.reuse, 0x68, RZ ;  /* 0x00000068f5137810 */ /* 0x040fe40007ffe0ff */
[----:B------:R-:W-:Y:S01]  /*21320*/  IADD3 R6, R245, 0x70, RZ ;  /* 0x00000070f5067810 */ /* 0x000fe20007ffe0ff */
[----:B------:R3:W-:Y:S01]  /*21330*/  @!P3 ST.E.64 [R16.64], R90 ;  /* 0x0000005a1000b985 */ /* 0x0007e2000c101b08 */
[----:B-1----:R-:W-:Y:S02]  /*21340*/  @!P1 LEA R10, P5, R18, R2, 0x2 ;  /* 0x00000002120a9211 */ /* 0x002fe400078a10ff */
[----:B------:R-:W-:Y:S01]  /*21350*/  SHF.R.S32.HI R19, RZ, 0x1f, R19 ;  /* 0x0000001fff137819 */ /* 0x000fe20000011413 */
[----:B------:R3:W-:Y:S01]  /*21360*/  @!P2 ST.E.64 [R14.64], R82 ;  /* 0x000000520e00a985 */ /* 0x0007e2000c101b08 */
[----:B------:R-:W-:-:S02]  /*21370*/  SHF.R.S32.HI R6, RZ, 0x1f, R6 ;  /* 0x0000001fff067819 */ /* 0x000fc40000011406 */
[C---:B--2---:R-:W-:Y:S02]  /*21380*/  @!P0 LEA R8, P4, R5.reuse, R2, 0x2 ;  /* 0x0000000205088211 */ /* 0x044fe400078810ff */
[-C--:B------:R-:W-:Y:S02]  /*21390*/  @!P1 LEA.HI.X R11, R18, R4.reuse, R19, 0x2, P5 ;  /* 0x00000004120b9211 */ /* 0x080fe400028f1413 */
[----:B------:R-:W-:Y:S02]  /*213a0*/  @!P0 LEA.HI.X R9, R5, R4, R6, 0x2, P4 ;  /* 0x0000000405098211 */ /* 0x000fe400020f1406 */
[----:B------:R-:W-:Y:S01]  /*213b0*/  IADD3 R5, R245, 0x78, RZ ;  /* 0x00000078f5057810 */ /* 0x000fe20007ffe0ff */
[----:B------:R3:W-:Y:S04]  /*213c0*/  @!P1 ST.E.64 [R10.64], R66 ;  /* 0x000000420a009985 */ /* 0x0007e8000c101b08 */
[----:B------:R3:W-:Y:S01]  /*213d0*/  @!P0 ST.E.64 [R8.64], R62 ;  /* 0x0000003e08008985 */ /* 0x0007e2000c101b08 */
[----:B------:R-:W-:-:S13]  /*213e0*/  ISETP.GE.AND P0, PT, R5, c[0x0][0x3c8], PT ;  /* 0x0000f20005007a0c */ /* 0x000fda0003f06270 */
[----:B------:R-:W-:Y:S05]  /*213f0*/  @P0 BRA `(.L_x_1098) ;  /* 0x00000b8000000947 */ /* 0x000fea0003800000 */
[----:B------:R-:W-:Y:S02]  /*21400*/  IADD3 R6, R245, 0x78, RZ ;  /* 0x00000078f5067810 */ /* 0x000fe40007ffe0ff */
[----:B------:R-:W-:Y:S02]  /*21410*/  LEA R2, P0, R5, R2, 0x2 ;  /* 0x0000000205027211 */ /* 0x000fe400078010ff */
[----:B------:R-:W-:-:S04]  /*21420*/  SHF.R.S32.HI R6, RZ, 0x1f, R6 ;  /* 0x0000001fff067819 */ /* 0x000fc80000011406 */
[----:B------:R-:W-:-:S05]  /*21430*/  LEA.HI.X R3, R5, R4, R6, 0x2, P0 ;  /* 0x0000000405037211 */ /* 0x000fca00000f1406 */
[----:B------:R1:W-:Y:S01]  /*21440*/  ST.E.64 [R2.64], R56 ;  /* 0x0000003802007985 */ /* 0x0003e2000c101b08 */
[----:B------:R-:W-:Y:S05]  /*21450*/  BRA `(.L_x_1098) ;  /* 0x00000b2000007947 */ /* 0x000fea0003800000 */
.L_x_1083:
[----:B------:R-:W2:Y:S04]  /*21460*/  LDL.LU R3, [R1+0x1c] ;  /* 0x00001c0001037983 */ /* 0x000ea80000300800 */
[----:B------:R-:W3:Y:S01]  /*21470*/  LDL R10, [R1+0x24] ;  /* 0x00002400010a7983 */ /* 0x000ee20000100800 */
[----:B------:R-:W-:Y:S01]  /*21480*/  ISETP.NE.U32.AND P0, PT, RZ, c[0x0][0x508], PT ;  /* 0x00014200ff007a0c */ /* 0x000fe20003f05070 */
[----:B------:R-:W-:Y:S01]  /*21490*/  IMAD.MOV.U32 R8, RZ, RZ, 0x4 ;  /* 0x00000004ff087424 */ /* 0x000fe200078e00ff */
[----:B------:R-:W-:Y:S01]  /*214a0*/  ISETP.NE.U32.AND P2, PT, RZ, c[0x0][0x500], PT ;  /* 0x00014000ff007a0c */ /* 0x000fe20003f45070 */
[----:B------:R-:W-:Y:S01]  /*214b0*/  IMAD.MOV.U32 R21, RZ, RZ, c[0x0][0x388] ;  /* 0x0000e200ff157624 */ /* 0x000fe200078e00ff */
[----:B------:R-:W-:Y:S01]  /*214c0*/  ISETP.NE.AND.EX P0, PT, RZ, c[0x0][0x50c], PT, P0 ;  /* 0x00014300ff007a0c */ /* 0x000fe20003f05300 */
[----:B------:R-:W-:Y:S01]  /*214d0*/  IMAD.MOV.U32 R2, RZ, RZ, RZ ;  /* 0x000000ffff027224 */ /* 0x000fe200078e00ff */
[----:B------:R-:W-:Y:S01]  /*214e0*/  ISETP.NE.AND.EX P2, PT, RZ, c[0x0][0x504], PT, P2 ;  /* 0x00014100ff007a0c */ /* 0x000fe20003f45320 */
[----:B---3--:R-:W-:-:S10]  /*214f0*/  IMAD.WIDE R4, R10, R8, c[0x0][0x500] ;  /* 0x000140000a047625 */ /* 0x008fd400078e0208 */
[----:B------:R-:W-:Y:S02]  /*21500*/  @P0 IMAD.WIDE R8, R10, R8, c[0x0][0x508] ;  /* 0x000142000a080625 */ /* 0x000fe400078e0208 */
[----:B------:R3:W5:Y:S04]  /*21510*/  @P2 LDG.E R2, [R4.64] ;  /* 0x0000000804022981 */ /* 0x000768000c1e1900 */
[----:B------:R3:W5:Y:S01]  /*21520*/  @P0 LDG.E R21, [R8.64] ;  /* 0x0000000808150981 */ /* 0x000762000c1e1900 */
[----:B--2---:R-:W-:-:S04]  /*21530*/  ISETP.NE.AND P1, PT, R3, RZ, PT ;  /* 0x000000ff0300720c */ /* 0x004fc80003f25270 */
[----:B------:R-:W-:Y:S01]  /*21540*/  SEL R23, R3, c[0x0][0x3d4], P1 ;  /* 0x0000f50003177a07 */ /* 0x000fe20000800000 */
[----:B------:R-:W-:Y:S05]  /*21550*/  @P0 BRA `(.L_x_1104) ;  /* 0x0000004000000947 */ /* 0x000fea0003800000 */
[----:B------:R-:W-:Y:S05]  /*21560*/  @!P2 BRA `(.L_x_1104) ;  /* 0x000000300000a947 */ /* 0x000fea0003800000 */
[----:B------:R2:W4:Y:S04]  /*21570*/  LDG.E R3, [R4.64] ;  /* 0x0000000804037981 */ /* 0x000528000c1e1900 */
[----:B--23--:R-:W4:Y:S02]  /*21580*/  LDG.E R4, [R4.64+0x4] ;  /* 0x0000040804047981 */ /* 0x00cf24000c1e1900 */
[----:B----45:R-:W-:Y:S02]  /*21590*/  IADD3 R21, -R3, R4, RZ ;  /* 0x0000000403157210 */ /* 0x030fe40007ffe1ff */
.L_x_1104:
[----:B---3--:R-:W2:Y:S01]  /*215a0*/  LDL.LU R4, [R1+0x20] ;  /* 0x0000200001047983 */ /* 0x008ea20000300800 */
[----:B------:R-:W-:Y:S01]  /*215b0*/  SHF.R.S32.HI R3, RZ, 0x1f, R10 ;  /* 0x0000001fff037819 */ /* 0x000fe2000001140a */
[----:B------:R-:W-:Y:S01]  /*215c0*/  BSSY B0, `(.L_x_1105) ;  /* 0x0000039000007945 */ /* 0x000fe20003800000 */
[----:B-----5:R-:W-:Y:S01]  /*215d0*/  SHF.R.S32.HI R22, RZ, 0x1f, R2 ;  /* 0x0000001fff167819 */ /* 0x020fe20000011402 */
[----:B------:R-:W3:Y:S01]  /*215e0*/  S2R R5, SR_TID.X ;  /* 0x0000000000057919 */ /* 0x000ee20000002100 */
[----:B------:R-:W-:-:S02]  /*215f0*/  SEL R14, R10, RZ, !P2 ;  /* 0x000000ff0a0e7207 */ /* 0x000fc40005000000 */
[----:B------:R-:W-:Y:S02]  /*21600*/  SEL R25, R3, RZ, !P2 ;  /* 0x000000ff03197207 */ /* 0x000fe40005000000 */
[----:B---3--:R-:W-:Y:S02]  /*21610*/  ISETP.GT.AND P0, PT, R5, 0x7f, PT ;  /* 0x0000007f0500780c */ /* 0x008fe40003f04270 */
[----:B--2---:R-:W-:-:S11]  /*21620*/  LOP3.LUT R6, R4, 0xffff, RZ, 0xc0, !PT ;  /* 0x0000ffff04067812 */ /* 0x004fd600078ec0ff */
[----:B------:R-:W-:Y:S05]  /*21630*/  @P0 BRA `(.L_x_1106) ;  /* 0x0000031000000947 */ /* 0x000fea0003800000 */
[----:B------:R-:W2:Y:S01]  /*21640*/  LDL R4, [R1+0xc] ;  /* 0x00000c0001047983 */ /* 0x000ea20000100800 */
[----:B------:R-:W-:Y:S01]  /*21650*/  IMAD R3, R21, c[0x0][0x4e8], RZ ;  /* 0x00013a0015037a24 */ /* 0x000fe200078e02ff */
[----:B--2---:R-:W-:-:S04]  /*21660*/  IADD3 R15, R4, R5, RZ ;  /* 0x00000005040f7210 */ /* 0x004fc80007ffe0ff */
[----:B------:R-:W-:-:S13]  /*21670*/  ISETP.GE.AND P0, PT, R15, R3, PT ;  /* 0x000000030f00720c */ /* 0x000fda0003f06270 */
[----:B------:R-:W-:Y:S05]  /*21680*/  @P0 BRA `(.L_x_1106) ;  /* 0x000002c000000947 */ /* 0x000fea0003800000 */
[----:B------:R-:W2:Y:S01]  /*21690*/  LDL.LU R26, [R1+0x28] ;  /* 0x00002800011a7983 */ /* 0x000ea20000300800 */
[----:B------:R-:W-:Y:S01]  /*216a0*/  IMAD.MOV.U32 R3, RZ, RZ, 0x368 ;  /* 0x00000368ff037424 */ /* 0x000fe200078e00ff */
[----:B------:R-:W-:-:S04]  /*216b0*/  ISETP.GT.AND P2, PT, R23, 0x1, PT ;  /* 0x000000011700780c */ /* 0x000fc80003f44270 */
[----:B------:R-:W-:-:S04]  /*216c0*/  SEL R3, R3, 0x328, P2 ;  /* 0x0000032803037807 */ /* 0x000fc80001000000 */
[----:B------:R3:W4:Y:S08]  /*216d0*/  LDC.64 R10, c[0x0][R3+0x170] ;  /* 0x00005c00030a7b82 */ /* 0x0007300000000a00 */
[----:B------:R3:W5:Y:S08]  /*216e0*/  LDC.64 R8, c[0x0][R3+0x168] ;  /* 0x00005a0003087b82 */ /* 0x0007700000000a00 */
[----:B------:R3:W1:Y:S08]  /*216f0*/  LDC.64 R18, c[0x0][R3+0x178] ;  /* 0x00005e0003127b82 */ /* 0x0006700000000a00 */
[----:B------:R3:W1:Y:S02]  /*21700*/  LDC.64 R16, c[0x0][R3+0x160] ;  /* 0x0000580003107b82 */ /* 0x0006640000000a00 */
[----:B---3--:R-:W-:-:S02]  /*21710*/  IMAD.MOV.U32 R3, RZ, RZ, c[0x0][0x4e8] ;  /* 0x00013a00ff037624 */ /* 0x008fc400078e00ff */
[-C--:B----4-:R-:W-:Y:S02]  /*21720*/  IMAD R11, R11, R14.reuse, RZ ;  /* 0x0000000e0b0b7224 */ /* 0x090fe400078e02ff */
[C---:B------:R-:W-:Y:S01]  /*21730*/  IMAD.WIDE.U32 R4, R10.reuse, R14, RZ ;  /* 0x0000000e0a047225 */ /* 0x040fe200078e00ff */
[----:B------:R-:W-:Y:S02]  /*21740*/  ISETP.NE.AND P0, PT, R3, 0x1, PT ;  /* 0x000000010300780c */ /* 0x000fe40003f05270 */
[----:B------:R-:W-:Y:S01]  /*21750*/  MOV R3, R15 ;  /* 0x0000000f00037202 */ /* 0x000fe20000000f00 */
[----:B------:R-:W-:Y:S02]  /*21760*/  IMAD R11, R10, R25, R11 ;  /* 0x000000190a0b7224 */ /* 0x000fe400078e020b */
[-C--:B-----5:R-:W-:Y:S02]  /*21770*/  IMAD R20, R9, R6.reuse, RZ ;  /* 0x0000000609147224 */ /* 0x0a0fe400078e02ff */
        /* <DEDUP_REMOVED lines=8> */
[----:B------:R-:W-:Y:S02]  /*21800*/  IADD3.X R15, R5, R20, R22, P1, P0 ;  /* 0x00000014050f7210 */ /* 0x000fe40000fe0416 */
[----:B------:R-:W-:Y:S02]  /*21810*/  SHF.R.S32.HI R5, RZ, 0x1f, R3 ;  /* 0x0000001fff057819 */ /* 0x000fe40000011403 */
[----:B--2---:R-:W-:-:S05]  /*21820*/  SEL R10, R26, RZ, P2 ;  /* 0x000000ff1a0a7207 */ /* 0x004fca0001000000 */
[-C--:B-1----:R-:W-:Y:S02]  /*21830*/  IMAD R11, R19, R10.reuse, RZ ;  /* 0x0000000a130b7224 */ /* 0x082fe400078e02ff */
[----:B------:R-:W-:Y:S01]  /*21840*/  IMAD.WIDE.U32 R8, R18, R10, RZ ;  /* 0x0000000a12087225 */ /* 0x000fe200078e00ff */
[----:B------:R-:W-:-:S04]  /*21850*/  SHF.R.S32.HI R10, RZ, 0x1f, R4 ;  /* 0x0000001fff0a7819 */ /* 0x000fc80000011404 */
[----:B------:R-:W-:Y:S01]  /*21860*/  IADD3 R9, R9, R11, RZ ;  /* 0x0000000b09097210 */ /* 0x000fe20007ffe0ff */
[----:B------:R-:W-:Y:S01]  /*21870*/  IMAD.MOV.U32 R11, RZ, RZ, c[0x0][0x4a8] ;  /* 0x00012a00ff0b7624 */ /* 0x000fe200078e00ff */
[----:B------:R-:W-:Y:S01]  /*21880*/  IADD3 R8, P1, P0, R3, R24, R8 ;  /* 0x0000001803087210 */ /* 0x000fe2000783e008 */
[----:B------:R-:W-:-:S03]  /*21890*/  IMAD R3, R17, R4, RZ ;  /* 0x0000000411037224 */ /* 0x000fc600078e02ff */
[----:B------:R-:W-:Y:S01]  /*218a0*/  IADD3.X R9, R5, R15, R9, P1, P0 ;  /* 0x0000000f05097210 */ /* 0x000fe20000fe0409 */
[----:B------:R-:W-:-:S04]  /*218b0*/  IMAD R3, R16, R10, R3 ;  /* 0x0000000a10037224 */ /* 0x000fc800078e0203 */
        /* <DEDUP_REMOVED lines=9> */
.L_x_1106:
[----:B------:R-:W-:Y:S05]  /*21950*/  BSYNC B0 ;  /* 0x0000000000007941 */ /* 0x000fea0003800000 */
.L_x_1105:
        /* <DEDUP_REMOVED lines=13> */
[----:B--2---:R-:W-:-:S04]  /*21a30*/  IADD3 R3, R0, R10, RZ ;  /* 0x0000000a00037210 */ /* 0x004fc80007ffe0ff */
[----:B------:R-:W-:Y:S01]  /*21a40*/  MOV R2, R3 ;  /* 0x0000000300027202 */ /* 0x000fe20000000f00 */
[----:B------:R-:W-:-:S05]  /*21a50*/  @P0 IMAD.HI.U32 R9, R3, c[0x0][0x4ec], RZ ;  /* 0x00013b0003090a27 */ /* 0x000fca00078e00ff */
[----:B------:R-:W-:Y:S01]  /*21a60*/  @P0 SHF.R.U32.HI R2, RZ, c[0x0][0x4f0], R9 ;  /* 0x00013c00ff020a19 */ /* 0x000fe20000011609 */
[----:B------:R-:W-:-:S03]  /*21a70*/  IMAD R9, R14, c[0x0][0x3f4], R8 ;  /* 0x0000fd000e097a24 */ /* 0x000fc600078e0208 */
[----:B------:R-:W-:Y:S02]  /*21a80*/  SHF.R.S32.HI R8, RZ, 0x1f, R2 ;  /* 0x0000001fff087819 */ /* 0x000fe40000011402 */
[----:B------:R-:W-:Y:S02]  /*21a90*/  IADD3 R6, -R2, RZ, RZ ;  /* 0x000000ff02067210 */ /* 0x000fe40007ffe1ff */
[----:B------:R-:W-:Y:S01]  /*21aa0*/  IADD3 R5, R5, R9, RZ ;  /* 0x0000000905057210 */ /* 0x000fe20007ffe0ff */
[----:B------:R-:W-:Y:S02]  /*21ab0*/  IMAD R8, R8, c[0x0][0x3e0], RZ ;  /* 0x0000f80008087a24 */ /* 0x000fe400078e02ff */
        /* <DEDUP_REMOVED lines=13> */
[----:B------:R1:W2:Y:S02]  /*21b90*/  SHFL.IDX PT, R9, R5, RZ, 0x181f ;  /* 0x00181fff05097589 */ /* 0x0002a400000e0000 */
.L_x_1183:
[----:B------:R-:W-:Y:S05]  /*21ba0*/  BRA.DIV ~URZ, `(.L_x_1108) ;  /* 0x00003ee27f007947 */ /* 0x000fea000b800000 */
[----:B------:R3:W4:Y:S02]  /*21bb0*/  SHFL.IDX PT, R2, R8, RZ, 0x181f ;  /* 0x00181fff08027589 */ /* 0x00072400000e0000 */
.L_x_1184:
[----:B------:R-:W-:Y:S01]  /*21bc0*/  IMAD R4, R21, c[0x0][0x4e8], RZ ;  /* 0x00013a0015047a24 */ /* 0x000fe200078e02ff */
[----:B------:R-:W-:Y:S04]  /*21bd0*/  BSSY B0, `(.L_x_1109) ;  /* 0x000000b000007945 */ /* 0x000fe80003800000 */
[----:B------:R-:W-:-:S13]  /*21be0*/  ISETP.GE.AND P0, PT, R6, R4, PT ;  /* 0x000000040600720c */ /* 0x000fda0003f06270 */
[----:B------:R-:W-:Y:S05]  /*21bf0*/  @P0 BRA `(.L_x_1110) ;  /* 0x0000008000000947 */ /* 0x000fea0003800000 */
[----:B------:R-:W-:Y:S02]  /*21c00*/  ISETP.GE.AND P1, PT, R76, c[0x0][0x3c8], PT ;  /* 0x0000f2004c007a0c */ /* 0x000fe40003f26270 */
[----:B------:R-:W-:-:S11]  /*21c10*/  ISETP.GE.AND P0, PT, R211, c[0x0][0x3c8], PT ;  /* 0x0000f200d3007a0c */ /* 0x000fd60003f06270 */
[CC--:B----4-:R-:W-:Y:S02]  /*21c20*/  @!P1 LEA R10, P3, R76.reuse, R2.reuse, 0x1 ;  /* 0x000000024c0a9211 */ /* 0x0d0fe400078608ff */
[C---:B------:R-:W-:Y:S02]  /*21c30*/  @!P0 LEA R2, P2, R211.reuse, R2, 0x1 ;  /* 0x00000002d3028211 */ /* 0x040fe400078408ff */
[-C--:B--2---:R-:W-:Y:S02]  /*21c40*/  @!P1 LEA.HI.X R11, R76, R9.reuse, R77, 0x1, P3 ;  /* 0x000000094c0b9211 */ /* 0x084fe400018f0c4d */
[----:B------:R-:W-:-:S03]  /*21c50*/  @!P0 LEA.HI.X R3, R211, R9, R238, 0x1, P2 ;  /* 0x00000009d3038211 */ /* 0x000fc600010f0cee */
[----:B------:R2:W-:Y:S04]  /*21c60*/  @!P1 ST.E.128 [R10.64], RZ ;  /* 0x000000ff0a009985 */ /* 0x0005e8000c101d08 */
[----:B------:R2:W-:Y:S02]  /*21c70*/  @!P0 ST.E.128 [R2.64], RZ ;  /* 0x000000ff02008985 */ /* 0x0005e4000c101d08 */
.L_x_1110:
[----:B------:R-:W-:Y:S05]  /*21c80*/  BSYNC B0 ;  /* 0x0000000000007941 */ /* 0x000fea0003800000 */
.L_x_1109:
[----:B------:R-:W-:Y:S05]  /*21c90*/  BRA.DIV ~URZ, `(.L_x_1111) ;  /* 0x00003e627f007947 */ /* 0x000fea000b800000 */
[----:B--2---:R2:W1:Y:S04]  /*21ca0*/  SHFL.IDX PT, R9, R5, 0x1, 0x181f ;  /* 0x00381f0005097f89 */ /* 0x00446800000e0000 */
[----:B----4-:R2:W4:Y:S02]  /*21cb0*/  SHFL.IDX PT, R2, R8, 0x1, 0x181f ;  /* 0x00381f0008027f89 */ /* 0x01052400000e0000 */
.L_x_1185:
        /* <DEDUP_REMOVED lines=8> */
[-C--:B-1----:R-:W-:Y:S02]  /*21d40*/  @!P1 LEA.HI.X R11, R76, R9.reuse, R77, 0x1, P3 ;  /* 0x000000094c0b9211 */ /* 0x082fe400018f0c4d */
[----:B------:R-:W-:-:S03]  /*21d50*/  @!P0 LEA.HI.X R3, R211, R9, R238, 0x1, P2 ;  /* 0x00000009d3038211 */ /* 0x000fc600010f0cee */
[----:B------:R1:W-:Y:S04]  /*21d60*/  @!P1 ST.E.128 [R10.64], RZ ;  /* 0x000000ff0a009985 */ /* 0x0003e8000c101d08 */
[----:B------:R1:W-:Y:S02]  /*21d70*/  @!P0 ST.E.128 [R2.64], RZ ;  /* 0x000000ff02008985 */ /* 0x0003e4000c101d08 */
.L_x_1113:
[----:B------:R-:W-:Y:S05]  /*21d80*/  BSYNC B0 ;  /* 0x0000000000007941 */ /* 0x000fea0003800000 */
.L_x_1112:
[----:B------:R-:W-:Y:S05]  /*21d90*/  BRA.DIV ~URZ, `(.L_x_1114) ;  /* 0x00003e327f007947 */ /* 0x000fea000b800000 */
[----:B-1----:R1:W2:Y:S02]  /*21da0*/  SHFL.IDX PT, R9, R5, 0x2, 0x181f ;  /* 0x00581f0005097f89 */ /* 0x0022a400000e0000 */
.L_x_1186:
[----:B------:R-:W-:Y:S05]  /*21db0*/  BRA.DIV ~URZ, `(.L_x_1115) ;  /* 0x00003e827f007947 */ /* 0x000fea000b800000 */
[----:B----4-:R4:W1:Y:S02]  /*21dc0*/  SHFL.IDX PT, R2, R8, 0x2, 0x181f ;  /* 0x00581f0008027f89 */ /* 0x01086400000e0000 */
.L_x_1187:
[----:B------:R-:W-:Y:S01]  /*21dd0*/  IADD3 R3, R6, 0x40, RZ ;  /* 0x0000004006037810 */ /* 0x000fe20007ffe0ff */
[----:B------:R-:W-:Y:S03]  /*21de0*/  BSSY B0, `(.L_x_1116) ;  /* 0x000000b000007945 */ /* 0x000fe60003800000 */
[----:B------:R-:W-:-:S13]  /*21df0*/  ISETP.GE.AND P0, PT, R3, R4, PT ;  /* 0x000000040300720c */ /* 0x000fda0003f06270 */
[----:B------:R-:W-:Y:S05]  /*21e00*/  @P0 BRA `(.L_x_1117) ;  /* 0x0000008000000947 */ /* 0x000fea0003800000 */
[----:B------:R-:W-:Y:S02]  /*21e10*/  ISETP.GE.AND P1, PT, R76, c[0x0][0x3c8], PT ;  /* 0x0000f2004c007a0c */ /* 0x000fe40003f26270 */
[----:B------:R-:W-:-:S11]  /*21e20*/  ISETP.GE.AND P0, PT, R211, c[0x0][0x3c8], PT ;  /* 0x0000f200d3007a0c */ /* 0x000fd60003f06270 */
[CC--:B-1----:R-:W-:Y:S02]  /*21e30*/  @!P1 LEA R10, P3, R76.reuse, R2.reuse, 0x1 ;  /* 0x000000024c0a9211 */ /* 0x0c2fe400078608ff */
[C---:B------:R-:W-:Y:S02]  /*21e40*/  @!P0 LEA R2, P2, R211.reuse, R2, 0x1 ;  /* 0x00000002d3028211 */ /* 0x040fe400078408ff */
[-C--:B--2---:R-:W-:Y:S02]  /*21e50*/  @!P1 LEA.HI.X R11, R76, R9.reuse, R77, 0x1, P3 ;  /* 0x000000094c0b9211 */ /* 0x084fe400018f0c4d */
[----:B------:R-:W-:-:S03]  /*21e60*/  @!P0 LEA.HI.X R3, R211, R9, R238, 0x1, P2 ;  /* 0x00000009d3038211 */ /* 0x000fc600010f0cee */
[----:B------:R1:W-:Y:S04]  /*21e70*/  @!P1 ST.E.128 [R10.64], RZ ;  /* 0x000000ff0a009985 */ /* 0x0003e8000c101d08 */
[----:B------:R1:W-:Y:S02]  /*21e80*/  @!P0 ST.E.128 [R2.64], RZ ;  /* 0x000000ff02008985 */ /* 0x0003e4000c101d08 */
.L_x_1117:
[----:B------:R-:W-:Y:S05]  /*21e90*/  BSYNC B0 ;  /* 0x0000000000007941 */ /* 0x000fea0003800000 */
.L_x_1116:
[----:B------:R-:W-:Y:S05]  /*21ea0*/  BRA.DIV ~URZ, `(.L_x_1118) ;  /* 0x00003e027f007947 */ /* 0x000fea000b800000 */
[----:B--2---:R2:W3:Y:S04]  /*21eb0*/  SHFL.IDX PT, R9, R5, 0x3, 0x181f ;  /* 0x00781f0005097f89 */ /* 0x0044e800000e0000 */
[----:B-1----:R2:W1:Y:S02]  /*21ec0*/  SHFL.IDX PT, R2, R8, 0x3, 0x181f ;  /* 0x00781f0008027f89 */ /* 0x00246400000e0000 */
.L_x_1188:
[----:B------:R-:W-:-:S04]  /*21ed0*/  IADD3 R6, R6, 0x60, RZ ;  /* 0x0000006006067810 */ /* 0x000fc80007ffe0ff */
[----:B------:R-:W-:-:S13]  /*21ee0*/  ISETP.GE.AND P0, PT, R6, R4, PT ;  /* 0x000000040600720c */ /* 0x000fda0003f06270 */
[----:B------:R-:W-:Y:S05]  /*21ef0*/  @P0 BRA `(.L_x_1098) ;  /* 0x0000008000000947 */ /* 0x000fea0003800000 */
[----:B------:R-:W-:Y:S02]  /*21f00*/  ISETP.GE.AND P1, PT, R76, c[0x0][0x3c8], PT ;  /* 0x0000f2004c007a0c */ /* 0x000fe40003f26270 */
[----:B------:R-:W-:-:S11]  /*21f10*/  ISETP.GE.AND P0, PT, R211, c[0x0][0x3c8], PT ;  /* 0x0000f200d3007a0c */ /* 0x000fd60003f06270 */
[CC--:B-1----:R-:W-:Y:S02]  /*21f20*/  @!P1 LEA R4, P3, R76.reuse, R2.reuse, 0x1 ;  /* 0x000000024c049211 */ /* 0x0c2fe400078608ff */
[C---:B------:R-:W-:Y:S02]  /*21f30*/  @!P0 LEA R2, P2, R211.reuse, R2, 0x1 ;  /* 0x00000002d3028211 */ /* 0x040fe400078408ff */
[-C--:B--23--:R-:W-:Y:S02]  /*21f40*/  @!P1 LEA.HI.X R5, R76, R9.reuse, R77, 0x1, P3 ;  /* 0x000000094c059211 */ /* 0x08cfe400018f0c4d */
[----:B------:R-:W-:-:S03]  /*21f50*/  @!P0 LEA.HI.X R3, R211, R9, R238, 0x1, P2 ;  /* 0x00000009d3038211 */ /* 0x000fc600010f0cee */
[----:B------:R1:W-:Y:S04]  /*21f60*/  @!P1 ST.E.128 [R4.64], RZ ;  /* 0x000000ff04009985 */ /* 0x0003e8000c101d08 */
[----:B------:R1:W-:Y:S02]  /*21f70*/  @!P0 ST.E.128 [R2.64], RZ ;  /* 0x000000ff02008985 */ /* 0x0003e4000c101d08 */
.L_x_1098:
[----:B------:R-:W-:Y:S05]  /*21f80*/  BSYNC B1 ;  /* 0x0000000000017941 */ /* 0x000fea0003800000 */
.L_x_1082:
[----:B-1--4-:R-:W4:Y:S02]  /*21f90*/  LDL R2, [R1+0x5c] ;  /* 0x00005c0001027983 */ /* 0x012f240000100800 */
[----:B----4-:R-:W-:-:S13]  /*21fa0*/  ISETP.NE.AND P0, PT, R2, RZ, PT ;  /* 0x000000ff0200720c */ /* 0x010fda0003f05270 */
[----:B------:R-:W-:Y:S01]  /*21fb0*/  @P0 WARPSYNC 0xffffffff ;  /* 0xffffffff00000948 */ /* 0x000fe20003800000 */
[----:B------:R-:W-:Y:S06]  /*21fc0*/  @P0 BAR.SYNC.DEFER_BLOCKING 0x5, 0x100 ;  /* 0x0144000000000b1d */ /* 0x000fec0000010000 */
[----:B--23--:R-:W1:Y:S04]  /*21fd0*/  @P0 LDS.128 R8, [0xe100] ;  /* 0x00e10000ff080984 */ /* 0x00ce680000000c00 */
        /* <DEDUP_REMOVED lines=10> */
.L_x_1189:
[----:B------:R-:W-:Y:S05]  /*22080*/  BRA.DIV ~URZ, `(.L_x_1121) ;  /* 0x00003d627f007947 */ /* 0x000fea000b800000 */
[----:B------:R3:W4:Y:S02]  /*22090*/  SHFL.IDX PT, R9, R29, 0x1, 0x1f ;  /* 0x00201f001d097f89 */ /* 0x00072400000e0000 */
.L_x_1190:
        /* <DEDUP_REMOVED lines=19> */
.L_x_1191:
        /* <DEDUP_REMOVED lines=16> */
.L_x_1192:
[----:B---3--:R-:W-:Y:S01]  /*222d0*/  IMAD R2, R2, c[0x0][0x538], RZ ;  /* 0x00014e0002027a24 */ /* 0x008fe200078e02ff */
[----:B------:R-:W-:Y:S04]  /*222e0*/  BSSY B1, `(.L_x_1124) ;  /* 0x00000cf000017945 */ /* 0x000fe80003800000 */
[----:B----4-:R-:W-:-:S04]  /*222f0*/  IADD3 R9, R2, R9, RZ ;  /* 0x0000000902097210 */ /* 0x010fc80007ffe0ff */
[----:B--2---:R-:W-:-:S13]  /*22300*/  ISETP.GT.AND P0, PT, R9, R10, PT ;  /* 0x0000000a0900720c */ /* 0x004fda0003f04270 */
[----:B------:R-:W-:Y:S05]  /*22310*/  @P0 BRA `(.L_x_1125) ;  /* 0x0000026000000947 */ /* 0x000fea0003800000 */
.L_x_1129:
        /* <DEDUP_REMOVED lines=18> */
.L_x_1193:
        /* <DEDUP_REMOVED lines=16> */
.L_x_1194:
[----:B--2---:R-:W-:-:S05]  /*22540*/  IMAD R2, R2, c[0x0][0x538], RZ ;  /* 0x00014e0002027a24 */ /* 0x004fca00078e02ff */
[----:B------:R-:W-:-:S04]  /*22550*/  IADD3 R9, R2, R9, RZ ;  /* 0x0000000902097210 */ /* 0x000fc80007ffe0ff */
[----:B------:R-:W-:-:S13]  /*22560*/  ISETP.GT.AND P0, PT, R9, R10, PT ;  /* 0x0000000a0900720c */ /* 0x000fda0003f04270 */
[----:B-1----:R-:W-:Y:S05]  /*22570*/  @!P0 BRA `(.L_x_1129) ;  /* 0xfffffda000008947 */ /* 0x002fea000383ffff */
.L_x_1125:
[----:B------:R-:W-:-:S05]  /*22580*/  IADD3 R11, -R2, R9, RZ ;  /* 0x00000009020b7210 */ /* 0x000fca0007ffe1ff */
[----:B------:R-:W-:-:S05]  /*22590*/  IMAD R2, R4, c[0x0][0x538], R11 ;  /* 0x00014e0004027a24 */ /* 0x000fca00078e020b */
[----:B------:R-:W-:Y:S01]  /*225a0*/  ISETP.GT.AND P0, PT, R2, R10, PT ;  /* 0x0000000a0200720c */ /* 0x000fe20003f04270 */
[----:B------:R-:W-:-:S12]  /*225b0*/  BRA.DIV ~URZ, `(.L_x_1130) ;  /* 0x00003c827f007947 */ /* 0x000fd8000b800000 */
[----:B------:R-:W-:-:S03]  /*225c0*/  VOTE.ANY R14, PT, !P0 ;  /* 0x00000000000e7806 */ /* 0x000fc600040e0100 */
.L_x_1195:
[----:B------:R-:W2:Y:S01]  /*225d0*/  LDL.LU R2, [R1+0x24] ;  /* 0x0000240001027983 */ /* 0x000ea20000300800 */
[----:B------:R-:W2:Y:S02]  /*225e0*/  POPC R9, R14 ;  /* 0x0000000e00097309 */ /* 0x000ea40000000000 */
[----:B--2---:R-:W-:-:S05]  /*225f0*/  IADD3 R2, R9, R2, RZ ;  /* 0x0000000209027210 */ /* 0x004fca0007ffe0ff */
[----:B------:R2:W-:Y:S01]  /*22600*/  STL [R1+0x24], R2 ;  /* 0x0000240201007387 */ /* 0x0005e20000100800 */
[----:B------:R-:W-:Y:S05]  /*22610*/  BRA.DIV ~URZ, `(.L_x_1131) ;  /* 0x00003c627f007947 */ /* 0x000fea000b800000 */
[----:B------:R3:W4:Y:S04]  /*22620*/  SHFL.IDX PT, R6, R6, R9, 0x1f ;  /* 0x00001f0906067589 */ /* 0x00072800000e0000 */
[----:B------:R3:W1:Y:S02]  /*22630*/  SHFL.IDX PT, R5, R8, R9, 0x1f ;  /* 0x00001f0908057589 */ /* 0x00066400000e0000 */
.L_x_1196:
[----:B------:R-:W-:Y:S01]  /*22640*/  ISETP.NE.AND P0, PT, R14, RZ, PT ;  /* 0x000000ff0e00720c */ /* 0x000fe20003f05270 */
[----:B------:R-:W-:-:S12]  /*22650*/  BSSY B0, `(.L_x_1132) ;  /* 0x0000005000007945 */ /* 0x000fd80003800000 */
[----:B------:R-:W-:Y:S05]  /*22660*/  @!P0 BRA `(.L_x_1133) ;  /* 0x0000003000008947 */ /* 0x000fea0003800000 */
[----:B---3--:R-:W-:Y:S01]  /*22670*/  IADD3 R9, R9, -0x1, RZ ;  /* 0xffffffff09097810 */ /* 0x008fe20007ffe0ff */
[----:B------:R-:W-:Y:S05]  /*22680*/  BRA.DIV ~URZ, `(.L_x_1134) ;  /* 0x00003cc27f007947 */ /* 0x000fea000b800000 */
[----:B------:R3:W2:Y:S02]  /*22690*/  SHFL.IDX PT, R15, R4, R9, 0x1f ;  /* 0x00001f09040f7589 */ /* 0x0006a400000e0000 */
.L_x_1133:
[----:B------:R-:W-:Y:S05]  /*226a0*/  BSYNC B0 ;  /* 0x0000000000007941 */ /* 0x000fea0003800000 */
.L_x_1132:
[----:B--2---:R-:W-:Y:S01]  /*226b0*/  IMAD R2, R15, c[0x0][0x538], R11 ;  /* 0x00014e000f027a24 */ /* 0x004fe200078e020b */
[----:B-1----:R-:W-:Y:S01]  /*226c0*/  ISETP.NE.AND P0, PT, R5, 0x1, PT ;  /* 0x000000010500780c */ /* 0x002fe20003f05270 */
[----:B------:R-:W-:Y:S03]  /*226d0*/  BSSY B0, `(.L_x_1135) ;  /* 0x0000086000007945 */ /* 0x000fe60003800000 */
[----:B------:R1:W-:Y:S01]  /*226e0*/  STL [R1+0x18], R2 ;  /* 0x0000180201007387 */ /* 0x0003e20000100800 */
[----:B------:R-:W-:-:S08]  /*226f0*/  IADD3 R11, -R2, R10, RZ ;  /* 0x0000000a020b7210 */ /* 0x000fd00007ffe1ff */
[----:B------:R-:W-:Y:S05]  /*22700*/  @!P0 BRA `(.L_x_1136) ;  /* 0x000003e000008947 */ /* 0x000fea0003800000 */
[-C--:B----4-:R-:W-:Y:S01]  /*22710*/  IABS R3, R6.reuse ;  /* 0x0000000600037213 */ /* 0x090fe20000000000 */
[----:B---3--:R-:W-:Y:S01]  /*22720*/  IMAD.MOV.U32 R8, RZ, RZ, RZ ;  /* 0x000000ffff087224 */ /* 0x008fe200078e00ff */
[----:B------:R-:W-:Y:S02]  /*22730*/  IABS R14, R6 ;  /* 0x00000006000e7213 */ /* 0x000fe40000000000 */
[----:B-1----:R-:W1:Y:S08]  /*22740*/  I2F.RP R2, R3 ;  /* 0x0000000300027306 */ /* 0x002e700000209400 */
[----:B-1----:R-:W1:Y:S02]  /*22750*/  MUFU.RCP R2, R2 ;  /* 0x0000000200027308 */ /* 0x002e640000001000 */
[----:B-1----:R-:W-:-:S06]  /*22760*/  IADD3 R2, R2, 0xffffffe, RZ ;  /* 0x0ffffffe02027810 */ /* 0x002fcc0007ffe0ff */
[----:B------:R1:W2:Y:S02]  /*22770*/  F2I.FTZ.U32.TRUNC.NTZ R9, R2 ;  /* 0x0000000200097305 */ /* 0x0002a4000021f000 */
[----:B-1----:R-:W-:Y:S01]  /*22780*/  IABS R2, R5 ;  /* 0x0000000500027213 */ /* 0x002fe20000000000 */
[----:B--2---:R-:W-:-:S04]  /*22790*/  IMAD.MOV R4, RZ, RZ, -R9 ;  /* 0x000000ffff047224 */ /* 0x004fc800078e0a09 */
[----:B------:R-:W-:Y:S01]  /*227a0*/  IMAD.MOV.U32 R10, RZ, RZ, R2 ;  /* 0x000000ffff0a7224 */ /* 0x000fe200078e0002 */
[----:B------:R-:W-:Y:S01]  /*227b0*/  IABS R2, R11 ;  /* 0x0000000b00027213 */ /* 0x000fe20000000000 */
[----:B------:R-:W-:Y:S02]  /*227c0*/  IMAD R4, R4, R3, RZ ;  /* 0x0000000304047224 */ /* 0x000fe400078e02ff */
[----:B------:R-:W1:Y:S02]  /*227d0*/  I2F.RP R15, R10 ;  /* 0x0000000a000f7306 */ /* 0x000e640000209400 */
[----:B------:R-:W-:-:S04]  /*227e0*/  IMAD.HI.U32 R9, R9, R4, R8 ;  /* 0x0000000409097227 */ /* 0x000fc800078e0008 */
[----:B------:R-:W-:Y:S02]  /*227f0*/  IMAD.MOV.U32 R4, RZ, RZ, R2 ;  /* 0x000000ffff047224 */ /* 0x000fe400078e0002 */
[----:B------:R-:W-:-:S05]  /*22800*/  IMAD.MOV R2, RZ, RZ, -R14 ;  /* 0x000000ffff027224 */ /* 0x000fca00078e0a0e */
[----:B------:R-:W-:Y:S01]  /*22810*/  MOV R8, R2 ;  /* 0x0000000200087202 */ /* 0x000fe20000000f00 */
[----:B------:R-:W-:-:S04]  /*22820*/  IMAD.HI.U32 R2, R9, R4, RZ ;  /* 0x0000000409027227 */ /* 0x000fc800078e00ff */
[----:B------:R-:W-:Y:S02]  /*22830*/  IMAD R4, R2, R8, R4 ;  /* 0x0000000802047224 */ /* 0x000fe400078e0204 */
[----:B-1----:R-:W1:Y:S03]  /*22840*/  MUFU.RCP R8, R15 ;  /* 0x0000000f00087308 */ /* 0x002e660000001000 */
[----:B------:R-:W-:Y:S02]  /*22850*/  ISETP.GT.U32.AND P0, PT, R3, R4, PT ;  /* 0x000000040300720c */ /* 0x000fe40003f04070 */
[----:B-1----:R-:W-:-:S11]  /*22860*/  IADD3 R8, R8, 0xffffffe, RZ ;  /* 0x0ffffffe08087810 */ /* 0x002fd60007ffe0ff */
[----:B------:R-:W-:Y:S01]  /*22870*/  @!P0 IMAD.IADD R4, R4, 0x1, -R3 ;  /* 0x0000000104048824 */ /* 0x000fe200078e0a03 */
[----:B------:R-:W-:Y:S01]  /*22880*/  @!P0 IADD3 R2, R2, 0x1, RZ ;  /* 0x0000000102028810 */ /* 0x000fe20007ffe0ff */
[----:B------:R-:W1:Y:S01]  /*22890*/  F2I.FTZ.U32.TRUNC.NTZ R9, R8 ;  /* 0x0000000800097305 */ /* 0x000e62000021f000 */
[----:B------:R-:W-:Y:S02]  /*228a0*/  ISETP.NE.AND P0, PT, R6, RZ, PT ;  /* 0x000000ff0600720c */ /* 0x000fe40003f05270 */
[----:B------:R-:W-:Y:S02]  /*228b0*/  ISETP.GE.U32.AND P2, PT, R4, R3, PT ;  /* 0x000000030400720c */ /* 0x000fe40003f46070 */
[----:B------:R-:W-:-:S04]  /*228c0*/  LOP3.LUT R3, R11, R6, RZ, 0x3c, !PT ;  /* 0x000000060b037212 */ /* 0x000fc800078e3cff */
[----:B------:R-:W-:Y:S01]  /*228d0*/  ISETP.GE.AND P1, PT, R3, RZ, PT ;  /* 0x000000ff0300720c */ /* 0x000fe20003f26270 */
[----:B-1----:R-:W-:-:S06]  /*228e0*/  IMAD.MOV R3, RZ, RZ, -R9 ;  /* 0x000000ffff037224 */ /* 0x002fcc00078e0a09 */
[----:B------:R-:W-:Y:S01]  /*228f0*/  @P2 IADD3 R2, R2, 0x1, RZ ;  /* 0x0000000102022810 */ /* 0x000fe20007ffe0ff */
[----:B------:R-:W-:Y:S01]  /*22900*/  IMAD.MOV.U32 R8, RZ, RZ, RZ ;  /* 0x000000ffff087224 */ /* 0x000fe200078e00ff */
[----:B------:R-:W-:-:S04]  /*22910*/  MOV R4, R3 ;  /* 0x0000000300047202 */ /* 0x000fc80000000f00 */
[----:B------:R-:W-:Y:S01]  /*22920*/  @!P1 IMAD.MOV R2, RZ, RZ, -R2 ;  /* 0x000000ffff029224 */ /* 0x000fe200078e0a02 */
[----:B------:R-:W-:Y:S02]  /*22930*/  @!P0 LOP3.LUT R2, RZ, R6, RZ, 0x33, !PT ;  /* 0x00000006ff028212 */ /* 0x000fe400078e33ff */
[----:B------:R-:W-:Y:S01]  /*22940*/  IABS R3, R5 ;  /* 0x0000000500037213 */ /* 0x000fe20000000000 */
[----:B------:R-:W-:Y:S01]  /*22950*/  IMAD R4, R4, R10, RZ ;  /* 0x0000000a04047224 */ /* 0x000fe200078e02ff */
[----:B------:R-:W-:-:S03]  /*22960*/  IABS R15, R2 ;  /* 0x00000002000f7213 */ /* 0x000fc60000000000 */
[----:B------:R-:W-:Y:S02]  /*22970*/  IMAD.MOV R14, RZ, RZ, -R3 ;  /* 0x000000ffff0e7224 */ /* 0x000fe400078e0a03 */
[----:B------:R-:W-:-:S03]  /*22980*/  IMAD.HI.U32 R3, R9, R4, R8 ;  /* 0x0000000409037227 */ /* 0x000fc600078e0008 */
[----:B------:R-:W-:Y:S01]  /*22990*/  MOV R8, R14 ;  /* 0x0000000e00087202 */ /* 0x000fe20000000f00 */
        /* <DEDUP_REMOVED lines=18> */
[----:B------:R-:W-:-:S05]  /*22ac0*/  IMAD R2, R4, 0x10000, R2 ;  /* 0x0001000004027824 */ /* 0x000fca00078e0202 */
[----:B------:R1:W-:Y:S01]  /*22ad0*/  STL [R1+0x20], R2 ;  /* 0x0000200201007387 */ /* 0x0003e20000100800 */
[----:B------:R-:W-:Y:S05]  /*22ae0*/  BRA `(.L_x_1137) ;  /* 0x0000044000007947 */ /* 0x000fea0003800000 */
.L_x_1136:
[----:B---3--:R-:W2:Y:S01]  /*22af0*/  LDL R4, [R1+0x24] ;  /* 0x0000240001047983 */ /* 0x008ea20000100800 */
[----:B-1----:R-:W-:-:S04]  /*22b00*/  IMAD.MOV.U32 R2, RZ, RZ, 0x4 ;  /* 0x00000004ff027424 */ /* 0x002fc800078e00ff */
[----:B--2---:R-:W-:-:S05]  /*22b10*/  IMAD.WIDE R2, R4, R2, c[0x0][0x590] ;  /* 0x0001640004027625 */ /* 0x004fca00078e0202 */
[----:B------:R-:W2:Y:S02]  /*22b20*/  LDG.E R4, [R2.64] ;  /* 0x0000000802047981 */ /* 0x000ea4000c1e1900 */
[----:B--2-4-:R-:W-:-:S05]  /*22b30*/  IMAD R10, R4, R6, RZ ;  /* 0x00000006040a7224 */ /* 0x014fca00078e02ff */
        /* <DEDUP_REMOVED lines=16> */
[----:B------:R-:W-:Y:S02]  /*22c40*/  IMAD R3, R2, R3, R8 ;  /* 0x0000000302037224 */ /* 0x000fe400078e0208 */
[----:B------:R-:W-:-:S03]  /*22c50*/  IMAD.MOV.U32 R8, RZ, RZ, RZ ;  /* 0x000000ffff087224 */ /* 0x000fc600078e00ff */
        /* <DEDUP_REMOVED lines=19> */
[----:B------:R-:W1:Y:S08]  /*22d90*/  I2F.RP R5, R4 ;  /* 0x0000000400057306 */ /* 0x000e700000209400 */
[----:B-1----:R-:W1:Y:S02]  /*22da0*/  MUFU.RCP R5, R5 ;  /* 0x0000000500057308 */ /* 0x002e640000001000 */
[----:B-1----:R-:W-:-:S06]  /*22db0*/  IADD3 R5, R5, 0xffffffe, RZ ;  /* 0x0ffffffe05057810 */ /* 0x002fcc0007ffe0ff */
[----:B------:R-:W1:Y:S02]  /*22dc0*/  F2I.FTZ.U32.TRUNC.NTZ R9, R5 ;  /* 0x0000000500097305 */ /* 0x000e64000021f000 */
[----:B-1----:R-:W-:-:S04]  /*22dd0*/  IMAD.MOV R5, RZ, RZ, -R9 ;  /* 0x000000ffff057224 */ /* 0x002fc800078e0a09 */
[----:B------:R-:W-:Y:S01]  /*22de0*/  IMAD R10, R5, R4, RZ ;  /* 0x00000004050a7224 */ /* 0x000fe200078e02ff */
[----:B------:R-:W-:Y:S01]  /*22df0*/  MOV R5, R3 ;  /* 0x0000000300057202 */ /* 0x000fe20000000f00 */
[----:B------:R-:W-:Y:S02]  /*22e00*/  IMAD.MOV R3, RZ, RZ, -R15 ;  /* 0x000000ffff037224 */ /* 0x000fe400078e0a0f */
        /* <DEDUP_REMOVED lines=16> */
[----:B------:R-:W-:-:S05]  /*22f10*/  IMAD R2, R3, R4, R5 ;  /* 0x0000000403027224 */ /* 0x000fca00078e0205 */
[----:B------:R1:W-:Y:S02]  /*22f20*/  STL [R1+0x20], R2 ;  /* 0x0000200201007387 */ /* 0x0003e40000100800 */
.L_x_1137:
[----:B------:R-:W-:Y:S05]  /*22f30*/  BSYNC B0 ;  /* 0x0000000000007941 */ /* 0x000fea0003800000 */
.L_x_1135:
[----:B------:R-:W-:-:S04]  /*22f40*/  LOP3.LUT R3, RZ, R3, RZ, 0x33, !PT ;  /* 0x00000003ff037212 */ /* 0x000fc800078e33ff */
[----:B-1----:R-:W-:-:S05]  /*22f50*/  IADD3 R2, R3, R6, RZ ;  /* 0x0000000603027210 */ /* 0x002fca0007ffe0ff */
[----:B------:R1:W-:Y:S01]  /*22f60*/  STL [R1+0x1c], R2 ;  /* 0x00001c0201007387 */ /* 0x0003e20000100800 */
[----:B------:R-:W-:Y:S05]  /*22f70*/  BRA `(.L_x_1138) ;  /* 0x0000005000007947 */ /* 0x000fea0003800000 */
.L_x_1126:
[----:B------:R-:W-:Y:S01]  /*22f80*/  MOV R2, c[0x0][0x53c] ;  /* 0x00014f0000027a02 */ /* 0x000fe20000000f00 */
[----:B------:R2:W-:Y:S04]  /*22f90*/  STL [R1+0x18], R10 ;  /* 0x0000180a01007387 */ /* 0x0005e80000100800 */
[----:B------:R2:W-:Y:S04]  /*22fa0*/  STL [R1+0x1c], RZ ;  /* 0x00001cff01007387 */ /* 0x0005e80000100800 */
[----:B------:R2:W-:Y:S04]  /*22fb0*/  STL [R1+0x20], RZ ;  /* 0x000020ff01007387 */ /* 0x0005e80000100800 */
[----:B------:R2:W-:Y:S02]  /*22fc0*/  STL [R1+0x24], R2 ;  /* 0x0000240201007387 */ /* 0x0005e40000100800 */
.L_x_1138:
[----:B------:R-:W-:Y:S05]  /*22fd0*/  BSYNC B1 ;  /* 0x0000000000017941 */ /* 0x000fea0003800000 */
.L_x_1124:
        /* <DEDUP_REMOVED lines=9> */
.L_x_1119:
[----:B-1----:R-:W3:Y:S02]  /*23070*/  LDL R2, [R1+0x24] ;  /* 0x0000240001027983 */ /* 0x002ee40000100800 */
[----:B---3--:R-:W-:-:S13]  /*23080*/  ISETP.GE.AND P0, PT, R2, c[0x0][0x53c], PT ;  /* 0x00014f0002007a0c */ /* 0x008fda0003f06270 */
[----:B--2---:R-:W-:Y:S01]  /*23090*/  @P0 CALL.REL.NOINC `(.L_x_1139) ;  /* 0x0000001000000944 */ /* 0x004fe20003c00000 */
[----:B------:R-:W-:Y:S05]  /*230a0*/  BRA `(.L_x_1140) ;  /* 0xfffdec8000007947 */ /* 0x000fea000383ffff */
.L_x_1139:
[----:B------:R-:W-:Y:S05]  /*230b0*/  EXIT ;  /* 0x000000000000794d */ /* 0x000fea0003800000 */
.L_x_893:
[----:B------:R-:W-:Y:S02]  /*230c0*/  MOV R3, 0x1 ;  /* 0x0000000100037802 */ /* 0x000fe40000000f00 */
[----:B------:R-:W-:Y:S02]  /*230d0*/  MOV R4, 0x230f0 ;  /* 0x000230f000047802 */ /* 0x000fe40000000f00 */
[----:B------:R-:W-:Y:S05]  /*230e0*/  CALL.REL.NOINC `($__internal_16_$__cuda_sm70_shflsync_up_p) ;  /* 0x0000339000007944 */ /* 0x000fea0003c00000 */
[----:B------:R-:W-:Y:S01]  /*230f0*/  MOV R0, R3 ;  /* 0x0000000300007202 */ /* 0x000fe20000000f00 */
[----:B------:R-:W-:Y:S05]  /*23100*/  BRA `(.L_x_1141) ;  /* 0xfffdd35000007947 */ /* 0x000fea000383ffff */
.L_x_894:
[----:B------:R-:W-:Y:S02]  /*23110*/  MOV R3, 0x2 ;  /* 0x0000000200037802 */ /* 0x000fe40000000f00 */
[----:B------:R-:W-:Y:S02]  /*23120*/  MOV R4, 0x23140 ;  /* 0x0002314000047802 */ /* 0x000fe40000000f00 */
[----:B------:R-:W-:Y:S05]  /*23130*/  CALL.REL.NOINC `($__internal_16_$__cuda_sm70_shflsync_up_p) ;  /* 0x0000334000007944 */ /* 0x000fea0003c00000 */
[----:B------:R-:W-:Y:S02]  /*23140*/  SEL R0, R3, RZ, P4 ;  /* 0x000000ff03007207 */ /* 0x000fe40002000000 */
[----:B------:R-:W-:Y:S02]  /*23150*/  MOV R3, 0x4 ;  /* 0x0000000400037802 */ /* 0x000fe40000000f00 */
[----:B------:R-:W-:Y:S01]  /*23160*/  MOV R4, 0x231a0 ;  /* 0x000231a000047802 */ /* 0x000fe20000000f00 */
[----:B------:R-:W-:-:S04]  /*23170*/  IMAD.IADD R0, R2, 0x1, R0 ;  /* 0x0000000102007824 */ /* 0x000fc800078e0200 */
[----:B------:R-:W-:Y:S02]  /*23180*/  IMAD.MOV.U32 R2, RZ, RZ, R0 ;  /* 0x000000ffff027224 */ /* 0x000fe400078e0000 */
[----:B------:R-:W-:Y:S05]  /*23190*/  CALL.REL.NOINC `($__internal_16_$__cuda_sm70_shflsync_up_p) ;  /* 0x000032e000007944 */ /* 0x000fea0003c00000 */
[----:B------:R-:W-:Y:S02]  /*231a0*/  SEL R3, R3, RZ, P3 ;  /* 0x000000ff03037207 */ /* 0x000fe40001800000 */
[----:B------:R-:W-:-:S03]  /*231b0*/  MOV R4, 0x23200 ;  /* 0x0002320000047802 */ /* 0x000fc60000000f00 */
[----:B------:R-:W-:Y:S01]  /*231c0*/  IMAD.IADD R0, R0, 0x1, R3 ;  /* 0x0000000100007824 */ /* 0x000fe200078e0203 */
[----:B------:R-:W-:-:S03]  /*231d0*/  MOV R3, 0x8 ;  /* 0x0000000800037802 */ /* 0x000fc60000000f00 */
        /* <DEDUP_REMOVED lines=8> */
[----:B------:R-:W-:Y:S01]  /*23260*/  SEL R3, R3, RZ, P1 ;  /* 0x000000ff03037207 */ /* 0x000fe20000800000 */
[----:B------:R-:W-:Y:S01]  /*23270*/  IMAD.MOV.U32 R2, RZ, RZ, 0x1f ;  /* 0x0000001fff027424 */ /* 0x000fe200078e00ff */
[----:B------:R-:W-:-:S03]  /*23280*/  MOV R226, 0x1f ;  /* 0x0000001f00e27802 */ /* 0x000fc60000000f00 */
[----:B------:R-:W-:Y:S01]  /*23290*/  IMAD.IADD R4, R0, 0x1, R3 ;  /* 0x0000000100047824 */ /* 0x000fe200078e0203 */
[----:B------:R-:W-:-:S03]  /*232a0*/  MOV R3, 0x232d0 ;  /* 0x000232d000037802 */ /* 0x000fc60000000f00 */
[----:B------:R-:W-:Y:S02]  /*232b0*/  IMAD.MOV.U32 R28, RZ, RZ, R4 ;  /* 0x000000ffff1c7224 */ /* 0x000fe400078e0004 */
[----:B------:R-:W-:Y:S05]  /*232c0*/  CALL.REL.NOINC `($__internal_15_$__cuda_sm70_shflsync_idx_p) ;  /* 0x0000315000007944 */ /* 0x000fea0003c00000 */
[----:B------:R-:W-:Y:S01]  /*232d0*/  MOV R0, R28 ;  /* 0x0000001c00007202 */ /* 0x000fe20000000f00 */
[----:B------:R-:W-:Y:S05]  /*232e0*/  BRA `(.L_x_1142) ;  /* 0xfffdd27000007947 */ /* 0x000fea000383ffff */
.L_x_896:
[----:B------:R-:W-:Y:S02]  /*232f0*/  SEL R2, RZ, 0x1, P0 ;  /* 0x00000001ff027807 */ /* 0x000fe40000000000 */
[----:B------:R-:W-:Y:S02]  /*23300*/  MOV R3, 0x23320 ;  /* 0x0002332000037802 */ /* 0x000fe40000000f00 */
[----:B------:R-:W-:Y:S05]  /*23310*/  CALL.REL.NOINC `($__internal_17_$__cuda_sm70_votesync_ballot) ;  /* 0x000031c000007944 */ /* 0x000fea0003c00000 */
[----:B------:R-:W-:Y:S05]  /*23320*/  BRA `(.L_x_1143) ;  /* 0xfffdd2c000007947 */ /* 0x000fea000383ffff */
.L_x_897:
[----:B------:R-:W-:Y:S01]  /*23330*/  IMAD.MOV.U32 R28, RZ, RZ, R9 ;  /* 0x000000ffff1c7224 */ /* 0x000fe200078e0009 */
[----:B-1----:R-:W-:Y:S01]  /*23340*/  MOV R2, R0 ;  /* 0x0000000000027202 */ /* 0x002fe20000000f00 */
[----:B------:R-:W-:Y:S01]  /*23350*/  IMAD.MOV.U32 R226, RZ, RZ, 0x1f ;  /* 0x0000001fffe27424 */ /* 0x000fe200078e00ff */
[----:B------:R-:W-:Y:S02]  /*23360*/  MOV R3, 0x23380 ;  /* 0x0002338000037802 */ /* 0x000fe40000000f00 */
[----:B------:R-:W-:Y:S05]  /*23370*/  CALL.REL.NOINC `($__internal_15_$__cuda_sm70_shflsync_idx_p) ;  /* 0x000030a000007944 */ /* 0x000fea0003c00000 */
[----:B------:R-:W-:Y:S01]  /*23380*/  IMAD.MOV.U32 R12, RZ, RZ, R28 ;  /* 0x000000ffff0c7224 */ /* 0x000fe200078e001c */
[----:B------:R-:W-:Y:S01]  /*23390*/  MOV R28, R8 ;  /* 0x00000008001c7202 */ /* 0x000fe20000000f00 */
[----:B------:R-:W-:Y:S01]  /*233a0*/  IMAD.MOV.U32 R5, RZ, RZ, RZ ;  /* 0x000000ffff057224 */ /* 0x000fe200078e00ff */
[----:B------:R-:W-:Y:S01]  /*233b0*/  MOV R2, R0 ;  /* 0x0000000000027202 */ /* 0x000fe20000000f00 */
[----:B------:R-:W-:Y:S01]  /*233c0*/  IMAD.MOV.U32 R226, RZ, RZ, 0x1f ;  /* 0x0000001fffe27424 */ /* 0x000fe200078e00ff */
[----:B------:R-:W-:-:S02]  /*233d0*/  MOV R3, 0x233f0 ;  /* 0x000233f000037802 */ /* 0x000fc40000000f00 */
[----:B------:R-:W-:Y:S05]  /*233e0*/  CALL.REL.NOINC `($__internal_15_$__cuda_sm70_shflsync_idx_p) ;  /* 0x0000303000007944 */ /* 0x000fea0003c00000 */
[----:B------:R-:W-:Y:S01]  /*233f0*/  MOV R9, R28 ;  /* 0x0000001c00097202 */ /* 0x000fe20000000f00 */
[----:B------:R-:W-:Y:S05]  /*23400*/  BRA `(.L_x_1144) ;  /* 0xfffdd25000007947 */ /* 0x000fea000383ffff */
.L_x_900:
[----:B------:R-:W-:Y:S01]  /*23410*/  IMAD.MOV.U32 R28, RZ, RZ, R4 ;  /* 0x000000ffff1c7224 */ /* 0x000fe200078e0004 */
[----:B-1----:R-:W-:Y:S01]  /*23420*/  MOV R2, R0 ;  /* 0x0000000000027202 */ /* 0x002fe20000000f00 */
[----:B------:R-:W-:Y:S01]  /*23430*/  IMAD.MOV.U32 R226, RZ, RZ, 0x1f ;  /* 0x0000001fffe27424 */ /* 0x000fe200078e00ff */
[----:B------:R-:W-:-:S02]  /*23440*/  MOV R3, 0x23460 ;  /* 0x0002346000037802 */ /* 0x000fc40000000f00 */
[----:B---34-:R-:W-:Y:S05]  /*23450*/  CALL.REL.NOINC `($__internal_15_$__cuda_sm70_shflsync_idx_p) ;  /* 0x00002fc000007944 */ /* 0x018fea0003c00000 */
[----:B------:R-:W-:Y:S01]  /*23460*/  MOV R5, R28 ;  /* 0x0000001c00057202 */ /* 0x000fe20000000f00 */
[----:B------:R-:W-:Y:S05]  /*23470*/  BRA `(.L_x_899) ;  /* 0xfffdd24000007947 */ /* 0x000fea000383ffff */
.L_x_1003:
[----:B------:R-:W-:Y:S01]  /*23480*/  IMAD.MOV.U32 R28, RZ, RZ, R4 ;  /* 0x000000ffff1c7224 */ /* 0x000fe200078e0004 */
[----:B------:R-:W-:Y:S01]  /*23490*/  MOV R2, RZ ;  /* 0x000000ff00027202 */ /* 0x000fe20000000f00 */
[----:B------:R-:W-:Y:S01]  /*234a0*/  IMAD.MOV.U32 R226, RZ, RZ, 0x181f ;  /* 0x0000181fffe27424 */ /* 0x000fe200078e00ff */
[----:B------:R-:W-:-:S02]  /*234b0*/  MOV R3, 0x234d0 ;  /* 0x000234d000037802 */ /* 0x000fc40000000f00 */
[----:B------:R-:W-:Y:S05]  /*234c0*/  CALL.REL.NOINC `($__internal_15_$__cuda_sm70_shflsync_idx_p) ;  /* 0x00002f5000007944 */ /* 0x000fea0003c00000 */
[----:B------:R-:W-:Y:S01]  /*234d0*/  MOV R9, R28 ;  /* 0x0000001c00097202 */ /* 0x000fe20000000f00 */
[----:B------:R-:W-:Y:S05]  /*234e0*/  BRA `(.L_x_1145) ;  /* 0xfffec20000007947 */ /* 0x000fea000383ffff */
.L_x_1004:
[----:B------:R-:W-:Y:S01]  /*234f0*/  IMAD.MOV.U32 R28, RZ, RZ, R5 ;  /* 0x000000ffff1c7224 */ /* 0x000fe200078e0005 */
[----:B------:R-:W-:Y:S01]  /*23500*/  MOV R2, RZ ;  /* 0x000000ff00027202 */ /* 0x000fe20000000f00 */
[----:B------:R-:W-:Y:S01]  /*23510*/  IMAD.MOV.U32 R226, RZ, RZ, 0x181f ;  /* 0x0000181fffe27424 */ /* 0x000fe200078e00ff */
[----:B------:R-:W-:-:S02]  /*23520*/  MOV R3, 0x23540 ;  /* 0x0002354000037802 */ /* 0x000fc40000000f00 */
[----:B-12---:R-:W-:Y:S05]  /*23530*/  CALL.REL.NOINC `($__internal_15_$__cuda_sm70_shflsync_idx_p) ;  /* 0x00002ee000007944 */ /* 0x006fea0003c00000 */
[----:B------:R-:W-:Y:S01]  /*23540*/  ISETP.GE.AND P1, PT, R76, c[0x0][0x1d4], PT ;  /* 0x000075004c007a0c */ /* 0x000fe20003f26270 */
[----:B------:R-:W-:Y:S01]  /*23550*/  IMAD.MOV.U32 R226, RZ, RZ, 0x181f ;  /* 0x0000181fffe27424 */ /* 0x000fe200078e00ff */
[----:B------:R-:W-:-:S02]  /*23560*/  IADD3 R2, P0, R28, R60, RZ ;  /* 0x0000003c1c027210 */ /* 0x000fc40007f1e0ff */
[----:B------:R-:W-:-:S03]  /*23570*/  SEL R8, RZ, 0x10, P1 ;  /* 0x00000010ff087807 */ /* 0x000fc60000800000 */
[----:B------:R-:W-:Y:S01]  /*23580*/  IMAD.X R3, R9, 0x1, R62, P0 ;  /* 0x0000000109037824 */ /* 0x000fe200000e063e */
[----:B------:R-:W-:-:S04]  /*23590*/  ISETP.GE.AND P0, PT, R211, c[0x0][0x1d4], PT ;  /* 0x00007500d3007a0c */ /* 0x000fc80003f06270 */
[----:B------:R-:W-:Y:S01]  /*235a0*/  SEL R6, RZ, 0x10, P0 ;  /* 0x00000010ff067807 */ /* 0x000fe20000000000 */
[----:B------:R-:W-:Y:S01]  /*235b0*/  @!PT LDS RZ, [RZ] ;  /* 0x00000000fffff984 */ /* 0x000fe20000000800 */
[----:B------:R-:W-:Y:S01]  /*235c0*/  @!PT LDS RZ, [RZ] ;  /* 0x00000000fffff984 */ /* 0x000fe20000000800 */
[----:B------:R-:W-:Y:S01]  /*235d0*/  @!PT LDS RZ, [RZ] ;  /* 0x00000000fffff984 */ /* 0x000fe20000000800 */
[----:B------:R1:W-:Y:S02]  /*235e0*/  LDGSTS.E.BYPASS.LTC128B.128 [R210+0x8100], [R2.64], !P1 ;  /* 0x0810000002d27fae */ /* 0x0003e4000c901d48 */
[----:B-1----:R-:W-:Y:S01]  /*235f0*/  IADD3 R2, P2, R28, R63, RZ ;  /* 0x0000003f1c027210 */ /* 0x002fe20007f5e0ff */
[----:B------:R-:W-:-:S04]  /*23600*/  IMAD.MOV.U32 R28, RZ, RZ, R4 ;  /* 0x000000ffff1c7224 */ /* 0x000fc800078e0004 */
[----:B------:R-:W-:-:S05]  /*23610*/  IMAD.X R3, R9, 0x1, R96, P2 ;  /* 0x0000000109037824 */ /* 0x000fca00010e0660 */
[----:B------:R1:W-:Y:S02]  /*23620*/  LDGSTS.E.BYPASS.LTC128B.128 [R210+0xb100], [R2.64], !P0 ;  /* 0x0b10000002d27fae */ /* 0x0003e4000c101d48 */
[----:B-1----:R-:W-:Y:S01]  /*23630*/  IMAD.MOV.U32 R2, RZ, RZ, 0x1 ;  /* 0x00000001ff027424 */ /* 0x002fe200078e00ff */
[----:B------:R-:W-:Y:S02]  /*23640*/  MOV R3, 0x23660 ;  /* 0x0002366000037802 */ /* 0x000fe40000000f00 */
[----:B------:R-:W-:Y:S05]  /*23650*/  CALL.REL.NOINC `($__internal_15_$__cuda_sm70_shflsync_idx_p) ;  /* 0x00002dc000007944 */ /* 0x000fea0003c00000 */
[----:B------:R-:W-:Y:S01]  /*23660*/  IMAD.MOV.U32 R9, RZ, RZ, R28 ;  /* 0x000000ffff097224 */ /* 0x000fe200078e001c */
[----:B------:R-:W-:Y:S01]  /*23670*/  MOV R2, 0x1 ;  /* 0x0000000100027802 */ /* 0x000fe20000000f00 */
[----:B------:R-:W-:Y:S01]  /*23680*/  IMAD.MOV.U32 R28, RZ, RZ, R5 ;  /* 0x000000ffff1c7224 */ /* 0x000fe200078e0005 */
[----:B------:R-:W-:Y:S02]  /*23690*/  MOV R226, 0x181f ;  /* 0x0000181f00e27802 */ /* 0x000fe40000000f00 */
[----:B------:R-:W-:Y:S02]  /*236a0*/  MOV R3, 0x236c0 ;  /* 0x000236c000037802 */ /* 0x000fe40000000f00 */
[----:B------:R-:W-:Y:S05]  /*236b0*/  CALL.REL.NOINC `($__internal_15_$__cuda_sm70_shflsync_idx_p) ;  /* 0x00002d6000007944 */ /* 0x000fea0003c00000 */
[C---:B------:R-:W-:Y:S01]  /*236c0*/  IADD3 R2, -R8.reuse, 0x10, RZ ;  /* 0x0000001008027810 */ /* 0x040fe20007ffe1ff */
[----:B------:R-:W-:Y:S01]  /*236d0*/  IMAD.MOV.U32 R226, RZ, RZ, 0x181f ;  /* 0x0000181fffe27424 */ /* 0x000fe200078e00ff */
[----:B------:R-:W-:-:S02]  /*236e0*/  ISETP.NE.U32.AND P2, PT, R8, RZ, PT ;  /* 0x000000ff0800720c */ /* 0x000fc40003f45070 */
[----:B------:R-:W-:-:S04]  /*236f0*/  LOP3.LUT R2, R2, 0xf, RZ, 0xc0, !PT ;  /* 0x0000000f02027812 */ /* 0x000fc800078ec0ff */
[----:B------:R-:W-:-:S04]  /*23700*/  IADD3 R2, P1, P0, R2, R28, R60 ;  /* 0x0000001c02027210 */ /* 0x000fc8000783e03c */
[----:B------:R-:W-:-:S05]  /*23710*/  IADD3.X R3, RZ, R9, R62, P1, P0 ;  /* 0x00000009ff037210 */ /* 0x000fca0000fe043e */
[----:B------:R-:W-:Y:S01]  /*23720*/  @!PT LDS RZ, [RZ] ;  /* 0x00000000fffff984 */ /* 0x000fe20000000800 */
[----:B------:R-:W-:Y:S01]  /*23730*/  @!PT LDS RZ, [RZ] ;  /* 0x00000000fffff984 */ /* 0x000fe20000000800 */
[----:B------:R-:W-:Y:S01]  /*23740*/  @!PT LDS RZ, [RZ] ;  /* 0x00000000fffff984 */ /* 0x000fe20000000800 */
[----:B------:R1:W-:Y:S01]  /*23750*/  LDGSTS.E.BYPASS.LTC128B.128.ZFILL [R210+0x9100], [R2.64], P2 ;  /* 0x0910000002d27fae */ /* 0x0003e20009141d48 */
[C---:B------:R-:W-:Y:S02]  /*23760*/  ISETP.NE.U32.AND P2, PT, R6.reuse, RZ, PT ;  /* 0x000000ff0600720c */ /* 0x040fe40003f45070 */
[----:B-1----:R-:W-:-:S04]  /*23770*/  IADD3 R2, -R6, 0x10, RZ ;  /* 0x0000001006027810 */ /* 0x002fc80007ffe1ff */
[----:B------:R-:W-:-:S04]  /*23780*/  LOP3.LUT R2, R2, 0xf, RZ, 0xc0, !PT ;  /* 0x0000000f02027812 */ /* 0x000fc800078ec0ff */
[----:B------:R-:W-:Y:S01]  /*23790*/  IADD3 R2, P1, P0, R2, R28, R63 ;  /* 0x0000001c02027210 */ /* 0x000fe2000783e03f */
[----:B------:R-:W-:-:S03]  /*237a0*/  IMAD.MOV.U32 R28, RZ, RZ, R4 ;  /* 0x000000ffff1c7224 */ /* 0x000fc600078e0004 */
[----:B------:R-:W-:-:S05]  /*237b0*/  IADD3.X R3, RZ, R9, R96, P1, P0 ;  /* 0x00000009ff037210 */ /* 0x000fca0000fe0460 */
[----:B------:R1:W-:Y:S02]  /*237c0*/  LDGSTS.E.BYPASS.LTC128B.128.ZFILL [R210+0xc100], [R2.64], P2 ;  /* 0x0c10000002d27fae */ /* 0x0003e40009141d48 */
        /* <DEDUP_REMOVED lines=9> */
[----:B------:R-:W-:Y:S01]  /*23860*/  MOV R2, R28 ;  /* 0x0000001c00027202 */ /* 0x000fe20000000f00 */
[----:B------:R-:W-:Y:S05]  /*23870*/  BRA `(.L_x_1146) ;  /* 0xfffebfd000007947 */ /* 0x000fea000383ffff */
.L_x_1005:
[----:B------:R-:W-:Y:S01]  /*23880*/  IMAD.MOV.U32 R28, RZ, RZ, R5 ;  /* 0x000000ffff1c7224 */ /* 0x000fe200078e0005 */
[----:B------:R-:W-:Y:S01]  /*23890*/  MOV R2, RZ ;  /* 0x000000ff00027202 */ /* 0x000fe20000000f00 */
[----:B------:R-:W-:Y:S01]  /*238a0*/  IMAD.MOV.U32 R226, RZ, RZ, 0x1c1f ;  /* 0x00001c1fffe27424 */ /* 0x000fe200078e00ff */
[----:B------:R-:W-:-:S02]  /*238b0*/  MOV R3, 0x238d0 ;  /* 0x000238d000037802 */ /* 0x000fc40000000f00 */
[----:B------:R-:W-:Y:S05]  /*238c0*/  CALL.REL.NOINC `($__internal_15_$__cuda_sm70_shflsync_idx_p) ;  /* 0x00002b5000007944 */ /* 0x000fea0003c00000 */
[----:B------:R-:W-:Y:S01]  /*238d0*/  MOV R4, R28 ;  /* 0x0000001c00047202 */ /* 0x000fe20000000f00 */
[----:B------:R-:W-:Y:S05]  /*238e0*/  BRA `(.L_x_1147) ;  /* 0xfffec19000007947 */ /* 0x000fea000383ffff */
.L_x_1010:
[----:B------:R-:W-:Y:S01]  /*238f0*/  IMAD.MOV.U32 R28, RZ, RZ, R5 ;  /* 0x000000ffff1c7224 */ /* 0x000fe200078e0005 */
[----:B------:R-:W-:Y:S01]  /*23900*/  MOV R2, 0x1 ;  /* 0x0000000100027802 */ /* 0x000fe20000000f00 */
[----:B------:R-:W-:Y:S01]  /*23910*/  IMAD.MOV.U32 R226, RZ, RZ, 0x1c1f ;  /* 0x00001c1fffe27424 */ /* 0x000fe200078e00ff */
[----:B------:R-:W-:-:S02]  /*23920*/  MOV R3, 0x23940 ;  /* 0x0002394000037802 */ /* 0x000fc40000000f00 */
[----:B-1----:R-:W-:Y:S05]  /*23930*/  CALL.REL.NOINC `($__internal_15_$__cuda_sm70_shflsync_idx_p) ;  /* 0x00002ae000007944 */ /* 0x002fea0003c00000 */
[----:B------:R-:W-:Y:S01]  /*23940*/  MOV R4, R28 ;  /* 0x0000001c00047202 */ /* 0x000fe20000000f00 */
[----:B------:R-:W-:Y:S05]  /*23950*/  BRA `(.L_x_1148) ;  /* 0xfffecb2000007947 */ /* 0x000fea000383ffff */
.L_x_1015:
[----:B------:R-:W-:Y:S01]  /*23960*/  IMAD.MOV.U32 R4, RZ, RZ, R5 ;  /* 0x000000ffff047224 */ /* 0x000fe200078e0005 */
[----:B------:R-:W-:-:S02]  /*23970*/  MOV R3, 0x2 ;  /* 0x0000000200037802 */ /* 0x000fc40000000f00 */
[----:B------:R-:W-:Y:S02]  /*23980*/  MOV R2, 0x239a0 ;  /* 0x000239a000027802 */ /* 0x000fe40000000f00 */
[----:B------:R-:W-:Y:S05]  /*23990*/  CALL.REL.NOINC `($__internal_14_$__cuda_sm70_shflsync_bfly_p) ;  /* 0x00002a2000007944 */ /* 0x000fea0003c00000 */
[----:B------:R-:W-:Y:S01]  /*239a0*/  MOV R2, R217 ;  /* 0x000000d900027202 */ /* 0x000fe20000000f00 */
[----:B------:R-:W-:Y:S05]  /*239b0*/  BRA `(.L_x_1149) ;  /* 0xfffed50000007947 */ /* 0x000fea000383ffff */
.L_x_1016:
[----:B------:R-:W-:Y:S01]  /*239c0*/  IMAD.MOV.U32 R4, RZ, RZ, R5 ;  /* 0x000000ffff047224 */ /* 0x000fe200078e0005 */
[----:B------:R-:W-:Y:S02]  /*239d0*/  MOV R3, 0x1 ;  /* 0x0000000100037802 */ /* 0x000fe40000000f00 */
[----:B------:R-:W-:Y:S02]  /*239e0*/  MOV R2, 0x23a00 ;  /* 0x00023a0000027802 */ /* 0x000fe40000000f00 */
[----:B------:R-:W-:Y:S05]  /*239f0*/  CALL.REL.NOINC `($__internal_14_$__cuda_sm70_shflsync_bfly_p) ;  /* 0x000029c000007944 */ /* 0x000fea0003c00000 */
[----:B------:R-:W-:Y:S01]  /*23a00*/  FMNMX.FTZ R5, R5, R217, !PT ;  /* 0x000000d905057209 */ /* 0x000fe20007810000 */
[----:B------:R-:W-:Y:S01]  /*23a10*/  IMAD.MOV.U32 R4, RZ, RZ, R6 ;  /* 0x000000ffff047224 */ /* 0x000fe200078e0006 */
[----:B------:R-:W-:Y:S01]  /*23a20*/  MOV R2, 0x23a50 ;  /* 0x00023a5000027802 */ /* 0x000fe20000000f00 */
[----:B------:R-:W-:Y:S02]  /*23a30*/  IMAD.MOV.U32 R3, RZ, RZ, 0x2 ;  /* 0x00000002ff037424 */ /* 0x000fe400078e00ff */
[----:B------:R-:W-:Y:S05]  /*23a40*/  CALL.REL.NOINC `($__internal_14_$__cuda_sm70_shflsync_bfly_p) ;  /* 0x0000297000007944 */ /* 0x000fea0003c00000 */
[----:B------:R-:W-:Y:S01]  /*23a50*/  FMNMX.FTZ R4, R6, R217, !PT ;  /* 0x000000d906047209 */ /* 0x000fe20007810000 */
[----:B------:R-:W-:Y:S01]  /*23a60*/  IMAD.MOV.U32 R3, RZ, RZ, 0x1 ;  /* 0x00000001ff037424 */ /* 0x000fe200078e00ff */
[----:B------:R-:W-:Y:S02]  /*23a70*/  MOV R2, 0x23a90 ;  /* 0x00023a9000027802 */ /* 0x000fe40000000f00 */
[----:B------:R-:W-:Y:S05]  /*23a80*/  CALL.REL.NOINC `($__internal_14_$__cuda_sm70_shflsync_bfly_p) ;  /* 0x0000293000007944 */ /* 0x000fea0003c00000 */
[----:B------:R-:W-:Y:S01]  /*23a90*/  MOV R6, R217 ;  /* 0x000000d900067202 */ /* 0x000fe20000000f00 */
[----:B------:R-:W-:Y:S05]  /*23aa0*/  BRA `(.L_x_1150) ;  /* 0xfffed48000007947 */ /* 0x000fea000383ffff */
.L_x_1024:
[----:B------:R-:W-:Y:S01]  /*23ab0*/  MOV R2, RZ ;  /* 0x000000ff00027202 */ /* 0x000fe20000000f00 */
[----:B------:R-:W-:Y:S01]  /*23ac0*/  IMAD.MOV.U32 R28, RZ, RZ, R4 ;  /* 0x000000ffff1c7224 */ /* 0x000fe200078e0004 */
[----:B------:R-:W-:Y:S01]  /*23ad0*/  MOV R3, 0x23b00 ;  /* 0x00023b0000037802 */ /* 0x000fe20000000f00 */
[----:B------:R-:W-:Y:S02]  /*23ae0*/  IMAD.MOV.U32 R226, RZ, RZ, 0x181f ;  /* 0x0000181fffe27424 */ /* 0x000fe400078e00ff */
[----:B-1--4-:R-:W-:Y:S05]  /*23af0*/  CALL.REL.NOINC `($__internal_15_$__cuda_sm70_shflsync_idx_p) ;  /* 0x0000292000007944 */ /* 0x012fea0003c00000 */
[----:B------:R-:W-:Y:S01]  /*23b00*/  MOV R22, R28 ;  /* 0x0000001c00167202 */ /* 0x000fe20000000f00 */
[----:B------:R-:W-:-:S05]  /*23b10*/  BRA `(.L_x_1151) ;  /* 0xfffeece000007947 */ /* 0x000fca000383ffff */
.L_x_1025:
[----:B------:R-:W-:Y:S01]  /*23b20*/  MOV R2, RZ ;  /* 0x000000ff00027202 */ /* 0x000fe20000000f00 */
[----:B------:R-:W-:Y:S01]  /*23b30*/  IMAD.MOV.U32 R28, RZ, RZ, R5 ;  /* 0x000000ffff1c7224 */ /* 0x000fe200078e0005 */
[----:B------:R-:W-:Y:S01]  /*23b40*/  MOV R3, 0x23b70 ;  /* 0x00023b7000037802 */ /* 0x000fe20000000f00 */
[----:B------:R-:W-:Y:S02]  /*23b50*/  IMAD.MOV.U32 R226, RZ, RZ, 0x181f ;  /* 0x0000181fffe27424 */ /* 0x000fe400078e00ff */
[----:B-1234-:R-:W-:Y:S05]  /*23b60*/  CALL.REL.NOINC `($__internal_15_$__cuda_sm70_shflsync_idx_p) ;  /* 0x000028b000007944 */ /* 0x01efea0003c00000 */
[----:B------:R-:W-:Y:S01]  /*23b70*/  ISETP.GE.AND P1, PT, R76, c[0x0][0x1d4], PT ;  /* 0x000075004c007a0c */ /* 0x000fe20003f26270 */
[----:B------:R-:W-:Y:S01]  /*23b80*/  IMAD.MOV.U32 R226, RZ, RZ, 0x181f ;  /* 0x0000181fffe27424 */ /* 0x000fe200078e00ff */
[----:B------:R-:W-:Y:S02]  /*23b90*/  IADD3 R20, P2, R28, R8, RZ ;  /* 0x000000081c147210 */ /* 0x000fe40007f5e0ff */
[----:B------:R-:W-:Y:S03]  /*23ba0*/  ISETP.GE.AND P0, PT, R211, c[0x0][0x1d4], PT ;  /* 0x00007500d3007a0c */ /* 0x000fe60003f06270 */
[----:B------:R-:W-:Y:S01]  /*23bb0*/  IMAD.X R21, R22, 0x1, R9, P2 ;  /* 0x0000000116157824 */ /* 0x000fe200010e0609 */
[----:B------:R-:W-:Y:S01]  /*23bc0*/  IADD3 R2, P2, R28, R10, RZ ;  /* 0x0000000a1c027210 */ /* 0x000fe20007f5e0ff */
[----:B------:R-:W-:Y:S04]  /*23bd0*/  IMAD.MOV.U32 R28, RZ, RZ, R4 ;  /* 0x000000ffff1c7224 */ /* 0x000fe800078e0004 */
[----:B------:R-:W-:Y:S01]  /*23be0*/  @!PT LDS RZ, [RZ] ;  /* 0x00000000fffff984 */ /* 0x000fe20000000800 */
[----:B------:R-:W-:Y:S01]  /*23bf0*/  @!PT LDS RZ, [RZ] ;  /* 0x00000000fffff984 */ /* 0x000fe20000000800 */
[----:B------:R-:W-:Y:S01]  /*23c00*/  @!PT LDS RZ, [RZ] ;  /* 0x00000000fffff984 */ /* 0x000fe20000000800 */
[----:B------:R1:W-:Y:S01]  /*23c10*/  LDGSTS.E.BYPASS.LTC128B.128 [R210+0x100], [R20.64], !P1 ;  /* 0x0010000014d27fae */ /* 0x0003e2000c901d48 */
[----:B------:R-:W-:Y:S05]  /*23c20*/  IMAD.X R3, R22, 0x1, R11, P2 ;  /* 0x0000000116037824 */ /* 0x000fea00010e060b */
[----:B------:R2:W-:Y:S01]  /*23c30*/  LDGSTS.E.BYPASS.LTC128B.128 [R210+0x3100], [R2.64], !P0 ;  /* 0x0310000002d27fae */ /* 0x0005e2000c101d48 */
[----:B-1----:R-:W-:Y:S02]  /*23c40*/  SEL R20, RZ, 0x10, P1 ;  /* 0x00000010ff147807 */ /* 0x002fe40000800000 */
[----:B------:R-:W-:Y:S02]  /*23c50*/  SEL R21, RZ, 0x10, P0 ;  /* 0x00000010ff157807 */ /* 0x000fe40000000000 */
[----:B--2---:R-:W-:Y:S01]  /*23c60*/  MOV R3, 0x23c90 ;  /* 0x00023c9000037802 */ /* 0x004fe20000000f00 */
[----:B------:R-:W-:Y:S02]  /*23c70*/  IMAD.MOV.U32 R2, RZ, RZ, 0x1 ;  /* 0x00000001ff027424 */ /* 0x000fe400078e00ff */
[----:B------:R-:W-:Y:S05]  /*23c80*/  CALL.REL.NOINC `($__internal_15_$__cuda_sm70_shflsync_idx_p) ;  /* 0x0000279000007944 */ /* 0x000fea0003c00000 */
[----:B------:R-:W-:Y:S01]  /*23c90*/  MOV R2, 0x1 ;  /* 0x0000000100027802 */ /* 0x000fe20000000f00 */
[----:B------:R-:W-:Y:S01]  /*23ca0*/  IMAD.MOV.U32 R22, RZ, RZ, R28 ;  /* 0x000000ffff167224 */ /* 0x000fe200078e001c */
[----:B------:R-:W-:Y:S01]  /*23cb0*/  MOV R226, 0x181f ;  /* 0x0000181f00e27802 */ /* 0x000fe20000000f00 */
[----:B------:R-:W-:Y:S01]  /*23cc0*/  IMAD.MOV.U32 R28, RZ, RZ, R5 ;  /* 0x000000ffff1c7224 */ /* 0x000fe200078e0005 */
[----:B------:R-:W-:Y:S02]  /*23cd0*/  MOV R3, 0x23cf0 ;  /* 0x00023cf000037802 */ /* 0x000fe40000000f00 */
[----:B------:R-:W-:Y:S05]  /*23ce0*/  CALL.REL.NOINC `($__internal_15_$__cuda_sm70_shflsync_idx_p) ;  /* 0x0000273000007944 */ /* 0x000fea0003c00000 */
[C---:B------:R-:W-:Y:S01]  /*23cf0*/  IADD3 R2, -R20.reuse, 0x10, RZ ;  /* 0x0000001014027810 */ /* 0x040fe20007ffe1ff */
[----:B------:R-:W-:Y:S01]  /*23d00*/  IMAD.MOV.U32 R226, RZ, RZ, 0x181f ;  /* 0x0000181fffe27424 */ /* 0x000fe200078e00ff */
        /* <DEDUP_REMOVED lines=12> */
[----:B------:R-:W-:Y:S03]  /*23dd0*/  IMAD.MOV.U32 R28, RZ, RZ, R4 ;  /* 0x000000ffff1c7224 */ /* 0x000fe600078e0004 */
[----:B------:R-:W-:Y:S05]  /*23de0*/  IADD3.X R3, RZ, R22, R11, P1, P0 ;  /* 0x00000016ff037210 */ /* 0x000fea0000fe040b */
[----:B------:R1:W-:Y:S02]  /*23df0*/  LDGSTS.E.BYPASS.LTC128B.128.ZFILL [R210+0x4100], [R2.64], P2 ;  /* 0x0410000002d27fae */ /* 0x0003e40009141d48 */
[----:B-1----:R-:W-:Y:S01]  /*23e00*/  MOV R3, 0x23e30 ;  /* 0x00023e3000037802 */ /* 0x002fe20000000f00 */
[----:B------:R-:W-:Y:S03]  /*23e10*/  IMAD.MOV.U32 R2, RZ, RZ, 0x2 ;  /* 0x00000002ff027424 */ /* 0x000fe600078e00ff */
[----:B------:R-:W-:Y:S05]  /*23e20*/  CALL.REL.NOINC `($__internal_15_$__cuda_sm70_shflsync_idx_p) ;  /* 0x000025f000007944 */ /* 0x000fea0003c00000 */
[----:B------:R-:W-:Y:S01]  /*23e30*/  MOV R2, 0x2 ;  /* 0x0000000200027802 */ /* 0x000fe20000000f00 */
[----:B------:R-:W-:Y:S01]  /*23e40*/  IMAD.MOV.U32 R4, RZ, RZ, R28 ;  /* 0x000000ffff047224 */ /* 0x000fe200078e001c */
[----:B------:R-:W-:Y:S01]  /*23e50*/  MOV R226, 0x181f ;  /* 0x0000181f00e27802 */ /* 0x000fe20000000f00 */
[----:B------:R-:W-:Y:S01]  /*23e60*/  IMAD.MOV.U32 R28, RZ, RZ, R5 ;  /* 0x000000ffff1c7224 */ /* 0x000fe200078e0005 */
[----:B------:R-:W-:Y:S02]  /*23e70*/  MOV R3, 0x23e90 ;  /* 0x00023e9000037802 */ /* 0x000fe40000000f00 */
[----:B------:R-:W-:Y:S05]  /*23e80*/  CALL.REL.NOINC `($__internal_15_$__cuda_sm70_shflsync_idx_p) ;  /* 0x0000259000007944 */ /* 0x000fea0003c00000 */
[----:B------:R-:W-:Y:S01]  /*23e90*/  MOV R5, R28 ;  /* 0x0000001c00057202 */ /* 0x000fe20000000f00 */
[----:B------:R-:W-:-:S05]  /*23ea0*/  BRA `(.L_x_1152) ;  /* 0xfffeead000007947 */ /* 0x000fca000383ffff */
.L_x_1028:
[----:B------:R-:W-:Y:S01]  /*23eb0*/  MOV R2, RZ ;  /* 0x000000ff00027202 */ /* 0x000fe20000000f00 */
[----:B------:R-:W-:Y:S01]  /*23ec0*/  IMAD.MOV.U32 R28, RZ, RZ, R4 ;  /* 0x000000ffff1c7224 */ /* 0x000fe200078e0004 */
[----:B------:R-:W-:Y:S01]  /*23ed0*/  MOV R3, 0x23f00 ;  /* 0x00023f0000037802 */ /* 0x000fe20000000f00 */
[----:B------:R-:W-:Y:S02]  /*23ee0*/  IMAD.MOV.U32 R226, RZ, RZ, 0x181f ;  /* 0x0000181fffe27424 */ /* 0x000fe400078e00ff */
[----:B------:R-:W-:Y:S05]  /*23ef0*/  CALL.REL.NOINC `($__internal_15_$__cuda_sm70_shflsync_idx_p) ;  /* 0x0000252000007944 */ /* 0x000fea0003c00000 */
[----:B------:R-:W-:Y:S01]  /*23f00*/  MOV R18, R28 ;  /* 0x0000001c00127202 */ /* 0x000fe20000000f00 */
[----:B------:R-:W-:-:S05]  /*23f10*/  BRA `(.L_x_1153) ;  /* 0xfffefc8000007947 */ /* 0x000fca000383ffff */
.L_x_1029:
[----:B------:R-:W-:Y:S01]  /*23f20*/  MOV R2, RZ ;  /* 0x000000ff00027202 */ /* 0x000fe20000000f00 */
[----:B------:R-:W-:Y:S01]  /*23f30*/  IMAD.MOV.U32 R28, RZ, RZ, R5 ;  /* 0x000000ffff1c7224 */ /* 0x000fe200078e0005 */
[----:B------:R-:W-:Y:S01]  /*23f40*/  MOV R3, 0x23f70 ;  /* 0x00023f7000037802 */ /* 0x000fe20000000f00 */
[----:B------:R-:W-:Y:S02]  /*23f50*/  IMAD.MOV.U32 R226, RZ, RZ, 0x181f ;  /* 0x0000181fffe27424 */ /* 0x000fe400078e00ff */
[----:B-12---:R-:W-:Y:S05]  /*23f60*/  CALL.REL.NOINC `($__internal_15_$__cuda_sm70_shflsync_idx_p) ;  /* 0x000024b000007944 */ /* 0x006fea0003c00000 */
        /* <DEDUP_REMOVED lines=52> */
.L_x_1030:
[----:B------:R-:W-:Y:S01]  /*242b0*/  MOV R2, RZ ;  /* 0x000000ff00027202 */ /* 0x000fe20000000f00 */
[----:B------:R-:W-:Y:S01]  /*242c0*/  IMAD.MOV.U32 R28, RZ, RZ, R8 ;  /* 0x000000ffff1c7224 */ /* 0x000fe200078e0008 */
[----:B------:R-:W-:Y:S01]  /*242d0*/  MOV R3, 0x24300 ;  /* 0x0002430000037802 */ /* 0x000fe20000000f00 */
[----:B------:R-:W-:Y:S02]  /*242e0*/  IMAD.MOV.U32 R226, RZ, RZ, 0x1c1f ;  /* 0x00001c1fffe27424 */ /* 0x000fe400078e00ff */
[----:B------:R-:W-:Y:S05]  /*242f0*/  CALL.REL.NOINC `($__internal_15_$__cuda_sm70_shflsync_idx_p) ;  /* 0x0000212000007944 */ /* 0x000fea0003c00000 */
[----:B------:R-:W-:Y:S01]  /*24300*/  MOV R5, R28 ;  /* 0x0000001c00057202 */ /* 0x000fe20000000f00 */
[----:B------:R-:W-:-:S05]  /*24310*/  BRA `(.L_x_1155) ;  /* 0xfffefbf000007947 */ /* 0x000fca000383ffff */
.L_x_1035:
[----:B------:R-:W-:Y:S01]  /*24320*/  MOV R2, 0x1 ;  /* 0x0000000100027802 */ /* 0x000fe20000000f00 */
[----:B------:R-:W-:Y:S01]  /*24330*/  IMAD.MOV.U32 R28, RZ, RZ, R8 ;  /* 0x000000ffff1c7224 */ /* 0x000fe200078e0008 */
[----:B------:R-:W-:Y:S01]  /*24340*/  MOV R3, 0x24370 ;  /* 0x0002437000037802 */ /* 0x000fe20000000f00 */
[----:B------:R-:W-:Y:S02]  /*24350*/  IMAD.MOV.U32 R226, RZ, RZ, 0x1c1f ;  /* 0x00001c1fffe27424 */ /* 0x000fe400078e00ff */
[----:B-1----:R-:W-:Y:S05]  /*24360*/  CALL.REL.NOINC `($__internal_15_$__cuda_sm70_shflsync_idx_p) ;  /* 0x000020b000007944 */ /* 0x002fea0003c00000 */
[----:B------:R-:W-:Y:S01]  /*24370*/  MOV R5, R28 ;  /* 0x0000001c00057202 */ /* 0x000fe20000000f00 */
[----:B------:R-:W-:-:S05]  /*24380*/  BRA `(.L_x_1156) ;  /* 0xffff05d000007947 */ /* 0x000fca000383ffff */
.L_x_1040:
[----:B------:R-:W-:Y:S02]  /*24390*/  MOV R3, 0x2 ;  /* 0x0000000200037802 */ /* 0x000fe40000000f00 */
[----:B------:R-:W-:Y:S02]  /*243a0*/  MOV R2, 0x243c0 ;  /* 0x000243c000027802 */ /* 0x000fe40000000f00 */
[----:B------:R-:W-:Y:S05]  /*243b0*/  CALL.REL.NOINC `($__internal_14_$__cuda_sm70_shflsync_bfly_p) ;  /* 0x0000200000007944 */ /* 0x000fea0003c00000 */
[----:B------:R-:W-:Y:S01]  /*243c0*/  MOV R2, R217 ;  /* 0x000000d900027202 */ /* 0x000fe20000000f00 */
[----:B------:R-:W-:-:S05]  /*243d0*/  BRA `(.L_x_1157) ;  /* 0xffff102000007947 */ /* 0x000fca000383ffff */
.L_x_1041:
[----:B------:R-:W-:Y:S02]  /*243e0*/  MOV R3, 0x1 ;  /* 0x0000000100037802 */ /* 0x000fe40000000f00 */
[----:B------:R-:W-:Y:S02]  /*243f0*/  MOV R2, 0x24410 ;  /* 0x0002441000027802 */ /* 0x000fe40000000f00 */
[----:B------:R-:W-:Y:S05]  /*24400*/  CALL.REL.NOINC `($__internal_14_$__cuda_sm70_shflsync_bfly_p) ;  /* 0x00001fb000007944 */ /* 0x000fea0003c00000 */
[----:B------:R-:W-:Y:S01]  /*24410*/  IMAD.MOV.U32 R3, RZ, RZ, 0x2 ;  /* 0x00000002ff037424 */ /* 0x000fe200078e00ff */
[----:B------:R-:W-:Y:S01]  /*24420*/  FMNMX.FTZ R5, R4, R217, !PT ;  /* 0x000000d904057209 */ /* 0x000fe20007810000 */
[----:B------:R-:W-:Y:S01]  /*24430*/  IMAD.MOV.U32 R4, RZ, RZ, R8 ;  /* 0x000000ffff047224 */ /* 0x000fe200078e0008 */
[----:B------:R-:W-:Y:S02]  /*24440*/  MOV R2, 0x24460 ;  /* 0x0002446000027802 */ /* 0x000fe40000000f00 */
[----:B------:R-:W-:Y:S05]  /*24450*/  CALL.REL.NOINC `($__internal_14_$__cuda_sm70_shflsync_bfly_p) ;  /* 0x00001f6000007944 */ /* 0x000fea0003c00000 */
[----:B------:R-:W-:Y:S01]  /*24460*/  FMNMX.FTZ R4, R8, R217, !PT ;  /* 0x000000d908047209 */ /* 0x000fe20007810000 */
[----:B------:R-:W-:Y:S01]  /*24470*/  IMAD.MOV.U32 R3, RZ, RZ, 0x1 ;  /* 0x00000001ff037424 */ /* 0x000fe200078e00ff */
[----:B------:R-:W-:Y:S02]  /*24480*/  MOV R2, 0x244a0 ;  /* 0x000244a000027802 */ /* 0x000fe40000000f00 */
[----:B------:R-:W-:Y:S05]  /*24490*/  CALL.REL.NOINC `($__internal_14_$__cuda_sm70_shflsync_bfly_p) ;  /* 0x00001f2000007944 */ /* 0x000fea0003c00000 */
[----:B------:R-:W-:Y:S01]  /*244a0*/  MOV R2, R217 ;  /* 0x000000d900027202 */ /* 0x000fe20000000f00 */
[----:B------:R-:W-:-:S05]  /*244b0*/  BRA `(.L_x_1158) ;  /* 0xffff0fb000007947 */ /* 0x000fca000383ffff */
.L_x_1050:
[----:B------:R-:W-:Y:S01]  /*244c0*/  MOV R2, RZ ;  /* 0x000000ff00027202 */ /* 0x000fe20000000f00 */
[----:B------:R-:W-:Y:S01]  /*244d0*/  IMAD.MOV.U32 R28, RZ, RZ, R4 ;  /* 0x000000ffff1c7224 */ /* 0x000fe200078e0004 */
[----:B------:R-:W-:Y:S01]  /*244e0*/  MOV R3, 0x24510 ;  /* 0x0002451000037802 */ /* 0x000fe20000000f00 */
[----:B------:R-:W-:Y:S02]  /*244f0*/  IMAD.MOV.U32 R226, RZ, RZ, 0x181f ;  /* 0x0000181fffe27424 */ /* 0x000fe400078e00ff */
[----:B-1--4-:R-:W-:Y:S05]  /*24500*/  CALL.REL.NOINC `($__internal_15_$__cuda_sm70_shflsync_idx_p) ;  /* 0x00001f1000007944 */ /* 0x012fea0003c00000 */
[----:B------:R-:W-:Y:S01]  /*24510*/  MOV R22, R28 ;  /* 0x0000001c00167202 */ /* 0x000fe20000000f00 */
[----:B------:R-:W-:-:S05]  /*24520*/  BRA `(.L_x_1159) ;  /* 0xffff2ce000007947 */ /* 0x000fca000383ffff */
.L_x_1051:
        /* <DEDUP_REMOVED lines=57> */
.L_x_1054:
[----:B------:R-:W-:Y:S01]  /*248c0*/  MOV R2, RZ ;  /* 0x000000ff00027202 */ /* 0x000fe20000000f00 */
[----:B------:R-:W-:Y:S01]  /*248d0*/  IMAD.MOV.U32 R28, RZ, RZ, R4 ;  /* 0x000000ffff1c7224 */ /* 0x000fe200078e0004 */
[----:B------:R-:W-:Y:S01]  /*248e0*/  MOV R3, 0x24910 ;  /* 0x0002491000037802 */ /* 0x000fe20000000f00 */
[----:B------:R-:W-:Y:S02]  /*248f0*/  IMAD.MOV.U32 R226, RZ, RZ, 0x181f ;  /* 0x0000181fffe27424 */ /* 0x000fe400078e00ff */
[----:B------:R-:W-:Y:S05]  /*24900*/  CALL.REL.NOINC `($__internal_15_$__cuda_sm70_shflsync_idx_p) ;  /* 0x00001b1000007944 */ /* 0x000fea0003c00000 */
[----:B------:R-:W-:Y:S01]  /*24910*/  MOV R18, R28 ;  /* 0x0000001c00127202 */ /* 0x000fe20000000f00 */
[----:B------:R-:W-:-:S05]  /*24920*/  BRA `(.L_x_1161) ;  /* 0xffff3c7000007947 */ /* 0x000fca000383ffff */
.L_x_1055:
        /* <DEDUP_REMOVED lines=57> */
.L_x_1056:
[----:B------:R-:W-:Y:S02]  /*24cc0*/  MOV R3, 0x2 ;  /* 0x0000000200037802 */ /* 0x000fe40000000f00 */
[----:B------:R-:W-:Y:S02]  /*24cd0*/  MOV R2, 0x24cf0 ;  /* 0x00024cf000027802 */ /* 0x000fe40000000f00 */
[----:B------:R-:W-:Y:S05]  /*24ce0*/  CALL.REL.NOINC `($__internal_14_$__cuda_sm70_shflsync_bfly_p) ;  /* 0x000016d000007944 */ /* 0x000fea0003c00000 */
[----:B------:R-:W-:Y:S01]  /*24cf0*/  MOV R2, R217 ;  /* 0x000000d900027202 */ /* 0x000fe20000000f00 */
[----:B------:R-:W-:-:S05]  /*24d00*/  BRA `(.L_x_1163) ;  /* 0xffff3e4000007947 */ /* 0x000fca000383ffff */
.L_x_1057:
        /* <DEDUP_REMOVED lines=14> */
.L_x_1060:
[----:B--23--:R-:W-:Y:S01]  /*24df0*/  MOV R2, RZ ;  /* 0x000000ff00027202 */ /* 0x00cfe20000000f00 */
[----:B------:R-:W-:Y:S01]  /*24e00*/  IMAD.MOV.U32 R28, RZ, RZ, R4 ;  /* 0x000000ffff1c7224 */ /* 0x000fe200078e0004 */
[----:B------:R-:W-:Y:S01]  /*24e10*/  MOV R3, 0x24e40 ;  /* 0x00024e4000037802 */ /* 0x000fe20000000f00 */
[----:B------:R-:W-:Y:S02]  /*24e20*/  IMAD.MOV.U32 R226, RZ, RZ, 0x181f ;  /* 0x0000181fffe27424 */ /* 0x000fe400078e00ff */
[----:B-1--4-:R-:W-:Y:S05]  /*24e30*/  CALL.REL.NOINC `($__internal_15_$__cuda_sm70_shflsync_idx_p) ;  /* 0x000015e000007944 */ /* 0x012fea0003c00000 */
[----:B------:R-:W-:-:S05]  /*24e40*/  BRA `(.L_x_1165) ;  /* 0xffff586000007947 */ /* 0x000fca000383ffff */
.L_x_1063:
[----:B------:R-:W-:Y:S01]  /*24e50*/  MOV R2, RZ ;  /* 0x000000ff00027202 */ /* 0x000fe20000000f00 */
[----:B------:R-:W-:Y:S01]  /*24e60*/  IMAD.MOV.U32 R28, RZ, RZ, R4 ;  /* 0x000000ffff1c7224 */ /* 0x000fe200078e0004 */
[----:B------:R-:W-:Y:S01]  /*24e70*/  MOV R3, 0x24ea0 ;  /* 0x00024ea000037802 */ /* 0x000fe20000000f00 */
[----:B------:R-:W-:Y:S02]  /*24e80*/  IMAD.MOV.U32 R226, RZ, RZ, 0x181f ;  /* 0x0000181fffe27424 */ /* 0x000fe400078e00ff */
[----:B-1----:R-:W-:Y:S05]  /*24e90*/  CALL.REL.NOINC `($__internal_15_$__cuda_sm70_shflsync_idx_p) ;  /* 0x0000158000007944 */ /* 0x002fea0003c00000 */
[----:B------:R-:W-:Y:S01]  /*24ea0*/  MOV R18, R28 ;  /* 0x0000001c00127202 */ /* 0x000fe20000000f00 */
[----:B------:R-:W-:-:S05]  /*24eb0*/  BRA `(.L_x_1166) ;  /* 0xffff6b1000007947 */ /* 0x000fca000383ffff */
.L_x_1064:
[----:B------:R-:W-:Y:S01]  /*24ec0*/  MOV R2, RZ ;  /* 0x000000ff00027202 */ /* 0x000fe20000000f00 */
[----:B------:R-:W-:Y:S01]  /*24ed0*/  IMAD.MOV.U32 R28, RZ, RZ, R5 ;  /* 0x000000ffff1c7224 */ /* 0x000fe200078e0005 */
[----:B------:R-:W-:Y:S01]  /*24ee0*/  MOV R3, 0x24f10 ;  /* 0x00024f1000037802 */ /* 0x000fe20000000f00 */
[----:B------:R-:W-:Y:S02]  /*24ef0*/  IMAD.MOV.U32 R226, RZ, RZ, 0x181f ;  /* 0x0000181fffe27424 */ /* 0x000fe400078e00ff */
[----:B-123--:R-:W-:Y:S05]  /*24f00*/  CALL.REL.NOINC `($__internal_15_$__cuda_sm70_shflsync_idx_p) ;  /* 0x0000151000007944 */ /* 0x00efea0003c00000 */
[----:B------:R-:W-:Y:S02]  /*24f10*/  IADD3 R16, P0, R28, R8, RZ ;  /* 0x000000081c107210 */ /* 0x000fe40007f1e0ff */
[----:B------:R-:W-:Y:S03]  /*24f20*/  MOV R226, 0x181f ;  /* 0x0000181f00e27802 */ /* 0x000fe60000000f00 */
[----:B------:R-:W-:Y:S01]  /*24f30*/  IMAD.X R17, R18, 0x1, R9, P0 ;  /* 0x0000000112117824 */ /* 0x000fe200000e0609 */
[----:B------:R-:W-:Y:S02]  /*24f40*/  IADD3 R2, P0, R28, R10, RZ ;  /* 0x0000000a1c027210 */ /* 0x000fe40007f1e0ff */
[----:B------:R-:W-:Y:S02]  /*24f50*/  MOV R28, R4 ;  /* 0x00000004001c7202 */ /* 0x000fe40000000f00 */
[----:B------:R-:W-:Y:S01]  /*24f60*/  @!PT LDS RZ, [RZ] ;  /* 0x00000000fffff984 */ /* 0x000fe20000000800 */
[----:B------:R-:W-:Y:S01]  /*24f70*/  @!PT LDS RZ, [RZ] ;  /* 0x00000000fffff984 */ /* 0x000fe20000000800 */
[----:B------:R-:W-:Y:S01]  /*24f80*/  @!PT LDS RZ, [RZ] ;  /* 0x00000000fffff984 */ /* 0x000fe20000000800 */
[----:B------:R1:W-:Y:S01]  /*24f90*/  LDGSTS.E.BYPASS.LTC128B.128 [R210+0x8100], [R16.64], !P3 ;  /* 0x0810000010d27fae */ /* 0x0003e2000d901d48 */
[----:B------:R-:W-:Y:S05]  /*24fa0*/  IMAD.X R3, R18, 0x1, R11, P0 ;  /* 0x0000000112037824 */ /* 0x000fea00000e060b */
[----:B------:R2:W-:Y:S02]  /*24fb0*/  LDGSTS.E.BYPASS.LTC128B.128 [R210+0xb100], [R2.64], !P2 ;  /* 0x0b10000002d27fae */ /* 0x0005e4000d101d48 */
[----:B--2---:R-:W-:Y:S01]  /*24fc0*/  MOV R3, 0x24ff0 ;  /* 0x00024ff000037802 */ /* 0x004fe20000000f00 */
[----:B------:R-:W-:Y:S02]  /*24fd0*/  IMAD.MOV.U32 R2, RZ, RZ, 0x1 ;  /* 0x00000001ff027424 */ /* 0x000fe400078e00ff */
[----:B-1----:R-:W-:Y:S05]  /*24fe0*/  CALL.REL.NOINC `($__internal_15_$__cuda_sm70_shflsync_idx_p) ;  /* 0x0000143000007944 */ /* 0x002fea0003c00000 */
[----:B------:R-:W-:Y:S01]  /*24ff0*/  MOV R2, 0x1 ;  /* 0x0000000100027802 */ /* 0x000fe20000000f00 */
[----:B------:R-:W-:Y:S01]  /*25000*/  IMAD.MOV.U32 R18, RZ, RZ, R28 ;  /* 0x000000ffff127224 */ /* 0x000fe200078e001c */
[----:B------:R-:W-:Y:S01]  /*25010*/  MOV R226, 0x181f ;  /* 0x0000181f00e27802 */ /* 0x000fe20000000f00 */
[----:B------:R-:W-:Y:S01]  /*25020*/  IMAD.MOV.U32 R28, RZ, RZ, R5 ;  /* 0x000000ffff1c7224 */ /* 0x000fe200078e0005 */
[----:B------:R-:W-:Y:S02]  /*25030*/  MOV R3, 0x25050 ;  /* 0x0002505000037802 */ /* 0x000fe40000000f00 */
[----:B------:R-:W-:Y:S05]  /*25040*/  CALL.REL.NOINC `($__internal_15_$__cuda_sm70_shflsync_idx_p) ;  /* 0x000013d000007944 */ /* 0x000fea0003c00000 */
        /* <DEDUP_REMOVED lines=22> */
.L_x_1065:
[----:B------:R-:W-:Y:S01]  /*251b0*/  MOV R2, RZ ;  /* 0x000000ff00027202 */ /* 0x000fe20000000f00 */
[----:B------:R-:W-:Y:S01]  /*251c0*/  IMAD.MOV.U32 R28, RZ, RZ, R8 ;  /* 0x000000ffff1c7224 */ /* 0x000fe200078e0008 */
[----:B------:R-:W-:Y:S01]  /*251d0*/  MOV R3, 0x25200 ;  /* 0x0002520000037802 */ /* 0x000fe20000000f00 */
[----:B------:R-:W-:Y:S02]  /*251e0*/  IMAD.MOV.U32 R226, RZ, RZ, 0x1c1f ;  /* 0x00001c1fffe27424 */ /* 0x000fe400078e00ff */
[----:B------:R-:W-:Y:S05]  /*251f0*/  CALL.REL.NOINC `($__internal_15_$__cuda_sm70_shflsync_idx_p) ;  /* 0x0000122000007944 */ /* 0x000fea0003c00000 */
[----:B------:R-:W-:Y:S01]  /*25200*/  MOV R5, R28 ;  /* 0x0000001c00057202 */ /* 0x000fe20000000f00 */
[----:B------:R-:W-:-:S05]  /*25210*/  BRA `(.L_x_1168) ;  /* 0xffff6a8000007947 */ /* 0x000fca000383ffff */
.L_x_1070:
[----:B------:R-:W-:Y:S01]  /*25220*/  MOV R2, 0x1 ;  /* 0x0000000100027802 */ /* 0x000fe20000000f00 */
[----:B------:R-:W-:Y:S01]  /*25230*/  IMAD.MOV.U32 R28, RZ, RZ, R8 ;  /* 0x000000ffff1c7224 */ /* 0x000fe200078e0008 */
[----:B------:R-:W-:Y:S01]  /*25240*/  MOV R3, 0x25270 ;  /* 0x0002527000037802 */ /* 0x000fe20000000f00 */
[----:B------:R-:W-:Y:S02]  /*25250*/  IMAD.MOV.U32 R226, RZ, RZ, 0x1c1f ;  /* 0x00001c1fffe27424 */ /* 0x000fe400078e00ff */
[----:B-1----:R-:W-:Y:S05]  /*25260*/  CALL.REL.NOINC `($__internal_15_$__cuda_sm70_shflsync_idx_p) ;  /* 0x000011b000007944 */ /* 0x002fea0003c00000 */
[----:B------:R-:W-:Y:S01]  /*25270*/  MOV R5, R28 ;  /* 0x0000001c00057202 */ /* 0x000fe20000000f00 */
[----:B------:R-:W-:-:S05]  /*25280*/  BRA `(.L_x_1169) ;  /* 0xffff746000007947 */ /* 0x000fca000383ffff */
.L_x_1075:
[----:B------:R-:W-:Y:S02]  /*25290*/  MOV R3, 0x2 ;  /* 0x0000000200037802 */ /* 0x000fe40000000f00 */
[----:B------:R-:W-:Y:S02]  /*252a0*/  MOV R2, 0x252c0 ;  /* 0x000252c000027802 */ /* 0x000fe40000000f00 */
[----:B------:R-:W-:Y:S05]  /*252b0*/  CALL.REL.NOINC `($__internal_14_$__cuda_sm70_shflsync_bfly_p) ;  /* 0x0000110000007944 */ /* 0x000fea0003c00000 */
[----:B------:R-:W-:Y:S01]  /*252c0*/  MOV R2, R217 ;  /* 0x000000d900027202 */ /* 0x000fe20000000f00 */
[----:B------:R-:W-:-:S05]  /*252d0*/  BRA `(.L_x_1170) ;  /* 0xffff7eb000007947 */ /* 0x000fca000383ffff */
.L_x_1076:
        /* <DEDUP_REMOVED lines=14> */
.L_x_1078:
[----:B------:R-:W-:Y:S01]  /*253c0*/  IMAD.MOV.U32 R4, RZ, RZ, R228 ;  /* 0x000000ffff047224 */ /* 0x000fe200078e00e4 */
[----:B------:R-:W-:-:S02]  /*253d0*/  MOV R3, 0x2 ;  /* 0x0000000200037802 */ /* 0x000fc40000000f00 */
[----:B------:R-:W-:Y:S02]  /*253e0*/  MOV R2, 0x25400 ;  /* 0x0002540000027802 */ /* 0x000fe40000000f00 */
[----:B------:R-:W-:Y:S05]  /*253f0*/  CALL.REL.NOINC `($__internal_14_$__cuda_sm70_shflsync_bfly_p) ;  /* 0x00000fc000007944 */ /* 0x000fea0003c00000 */
[----:B------:R-:W-:Y:S01]  /*25400*/  MOV R2, R217 ;  /* 0x000000d900027202 */ /* 0x000fe20000000f00 */
[----:B------:R-:W-:Y:S05]  /*25410*/  BRA `(.L_x_1172) ;  /* 0xffff970000007947 */ /* 0x000fea000383ffff */
.L_x_1079:
[----:B------:R-:W-:Y:S01]  /*25420*/  IMAD.MOV.U32 R4, RZ, RZ, R6 ;  /* 0x000000ffff047224 */ /* 0x000fe200078e0006 */
[----:B------:R-:W-:Y:S02]  /*25430*/  MOV R3, 0x1 ;  /* 0x0000000100037802 */ /* 0x000fe40000000f00 */
[----:B------:R-:W-:Y:S02]  /*25440*/  MOV R2, 0x25460 ;  /* 0x0002546000027802 */ /* 0x000fe40000000f00 */
[----:B-1----:R-:W-:Y:S05]  /*25450*/  CALL.REL.NOINC `($__internal_14_$__cuda_sm70_shflsync_bfly_p) ;  /* 0x00000f6000007944 */ /* 0x002fea0003c00000 */
[----:B------:R-:W-:Y:S01]  /*25460*/  FADD.FTZ R6, R6, R217 ;  /* 0x000000d906067221 */ /* 0x000fe20000010000 */
[----:B------:R-:W-:Y:S02]  /*25470*/  MOV R4, R236 ;  /* 0x000000ec00047202 */ /* 0x000fe40000000f00 */
[----:B------:R-:W-:Y:S02]  /*25480*/  MOV R3, 0x2 ;  /* 0x0000000200037802 */ /* 0x000fe40000000f00 */
[----:B------:R-:W-:Y:S02]  /*25490*/  MOV R2, 0x254b0 ;  /* 0x000254b000027802 */ /* 0x000fe40000000f00 */
[----:B------:R-:W-:Y:S05]  /*254a0*/  CALL.REL.NOINC `($__internal_14_$__cuda_sm70_shflsync_bfly_p) ;  /* 0x00000f1000007944 */ /* 0x000fea0003c00000 */
[----:B------:R-:W-:Y:S01]  /*254b0*/  FADD.FTZ R4, R236, R217 ;  /* 0x000000d9ec047221 */ /* 0x000fe20000010000 */
[----:B------:R-:W-:-:S02]  /*254c0*/  MOV R3, 0x1 ;  /* 0x0000000100037802 */ /* 0x000fc40000000f00 */
[----:B------:R-:W-:Y:S02]  /*254d0*/  MOV R2, 0x254f0 ;  /* 0x000254f000027802 */ /* 0x000fe40000000f00 */
[----:B------:R-:W-:Y:S05]  /*254e0*/  CALL.REL.NOINC `($__internal_14_$__cuda_sm70_shflsync_bfly_p) ;  /* 0x00000ed000007944 */ /* 0x000fea0003c00000 */
[----:B------:R-:W-:Y:S01]  /*254f0*/  MOV R2, R217 ;  /* 0x000000d900027202 */ /* 0x000fe20000000f00 */
[----:B------:R-:W-:Y:S05]  /*25500*/  BRA `(.L_x_1173) ;  /* 0xffff968000007947 */ /* 0x000fea000383ffff */
.L_x_1086:
[----:B--234-:R-:W-:Y:S01]  /*25510*/  IMAD.MOV.U32 R28, RZ, RZ, R6 ;  /* 0x000000ffff1c7224 */ /* 0x01cfe200078e0006 */
[----:B------:R-:W-:Y:S01]  /*25520*/  MOV R2, RZ ;  /* 0x000000ff00027202 */ /* 0x000fe20000000f00 */
[----:B------:R-:W-:Y:S01]  /*25530*/  IMAD.MOV.U32 R226, RZ, RZ, 0x181f ;  /* 0x0000181fffe27424 */ /* 0x000fe200078e00ff */
[----:B------:R-:W-:Y:S02]  /*25540*/  MOV R3, 0x25560 ;  /* 0x0002556000037802 */ /* 0x000fe40000000f00 */
[----:B-1----:R-:W-:Y:S05]  /*25550*/  CALL.REL.NOINC `($__internal_15_$__cuda_sm70_shflsync_idx_p) ;  /* 0x00000ec000007944 */ /* 0x002fea0003c00000 */
[----:B------:R-:W-:Y:S01]  /*25560*/  MOV R9, R28 ;  /* 0x0000001c00097202 */ /* 0x000fe20000000f00 */
[----:B------:R-:W-:Y:S05]  /*25570*/  BRA `(.L_x_1174) ;  /* 0xffffaa1000007947 */ /* 0x000fea000383ffff */
.L_x_1087:
[----:B------:R-:W-:Y:S01]  /*25580*/  IMAD.MOV.U32 R28, RZ, RZ, R8 ;  /* 0x000000ffff1c7224 */ /* 0x000fe200078e0008 */
[----:B------:R-:W-:Y:S01]  /*25590*/  MOV R2, RZ ;  /* 0x000000ff00027202 */ /* 0x000fe20000000f00 */
[----:B------:R-:W-:Y:S01]  /*255a0*/  IMAD.MOV.U32 R226, RZ, RZ, 0x181f ;  /* 0x0000181fffe27424 */ /* 0x000fe200078e00ff */
[----:B------:R-:W-:Y:S02]  /*255b0*/  MOV R3, 0x255d0 ;  /* 0x000255d000037802 */ /* 0x000fe40000000f00 */
[----:B-123--:R-:W-:Y:S05]  /*255c0*/  CALL.REL.NOINC `($__internal_15_$__cuda_sm70_shflsync_idx_p) ;  /* 0x00000e5000007944 */ /* 0x00efea0003c00000 */
[----:B------:R-:W-:Y:S01]  /*255d0*/  MOV R2, R28 ;  /* 0x0000001c00027202 */ /* 0x000fe20000000f00 */
[----:B------:R-:W-:Y:S05]  /*255e0*/  BRA `(.L_x_1175) ;  /* 0xffffa9c000007947 */ /* 0x000fea000383ffff */
.L_x_1090:
[----:B------:R-:W-:Y:S01]  /*255f0*/  IMAD.MOV.U32 R28, RZ, RZ, R6 ;  /* 0x000000ffff1c7224 */ /* 0x000fe200078e0006 */
[----:B--2---:R-:W-:Y:S01]  /*25600*/  MOV R2, 0x1 ;  /* 0x0000000100027802 */ /* 0x004fe20000000f00 */
[----:B------:R-:W-:Y:S01]  /*25610*/  IMAD.MOV.U32 R226, RZ, RZ, 0x181f ;  /* 0x0000181fffe27424 */ /* 0x000fe200078e00ff */
[----:B------:R-:W-:-:S02]  /*25620*/  MOV R3, 0x25640 ;  /* 0x0002564000037802 */ /* 0x000fc40000000f00 */
[----:B-1-34-:R-:W-:Y:S05]  /*25630*/  CALL.REL.NOINC `($__internal_15_$__cuda_sm70_shflsync_idx_p) ;  /* 0x00000de000007944 */ /* 0x01afea0003c00000 */
[----:B------:R-:W-:Y:S01]  /*25640*/  IMAD.MOV.U32 R9, RZ, RZ, R28 ;  /* 0x000000ffff097224 */ /* 0x000fe200078e001c */
[----:B------:R-:W-:Y:S01]  /*25650*/  MOV R2, 0x1 ;  /* 0x0000000100027802 */ /* 0x000fe20000000f00 */
[----:B------:R-:W-:Y:S01]  /*25660*/  IMAD.MOV.U32 R28, RZ, RZ, R8 ;  /* 0x000000ffff1c7224 */ /* 0x000fe200078e0008 */
[----:B------:R-:W-:-:S02]  /*25670*/  MOV R226, 0x181f ;  /* 0x0000181f00e27802 */ /* 0x000fc40000000f00 */
[----:B------:R-:W-:Y:S02]  /*25680*/  MOV R3, 0x256a0 ;  /* 0x000256a000037802 */ /* 0x000fe40000000f00 */
[----:B------:R-:W-:Y:S05]  /*25690*/  CALL.REL.NOINC `($__internal_15_$__cuda_sm70_shflsync_idx_p) ;  /* 0x00000d8000007944 */ /* 0x000fea0003c00000 */
[----:B------:R-:W-:Y:S01]  /*256a0*/  MOV R2, R28 ;  /* 0x0000001c00027202 */ /* 0x000fe20000000f00 */
[----:B------:R-:W-:Y:S05]  /*256b0*/  BRA `(.L_x_1176) ;  /* 0xffffa9e000007947 */ /* 0x000fea000383ffff */
.L_x_1093:
[----:B------:R-:W-:Y:S01]  /*256c0*/  IMAD.MOV.U32 R28, RZ, RZ, R6 ;  /* 0x000000ffff1c7224 */ /* 0x000fe200078e0006 */
[----:B--2---:R-:W-:Y:S01]  /*256d0*/  MOV R2, 0x2 ;  /* 0x0000000200027802 */ /* 0x004fe20000000f00 */
[----:B------:R-:W-:Y:S01]  /*256e0*/  IMAD.MOV.U32 R226, RZ, RZ, 0x181f ;  /* 0x0000181fffe27424 */ /* 0x000fe200078e00ff */
[----:B------:R-:W-:Y:S02]  /*256f0*/  MOV R3, 0x25710 ;  /* 0x0002571000037802 */ /* 0x000fe40000000f00 */
[----:B-1-34-:R-:W-:Y:S05]  /*25700*/  CALL.REL.NOINC `($__internal_15_$__cuda_sm70_shflsync_idx_p) ;  /* 0x00000d1000007944 */ /* 0x01afea0003c00000 */
[----:B------:R-:W-:Y:S01]  /*25710*/  MOV R9, R28 ;  /* 0x0000001c00097202 */ /* 0x000fe20000000f00 */
[----:B------:R-:W-:Y:S05]  /*25720*/  BRA `(.L_x_1177) ;  /* 0xffffaa6000007947 */ /* 0x000fea000383ffff */
.L_x_1094:
[----:B------:R-:W-:Y:S01]  /*25730*/  IMAD.MOV.U32 R28, RZ, RZ, R8 ;  /* 0x000000ffff1c7224 */ /* 0x000fe200078e0008 */
[----:B--2---:R-:W-:Y:S01]  /*25740*/  MOV R2, 0x2 ;  /* 0x0000000200027802 */ /* 0x004fe20000000f00 */
[----:B------:R-:W-:Y:S01]  /*25750*/  IMAD.MOV.U32 R226, RZ, RZ, 0x181f ;  /* 0x0000181fffe27424 */ /* 0x000fe200078e00ff */
[----:B------:R-:W-:Y:S02]  /*25760*/  MOV R3, 0x25780 ;  /* 0x0002578000037802 */ /* 0x000fe40000000f00 */
[----:B-1-34-:R-:W-:Y:S05]  /*25770*/  CALL.REL.NOINC `($__internal_15_$__cuda_sm70_shflsync_idx_p) ;  /* 0x00000ca000007944 */ /* 0x01afea0003c00000 */
[----:B------:R-:W-:Y:S01]  /*25780*/  MOV R2, R28 ;  /* 0x0000001c00027202 */ /* 0x000fe20000000f00 */
[----:B------:R-:W-:Y:S05]  /*25790*/  BRA `(.L_x_1178) ;  /* 0xffffaa1000007947 */ /* 0x000fea000383ffff */
.L_x_1097:
[----:B------:R-:W-:Y:S01]  /*257a0*/  IMAD.MOV.U32 R28, RZ, RZ, R6 ;  /* 0x000000ffff1c7224 */ /* 0x000fe200078e0006 */
[----:B---34-:R-:W-:Y:S01]  /*257b0*/  MOV R2, 0x3 ;  /* 0x0000000300027802 */ /* 0x018fe20000000f00 */
[----:B------:R-:W-:Y:S01]  /*257c0*/  IMAD.MOV.U32 R226, RZ, RZ, 0x181f ;  /* 0x0000181fffe27424 */ /* 0x000fe200078e00ff */
[----:B------:R-:W-:-:S02]  /*257d0*/  MOV R3, 0x257f0 ;  /* 0x000257f000037802 */ /* 0x000fc40000000f00 */
[----:B-12---:R-:W-:Y:S05]  /*257e0*/  CALL.REL.NOINC `($__internal_15_$__cuda_sm70_shflsync_idx_p) ;  /* 0x00000c3000007944 */ /* 0x006fea0003c00000 */
        /* <DEDUP_REMOVED lines=8> */
.L_x_1099:
[----:B------:R-:W-:Y:S01]  /*25870*/  IMAD.MOV.U32 R28, RZ, RZ, R6 ;  /* 0x000000ffff1c7224 */ /* 0x000fe200078e0006 */
[----:B------:R-:W-:Y:S01]  /*25880*/  MOV R2, RZ ;  /* 0x000000ff00027202 */ /* 0x000fe20000000f00 */
[----:B------:R-:W-:Y:S01]  /*25890*/  IMAD.MOV.U32 R226, RZ, RZ, 0x1c1f ;  /* 0x00001c1fffe27424 */ /* 0x000fe200078e00ff */
[----:B------:R-:W-:Y:S02]  /*258a0*/  MOV R3, 0x258c0 ;  /* 0x000258c000037802 */ /* 0x000fe40000000f00 */
[----:B------:R-:W-:Y:S05]  /*258b0*/  CALL.REL.NOINC `($__internal_15_$__cuda_sm70_shflsync_idx_p) ;  /* 0x00000b6000007944 */ /* 0x000fea0003c00000 */
[----:B------:R-:W-:Y:S01]  /*258c0*/  MOV R4, R28 ;  /* 0x0000001c00047202 */ /* 0x000fe20000000f00 */
[----:B------:R-:W-:Y:S05]  /*258d0*/  BRA `(.L_x_1180) ;  /* 0xffffacc000007947 */ /* 0x000fea000383ffff */
.L_x_1100:
[----:B------:R-:W-:Y:S01]  /*258e0*/  IMAD.MOV.U32 R28, RZ, RZ, R5 ;  /* 0x000000ffff1c7224 */ /* 0x000fe200078e0005 */
[----:B------:R-:W-:Y:S01]  /*258f0*/  MOV R2, RZ ;  /* 0x000000ff00027202 */ /* 0x000fe20000000f00 */
[----:B------:R-:W-:Y:S01]  /*25900*/  IMAD.MOV.U32 R226, RZ, RZ, 0x1c1f ;  /* 0x00001c1fffe27424 */ /* 0x000fe200078e00ff */
[----:B------:R-:W-:Y:S02]  /*25910*/  MOV R3, 0x25930 ;  /* 0x0002593000037802 */ /* 0x000fe40000000f00 */
[----:B-12---:R-:W-:Y:S05]  /*25920*/  CALL.REL.NOINC `($__internal_15_$__cuda_sm70_shflsync_idx_p) ;  /* 0x00000af000007944 */ /* 0x006fea0003c00000 */
[----:B------:R-:W-:Y:S01]  /*25930*/  MOV R2, R28 ;  /* 0x0000001c00027202 */ /* 0x000fe20000000f00 */
[----:B------:R-:W-:Y:S05]  /*25940*/  BRA `(.L_x_1181) ;  /* 0xffffac7000007947 */ /* 0x000fea000383ffff */
.L_x_1103:
[----:B------:R-:W-:Y:S01]  /*25950*/  IMAD.MOV.U32 R28, RZ, RZ, R6 ;  /* 0x000000ffff1c7224 */ /* 0x000fe200078e0006 */
[----:B----4-:R-:W-:Y:S01]  /*25960*/  MOV R2, 0x1 ;  /* 0x0000000100027802 */ /* 0x010fe20000000f00 */
[----:B------:R-:W-:Y:S01]  /*25970*/  IMAD.MOV.U32 R226, RZ, RZ, 0x1c1f ;  /* 0x00001c1fffe27424 */ /* 0x000fe200078e00ff */
[----:B------:R-:W-:-:S02]  /*25980*/  MOV R3, 0x259a0 ;  /* 0x000259a000037802 */ /* 0x000fc40000000f00 */
[----:B-123--:R-:W-:Y:S05]  /*25990*/  CALL.REL.NOINC `($__internal_15_$__cuda_sm70_shflsync_idx_p) ;  /* 0x00000a8000007944 */ /* 0x00efea0003c00000 */
        /* <DEDUP_REMOVED lines=8> */
.L_x_1107:
[----:B------:R-:W-:Y:S01]  /*25a20*/  IMAD.MOV.U32 R28, RZ, RZ, R5 ;  /* 0x000000ffff1c7224 */ /* 0x000fe200078e0005 */
[----:B------:R-:W-:Y:S01]  /*25a30*/  MOV R2, RZ ;  /* 0x000000ff00027202 */ /* 0x000fe20000000f00 */
[----:B------:R-:W-:Y:S01]  /*25a40*/  IMAD.MOV.U32 R226, RZ, RZ, 0x181f ;  /* 0x0000181fffe27424 */ /* 0x000fe200078e00ff */
[----:B------:R-:W-:Y:S02]  /*25a50*/  MOV R3, 0x25a70 ;  /* 0x00025a7000037802 */ /* 0x000fe40000000f00 */
[----:B------:R-:W-:Y:S05]  /*25a60*/  CALL.REL.NOINC `($__internal_15_$__cuda_sm70_shflsync_idx_p) ;  /* 0x000009b000007944 */ /* 0x000fea0003c00000 */
[----:B------:R-:W-:Y:S01]  /*25a70*/  MOV R9, R28 ;  /* 0x0000001c00097202 */ /* 0x000fe20000000f00 */
[----:B------:R-:W-:Y:S05]  /*25a80*/  BRA `(.L_x_1183) ;  /* 0xffffc11000007947 */ /* 0x000fea000383ffff */
.L_x_1108:
[----:B------:R-:W-:Y:S01]  /*25a90*/  IMAD.MOV.U32 R28, RZ, RZ, R8 ;  /* 0x000000ffff1c7224 */ /* 0x000fe200078e0008 */
[----:B------:R-:W-:Y:S01]  /*25aa0*/  MOV R2, RZ ;  /* 0x000000ff00027202 */ /* 0x000fe20000000f00 */
[----:B------:R-:W-:Y:S01]  /*25ab0*/  IMAD.MOV.U32 R226, RZ, RZ, 0x181f ;  /* 0x0000181fffe27424 */ /* 0x000fe200078e00ff */
[----:B------:R-:W-:Y:S02]  /*25ac0*/  MOV R3, 0x25ae0 ;  /* 0x00025ae000037802 */ /* 0x000fe40000000f00 */
[----:B-12---:R-:W-:Y:S05]  /*25ad0*/  CALL.REL.NOINC `($__internal_15_$__cuda_sm70_shflsync_idx_p) ;  /* 0x0000094000007944 */ /* 0x006fea0003c00000 */
[----:B------:R-:W-:Y:S01]  /*25ae0*/  MOV R2, R28 ;  /* 0x0000001c00027202 */ /* 0x000fe20000000f00 */
[----:B------:R-:W-:Y:S05]  /*25af0*/  BRA `(.L_x_1184) ;  /* 0xffffc0c000007947 */ /* 0x000fea000383ffff */
.L_x_1111:
[----:B------:R-:W-:Y:S01]  /*25b00*/  IMAD.MOV.U32 R28, RZ, RZ, R5 ;  /* 0x000000ffff1c7224 */ /* 0x000fe200078e0005 */
[----:B--2-4-:R-:W-:Y:S01]  /*25b10*/  MOV R2, 0x1 ;  /* 0x0000000100027802 */ /* 0x014fe20000000f00 */
[----:B------:R-:W-:Y:S01]  /*25b20*/  IMAD.MOV.U32 R226, RZ, RZ, 0x181f ;  /* 0x0000181fffe27424 */ /* 0x000fe200078e00ff */
[----:B------:R-:W-:-:S02]  /*25b30*/  MOV R3, 0x25b50 ;  /* 0x00025b5000037802 */ /* 0x000fc40000000f00 */
[----:B-1-3--:R-:W-:Y:S05]  /*25b40*/  CALL.REL.NOINC `($__internal_15_$__cuda_sm70_shflsync_idx_p) ;  /* 0x000008d000007944 */ /* 0x00afea0003c00000 */
        /* <DEDUP_REMOVED lines=8> */
.L_x_1114:
[----:B------:R-:W-:Y:S01]  /*25bd0*/  IMAD.MOV.U32 R28, RZ, RZ, R5 ;  /* 0x000000ffff1c7224 */ /* 0x000fe200078e0005 */
[----:B-1--4-:R-:W-:Y:S01]  /*25be0*/  MOV R2, 0x2 ;  /* 0x0000000200027802 */ /* 0x012fe20000000f00 */
[----:B------:R-:W-:Y:S01]  /*25bf0*/  IMAD.MOV.U32 R226, RZ, RZ, 0x181f ;  /* 0x0000181fffe27424 */ /* 0x000fe200078e00ff */
[----:B------:R-:W-:Y:S02]  /*25c00*/  MOV R3, 0x25c20 ;  /* 0x00025c2000037802 */ /* 0x000fe40000000f00 */
[----:B--23--:R-:W-:Y:S05]  /*25c10*/  CALL.REL.NOINC `($__internal_15_$__cuda_sm70_shflsync_idx_p) ;  /* 0x0000080000007944 */ /* 0x00cfea0003c00000 */
[----:B------:R-:W-:Y:S01]  /*25c20*/  MOV R9, R28 ;  /* 0x0000001c00097202 */ /* 0x000fe20000000f00 */
[----:B------:R-:W-:Y:S05]  /*25c30*/  BRA `(.L_x_1186) ;  /* 0xffffc17000007947 */ /* 0x000fea000383ffff */
.L_x_1115:
[----:B------:R-:W-:Y:S01]  /*25c40*/  IMAD.MOV.U32 R28, RZ, RZ, R8 ;  /* 0x000000ffff1c7224 */ /* 0x000fe200078e0008 */
[----:B----4-:R-:W-:Y:S01]  /*25c50*/  MOV R2, 0x2 ;  /* 0x0000000200027802 */ /* 0x010fe20000000f00 */
[----:B------:R-:W-:Y:S01]  /*25c60*/  IMAD.MOV.U32 R226, RZ, RZ, 0x181f ;  /* 0x0000181fffe27424 */ /* 0x000fe200078e00ff */
[----:B------:R-:W-:Y:S02]  /*25c70*/  MOV R3, 0x25c90 ;  /* 0x00025c9000037802 */ /* 0x000fe40000000f00 */
[----:B-123--:R-:W-:Y:S05]  /*25c80*/  CALL.REL.NOINC `($__internal_15_$__cuda_sm70_shflsync_idx_p) ;  /* 0x0000079000007944 */ /* 0x00efea0003c00000 */
[----:B------:R-:W-:Y:S01]  /*25c90*/  MOV R2, R28 ;  /* 0x0000001c00027202 */ /* 0x000fe20000000f00 */
[----:B------:R-:W-:Y:S05]  /*25ca0*/  BRA `(.L_x_1187) ;  /* 0xffffc12000007947 */ /* 0x000fea000383ffff */
.L_x_1118:
[----:B------:R-:W-:Y:S01]  /*25cb0*/  IMAD.MOV.U32 R28, RZ, RZ, R5 ;  /* 0x000000ffff1c7224 */ /* 0x000fe200078e0005 */
[----:B-1----:R-:W-:Y:S01]  /*25cc0*/  MOV R2, 0x3 ;  /* 0x0000000300027802 */ /* 0x002fe20000000f00 */
[----:B------:R-:W-:Y:S01]  /*25cd0*/  IMAD.MOV.U32 R226, RZ, RZ, 0x181f ;  /* 0x0000181fffe27424 */ /* 0x000fe200078e00ff */
[----:B------:R-:W-:-:S02]  /*25ce0*/  MOV R3, 0x25d00 ;  /* 0x00025d0000037802 */ /* 0x000fc40000000f00 */
[----:B--234-:R-:W-:Y:S05]  /*25cf0*/  CALL.REL.NOINC `($__internal_15_$__cuda_sm70_shflsync_idx_p) ;  /* 0x0000072000007944 */ /* 0x01cfea0003c00000 */
        /* <DEDUP_REMOVED lines=8> */
.L_x_1120:
[----:B------:R-:W-:Y:S01]  /*25d80*/  IMAD.MOV.U32 R28, RZ, RZ, R29 ;  /* 0x000000ffff1c7224 */ /* 0x000fe200078e001d */
[----:B------:R-:W-:Y:S01]  /*25d90*/  MOV R2, RZ ;  /* 0x000000ff00027202 */ /* 0x000fe20000000f00 */
[----:B------:R-:W-:Y:S01]  /*25da0*/  IMAD.MOV.U32 R226, RZ, RZ, 0x1f ;  /* 0x0000001fffe27424 */ /* 0x000fe200078e00ff */
[----:B------:R-:W-:Y:S02]  /*25db0*/  MOV R3, 0x25dd0 ;  /* 0x00025dd000037802 */ /* 0x000fe40000000f00 */
[----:B------:R-:W-:Y:S05]  /*25dc0*/  CALL.REL.NOINC `($__internal_15_$__cuda_sm70_shflsync_idx_p) ;  /* 0x0000065000007944 */ /* 0x000fea0003c00000 */
[----:B------:R-:W-:Y:S01]  /*25dd0*/  MOV R10, R28 ;  /* 0x0000001c000a7202 */ /* 0x000fe20000000f00 */
[----:B------:R-:W-:Y:S05]  /*25de0*/  BRA `(.L_x_1189) ;  /* 0xffffc29000007947 */ /* 0x000fea000383ffff */
.L_x_1121:
[----:B------:R-:W-:Y:S01]  /*25df0*/  IMAD.MOV.U32 R28, RZ, RZ, R29 ;  /* 0x000000ffff1c7224 */ /* 0x000fe200078e001d */
[----:B------:R-:W-:Y:S01]  /*25e00*/  MOV R2, 0x1 ;  /* 0x0000000100027802 */ /* 0x000fe20000000f00 */
[----:B------:R-:W-:Y:S01]  /*25e10*/  IMAD.MOV.U32 R226, RZ, RZ, 0x1f ;  /* 0x0000001fffe27424 */ /* 0x000fe200078e00ff */
[----:B------:R-:W-:Y:S02]  /*25e20*/  MOV R3, 0x25e40 ;  /* 0x00025e4000037802 */ /* 0x000fe40000000f00 */
[----:B-12---:R-:W-:Y:S05]  /*25e30*/  CALL.REL.NOINC `($__internal_15_$__cuda_sm70_shflsync_idx_p) ;  /* 0x000005e000007944 */ /* 0x006fea0003c00000 */
[----:B------:R-:W-:Y:S01]  /*25e40*/  MOV R9, R28 ;  /* 0x0000001c00097202 */ /* 0x000fe20000000f00 */
[----:B------:R-:W-:Y:S05]  /*25e50*/  BRA `(.L_x_1190) ;  /* 0xffffc24000007947 */ /* 0x000fea000383ffff */
.L_x_1122:
[----:B------:R-:W-:Y:S02]  /*25e60*/  MOV R3, 0x1 ;  /* 0x0000000100037802 */ /* 0x000fe40000000f00 */
[----:B------:R-:W-:-:S02]  /*25e70*/  MOV R4, 0x25e90 ;  /* 0x00025e9000047802 */ /* 0x000fc40000000f00 */
[----:B-1234-:R-:W-:Y:S05]  /*25e80*/  CALL.REL.NOINC `($__internal_16_$__cuda_sm70_shflsync_up_p) ;  /* 0x000005f000007944 */ /* 0x01efea0003c00000 */
[----:B------:R-:W-:Y:S05]  /*25e90*/  BRA `(.L_x_1191) ;  /* 0xffffc33000007947 */ /* 0x000fea000383ffff */
.L_x_1123:
[----:B------:R-:W-:Y:S02]  /*25ea0*/  MOV R3, 0x2 ;  /* 0x0000000200037802 */ /* 0x000fe40000000f00 */
[----:B------:R-:W-:-:S02]  /*25eb0*/  MOV R4, 0x25ed0 ;  /* 0x00025ed000047802 */ /* 0x000fc40000000f00 */
[----:B--2-4-:R-:W-:Y:S05]  /*25ec0*/  CALL.REL.NOINC `($__internal_16_$__cuda_sm70_shflsync_up_p) ;  /* 0x000005b000007944 */ /* 0x014fea0003c00000 */
[----:B------:R-:W-:Y:S02]  /*25ed0*/  SEL R3, R3, RZ, P1 ;  /* 0x000000ff03037207 */ /* 0x000fe40000800000 */
[----:B------:R-:W-:-:S03]  /*25ee0*/  MOV R4, 0x25f20 ;  /* 0x00025f2000047802 */ /* 0x000fc60000000f00 */
[----:B------:R-:W-:Y:S02]  /*25ef0*/  IMAD.IADD R2, R2, 0x1, R3 ;  /* 0x0000000102027824 */ /* 0x000fe400078e0203 */
[----:B------:R-:W-:Y:S02]  /*25f00*/  IMAD.MOV.U32 R3, RZ, RZ, 0x4 ;  /* 0x00000004ff037424 */ /* 0x000fe400078e00ff */
[----:B------:R-:W-:Y:S05]  /*25f10*/  CALL.REL.NOINC `($__internal_16_$__cuda_sm70_shflsync_up_p) ;  /* 0x0000056000007944 */ /* 0x000fea0003c00000 */
        /* <DEDUP_REMOVED lines=12> */
[----:B------:R-:W-:Y:S01]  /*25fe0*/  IMAD.IADD R4, R3, 0x1, R2 ;  /* 0x0000000103047824 */ /* 0x000fe200078e0202 */
[----:B------:R-:W-:Y:S01]  /*25ff0*/  MOV R3, 0x26030 ;  /* 0x0002603000037802 */ /* 0x000fe20000000f00 */
[----:B------:R-:W-:Y:S02]  /*26000*/  IMAD.MOV.U32 R2, RZ, RZ, 0x1f ;  /* 0x0000001fff027424 */ /* 0x000fe400078e00ff */
[----:B------:R-:W-:Y:S02]  /*26010*/  IMAD.MOV.U32 R28, RZ, RZ, R4 ;  /* 0x000000ffff1c7224 */ /* 0x000fe400078e0004 */
[----:B------:R-:W-:Y:S05]  /*26020*/  CALL.REL.NOINC `($__internal_15_$__cuda_sm70_shflsync_idx_p) ;  /* 0x000003f000007944 */ /* 0x000fea0003c00000 */
[----:B------:R-:W-:Y:S01]  /*26030*/  MOV R2, R28 ;  /* 0x0000001c00027202 */ /* 0x000fe20000000f00 */
[----:B------:R-:W-:Y:S05]  /*26040*/  BRA `(.L_x_1192) ;  /* 0xffffc28000007947 */ /* 0x000fea000383ffff */
.L_x_1127:
[----:B------:R-:W-:Y:S02]  /*26050*/  MOV R3, 0x1 ;  /* 0x0000000100037802 */ /* 0x000fe40000000f00 */
[----:B------:R-:W-:Y:S02]  /*26060*/  MOV R4, 0x26080 ;  /* 0x0002608000047802 */ /* 0x000fe40000000f00 */
[----:B------:R-:W-:Y:S05]  /*26070*/  CALL.REL.NOINC `($__internal_16_$__cuda_sm70_shflsync_up_p) ;  /* 0x0000040000007944 */ /* 0x000fea0003c00000 */
[----:B------:R-:W-:Y:S05]  /*26080*/  BRA `(.L_x_1193) ;  /* 0xffffc3b000007947 */ /* 0x000fea000383ffff */
.L_x_1128:
[----:B------:R-:W-:Y:S02]  /*26090*/  MOV R3, 0x2 ;  /* 0x0000000200037802 */ /* 0x000fe40000000f00 */
[----:B------:R-:W-:Y:S02]  /*260a0*/  MOV R4, 0x260c0 ;  /* 0x000260c000047802 */ /* 0x000fe40000000f00 */
        /* <DEDUP_REMOVED lines=25> */
.L_x_1130:
[----:B------:R-:W-:Y:S02]  /*26240*/  SEL R2, RZ, 0x1, P0 ;  /* 0x00000001ff027807 */ /* 0x000fe40000000000 */
[----:B------:R-:W-:Y:S02]  /*26250*/  MOV R3, 0x26270 ;  /* 0x0002627000037802 */ /* 0x000fe40000000f00 */
[----:B-1----:R-:W-:Y:S05]  /*26260*/  CALL.REL.NOINC `($__internal_17_$__cuda_sm70_votesync_ballot) ;  /* 0x0000027000007944 */ /* 0x002fea0003c00000 */
[----:B------:R-:W-:Y:S05]  /*26270*/  BRA `(.L_x_1195) ;  /* 0xffffc35000007947 */ /* 0x000fea000383ffff */
.L_x_1131:
[----:B------:R-:W-:Y:S01]  /*26280*/  IMAD.MOV.U32 R28, RZ, RZ, R6 ;  /* 0x000000ffff1c7224 */ /* 0x000fe200078e0006 */
[----:B--2---:R-:W-:Y:S01]  /*26290*/  MOV R2, R9 ;  /* 0x0000000900027202 */ /* 0x004fe20000000f00 */
[----:B------:R-:W-:Y:S01]  /*262a0*/  IMAD.MOV.U32 R226, RZ, RZ, 0x1f ;  /* 0x0000001fffe27424 */ /* 0x000fe200078e00ff */
[----:B------:R-:W-:-:S02]  /*262b0*/  MOV R3, 0x262d0 ;  /* 0x000262d000037802 */ /* 0x000fc40000000f00 */
[----:B-1----:R-:W-:Y:S05]  /*262c0*/  CALL.REL.NOINC `($__internal_15_$__cuda_sm70_shflsync_idx_p) ;  /* 0x0000015000007944 */ /* 0x002fea0003c00000 */
[----:B------:R-:W-:Y:S01]  /*262d0*/  IMAD.MOV.U32 R6, RZ, RZ, R28 ;  /* 0x000000ffff067224 */ /* 0x000fe200078e001c */
[----:B------:R-:W-:Y:S01]  /*262e0*/  MOV R2, R9 ;  /* 0x0000000900027202 */ /* 0x000fe20000000f00 */
[----:B------:R-:W-:Y:S01]  /*262f0*/  IMAD.MOV.U32 R28, RZ, RZ, R8 ;  /* 0x000000ffff1c7224 */ /* 0x000fe200078e0008 */
[----:B------:R-:W-:-:S02]  /*26300*/  MOV R226, 0x1f ;  /* 0x0000001f00e27802 */ /* 0x000fc40000000f00 */
[----:B------:R-:W-:Y:S02]  /*26310*/  MOV R3, 0x26330 ;  /* 0x0002633000037802 */ /* 0x000fe40000000f00 */
[----:B------:R-:W-:Y:S05]  /*26320*/  CALL.REL.NOINC `($__internal_15_$__cuda_sm70_shflsync_idx_p) ;  /* 0x000000f000007944 */ /* 0x000fea0003c00000 */
[----:B------:R-:W-:Y:S01]  /*26330*/  MOV R5, R28 ;  /* 0x0000001c00057202 */ /* 0x000fe20000000f00 */
[----:B------:R-:W-:Y:S05]  /*26340*/  BRA `(.L_x_1196) ;  /* 0xffffc2f000007947 */ /* 0x000fea000383ffff */
.L_x_1134:
[----:B------:R-:W-:Y:S01]  /*26350*/  IMAD.MOV.U32 R28, RZ, RZ, R4 ;  /* 0x000000ffff1c7224 */ /* 0x000fe200078e0004 */
[----:B--2---:R-:W-:Y:S01]  /*26360*/  MOV R2, R9 ;  /* 0x0000000900027202 */ /* 0x004fe20000000f00 */
[----:B------:R-:W-:Y:S01]  /*26370*/  IMAD.MOV.U32 R226, RZ, RZ, 0x1f ;  /* 0x0000001fffe27424 */ /* 0x000fe200078e00ff */
[----:B------:R-:W-:Y:S02]  /*26380*/  MOV R3, 0x263a0 ;  /* 0x000263a000037802 */ /* 0x000fe40000000f00 */
[----:B-1--4-:R-:W-:Y:S05]  /*26390*/  CALL.REL.NOINC `($__internal_15_$__cuda_sm70_shflsync_idx_p) ;  /* 0x0000008000007944 */ /* 0x012fea0003c00000 */
[----:B------:R-:W-:Y:S01]  /*263a0*/  MOV R15, R28 ;  /* 0x0000001c000f7202 */ /* 0x000fe20000000f00 */
[----:B------:R-:W-:Y:S05]  /*263b0*/  BRA `(.L_x_1133) ;  /* 0xffffc2e000007947 */ /* 0x000fea000383ffff */
        .weak           $__internal_14_$__cuda_sm70_shflsync_bfly_p
        .type           $__internal_14_$__cuda_sm70_shflsync_bfly_p,@function
        .size           $__internal_14_$__cuda_sm70_shflsync_bfly_p,($__internal_15_$__cuda_sm70_shflsync_idx_p - $__internal_14_$__cuda_sm70_shflsync_bfly_p)
$__internal_14_$__cuda_sm70_shflsync_bfly_p:
[----:B------:R-:W-:Y:S02]  /*263c0*/  MOV R217, 0x1f ;  /* 0x0000001f00d97802 */ /* 0x000fe40000000f00 */
[----:B------:R-:W-:-:S04]  /*263d0*/  MOV R218, 0xffffffff ;  /* 0xffffffff00da7802 */ /* 0x000fc80000000f00 */
[----:B------:R-:W-:Y:S04]  /*263e0*/  WARPSYNC R218 ;  /* 0x000000da00007348 */ /* 0x000fe80003800000 */
[----:B------:R1:W2:Y:S02]  /*263f0*/  SHFL.BFLY PT, R217, R4, R3, R217 ;  /* 0x0c00000304d97389 */ /* 0x0002a400000e00d9 */
[----:B-1----:R-:W-:-:S04]  /*26400*/  MOV R3, 0x0 ;  /* 0x0000000000037802 */ /* 0x002fc80000000f00 */
[----:B--2---:R-:W-:Y:S05]  /*26410*/  RET.REL.NODEC R2 `(_ZN7cutlass13device_kernelIN5flash19enable_sm80_to_sm89INS1_16FlashAttnFwdSm80INS1_25CollectiveMainloopFwdSm80ILi8ELi1ELb1EN4cute5tupleIJNS5_1CILi128EEENS7_ILi96EEES8_EEELi128ENS_10bfloat16_tEfNS_4arch4Sm80ELb0ELb1ELb1ELb1ELb1ELb1ELb1ELb1EEENS1_21CollectiveEpilogueFwdINS6_IJS8_S8_S9_EEENS6_IJNS7_ILi1EEESH_SH_EEESB_SD_Li256ELb1ELb1ELb1ELb0EEENS1_36VarlenDynamicPersistentTileSchedulerILi128ELi96ELi256ELi256ELb1ELb1ELb0ELb1ELb0ELb1EEEEEEEEEvNT_6ParamsE) ;  /* 0xfffd9be002007950 */ /* 0x004fea0003c3ffff */
        .weak           $__internal_15_$__cuda_sm70_shflsync_idx_p
        .type           $__internal_15_$__cuda_sm70_shflsync_idx_p,@function
        .size           $__internal_15_$__cuda_sm70_shflsync_idx_p,($__internal_16_$__cuda_sm70_shflsync_up_p - $__internal_15_$__cuda_sm70_shflsync_idx_p)
$__internal_15_$__cuda_sm70_shflsync_idx_p:
[----:B------:R-:W-:-:S04]  /*26420*/  MOV R227, 0xffffffff ;  /* 0xffffffff00e37802 */ /* 0x000fc80000000f00 */
[----:B------:R-:W-:Y:S04]  /*26430*/  WARPSYNC R227 ;  /* 0x000000e300007348 */ /* 0x000fe80003800000 */
[----:B------:R1:W2:Y:S02]  /*26440*/  SHFL.IDX PT, R28, R28, R2, R226 ;  /* 0x000000021c1c7389 */ /* 0x0002a400000e00e2 */
[----:B-1----:R-:W-:Y:S02]  /*26450*/  MOV R2, R3 ;  /* 0x0000000300027202 */ /* 0x002fe40000000f00 */
[----:B------:R-:W-:-:S04]  /*26460*/  MOV R3, 0x0 ;  /* 0x0000000000037802 */ /* 0x000fc80000000f00 */
[----:B--2---:R-:W-:Y:S05]  /*26470*/  RET.REL.NODEC R2 `(_ZN7cutlass13device_kernelIN5flash19enable_sm80_to_sm89INS1_16FlashAttnFwdSm80INS1_25CollectiveMainloopFwdSm80ILi8ELi1ELb1EN4cute5tupleIJNS5_1CILi128EEENS7_ILi96EEES8_EEELi128ENS_10bfloat16_tEfNS_4arch4Sm80ELb0ELb1ELb1ELb1ELb1ELb1ELb1ELb1EEENS1_21CollectiveEpilogueFwdINS6_IJS8_S8_S9_EEENS6_IJNS7_ILi1EEESH_SH_EEESB_SD_Li256ELb1ELb1ELb1ELb0EEENS1_36VarlenDynamicPersistentTileSchedulerILi128ELi96ELi256ELi256ELb1ELb1ELb0ELb1ELb0ELb1EEEEEEEEEvNT_6ParamsE) ;  /* 0xfffd9b8002007950 */ /* 0x004fea0003c3ffff */
        .weak           $__internal_16_$__cuda_sm70_shflsync_up_p
        .type           $__internal_16_$__cuda_sm70_shflsync_up_p,@function
        .size           $__internal_16_$__cuda_sm70_shflsync_up_p,($__internal_17_$__cuda_sm70_votesync_ballot - $__internal_16_$__cuda_sm70_shflsync_up_p)
$__internal_16_$__cuda_sm70_shflsync_up_p:
[----:B------:R-:W-:Y:S02]  /*26480*/  MOV R11, 0xffffffff ;  /* 0xffffffff000b7802 */ /* 0x000fe40000000f00 */
[----:B------:R-:W-:Y:S02]  /*26490*/  MOV R5, RZ ;  /* 0x000000ff00057202 */ /* 0x000fe40000000f00 */
[----:B------:R-:W-:Y:S04]  /*264a0*/  WARPSYNC R11 ;  /* 0x0000000b00007348 */ /* 0x000fe80003800000 */
[----:B------:R1:W2:Y:S02]  /*264b0*/  SHFL.UP PT, R3, R2, R3, R5 ;  /* 0x0400000302037389 */ /* 0x0002a400000e0005 */
[----:B-1----:R-:W-:-:S04]  /*264c0*/  MOV R5, 0x0 ;  /* 0x0000000000057802 */ /* 0x002fc80000000f00 */
[----:B--2---:R-:W-:Y:S05]  /*264d0*/  RET.REL.NODEC R4 `(_ZN7cutlass13device_kernelIN5flash19enable_sm80_to_sm89INS1_16FlashAttnFwdSm80INS1_25CollectiveMainloopFwdSm80ILi8ELi1ELb1EN4cute5tupleIJNS5_1CILi128EEENS7_ILi96EEES8_EEELi128ENS_10bfloat16_tEfNS_4arch4Sm80ELb0ELb1ELb1ELb1ELb1ELb1ELb1ELb1EEENS1_21CollectiveEpilogueFwdINS6_IJS8_S8_S9_EEENS6_IJNS7_ILi1EEESH_SH_EEESB_SD_Li256ELb1ELb1ELb1ELb0EEENS1_36VarlenDynamicPersistentTileSchedulerILi128ELi96ELi256ELi256ELb1ELb1ELb0ELb1ELb0ELb1EEEEEEEEEvNT_6ParamsE) ;  /* 0xfffd9b2004007950 */ /* 0x004fea0003c3ffff */
        .weak           $__internal_17_$__cuda_sm70_votesync_ballot
        .type           $__internal_17_$__cuda_sm70_votesync_ballot,@function
        .size           $__internal_17_$__cuda_sm70_votesync_ballot,(.L_x_1806 - $__internal_17_$__cuda_sm70_votesync_ballot)
$__internal_17_$__cuda_sm70_votesync_ballot:
[----:B------:R-:W-:Y:S01]  /*264e0*/  ISETP.NE.U32.AND P0, PT, R2, 0x1, PT ;  /* 0x000000010200780c */ /* 0x000fe20003f05070 */
[----:B------:R-:W-:-:S04]  /*264f0*/  IMAD.MOV.U32 R5, RZ, RZ, -0x1 ;  /* 0xffffffffff057424 */ /* 0x000fc800078e00ff */
[----:B------:R-:W-:Y:S08]  /*26500*/  WARPSYNC R5 ;  /* 0x0000000500007348 */ /* 0x000ff00003800000 */
[----:B------:R-:W-:-:S04]  /*26510*/  VOTE.ANY R2, PT, !P0 ;  /* 0x0000000000027806 */ /* 0x000fc800040e0100 */
[----:B------:R-:W-:Y:S01]  /*26520*/  LOP3.LUT R14, R2, R5, RZ, 0xc0, !PT ;  /* 0x00000005020e7212 */ /* 0x000fe200078ec0ff */
[----:B------:R-:W-:Y:S02]  /*26530*/  IMAD.MOV.U32 R2, RZ, RZ, R3 ;  /* 0x000000ffff027224 */ /* 0x000fe400078e0003 */
[----:B------:R-:W-:-:S04]  /*26540*/  IMAD.MOV.U32 R3, RZ, RZ, 0x0 ;  /* 0x00000000ff037424 */ /* 0x000fc800078e00ff */
[----:B------:R-:W-:Y:S05]  /*26550*/  RET.REL.NODEC R2 `(_ZN7cutlass13device_kernelIN5flash19enable_sm80_to_sm89INS1_16FlashAttnFwdSm80INS1_25CollectiveMainloopFwdSm80ILi8ELi1ELb1EN4cute5tupleIJNS5_1CILi128EEENS7_ILi96EEES8_EEELi128ENS_10bfloat16_tEfNS_4arch4Sm80ELb0ELb1ELb1ELb1ELb1ELb1ELb1ELb1EEENS1_21CollectiveEpilogueFwdINS6_IJS8_S8_S9_EEENS6_IJNS7_ILi1EEESH_SH_EEESB_SD_Li256ELb1ELb1ELb1ELb0EEENS1_36VarlenDynamicPersistentTileSchedulerILi128ELi96ELi256ELi256ELb1ELb1ELb0ELb1ELb0ELb1EEEEEEEEEvNT_6ParamsE) ;  /* 0xfffd9aa002007950 */ /* 0x000fea0003c3ffff */
.L_x_1197:
        /* <DEDUP_REMOVED lines=10> */
.L_x_1806:


//--------------------- .text._ZN7cutlass13device_kernelIN5flash19enable_sm80_to_sm89INS1_16FlashAttnFwdSm80INS1_25CollectiveMainloopFwdSm80ILi4ELi1ELb0EN4cute5tupleIJNS5_1CILi128EEENS7_ILi64EEES8_EEELi128ENS_10bfloat16_tEfNS_4arch4Sm80ELb1ELb0ELb1ELb0ELb1ELb0ELb1ELb1EEENS1_21CollectiveEpilogueFwdINS6_IJS8_S8_S9_EEENS6_IJNS7_ILi1EEESH_SH_EEESB_SD_Li128ELb0ELb1ELb1ELb0EEENS1_30DynamicPersistentTileSchedulerILi128ELi128ELb1ELb1ELb0EEEEEEEEEvNT_6ParamsE --------------------------
	.section	.text._ZN7cutlass13device_kernelIN5flash19enable_sm80_to_sm89INS1_16FlashAttnFwdSm80INS1_25CollectiveMainloopFwdSm80ILi4ELi1ELb0EN4cute5tupleIJNS5_1CILi128EEENS7_ILi64EEES8_EEELi128ENS_10bfloat16_tEfNS_4arch4Sm80ELb1ELb0ELb1ELb0ELb1ELb0ELb1ELb1EEENS1_21CollectiveEpilogueFwdINS6_IJS8_S8_S9_EEENS6_IJNS7_ILi1EEESH_SH_EEESB_SD_Li128ELb0ELb1ELb1ELb0EEENS1_30DynamicPersistentTileSchedulerILi128ELi128ELb1ELb1ELb0EEEEEEEEEvNT_6ParamsE,"ax",@progbits
	.sectioninfo	@"SHI_REGISTERS=255"
	.align	128
.text._ZN7cutlass13device_kernelIN5flash19enable_sm80_to_sm89INS1_16FlashAttnFwdSm80INS1_25CollectiveMainloopFwdSm80ILi4ELi1ELb0EN4cute5tupleIJNS5_1CILi128EEENS7_ILi64EEES8_EEELi128ENS_10bfloat16_tEfNS_4arch4Sm80ELb1ELb0ELb1ELb0ELb1ELb0ELb1ELb1EEENS1_21CollectiveEpilogueFwdINS6_IJS8_S8_S9_EEENS6_IJNS7_ILi1EEESH_SH_EEESB_SD_Li128ELb0ELb1ELb1ELb0EEENS1_30DynamicPersistentTileSchedulerILi128ELi128ELb1ELb1ELb0EEEEEEEEEvNT_6ParamsE:
        .type           _ZN7cutlass13device_kernelIN5flash19enable_sm80_to_sm89INS1_16FlashAttnFwdSm80INS1_25CollectiveMainloopFwdSm80ILi4ELi1ELb0EN4cute5tupleIJNS5_1CILi128EEENS7_ILi64EEES8_EEELi128ENS_10bfloat16_tEfNS_4arch4Sm80ELb1ELb0ELb1ELb0ELb1ELb0ELb1ELb1EEENS1_21CollectiveEpilogueFwdINS6_IJS8_S8_S9_EEENS6_IJNS7_ILi1EEESH_SH_EEESB_SD_Li128ELb0ELb1ELb1ELb0EEENS1_30DynamicPersistentTileSchedulerILi128ELi128ELb1ELb1ELb0EEEEEEEEEvNT_6ParamsE,@function
        .size           _ZN7cutlass13device_kernelIN5flash19enable_sm80_to_sm89INS1_16FlashAttnFwdSm80INS1_25CollectiveMainloopFwdSm80ILi4ELi1ELb0EN4cute5tupleIJNS5_1CILi128EEENS7_ILi64EEES8_EEELi128ENS_10bfloat16_tEfNS_4arch4Sm80ELb1ELb0ELb1ELb0ELb1ELb0ELb1ELb1EEENS1_21CollectiveEpilogueFwdINS6_IJS8_S8_S9_EEENS6_IJNS7_ILi1EEESH_SH_EEESB_SD_Li128ELb0ELb1ELb1ELb0EEENS1_30DynamicPersistentTileSchedulerILi128ELi128ELb1ELb1ELb0EEEEEEEEEvNT_6ParamsE,(.L_x_1811 - _ZN7cutlass13device_kernelIN5flash19enable_sm80_to_sm89INS1_16FlashAttnFwdSm80INS1_25CollectiveMainloopFwdSm80ILi4ELi1ELb0EN4cute5tupleIJNS5_1CILi128EEENS7_ILi64EEES8_EEELi128ENS_10bfloat16_tEfNS_4arch4Sm80ELb1ELb0ELb1ELb0ELb1ELb0ELb1ELb1EEENS1_21CollectiveEpilogueFwdINS6_IJS8_S8_S9_EEENS6_IJNS7_ILi1EEESH_SH_EEESB_SD_Li128ELb0ELb1ELb1ELb0EEENS1_30DynamicPersistentTileSchedulerILi128ELi128ELb1ELb1ELb0EEEEEEEEEvNT_6ParamsE)
        .other          _ZN7cutlass13device_kernelIN5flash19enable_sm80_to_sm89INS1_16FlashAttnFwdSm80INS1_25CollectiveMainloopFwdSm80ILi4ELi1ELb0EN4cute5tupleIJNS5_1CILi128EEENS7_ILi64EEES8_EEELi128ENS_10bfloat16_tEfNS_4arch4Sm80ELb1ELb0ELb1ELb0ELb1ELb0ELb1ELb1EEENS1_21CollectiveEpilogueFwdINS6_IJS8_S8_S9_EEENS6_IJNS7_ILi1EEESH_SH_EEESB_SD_Li128ELb0ELb1ELb1ELb0EEENS1_30DynamicPersistentTileSchedulerILi128ELi128ELb1ELb1ELb0EEEEEEEEEvNT_6ParamsE,@"STO_CUDA_ENTRY STV_DEFAULT"
_ZN7cutlass13device_kernelIN5flash19enable_sm80_to_sm89INS1_16FlashAttnFwdSm80INS1_25CollectiveMainloopFwdSm80ILi4ELi1ELb0EN4cute5tupleIJNS5_1CILi128EEENS7_ILi64EEES8_EEELi128ENS_10bfloat16_tEfNS_4arch4Sm80ELb1ELb0ELb1ELb0ELb1ELb0ELb1ELb1EEENS1_21CollectiveEpilogueFwdINS6_IJS8_S8_S9_EEENS6_IJNS7_ILi1EEESH_SH_EEESB_SD_Li128ELb0ELb1ELb1ELb0EEENS1_30DynamicPersistentTileSchedulerILi128ELi128ELb1ELb1ELb0EEEEEEEEEvNT_6ParamsE:
[----:B------:R-:W-:-:S03]  /*0000*/  MOV R1, c[0x0][0x28] ;  /* 0x00000a0000017a02 */ /* 0x000fc60000000f00 */
[----:B------:R-:W1:Y:S01]  /*0010*/  S2R R17, SR_TID.X ;  /* 0x0000000000117919 */ /* 0x000e620000002100 */
[----:B------:R-:W-:-:S03]  /*0020*/  IADD3 R1, R1, -0xf8, RZ ;  /* 0xffffff0801017810 */ /* 0x000fc60007ffe0ff */
[----:B------:R-:W2:Y:S01]  /*0030*/  S2R R5, SR_CTAID.X ;  /* 0x0000000000057919 */ /* 0x000ea20000002500 */
[----:B-1----:R-:W-:-:S05]  /*0040*/  SHF.R.U32.HI R0, RZ, 0x5, R17 ;  /* 0x00000005ff007819 */ /* 0x002fca0000011611 */
[----:B------:R-:W1:Y:S04]  /*0050*/  SHFL.IDX PT, R2, R0, RZ, 0x1f ;  /* 0x00001fff00027589 */ /* 0x000e6800000e0000 */
[----:B------:R-:W3:Y:S01]  /*0060*/  SHFL.IDX PT, R0, R0, RZ, 0x1f ;  /* 0x00001fff00007589 */ /* 0x000ee200000e0000 */
[----:B-1----:R-:W-:Y:S01]  /*0070*/  ISETP.GE.AND P0, PT, R2, 0x1, PT ;  /* 0x000000010200780c */ /* 0x002fe20003f06270 */
[----:B---3--:R1:W3:-:S12]  /*0080*/  R2UR UR6, R0 ;  /* 0x00000000000673c2 */ /* 0x0082d800000e0000 */
[----:B------:R-:W-:Y:S06]  /*0090*/  @P0 BAR.ARV 0x4, 0x80 ;  /* 0x0102000000000b1d */ /* 0x000fec0000002000 */
[----:B--2---:R-:W-:-:S13]  /*00a0*/  ISETP.GE.AND P0, PT, R5, c[0x0][0x538], PT ;  /* 0x00014e0005007a0c */ /* 0x004fda0003f06270 */
[----:B------:R-:W-:Y:S05]  /*00b0*/  @P0 EXIT ;  /* 0x000000000000094d */ /* 0x000fea0003800000 */
[----:B-1-3--:R-:W-:Y:S01]  /*00c0*/  SHF.R.S32.HI R4, RZ, 0x1f, R17 ;  /* 0x0000001fff047819 */ /* 0x00afe20000011411 */
[----:B------:R-:W-:Y:S01]  /*00d0*/  IMAD.MOV.U32 R240, RZ, RZ, 0x20 ;  /* 0x00000020fff07424 */ /* 0x000fe200078e00ff */
[----:B------:R-:W-:Y:S01]  /*00e0*/  ULDC.64 UR8, c[0x0][0x118] ;  /* 0x0000460000087ab9 */ /* 0x000fe20000000a00 */
[----:B------:R-:W-:Y:S01]  /*00f0*/  IMAD.MOV.U32 R243, RZ, RZ, 0x40 ;  /* 0x00000040fff37424 */ /* 0x000fe200078e00ff */
[CC--:B------:R-:W-:Y:S02]  /*0100*/  LEA.HI R9, R4.reuse, R17.reuse, RZ, 0x3 ;  /* 0x0000001104097211 */ /* 0x0c0fe400078f18ff */
[----:B------:R-:W-:Y:S02]  /*0110*/  LEA.HI R7, R4, R17, RZ, 0x4 ;  /* 0x0000001104077211 */ /* 0x000fe400078f20ff */
[----:B------:R-:W-:Y:S02]  /*0120*/  SHF.R.S32.HI R3, RZ, 0x3, R9 ;  /* 0x00000003ff037819 */ /* 0x000fe40000011409 */
[----:B------:R-:W-:-:S02]  /*0130*/  LOP3.LUT R2, R9, 0xfffffff8, RZ, 0xc0, !PT ;  /* 0xfffffff809027812 */ /* 0x000fc400078ec0ff */
[----:B------:R-:W-:Y:S01]  /*0140*/  LEA.HI R10, R4, R17, RZ, 0x2 ;  /* 0x00000011040a7211 */ /* 0x000fe200078f10ff */
[----:B------:R-:W-:Y:S01]  /*0150*/  IMAD.SHL.U32 R8, R3, 0x40, RZ ;  /* 0x0000004003087824 */ /* 0x000fe200078e00ff */
[----:B------:R-:W-:Y:S01]  /*0160*/  LOP3.LUT R0, R7, 0xfffffff0, RZ, 0xc0, !PT ;  /* 0xfffffff007007812 */ /* 0x000fe200078ec0ff */
[C---:B------:R-:W-:Y:S01]  /*0170*/  IMAD.IADD R12, R17.reuse, 0x1, -R2 ;  /* 0x00000001110c7824 */ /* 0x040fe200078e0a02 */
[----:B------:R-:W-:Y:S02]  /*0180*/  LOP3.LUT R10, R10, 0xfffffffc, RZ, 0xc0, !PT ;  /* 0xfffffffc0a0a7812 */ /* 0x000fe400078ec0ff */
[----:B------:R-:W-:Y:S01]  /*0190*/  LOP3.LUT R8, R8, 0x1c0, RZ, 0xc0, !PT ;  /* 0x000001c008087812 */ /* 0x000fe200078ec0ff */
[C---:B------:R-:W-:Y:S01]  /*01a0*/  IMAD.IADD R0, R17.reuse, 0x1, -R0 ;  /* 0x0000000111007824 */ /* 0x040fe200078e0a00 */
[----:B------:R-:W-:Y:S01]  /*01b0*/  SHF.R.S32.HI R11, RZ, 0x4, R7 ;  /* 0x00000004ff0b7819 */ /* 0x000fe20000011407 */
[C---:B------:R-:W-:Y:S01]  /*01c0*/  IMAD.SHL.U32 R16, R12.reuse, 0x8, RZ ;  /* 0x000000080c107824 */ /* 0x040fe200078e00ff */
[----:B------:R-:W-:Y:S01]  /*01d0*/  SHF.R.U32.HI R3, RZ, 0x3, R8 ;  /* 0x00000003ff037819 */ /* 0x000fe20000011608 */
[----:B------:R-:W-:Y:S01]  /*01e0*/  IMAD.IADD R10, R17, 0x1, -R10 ;  /* 0x00000001110a7824 */ /* 0x000fe200078e0a0a */
[----:B------:R-:W-:Y:S01]  /*01f0*/  SHF.R.S32.HI R6, RZ, 0x1f, R0 ;  /* 0x0000001fff067819 */ /* 0x000fe20000011400 */
[----:B------:R-:W-:Y:S01]  /*0200*/  IMAD.SHL.U32 R250, R12, 0x40, RZ ;  /* 0x000000400cfa7824 */ /* 0x000fe200078e00ff */
[----:B------:R-:W-:Y:S01]  /*0210*/  LOP3.LUT R8, R8, 0x38, R16, 0xf8, !PT ;  /* 0x0000003808087812 */ /* 0x000fe200078ef810 */
[----:B------:R-:W-:Y:S01]  /*0220*/  STL [R1+0x18], R16 ;  /* 0x0000181001007387 */ /* 0x000fe20000100800 */
[----:B------:R-:W-:-:S02]  /*0230*/  LEA.HI R7, R7, R11, RZ, 0x1 ;  /* 0x0000000b07077211 */ /* 0x000fc400078f08ff */
[----:B------:R-:W-:Y:S02]  /*0240*/  LEA.HI R2, R10, R10, RZ, 0x1 ;  /* 0x0000000a0a027211 */ /* 0x000fe400078f08ff */
[----:B------:R-:W-:Y:S02]  /*0250*/  LEA.HI R6, R6, R0, RZ, 0x3 ;  /* 0x0000000006067211 */ /* 0x000fe400078f18ff */
[----:B------:R-:W-:Y:S02]  /*0260*/  LOP3.LUT R3, R8, R3, RZ, 0x3c, !PT ;  /* 0x0000000308037212 */ /* 0x000fe400078e3cff */
[----:B------:R-:W-:Y:S02]  /*0270*/  LOP3.LUT R7, R7, 0xfffffffe, RZ, 0xc0, !PT ;  /* 0xfffffffe07077812 */ /* 0x000fe400078ec0ff */
[C---:B------:R-:W-:Y:S01]  /*0280*/  LOP3.LUT R13, R2.reuse, 0x1ffffffe, RZ, 0xc0, !PT ;  /* 0x1ffffffe020d7812 */ /* 0x040fe200078ec0ff */
[----:B------:R-:W-:Y:S01]  /*0290*/  IMAD.SHL.U32 R2, R2, 0x20, RZ ;  /* 0x0000002002027824 */ /* 0x000fe200078e00ff */
[----:B------:R-:W-:Y:S01]  /*02a0*/  LOP3.LUT R8, R6, 0xfffffff8, RZ, 0xc0, !PT ;  /* 0xfffffff806087812 */ /* 0x000fe200078ec0ff */
[----:B------:R-:W-:Y:S01]  /*02b0*/  IMAD.IADD R7, R11, 0x1, -R7 ;  /* 0x000000010b077824 */ /* 0x000fe200078e0a07 */
[-C--:B------:R-:W-:Y:S01]  /*02c0*/  LEA.HI R12, R4, R17.reuse, RZ, 0x5 ;  /* 0x00000011040c7211 */ /* 0x080fe200078f28ff */
[----:B------:R-:W-:Y:S01]  /*02d0*/  IMAD.IADD R13, R10, 0x1, -R13 ;  /* 0x000000010a0d7824 */ /* 0x000fe200078e0a0d */
[----:B------:R-:W-:Y:S01]  /*02e0*/  LOP3.LUT R250, R250, 0x1c0, RZ, 0xc0, !PT ;  /* 0x000001c0fafa7812 */ /* 0x000fe200078ec0ff */
[----:B------:R-:W-:Y:S01]  /*02f0*/  IMAD.IADD R8, R0, 0x1, -R8 ;  /* 0x0000000100087824 */ /* 0x000fe200078e0a08 */
[----:B------:R-:W-:Y:S01]  /*0300*/  LEA.HI R0, R4, R17, RZ, 0x6 ;  /* 0x0000001104007211 */ /* 0x000fe200078f30ff */
[----:B------:R-:W-:Y:S01]  /*0310*/  IMAD.SHL.U32 R6, R6, 0x40, RZ ;  /* 0x0000004006067824 */ /* 0x000fe200078e00ff */
[--C-:B------:R-:W-:Y:S01]  /*0320*/  SHF.R.S32.HI R11, RZ, 0x5, R12.reuse ;  /* 0x00000005ff0b7819 */ /* 0x100fe2000001140c */
[----:B------:R-:W-:Y:S01]  /*0330*/  IMAD.SHL.U32 R246, R8, 0x40, RZ ;  /* 0x0000004008f67824 */ /* 0x000fe200078e00ff */
[----:B------:R-:W-:Y:S01]  /*0340*/  SHF.R.S32.HI R10, RZ, 0x1f, R12 ;  /* 0x0000001fff0a7819 */ /* 0x000fe2000001140c */
[----:B------:R-:W-:Y:S01]  /*0350*/  IMAD.SHL.U32 R0, R0, 0x8, RZ ;  /* 0x0000000800007824 */ /* 0x000fe200078e00ff */
[----:B------:R-:W-:-:S02]  /*0360*/  LOP3.LUT R12, R12, 0xffffffe0, RZ, 0xc0, !PT ;  /* 0xffffffe00c0c7812 */ /* 0x000fc400078ec0ff */
[----:B------:R-:W-:Y:S02]  /*0370*/  LEA.HI R10, R10, R11, RZ, 0x2 ;  /* 0x0000000b0a0a7211 */ /* 0x000fe400078f10ff */
[----:B------:R-:W-:Y:S01]  /*0380*/  LOP3.LUT R3, R3, 0x7ffffe00, R0, 0xf8, !PT ;  /* 0x7ffffe0003037812 */ /* 0x000fe200078ef800 */
[----:B------:R-:W-:Y:S01]  /*0390*/  IMAD.IADD R15, R17, 0x1, -R12 ;  /* 0x00000001110f7824 */ /* 0x000fe200078e0a0c */
[----:B------:R-:W-:Y:S01]  /*03a0*/  LOP3.LUT R9, R250, 0x8, R9, 0xf8, !PT ;  /* 0x00000008fa097812 */ /* 0x000fe200078ef809 */
[----:B------:R-:W-:Y:S01]  /*03b0*/  IMAD.SHL.U32 R12, R7, 0x8, RZ ;  /* 0x00000008070c7824 */ /* 0x000fe200078e00ff */
[----:B------:R-:W-:Y:S01]  /*03c0*/  SHF.R.U32.HI R250, RZ, 0x3, R250 ;  /* 0x00000003fffa7819 */ /* 0x000fe200000116fa */
[----:B------:R-:W-:Y:S01]  /*03d0*/  IMAD.SHL.U32 R3, R3, 0x2, RZ ;  /* 0x0000000203037824 */ /* 0x000fe200078e00ff */
[----:B------:R-:W-:Y:S02]  /*03e0*/  SHF.R.S32.HI R0, RZ, 0x1f, R15 ;  /* 0x0000001fff007819 */ /* 0x000fe4000001140f */
[----:B------:R-:W-:-:S02]  /*03f0*/  LOP3.LUT R10, R10, 0xffffffc, RZ, 0xc0, !PT ;  /* 0x0ffffffc0a0a7812 */ /* 0x000fc400078ec0ff */
[----:B------:R-:W-:Y:S02]  /*0400*/  LOP3.LUT R246, R246, 0x1c0, RZ, 0xc0, !PT ;  /* 0x000001c0f6f67812 */ /* 0x000fe400078ec0ff */
[----:B------:R-:W-:Y:S01]  /*0410*/  LEA.HI R0, R0, R15, RZ, 0x2 ;  /* 0x0000000f00007211 */ /* 0x000fe200078f10ff */
[----:B------:R-:W-:Y:S01]  /*0420*/  IMAD.IADD R10, R11, 0x1, -R10 ;  /* 0x000000010b0a7824 */ /* 0x000fe200078e0a0a */
[----:B------:R-:W-:Y:S02]  /*0430*/  LOP3.LUT R250, R9, R250, RZ, 0x3c, !PT ;  /* 0x000000fa09fa7212 */ /* 0x000fe400078e3cff */
[----:B------:R-:W-:Y:S02]  /*0440*/  LOP3.LUT R12, R246, 0x8, R12, 0xf8, !PT ;  /* 0x00000008f60c7812 */ /* 0x000fe400078ef80c */
[----:B------:R-:W-:Y:S01]  /*0450*/  SHF.R.S32.HI R9, RZ, 0x2, R0 ;  /* 0x00000002ff097819 */ /* 0x000fe20000011400 */
[----:B------:R-:W-:Y:S01]  /*0460*/  IMAD R250, R7, 0x200, R250 ;  /* 0x0000020007fa7824 */ /* 0x000fe200078e02fa */
[----:B------:R-:W-:-:S02]  /*0470*/  SHF.R.U32.HI R246, RZ, 0x3, R246 ;  /* 0x00000003fff67819 */ /* 0x000fc400000116f6 */
[----:B------:R-:W-:Y:S01]  /*0480*/  LOP3.LUT R6, R6, 0xfffffe00, RZ, 0xc0, !PT ;  /* 0xfffffe0006067812 */ /* 0x000fe200078ec0ff */
[----:B------:R-:W-:Y:S01]  /*0490*/  IMAD R14, R10, 0x10, R9 ;  /* 0x000000100a0e7824 */ /* 0x000fe200078e0209 */
[----:B------:R-:W-:Y:S02]  /*04a0*/  LOP3.LUT R246, R12, R246, RZ, 0x3c, !PT ;  /* 0x000000f60cf67212 */ /* 0x000fe400078e3cff */
[----:B------:R-:W-:Y:S01]  /*04b0*/  LOP3.LUT R2, R2, 0xffffffc0, RZ, 0xc0, !PT ;  /* 0xffffffc002027812 */ /* 0x000fe200078ec0ff */
[----:B------:R-:W-:Y:S01]  /*04c0*/  IMAD R251, R11, 0x400, R6 ;  /* 0x000004000bfb7824 */ /* 0x000fe200078e0206 */
[----:B------:R-:W-:Y:S01]  /*04d0*/  LOP3.LUT R0, R0, 0x7ffffffc, RZ, 0xc0, !PT ;  /* 0x7ffffffc00007812 */ /* 0x000fe200078ec0ff */
[----:B------:R1:W-:Y:S01]  /*04e0*/  STL [R1+0x14], R14 ;  /* 0x0000140e01007387 */ /* 0x0003e20000100800 */
[----:B------:R-:W-:Y:S01]  /*04f0*/  LEA.HI R4, R4, R17, RZ, 0x7 ;  /* 0x0000001104047211 */ /* 0x000fe200078f38ff */
[----:B------:R-:W-:Y:S01]  /*0500*/  IMAD.IADD R251, R251, 0x1, R246 ;  /* 0x00000001fbfb7824 */ /* 0x000fe200078e02f6 */
[----:B------:R-:W-:Y:S01]  /*0510*/  LOP3.LUT R246, R246, R6, RZ, 0xfc, !PT ;  /* 0x00000006f6f67212 */ /* 0x000fe200078efcff */
[----:B------:R-:W-:Y:S01]  /*0520*/  IMAD R2, R13, 0x8, R2 ;  /* 0x000000080d027824 */ /* 0x000fe200078e0202 */
[----:B------:R2:W-:Y:S01]  /*0530*/  STL [R1+0x1c], R5 ;  /* 0x00001c0501007387 */ /* 0x0005e20000100800 */
[----:B------:R-:W-:Y:S01]  /*0540*/  SHF.R.S32.HI R6, RZ, 0x7, R4 ;  /* 0x00000007ff067819 */ /* 0x000fe20000011404 */
[----:B------:R-:W-:Y:S01]  /*0550*/  IMAD.IADD R0, R15, 0x1, -R0 ;  /* 0x000000010f007824 */ /* 0x000fe200078e0a00 */
[----:B------:R-:W-:Y:S01]  /*0560*/  SHF.R.S32.HI R4, RZ, 0x1f, R16 ;  /* 0x0000001fff047819 */ /* 0x000fe20000011410 */
[----:B------:R-:W-:Y:S01]  /*0570*/  IMAD.IADD R2, R14, 0x1, R2 ;  /* 0x000000010e027824 */ /* 0x000fe200078e0202 */
[----:B------:R-:W-:Y:S01]  /*0580*/  R2P PR, R8, 0x6 ;  /* 0x0000000608007804 */ /* 0x000fe20000000000 */
[----:B------:R-:W-:Y:S01]  /*0590*/  IMAD.SHL.U32 R0, R0, 0x2, RZ ;  /* 0x0000000200007824 */ /* 0x000fe200078e00ff */
[----:B------:R-:W-:-:S02]  /*05a0*/  LEA R251, R251, 0x8100, 0x1 ;  /* 0x00008100fbfb7811 */ /* 0x000fc400078e08ff */
[----:B------:R-:W-:Y:S02]  /*05b0*/  LEA R246, R246, 0x100, 0x1 ;  /* 0x00000100f6f67811 */ /* 0x000fe400078e08ff */
[C---:B------:R-:W-:Y:S02]  /*05c0*/  IADD3 R15, R0.reuse, 0x8, RZ ;  /* 0x00000008000f7810 */ /* 0x040fe40007ffe0ff */
[C---:B------:R-:W-:Y:S02]  /*05d0*/  IADD3 R13, R0.reuse, 0x18, RZ ;  /* 0x00000018000d7810 */ /* 0x040fe40007ffe0ff */
[C---:B------:R-:W-:Y:S02]  /*05e0*/  IADD3 R12, R0.reuse, 0x20, RZ ;  /* 0x00000020000c7810 */ /* 0x040fe40007ffe0ff */
[C---:B------:R-:W-:Y:S02]  /*05f0*/  IADD3 R11, R0.reuse, 0x28, RZ ;  /* 0x00000028000b7810 */ /* 0x040fe40007ffe0ff */
[----:B------:R-:W-:-:S02]  /*0600*/  IADD3 R10, R0, 0x30, RZ ;  /* 0x00000030000a7810 */ /* 0x000fc40007ffe0ff */
[C---:B-1----:R-:W-:Y:S02]  /*0610*/  IADD3 R14, R0.reuse, 0x10, RZ ;  /* 0x00000010000e7810 */ /* 0x042fe40007ffe0ff */
[----:B------:R-:W-:Y:S02]  /*0620*/  IADD3 R9, R0, 0x38, RZ ;  /* 0x0000003800097810 */ /* 0x000fe40007ffe0ff */
[----:B--2---:R-:W-:Y:S02]  /*0630*/  IADD3 R5, R16, 0x40, RZ ;  /* 0x0000004010057810 */ /* 0x004fe40007ffe0ff */
[C---:B------:R-:W-:Y:S02]  /*0640*/  IADD3 R8, R0.reuse, 0x40, RZ ;  /* 0x0000004000087810 */ /* 0x040fe40007ffe0ff */
[----:B------:R-:W-:Y:S01]  /*0650*/  IADD3 R7, R0, 0x48, RZ ;  /* 0x0000004800077810 */ /* 0x000fe20007ffe0ff */
[----:B------:R1:W-:Y:S01]  /*0660*/  STL [R1+0x4], R5 ;  /* 0x0000040501007387 */ /* 0x0003e20000100800 */
[----:B------:R-:W-:-:S02]  /*0670*/  SHF.R.S32.HI R252, RZ, 0x1f, R5 ;  /* 0x0000001ffffc7819 */ /* 0x000fc40000011405 */
[----:B------:R-:W-:Y:S01]  /*0680*/  IADD3 R6, R0, 0x50, RZ ;  /* 0x0000005000067810 */ /* 0x000fe20007ffe0ff */
[----:B------:R2:W-:Y:S01]  /*0690*/  STL [R1], R4 ;  /* 0x0000000401007387 */ /* 0x0005e20000100800 */
[----:B------:R-:W-:Y:S02]  /*06a0*/  SEL R240, R240, 0xffffffe0, !P1 ;  /* 0xffffffe0f0f07807 */ /* 0x000fe40004800000 */
[----:B------:R-:W-:Y:S01]  /*06b0*/  SEL R243, R243, 0xffffffc0, !P2 ;  /* 0xffffffc0f3f37807 */ /* 0x000fe20005000000 */
[----:B------:R3:W-:Y:S01]  /*06c0*/  STL [R1+0x8], R3 ;  /* 0x0000080301007387 */ /* 0x0007e20000100800 */
[----:B------:R-:W-:Y:S01]  /*06d0*/  LEA R250, R250, 0x4100, 0x1 ;  /* 0x00004100fafa7811 */ /* 0x000fe200078e08ff */
[C---:B------:R-:W-:Y:S02]  /*06e0*/  IMAD.IADD R249, R251.reuse, 0x1, R240 ;  /* 0x00000001fbf97824 */ /* 0x040fe400078e02f0 */
[----:B------:R4:W-:Y:S01]  /*06f0*/  STL [R1+0x10], R2 ;  /* 0x0000100201007387 */ /* 0x0009e20000100800 */
[----:B------:R-:W-:-:S02]  /*0700*/  IMAD.IADD R248, R251, 0x1, R243 ;  /* 0x00000001fbf87824 */ /* 0x000fc400078e02f3 */
[C-C-:B------:R-:W-:Y:S01]  /*0710*/  IMAD.IADD R245, R240.reuse, 0x1, R246.reuse ;  /* 0x00000001f0f57824 */ /* 0x140fe200078e02f6 */
[----:B------:R-:W-:Y:S01]  /*0720*/  STL [R1+0xc], R0 ;  /* 0x00000c0001007387 */ /* 0x000fe20000100800 */
[----:B------:R-:W-:Y:S02]  /*0730*/  IMAD.IADD R244, R243, 0x1, R246 ;  /* 0x00000001f3f47824 */ /* 0x000fe400078e02f6 */
[----:B------:R-:W-:Y:S02]  /*0740*/  IMAD.IADD R247, R249, 0x1, R243 ;  /* 0x00000001f9f77824 */ /* 0x000fe400078e02f3 */
[----:B------:R-:W-:Y:S02]  /*0750*/  IMAD.IADD R240, R240, 0x1, R248 ;  /* 0x00000001f0f07824 */ /* 0x000fe400078e02f8 */
[----:B------:R-:W-:Y:S01]  /*0760*/  IMAD.IADD R243, R243, 0x1, R245 ;  /* 0x00000001f3f37824 */ /* 0x000fe200078e02f5 */
[C---:B-1----:R-:W-:Y:S02]  /*0770*/  IADD3 R5, R0.reuse, 0x58, RZ ;  /* 0x0000005800057810 */ /* 0x042fe40007ffe0ff */
[----:B--2---:R-:W-:-:S02]  /*0780*/  IADD3 R4, R0, 0x60, RZ ;  /* 0x0000006000047810 */ /* 0x004fc40007ffe0ff */
[----:B---3--:R-:W-:Y:S02]  /*0790*/  IADD3 R3, R0, 0x68, RZ ;  /* 0x0000006800037810 */ /* 0x008fe40007ffe0ff */
[----:B----4-:R-:W-:-:S05]  /*07a0*/  SHF.R.S32.HI R2, RZ, 0x1f, R0 ;  /* 0x0000001fff027819 */ /* 0x010fca0000011400 */
[----:B------:R1:W-:Y:S04]  /*07b0*/  STL [R1+0x54], R2 ;  /* 0x0000540201007387 */ /* 0x0003e80000100800 */
[----:B------:R2:W-:Y:S04]  /*07c0*/  STL [R1+0x90], R15 ;  /* 0x0000900f01007387 */ /* 0x0005e80000100800 */
[----:B------:R3:W-:Y:S04]  /*07d0*/  STL [R1+0x8c], R14 ;  /* 0x00008c0e01007387 */ /* 0x0007e80000100800 */
[----:B------:R4:W-:Y:S04]  /*07e0*/  STL [R1+0x88], R13 ;  /* 0x0000880d01007387 */ /* 0x0009e80000100800 */
[----:B------:R5:W-:Y:S04]  /*07f0*/  STL [R1+0x84], R12 ;  /* 0x0000840c01007387 */ /* 0x000be80000100800 */
[----:B------:R5:W-:Y:S04]  /*0800*/  STL [R1+0x80], R11 ;  /* 0x0000800b01007387 */ /* 0x000be80000100800 */
[----:B------:R5:W-:Y:S01]  /*0810*/  STL [R1+0x7c], R10 ;  /* 0x00007c0a01007387 */ /* 0x000be20000100800 */
[----:B-1----:R-:W-:-:S02]  /*0820*/  IADD3 R2, R0, 0x70, RZ ;  /* 0x0000007000027810 */ /* 0x002fc40007ffe0ff */
[----:B------:R-:W-:Y:S01]  /*0830*/  IADD3 R0, R0, 0x78, RZ ;  /* 0x0000007800007810 */ /* 0x000fe20007ffe0ff */
[----:B------:R1:W-:Y:S01]  /*0840*/  STL [R1+0x78], R9 ;  /* 0x0000780901007387 */ /* 0x0003e20000100800 */
[----:B--2---:R-:W-:-:S03]  /*0850*/  SHF.R.S32.HI R15, RZ, 0x1f, R15 ;  /* 0x0000001fff0f7819 */ /* 0x004fc6000001140f */
[----:B------:R2:W-:Y:S01]  /*0860*/  STL [R1+0x74], R8 ;  /* 0x0000740801007387 */ /* 0x0005e20000100800 */
[----:B---3--:R-:W-:-:S03]  /*0870*/  SHF.R.S32.HI R14, RZ, 0x1f, R14 ;  /* 0x0000001fff0e7819 */ /* 0x008fc6000001140e */
[----:B------:R3:W-:Y:S01]  /*0880*/  STL [R1+0x70], R7 ;  /* 0x0000700701007387 */ /* 0x0007e20000100800 */
[----:B----4-:R-:W-:-:S03]  /*0890*/  SHF.R.S32.HI R13, RZ, 0x1f, R13 ;  /* 0x0000001fff0d7819 */ /* 0x010fc6000001140d */
[----:B------:R4:W-:Y:S01]  /*08a0*/  STL [R1+0x6c], R6 ;  /* 0x00006c0601007387 */ /* 0x0009e20000100800 */
[----:B-----5:R-:W-:-:S03]  /*08b0*/  SHF.R.S32.HI R12, RZ, 0x1f, R12 ;  /* 0x0000001fff0c7819 */ /* 0x020fc6000001140c */
[----:B------:R5:W-:Y:S01]  /*08c0*/  STL [R1+0x68], R5 ;  /* 0x0000680501007387 */ /* 0x000be20000100800 */
[----:B------:R-:W-:-:S03]  /*08d0*/  SHF.R.S32.HI R11, RZ, 0x1f, R11 ;  /* 0x0000001fff0b7819 */ /* 0x000fc6000001140b */
[----:B------:R5:W-:Y:S01]  /*08e0*/  STL [R1+0x64], R4 ;  /* 0x0000640401007387 */ /* 0x000be20000100800 */
[----:B------:R-:W-:-:S03]  /*08f0*/  SHF.R.S32.HI R10, RZ, 0x1f, R10 ;  /* 0x0000001fff0a7819 */ /* 0x000fc6000001140a */
[----:B------:R5:W-:Y:S01]  /*0900*/  STL [R1+0x60], R3 ;  /* 0x0000600301007387 */ /* 0x000be20000100800 */
[----:B-1----:R-:W-:-:S03]  /*0910*/  SHF.R.S32.HI R9, RZ, 0x1f, R9 ;  /* 0x0000001fff097819 */ /* 0x002fc60000011409 */
[----:B------:R-:W-:Y:S01]  /*0920*/  STL [R1+0x50], R15 ;  /* 0x0000500f01007387 */ /* 0x000fe20000100800 */
[----:B--2---:R-:W-:-:S03]  /*0930*/  SHF.R.S32.HI R8, RZ, 0x1f, R8 ;  /* 0x0000001fff087819 */ /* 0x004fc60000011408 */
[----:B------:R1:W-:Y:S01]  /*0940*/  STL [R1+0x5c], R2 ;  /* 0x00005c0201007387 */ /* 0x0003e20000100800 */
[----:B---3--:R-:W-:-:S03]  /*0950*/  SHF.R.S32.HI R7, RZ, 0x1f, R7 ;  /* 0x0000001fff077819 */ /* 0x008fc60000011407 */
[----:B------:R-:W-:Y:S01]  /*0960*/  STL [R1+0x4c], R14 ;  /* 0x00004c0e01007387 */ /* 0x000fe20000100800 */
[----:B----4-:R-:W-:-:S03]  /*0970*/  SHF.R.S32.HI R6, RZ, 0x1f, R6 ;  /* 0x0000001fff067819 */ /* 0x010fc60000011406 */
[----:B------:R2:W-:Y:S01]  /*0980*/  STL [R1+0x58], R0 ;  /* 0x0000580001007387 */ /* 0x0005e20000100800 */
[----:B-----5:R-:W-:-:S03]  /*0990*/  SHF.R.S32.HI R5, RZ, 0x1f, R5 ;  /* 0x0000001fff057819 */ /* 0x020fc60000011405 */
[----:B------:R3:W-:Y:S01]  /*09a0*/  STL [R1+0x48], R13 ;  /* 0x0000480d01007387 */ /* 0x0007e20000100800 */
[----:B------:R-:W-:-:S03]  /*09b0*/  SHF.R.S32.HI R4, RZ, 0x1f, R4 ;  /* 0x0000001fff047819 */ /* 0x000fc60000011404 */
[----:B------:R3:W-:Y:S01]  /*09c0*/  STL [R1+0x44], R12 ;  /* 0x0000440c01007387 */ /* 0x0007e20000100800 */
[----:B------:R-:W-:-:S03]  /*09d0*/  SHF.R.S32.HI R3, RZ, 0x1f, R3 ;  /* 0x0000001fff037819 */ /* 0x000fc60000011403 */
[----:B------:R3:W-:Y:S04]  /*09e0*/  STL [R1+0x40], R11 ;  /* 0x0000400b01007387 */ /* 0x0007e80000100800 */
[----:B------:R3:W-:Y:S01]  /*09f0*/  STL [R1+0x3c], R10 ;  /* 0x00003c0a01007387 */ /* 0x0007e20000100800 */
[----:B-1----:R-:W-:-:S03]  /*0a00*/  SHF.R.S32.HI R2, RZ, 0x1f, R2 ;  /* 0x0000001fff027819 */ /* 0x002fc60000011402 */
[----:B------:R3:W-:Y:S04]  /*0a10*/  STL [R1+0x38], R9 ;  /* 0x0000380901007387 */ /* 0x0007e80000100800 */
[----:B------:R3:W-:Y:S01]  /*0a20*/  STL [R1+0x34], R8 ;  /* 0x0000340801007387 */ /* 0x0007e20000100800 */
[----:B--2---:R-:W-:-:S03]  /*0a30*/  SHF.R.S32.HI R0, RZ, 0x1f, R0 ;  /* 0x0000001fff007819 */ /* 0x004fc60000011400 */
[----:B------:R3:W-:Y:S04]  /*0a40*/  STL [R1+0x30], R7 ;  /* 0x0000300701007387 */ /* 0x0007e80000100800 */
[----:B------:R3:W-:Y:S04]  /*0a50*/  STL [R1+0x2c], R6 ;  /* 0x00002c0601007387 */ /* 0x0007e80000100800 */
[----:B------:R3:W-:Y:S04]  /*0a60*/  STL [R1+0x28], R5 ;  /* 0x0000280501007387 */ /* 0x0007e80000100800 */
[----:B------:R3:W-:Y:S04]  /*0a70*/  STL [R1+0x24], R4 ;  /* 0x0000240401007387 */ /* 0x0007e80000100800 */
[----:B------:R3:W-:Y:S04]  /*0a80*/  STL [R1+0x20], R3 ;  /* 0x0000200301007387 */ /* 0x0007e80000100800 */
[----:B------:R3:W-:Y:S04]  /*0a90*/  STL [R1+0x94], R2 ;  /* 0x0000940201007387 */ /* 0x0007e80000100800 */
[----:B------:R3:W-:Y:S02]  /*0aa0*/  STL [R1+0x98], R0 ;  /* 0x0000980001007387 */ /* 0x0007e40000100800 */
.L_x_1273:
[----:B---3--:R-:W2:Y:S01]  /*0ab0*/  LDL R2, [R1+0x1c] ;  /* 0x00001c0001027983 */ /* 0x008ea20000100800 */
        /* <DEDUP_REMOVED lines=11> */
[----:B------:R-:W-:Y:S02]  /*0b70*/  MOV R2, c[0x0][0x56c] ;  /* 0x00015b0000027a02 */ /* 0x000fe40000000f00 */
[----:B------:R-:W-:Y:S02]  /*0b80*/  MOV R4, R0 ;  /* 0x0000000000047202 */ /* 0x000fe40000000f00 */
[----:B------:R-:W-:-:S13]  /*0b90*/  ISETP.NE.AND P0, PT, R2, 0x1, PT ;  /* 0x000000010200780c */ /* 0x000fda0003f05270 */
[----:B------:R-:W-:-:S05]  /*0ba0*/  @P0 IMAD.HI.U32 R2, R0, c[0x0][0x570], RZ ;  /* 0x00015c0000020a27 */ /* 0x000fca00078e00ff */
[----:B------:R-:W-:-:S05]  /*0bb0*/  @P0 SHF.R.U32.HI R4, RZ, c[0x0][0x574], R2 ;  /* 0x00015d00ff040a19 */ /* 0x000fca0000011602 */
[----:B------:R-:W-:Y:S01]  /*0bc0*/  IMAD R3, R4, c[0x0][0x56c], RZ ;  /* 0x00015b0004037a24 */ /* 0x000fe200078e02ff */
[----:B------:R-:W-:Y:S05]  /*0bd0*/  BRA `(.L_x_1200) ;  /* 0x0000006000007947 */ /* 0x000fea0003800000 */
.L_x_1199:
[----:B------:R-:W-:Y:S02]  /*0be0*/  MOV R2, c[0x0][0x554] ;  /* 0x0001550000027a02 */ /* 0x000fe40000000f00 */
[----:B------:R-:W-:Y:S02]  /*0bf0*/  MOV R4, R0 ;  /* 0x0000000000047202 */ /* 0x000fe40000000f00 */
[----:B------:R-:W-:-:S13]  /*0c00*/  ISETP.NE.AND P0, PT, R2, 0x1, PT ;  /* 0x000000010200780c */ /* 0x000fda0003f05270 */
[----:B------:R-:W-:-:S05]  /*0c10*/  @P0 IMAD.HI.U32 R2, R0, c[0x0][0x558], RZ ;  /* 0x0001560000020a27 */ /* 0x000fca00078e00ff */
[----:B------:R-:W-:-:S05]  /*0c20*/  @P0 SHF.R.U32.HI R4, RZ, c[0x0][0x55c], R2 ;  /* 0x00015700ff040a19 */ /* 0x000fca0000011602 */
[----:B------:R-:W-:Y:S02]  /*0c30*/  IMAD R3, R4, c[0x0][0x554], RZ ;  /* 0x0001550004037a24 */ /* 0x000fe400078e02ff */
.L_x_1200:
[----:B------:R-:W-:Y:S05]  /*0c40*/  BSYNC B0 ;  /* 0x0000000000007941 */ /* 0x000fea0003800000 */
.L_x_1198:
        /* <DEDUP_REMOVED lines=12> */
[----:B------:R1:W-:Y:S04]  /*0d10*/  STL [R1+0xc4], R14 ;  /* 0x0000c40e01007387 */ /* 0x0003e80000100800 */
[----:B------:R2:W3:Y:S01]  /*0d20*/  @P0 LDG.E R6, [R2.64] ;  /* 0x0000000802060981 */ /* 0x0004e2000c1e1900 */
[----:B------:R-:W-:Y:S01]  /*0d30*/  IMAD.MOV.U32 R10, RZ, RZ, R4 ;  /* 0x000000ffff0a7224 */ /* 0x000fe200078e0004 */
[----:B------:R-:W-:Y:S01]  /*0d40*/  BSSY B0, `(.L_x_1201) ;  /* 0x0000042000007945 */ /* 0x000fe20003800000 */
[----:B--2---:R-:W-:-:S05]  /*0d50*/  IMAD.MOV.U32 R2, RZ, RZ, c[0x0][0x53c] ;  /* 0x00014f00ff027624 */ /* 0x004fca00078e00ff */
[----:B------:R-:W-:Y:S02]  /*0d60*/  ISETP.NE.AND P0, PT, R2, 0x1, PT ;  /* 0x000000010200780c */ /* 0x000fe40003f05270 */
[----:B------:R-:W-:-:S04]  /*0d70*/  LOP3.LUT R2, R4, 0x1ffffff, RZ, 0x3c, !PT ;  /* 0x01ffffff04027812 */ /* 0x000fc800078e3cff */
[----:B------:R-:W-:-:S07]  /*0d80*/  IADD3 R2, R2, c[0x0][0x53c], RZ ;  /* 0x00014f0002027a10 */ /* 0x000fce0007ffe0ff */
[----:B------:R-:W-:-:S05]  /*0d90*/  @P0 IMAD.HI.U32 R3, R4, c[0x0][0x540], RZ ;  /* 0x0001500004030a27 */ /* 0x000fca00078e00ff */
[----:B------:R-:W-:Y:S02]  /*0da0*/  @P0 SHF.R.U32.HI R10, RZ, c[0x0][0x544], R3 ;  /* 0x00015100ff0a0a19 */ /* 0x000fe40000011603 */
[----:B------:R-:W-:-:S03]  /*0db0*/  MOV R3, c[0x0][0x2c4] ;  /* 0x0000b10000037a02 */ /* 0x000fc60000000f00 */
[----:B------:R-:W-:Y:S01]  /*0dc0*/  IMAD R2, R10, c[0x0][0x53c], R2 ;  /* 0x00014f000a027a24 */ /* 0x000fe200078e0202 */
[----:B------:R-:W-:Y:S01]  /*0dd0*/  ISETP.NE.AND P4, PT, R3, 0x1, PT ;  /* 0x000000010300780c */ /* 0x000fe20003f85270 */
[----:B------:R-:W-:Y:S01]  /*0de0*/  IMAD.MOV.U32 R3, RZ, RZ, 0x40 ;  /* 0x00000040ff037424 */ /* 0x000fe200078e00ff */
[----:B------:R1:W-:Y:S01]  /*0df0*/  STL [R1+0xc0], R10 ;  /* 0x0000c00a01007387 */ /* 0x0003e20000100800 */
[----:B------:R-:W-:Y:S02]  /*0e00*/  IMAD.SHL.U32 R16, R2, 0x80, RZ ;  /* 0x0000008002107824 */ /* 0x000fe400078e00ff */
[----:B------:R-:W-:Y:S01]  /*0e10*/  IMAD.MOV.U32 R2, RZ, RZ, c[0x0][0x2ac] ;  /* 0x0000ab00ff027624 */ /* 0x000fe200078e00ff */
[----:B------:R-:W-:Y:S02]  /*0e20*/  IADD3 R3, R3, -c[0x0][0x168], RZ ;  /* 0x80005a0003037a10 */ /* 0x000fe40007ffe0ff */
[----:B------:R-:W-:Y:S01]  /*0e30*/  IADD3 R5, R16, 0x7f, RZ ;  /* 0x0000007f10057810 */ /* 0x000fe20007ffe0ff */
[C---:B------:R-:W-:Y:S01]  /*0e40*/  IMAD R65, R2.reuse, c[0x0][0x1d0], RZ ;  /* 0x0000740002417a24 */ /* 0x040fe200078e02ff */
[----:B------:R1:W-:Y:S01]  /*0e50*/  STL [R1+0xac], R16 ;  /* 0x0000ac1001007387 */ /* 0x0003e20000100800 */
[----:B------:R-:W-:-:S02]  /*0e60*/  IMAD R3, R2, c[0x0][0x1d0], R3 ;  /* 0x0000740002037a24 */ /* 0x000fc400078e0203 */
[----:B------:R-:W-:Y:S01]  /*0e70*/  @P4 IMAD.HI.U32 R4, R5, c[0x0][0x2c8], RZ ;  /* 0x0000b20005044a27 */ /* 0x000fe200078e00ff */
[----:B------:R-:W-:-:S04]  /*0e80*/  IADD3 R2, R65, 0x3f, RZ ;  /* 0x0000003f41027810 */ /* 0x000fc80007ffe0ff */
[----:B------:R-:W-:Y:S02]  /*0e90*/  @P4 SHF.R.U32.HI R5, RZ, c[0x0][0x2cc], R4 ;  /* 0x0000b300ff054a19 */ /* 0x000fe40000011604 */
[----:B------:R-:W-:Y:S02]  /*0ea0*/  SHF.R.S32.HI R4, RZ, 0x1f, R2 ;  /* 0x0000001fff047819 */ /* 0x000fe40000011402 */
[----:B------:R-:W-:Y:S02]  /*0eb0*/  IADD3 R5, R3, R5, RZ ;  /* 0x0000000503057210 */ /* 0x000fe40007ffe0ff */
[----:B------:R-:W-:Y:S01]  /*0ec0*/  LEA.HI R4, R4, R2, RZ, 0x6 ;  /* 0x0000000204047211 */ /* 0x000fe200078f30ff */
[----:B------:R-:W-:Y:S01]  /*0ed0*/  IMAD.MOV R2, RZ, RZ, -R14 ;  /* 0x000000ffff027224 */ /* 0x000fe200078e0a0e */
[----:B------:R-:W-:Y:S02]  /*0ee0*/  SHF.R.S32.HI R3, RZ, 0x1f, R5 ;  /* 0x0000001fff037819 */ /* 0x000fe40000011405 */
[----:B------:R-:W-:Y:S01]  /*0ef0*/  SHF.R.S32.HI R4, RZ, 0x6, R4 ;  /* 0x00000006ff047819 */ /* 0x000fe20000011404 */
[----:B------:R-:W-:Y:S01]  /*0f00*/  IMAD R7, R2, c[0x0][0x548], R0 ;  /* 0x0001520002077a24 */ /* 0x000fe200078e0200 */
[----:B------:R-:W-:-:S04]  /*0f10*/  LEA.HI R3, R3, R5, RZ, 0x6 ;  /* 0x0000000503037211 */ /* 0x000fc800078f30ff */
[----:B------:R-:W-:-:S04]  /*0f20*/  SHF.R.S32.HI R3, RZ, 0x6, R3 ;  /* 0x00000006ff037819 */ /* 0x000fc80000011403 */
[----:B------:R-:W-:Y:S01]  /*0f30*/  IMNMX R64, R4, R3, PT ;  /* 0x0000000304407217 */ /* 0x000fe20003800200 */
[----:B------:R-:W-:-:S03]  /*0f40*/  IMAD.MOV.U32 R3, RZ, RZ, RZ ;  /* 0x000000ffff037224 */ /* 0x000fc600078e00ff */
[----:B------:R-:W-:Y:S01]  /*0f50*/  ISETP.GE.AND P0, PT, R64, 0x1, PT ;  /* 0x000000014000780c */ /* 0x000fe20003f06270 */
[----:B---3--:R1:W-:Y:S04]  /*0f60*/  STL [R1+0xbc], R6 ;  /* 0x0000bc0601007387 */ /* 0x0083e80000100800 */
[----:B------:R1:W-:Y:S08]  /*0f70*/  STL [R1+0xb0], R7 ;  /* 0x0000b00701007387 */ /* 0x0003f00000100800 */
[----:B------:R-:W-:Y:S05]  /*0f80*/  @!P0 BRA `(.L_x_1202) ;  /* 0x000001d000008947 */ /* 0x000fea0003800000 */
[----:B------:R-:W-:-:S04]  /*0f90*/  SHF.R.U32.HI R3, RZ, 0x10, R10 ;  /* 0x00000010ff037819 */ /* 0x000fc8000001160a */
[----:B------:R-:W-:-:S04]  /*0fa0*/  ISETP.NE.AND P0, PT, R3, RZ, PT ;  /* 0x000000ff0300720c */ /* 0x000fc80003f05270 */
[----:B------:R-:W-:-:S04]  /*0fb0*/  SEL R3, R3, c[0x0][0x338], P0 ;  /* 0x0000ce0003037a07 */ /* 0x000fc80000000000 */
[-C--:B------:R-:W-:Y:S02]  /*0fc0*/  IABS R5, R3.reuse ;  /* 0x0000000300057213 */ /* 0x080fe40000000000 */
[----:B-1----:R-:W-:Y:S02]  /*0fd0*/  IADD3 R6, R3, -0x1, R64 ;  /* 0xffffffff03067810 */ /* 0x002fe40007ffe040 */
[----:B------:R-:W1:Y:S01]  /*0fe0*/  I2F.RP R8, R5 ;  /* 0x0000000500087306 */ /* 0x000e620000209400 */
[-C--:B------:R-:W-:Y:S02]  /*0ff0*/  IABS R0, R3.reuse ;  /* 0x0000000300007213 */ /* 0x080fe40000000000 */
[----:B------:R-:W-:Y:S02]  /*1000*/  IABS R2, R6 ;  /* 0x0000000600027213 */ /* 0x000fe40000000000 */
[----:B------:R-:W-:Y:S01]  /*1010*/  LOP3.LUT R6, R6, R3, RZ, 0x3c, !PT ;  /* 0x0000000306067212 */ /* 0x000fe200078e3cff */
        /* <DEDUP_REMOVED lines=18> */
[----:B------:R-:W-:-:S05]  /*1140*/  @!P1 LOP3.LUT R4, RZ, R3, RZ, 0x33, !PT ;  /* 0x00000003ff049212 */ /* 0x000fca00078e33ff */
[----:B------:R-:W-:Y:S02]  /*1150*/  IMAD.MOV.U32 R3, RZ, RZ, R4 ;  /* 0x000000ffff037224 */ /* 0x000fe400078e0004 */
.L_x_1202:
[----:B------:R-:W-:Y:S05]  /*1160*/  BSYNC B0 ;  /* 0x0000000000007941 */ /* 0x000fea0003800000 */
.L_x_1201:
[----:B------:R-:W-:Y:S01]  /*1170*/  LOP3.LUT R0, R10, 0xffff, RZ, 0xc0, !PT ;  /* 0x0000ffff0a007812 */ /* 0x000fe200078ec0ff */
[----:B------:R-:W-:Y:S01]  /*1180*/  IMAD.MOV.U32 R12, RZ, RZ, RZ ;  /* 0x000000ffff0c7224 */ /* 0x000fe200078e00ff */
[----:B------:R-:W-:Y:S01]  /*1190*/  PRMT R2, RZ, 0x7610, R2 ;  /* 0x00007610ff027816 */ /* 0x000fe20000000002 */
[----:B-1----:R-:W-:Y:S01]  /*11a0*/  CS2R R10, SRZ ;  /* 0x00000000000a7805 */ /* 0x002fe2000001ff00 */
[----:B------:R-:W-:Y:S01]  /*11b0*/  CS2R R126, SRZ ;  /* 0x00000000007e7805 */ /* 0x000fe2000001ff00 */
[----:B------:R-:W-:Y:S01]  /*11c0*/  IMAD R4, R0, R3, RZ ;  /* 0x0000000300047224 */ /* 0x000fe200078e02ff */
[----:B------:R-:W-:Y:S01]  /*11d0*/  CS2R R124, SRZ ;  /* 0x00000000007c7805 */ /* 0x000fe2000001ff00 */
[----:B------:R-:W-:Y:S01]  /*11e0*/  IMAD.MOV.U32 R0, RZ, RZ, RZ ;  /* 0x000000ffff007224 */ /* 0x000fe200078e00ff */
        /* <DEDUP_REMOVED lines=67> */
[----:B-1----:R-:W-:Y:S01]  /*1620*/  ISETP.NE.U32.AND P1, PT, RZ, c[0x0][0x340], PT ;  /* 0x0000d000ff007a0c */ /* 0x002fe20003f25070 */
[----:B------:R-:W2:Y:S03]  /*1630*/  LDL R15, [R1+0x18] ;  /* 0x00001800010f7983 */ /* 0x000ea60000100800 */
[----:B------:R-:W-:Y:S01]  /*1640*/  ISETP.NE.AND.EX P1, PT, RZ, c[0x0][0x344], PT, P1 ;  /* 0x0000d100ff007a0c */ /* 0x000fe20003f25310 */
[----:B------:R-:W3:Y:S04]  /*1650*/  LDL R9, [R1+0x4] ;  /* 0x0000040001097983 */ /* 0x000ee80000100800 */
[----:B------:R-:W1:Y:S08]  /*1660*/  S2R R6, SR_TID.X ;  /* 0x0000000000067919 */ /* 0x000e700000002100 */
[----:B------:R-:W-:-:S04]  /*1670*/  @P1 IMAD.MOV.U32 R0, RZ, RZ, 0x4 ;  /* 0x00000004ff001424 */ /* 0x000fc800078e00ff */
[----:B------:R-:W-:-:S05]  /*1680*/  @P1 IMAD.WIDE R2, R14, R0, c[0x0][0x340] ;  /* 0x0000d0000e021625 */ /* 0x000fca00078e0200 */
[----:B------:R4:W5:Y:S01]  /*1690*/  @P1 LDG.E R0, [R2.64] ;  /* 0x0000000802001981 */ /* 0x000962000c1e1900 */
[--C-:B-1----:R-:W-:Y:S02]  /*16a0*/  SHF.R.S32.HI R4, RZ, 0x1f, R6.reuse ;  /* 0x0000001fff047819 */ /* 0x102fe40000011406 */
[----:B------:R-:W-:Y:S02]  /*16b0*/  SHF.R.S32.HI R5, RZ, 0x1f, R6 ;  /* 0x0000001fff057819 */ /* 0x000fe40000011406 */
[-C--:B------:R-:W-:Y:S02]  /*16c0*/  LEA.HI R4, R4, R6.reuse, RZ, 0x3 ;  /* 0x0000000604047211 */ /* 0x080fe400078f18ff */
[----:B------:R-:W-:Y:S02]  /*16d0*/  LEA.HI R5, R5, R6, RZ, 0x3 ;  /* 0x0000000605057211 */ /* 0x000fe400078f18ff */
[----:B------:R-:W-:Y:S02]  /*16e0*/  LOP3.LUT R4, R4, 0xfffffff8, RZ, 0xc0, !PT ;  /* 0xfffffff804047812 */ /* 0x000fe400078ec0ff */
[----:B------:R-:W-:-:S03]  /*16f0*/  SHF.R.S32.HI R5, RZ, 0x3, R5 ;  /* 0x00000003ff057819 */ /* 0x000fc60000011405 */
[----:B------:R-:W-:Y:S01]  /*1700*/  IMAD.IADD R4, R6, 0x1, -R4 ;  /* 0x0000000106047824 */ /* 0x000fe200078e0a04 */
[----:B------:R-:W-:-:S04]  /*1710*/  SHF.R.S32.HI R10, RZ, 0x1f, R7 ;  /* 0x0000001fff0a7819 */ /* 0x000fc80000011407 */
[----:B----4-:R-:W-:Y:S01]  /*1720*/  LEA R2, R4, R5, 0x4 ;  /* 0x0000000504027211 */ /* 0x010fe200078e20ff */
[----:B------:R-:W-:Y:S01]  /*1730*/  IMAD R6, R10, c[0x0][0x1b8], RZ ;  /* 0x00006e000a067a24 */ /* 0x000fe200078e02ff */
[----:B------:R-:W-:Y:S01]  /*1740*/  SHF.R.S32.HI R8, RZ, 0x1f, R14 ;  /* 0x0000001fff087819 */ /* 0x000fe2000001140e */
[----:B------:R-:W-:-:S04]  /*1750*/  IMAD.WIDE.U32 R12, R7, c[0x0][0x1b8], RZ ;  /* 0x00006e00070c7a25 */ /* 0x000fc800078e00ff */
[----:B------:R-:W-:Y:S02]  /*1760*/  IMAD.IADD R2, R16, 0x1, R2 ;  /* 0x0000000110027824 */ /* 0x000fe400078e0202 */
[----:B------:R-:W-:Y:S02]  /*1770*/  IMAD R6, R7, c[0x0][0x1bc], R6 ;  /* 0x00006f0007067a24 */ /* 0x000fe400078e0206 */
[----:B------:R-:W-:Y:S01]  /*1780*/  @P4 IMAD.HI.U32 R3, R2, c[0x0][0x2c8], RZ ;  /* 0x0000b20002034a27 */ /* 0x000fe200078e00ff */
[----:B------:R-:W-:-:S03]  /*1790*/  MOV R5, R2 ;  /* 0x0000000200057202 */ /* 0x000fc60000000f00 */
[----:B------:R-:W-:Y:S01]  /*17a0*/  IMAD.IADD R7, R13, 0x1, R6 ;  /* 0x000000010d077824 */ /* 0x000fe200078e0206 */
[----:B------:R-:W-:Y:S01]  /*17b0*/  MOV R6, R12 ;  /* 0x0000000c00067202 */ /* 0x000fe20000000f00 */
[----:B------:R-:W-:Y:S01]  /*17c0*/  IMAD R8, R8, c[0x0][0x1c0], RZ ;  /* 0x0000700008087a24 */ /* 0x000fe200078e02ff */
[----:B------:R-:W-:-:S03]  /*17d0*/  @P4 SHF.R.U32.HI R5, RZ, c[0x0][0x2cc], R3 ;  /* 0x0000b300ff054a19 */ /* 0x000fc60000011603 */
[C---:B------:R-:W-:Y:S01]  /*17e0*/  IMAD R8, R14.reuse, c[0x0][0x1c4], R8 ;  /* 0x000071000e087a24 */ /* 0x040fe200078e0208 */
[----:B------:R-:W-:Y:S01]  /*17f0*/  SHF.R.S32.HI R4, RZ, 0x1f, R5 ;  /* 0x0000001fff047819 */ /* 0x000fe20000011405 */
[----:B------:R-:W-:-:S04]  /*1800*/  IMAD.WIDE.U32 R6, R14, c[0x0][0x1c0], R6 ;  /* 0x000070000e067a25 */ /* 0x000fc800078e0006 */
[----:B------:R-:W-:Y:S01]  /*1810*/  IMAD.MOV R3, RZ, RZ, -R5 ;  /* 0x000000ffff037224 */ /* 0x000fe200078e0a05 */
[----:B------:R-:W-:Y:S01]  /*1820*/  IADD3 R7, R7, R8, RZ ;  /* 0x0000000807077210 */ /* 0x000fe20007ffe0ff */
[----:B------:R-:W-:Y:S02]  /*1830*/  IMAD R4, R4, c[0x0][0x1b0], RZ ;  /* 0x00006c0004047a24 */ /* 0x000fe400078e02ff */
[----:B------:R-:W-:Y:S02]  /*1840*/  IMAD R3, R3, c[0x0][0x2c4], R2 ;  /* 0x0000b10003037a24 */ /* 0x000fe400078e0202 */
[C---:B------:R-:W-:Y:S02]  /*1850*/  IMAD R4, R5.reuse, c[0x0][0x1b4], R4 ;  /* 0x00006d0005047a24 */ /* 0x040fe400078e0204 */
[----:B------:R-:W-:Y:S01]  /*1860*/  IMAD.WIDE.U32 R6, R5, c[0x0][0x1b0], R6 ;  /* 0x00006c0005067a25 */ /* 0x000fe200078e0006 */
[----:B------:R-:W-:-:S03]  /*1870*/  SHF.R.S32.HI R2, RZ, 0x1f, R3 ;  /* 0x0000001fff027819 */ /* 0x000fc60000011403 */
[----:B------:R-:W-:Y:S01]  /*1880*/  IMAD.IADD R5, R7, 0x1, R4 ;  /* 0x0000000107057824 */ /* 0x000fe200078e0204 */
[----:B------:R-:W-:Y:S01]  /*1890*/  MOV R4, R6 ;  /* 0x0000000600047202 */ /* 0x000fe20000000f00 */
[----:B------:R-:W-:-:S04]  /*18a0*/  IMAD R2, R2, c[0x0][0x1a8], RZ ;  /* 0x00006a0002027a24 */ /* 0x000fc800078e02ff */
[C---:B------:R-:W-:Y:S02]  /*18b0*/  IMAD R2, R3.reuse, c[0x0][0x1ac], R2 ;  /* 0x00006b0003027a24 */ /* 0x040fe400078e0202 */
[----:B------:R-:W-:-:S04]  /*18c0*/  IMAD.WIDE.U32 R4, R3, c[0x0][0x1a8], R4 ;  /* 0x00006a0003047a25 */ /* 0x000fc800078e0004 */
[----:B------:R-:W-:Y:S01]  /*18d0*/  IMAD.IADD R2, R5, 0x1, R2 ;  /* 0x0000000105027824 */ /* 0x000fe200078e0202 */
[----:B------:R-:W-:Y:S02]  /*18e0*/  LEA R12, P0, R4, c[0x0][0x160], 0x1 ;  /* 0x00005800040c7a11 */ /* 0x000fe400078008ff */
[----:B------:R-:W-:Y:S02]  /*18f0*/  IADD3 R3, R64, -0x1, RZ ;  /* 0xffffffff40037810 */ /* 0x000fe40007ffe0ff */
[----:B------:R-:W-:Y:S02]  /*1900*/  LEA.HI.X R11, R4, c[0x0][0x164], R2, 0x1, P0 ;  /* 0x00005900040b7a11 */ /* 0x000fe400000f0c02 */
[----:B--2---:R-:W-:Y:S02]  /*1910*/  ISETP.GE.AND P5, PT, R15, c[0x0][0x198], PT ;  /* 0x000066000f007a0c */ /* 0x004fe40003fa6270 */
[----:B---3--:R-:W-:Y:S02]  /*1920*/  ISETP.GE.AND P3, PT, R9, c[0x0][0x198], PT ;  /* 0x0000660009007a0c */ /* 0x008fe40003f66270 */
[----:B------:R-:W-:Y:S01]  /*1930*/  @!P1 MOV R0, R14 ;  /* 0x0000000e00009202 */ /* 0x000fe20000000f00 */
[----:B------:R-:W-:Y:S08]  /*1940*/  BRA.DIV ~URZ, `(.L_x_1204) ;  /* 0x00011e427f007947 */ /* 0x000ff0000b800000 */
[----:B------:R1:W2:Y:S02]  /*1950*/  SHFL.IDX PT, R13, R11, RZ, 0x181f ;  /* 0x00181fff0b0d7589 */ /* 0x0002a400000e0000 */
.L_x_1274:
[----:B------:R-:W-:Y:S05]  /*1960*/  BRA.DIV ~URZ, `(.L_x_1205) ;  /* 0x00011e927f007947 */ /* 0x000fea000b800000 */
[----:B------:R3:W4:Y:S02]  /*1970*/  SHFL.IDX PT, R4, R12, RZ, 0x181f ;  /* 0x00181fff0c047589 */ /* 0x00072400000e0000 */
.L_x_1275:
[----:B---3--:R-:W3:Y:S04]  /*1980*/  LDL R5, [R1+0xac] ;  /* 0x0000ac0001057983 */ /* 0x008ee80000100800 */
[----:B------:R-:W1:Y:S01]  /*1990*/  S2R R6, SR_TID.X ;  /* 0x0000000000067919 */ /* 0x000e620000002100 */
[----:B------:R-:W-:-:S04]  /*19a0*/  IMAD.MOV.U32 R14, RZ, RZ, c[0x0][0x2c4] ;  /* 0x0000b100ff0e7624 */ /* 0x000fc800078e00ff */
[----:B------:R-:W-:Y:S01]  /*19b0*/  IMAD R14, R14, c[0x0][0x168], RZ ;  /* 0x00005a000e0e7a24 */ /* 0x000fe200078e02ff */
[----:B-1----:R-:W-:-:S04]  /*19c0*/  SHF.R.S32.HI R2, RZ, 0x1f, R6 ;  /* 0x0000001fff027819 */ /* 0x002fc80000011406 */
[----:B------:R-:W-:-:S04]  /*19d0*/  LEA.HI R2, R2, R6, RZ, 0x3 ;  /* 0x0000000602027211 */ /* 0x000fc800078f18ff */
[----:B------:R-:W-:Y:S01]  /*19e0*/  SHF.R.S32.HI R2, RZ, 0x3, R2 ;  /* 0x00000003ff027819 */ /* 0x000fe20000011402 */
[----:B------:R-:W-:Y:S04]  /*19f0*/  BSSY B0, `(.L_x_1206) ;  /* 0x0000011000007945 */ /* 0x000fe80003800000 */
[----:B---3--:R-:W-:-:S05]  /*1a00*/  IMAD.IADD R2, R2, 0x1, R5 ;  /* 0x0000000102027824 */ /* 0x008fca00078e0205 */
[----:B------:R-:W-:-:S13]  /*1a10*/  ISETP.GE.AND P0, PT, R2, R14, PT ;  /* 0x0000000e0200720c */ /* 0x000fda0003f06270 */
[----:B------:R-:W-:Y:S05]  /*1a20*/  @P0 BRA `(.L_x_1207) ;  /* 0x000000d000000947 */ /* 0x000fea0003800000 */
[----:B------:R-:W3:Y:S04]  /*1a30*/  LDL R15, [R1+0x18] ;  /* 0x00001800010f7983 */ /* 0x000ee80000100800 */
[----:B----4-:R-:W4:Y:S04]  /*1a40*/  LDL R9, [R1+0x4] ;  /* 0x0000040001097983 */ /* 0x010f280000100800 */
[----:B--2---:R-:W2:Y:S04]  /*1a50*/  LDL R16, [R1] ;  /* 0x0000000001107983 */ /* 0x004ea80000100800 */
[----:B------:R-:W2:Y:S01]  /*1a60*/  LDL R8, [R1+0x8] ;  /* 0x0000080001087983 */ /* 0x000ea20000100800 */
[----:B---3--:R-:W-:-:S02]  /*1a70*/  LEA R6, P1, R15, R4, 0x1 ;  /* 0x000000040f067211 */ /* 0x008fc400078208ff */
[----:B----4-:R-:W-:Y:S02]  /*1a80*/  LEA R4, P0, R9, R4, 0x1 ;  /* 0x0000000409047211 */ /* 0x010fe400078008ff */
[-C--:B--2---:R-:W-:Y:S02]  /*1a90*/  LEA.HI.X R7, R15, R13.reuse, R16, 0x1, P1 ;  /* 0x0000000d0f077211 */ /* 0x084fe400008f0c10 */
[----:B------:R-:W-:-:S03]  /*1aa0*/  LEA.HI.X R5, R9, R13, R252, 0x1, P0 ;  /* 0x0000000d09057211 */ /* 0x000fc600000f0cfc */
[----:B------:R-:W-:Y:S01]  /*1ab0*/  @!PT LDS RZ, [RZ] ;  /* 0x00000000fffff984 */ /* 0x000fe20000000800 */
[----:B------:R-:W-:Y:S01]  /*1ac0*/  @!PT LDS RZ, [RZ] ;  /* 0x00000000fffff984 */ /* 0x000fe20000000800 */
[----:B------:R-:W-:Y:S01]  /*1ad0*/  @!PT LDS RZ, [RZ] ;  /* 0x00000000fffff984 */ /* 0x000fe20000000800 */
[----:B------:R1:W-:Y:S04]  /*1ae0*/  LDGSTS.E.BYPASS.LTC128B.128 [R8+0x8100], [R6.64], !P5 ;  /* 0x0810000006087fae */ /* 0x0003e8000e901d48 */
[----:B------:R1:W-:Y:S02]  /*1af0*/  LDGSTS.E.BYPASS.LTC128B.128 [R8+0xc100], [R4.64], !P3 ;  /* 0x0c10000004087fae */ /* 0x0003e4000d901d48 */
.L_x_1207:
[----:B------:R-:W-:Y:S05]  /*1b00*/  BSYNC B0 ;  /* 0x0000000000007941 */ /* 0x000fea0003800000 */
.L_x_1206:
[----:B------:R-:W-:Y:S05]  /*1b10*/  BRA.DIV ~URZ, `(.L_x_1208) ;  /* 0x00011d527f007947 */ /* 0x000fea000b800000 */
[----:B--2---:R2:W3:Y:S04]  /*1b20*/  SHFL.IDX PT, R13, R11, 0x1, 0x181f ;  /* 0x00381f000b0d7f89 */ /* 0x0044e800000e0000 */
[----:B-1--4-:R2:W1:Y:S02]  /*1b30*/  SHFL.IDX PT, R4, R12, 0x1, 0x181f ;  /* 0x00381f000c047f89 */ /* 0x01246400000e0000 */
.L_x_1276:
[----:B------:R-:W-:Y:S01]  /*1b40*/  IADD3 R5, R2, 0x10, RZ ;  /* 0x0000001002057810 */ /* 0x000fe20007ffe0ff */
[----:B------:R-:W-:Y:S03]  /*1b50*/  BSSY B0, `(.L_x_1209) ;  /* 0x0000010000007945 */ /* 0x000fe60003800000 */
[----:B------:R-:W-:-:S13]  /*1b60*/  ISETP.GE.AND P0, PT, R5, R14, PT ;  /* 0x0000000e0500720c */ /* 0x000fda0003f06270 */
[----:B------:R-:W-:Y:S05]  /*1b70*/  @P0 BRA `(.L_x_1210) ;  /* 0x000000d000000947 */ /* 0x000fea0003800000 */
[----:B------:R-:W4:Y:S04]  /*1b80*/  LDL R15, [R1+0x18] ;  /* 0x00001800010f7983 */ /* 0x000f280000100800 */
[----:B--2---:R-:W2:Y:S04]  /*1b90*/  LDL R9, [R1+0x4] ;  /* 0x0000040001097983 */ /* 0x004ea80000100800 */
[----:B---3--:R-:W3:Y:S04]  /*1ba0*/  LDL R16, [R1] ;  /* 0x0000000001107983 */ /* 0x008ee80000100800 */
[----:B------:R-:W3:Y:S01]  /*1bb0*/  LDL R8, [R1+0x8] ;  /* 0x0000080001087983 */ /* 0x000ee20000100800 */
[----:B-1--4-:R-:W-:-:S02]  /*1bc0*/  LEA R6, P1, R15, R4, 0x1 ;  /* 0x000000040f067211 */ /* 0x012fc400078208ff */
[----:B--2---:R-:W-:Y:S02]  /*1bd0*/  LEA R4, P0, R9, R4, 0x1 ;  /* 0x0000000409047211 */ /* 0x004fe400078008ff */
[-C--:B---3--:R-:W-:Y:S02]  /*1be0*/  LEA.HI.X R7, R15, R13.reuse, R16, 0x1, P1 ;  /* 0x0000000d0f077211 */ /* 0x088fe400008f0c10 */
[----:B------:R-:W-:-:S03]  /*1bf0*/  LEA.HI.X R5, R9, R13, R252, 0x1, P0 ;  /* 0x0000000d09057211 */ /* 0x000fc600000f0cfc */
[----:B------:R-:W-:Y:S01]  /*1c00*/  @!PT LDS RZ, [RZ] ;  /* 0x00000000fffff984 */ /* 0x000fe20000000800 */
[----:B------:R-:W-:Y:S01]  /*1c10*/  @!PT LDS RZ, [RZ] ;  /* 0x00000000fffff984 */ /* 0x000fe20000000800 */
[----:B------:R-:W-:Y:S01]  /*1c20*/  @!PT LDS RZ, [RZ] ;  /* 0x00000000fffff984 */ /* 0x000fe20000000800 */
[----:B------:R1:W-:Y:S04]  /*1c30*/  LDGSTS.E.BYPASS.LTC128B.128 [R8+0x8900], [R6.64], !P5 ;  /* 0x0890000006087fae */ /* 0x0003e8000e901d48 */
[----:B------:R1:W-:Y:S02]  /*1c40*/  LDGSTS.E.BYPASS.LTC128B.128 [R8+0xc900], [R4.64], !P3 ;  /* 0x0c90000004087fae */ /* 0x0003e4000d901d48 */
.L_x_1210:
[----:B------:R-:W-:Y:S05]  /*1c50*/  BSYNC B0 ;  /* 0x0000000000007941 */ /* 0x000fea0003800000 */
.L_x_1209:
[----:B------:R-:W-:Y:S05]  /*1c60*/  BRA.DIV ~URZ, `(.L_x_1211) ;  /* 0x00011cd27f007947 */ /* 0x000fea000b800000 */
[----:B---3--:R3:W4:Y:S02]  /*1c70*/  SHFL.IDX PT, R13, R11, 0x2, 0x181f ;  /* 0x00581f000b0d7f89 */ /* 0x00872400000e0000 */
.L_x_1277:
[----:B------:R-:W-:Y:S05]  /*1c80*/  BRA.DIV ~URZ, `(.L_x_1212) ;  /* 0x00011d227f007947 */ /* 0x000fea000b800000 */
[----:B-1----:R1:W2:Y:S02]  /*1c90*/  SHFL.IDX PT, R4, R12, 0x2, 0x181f ;  /* 0x00581f000c047f89 */ /* 0x0022a400000e0000 */
.L_x_1278:
[----:B------:R-:W-:Y:S01]  /*1ca0*/  IADD3 R5, R2, 0x20, RZ ;  /* 0x0000002002057810 */ /* 0x000fe20007ffe0ff */
[----:B------:R-:W-:Y:S03]  /*1cb0*/  BSSY B0, `(.L_x_1213) ;  /* 0x0000010000007945 */ /* 0x000fe60003800000 */
[----:B------:R-:W-:-:S13]  /*1cc0*/  ISETP.GE.AND P0, PT, R5, R14, PT ;  /* 0x0000000e0500720c */ /* 0x000fda0003f06270 */
[----:B------:R-:W-:Y:S05]  /*1cd0*/  @P0 BRA `(.L_x_1214) ;  /* 0x000000d000000947 */ /* 0x000fea0003800000 */
[----:B---3--:R-:W3:Y:S04]  /*1ce0*/  LDL R15, [R1+0x18] ;  /* 0x00001800010f7983 */ /* 0x008ee80000100800 */
        /* <DEDUP_REMOVED lines=12> */
.L_x_1214:
[----:B------:R-:W-:Y:S05]  /*1db0*/  BSYNC B0 ;  /* 0x0000000000007941 */ /* 0x000fea0003800000 */
.L_x_1213:
[----:B------:R-:W-:Y:S05]  /*1dc0*/  BRA.DIV ~URZ, `(.L_x_1215) ;  /* 0x00011c527f007947 */ /* 0x000fea000b800000 */
[----:B----4-:R4:W1:Y:S04]  /*1dd0*/  SHFL.IDX PT, R13, R11, 0x3, 0x181f ;  /* 0x00781f000b0d7f89 */ /* 0x01086800000e0000 */
[----:B--2---:R4:W2:Y:S02]  /*1de0*/  SHFL.IDX PT, R4, R12, 0x3, 0x181f ;  /* 0x00781f000c047f89 */ /* 0x0048a400000e0000 */
.L_x_1279:
        /* <DEDUP_REMOVED lines=10> */
[-C--:B-12---:R-:W-:Y:S02]  /*1e90*/  LEA.HI.X R7, R15, R13.reuse, R16, 0x1, P1 ;  /* 0x0000000d0f077211 */ /* 0x086fe400008f0c10 */
[----:B------:R-:W-:-:S03]  /*1ea0*/  LEA.HI.X R5, R9, R13, R252, 0x1, P0 ;  /* 0x0000000d09057211 */ /* 0x000fc600000f0cfc */
[----:B------:R-:W-:Y:S01]  /*1eb0*/  @!PT LDS RZ, [RZ] ;  /* 0x00000000fffff984 */ /* 0x000fe20000000800 */
[----:B------:R-:W-:Y:S01]  /*1ec0*/  @!PT LDS RZ, [RZ] ;  /* 0x00000000fffff984 */ /* 0x000fe20000000800 */
[----:B------:R-:W-:Y:S01]  /*1ed0*/  @!PT LDS RZ, [RZ] ;  /* 0x00000000fffff984 */ /* 0x000fe20000000800 */
[----:B------:R1:W-:Y:S04]  /*1ee0*/  LDGSTS.E.BYPASS.LTC128B.128 [R8+0x9900], [R6.64], !P5 ;  /* 0x0990000006087fae */ /* 0x0003e8000e901d48 */
[----:B------:R1:W-:Y:S02]  /*1ef0*/  LDGSTS.E.BYPASS.LTC128B.128 [R8+0xd900], [R4.64], !P3 ;  /* 0x0d90000004087fae */ /* 0x0003e4000d901d48 */
.L_x_1217:
[----:B------:R-:W-:Y:S05]  /*1f00*/  BSYNC B0 ;  /* 0x0000000000007941 */ /* 0x000fea0003800000 */
.L_x_1216:
[----:B------:R-:W-:Y:S05]  /*1f10*/  BRA.DIV ~URZ, `(.L_x_1218) ;  /* 0x00011bd27f007947 */ /* 0x000fea000b800000 */
[----:B-1----:R1:W3:Y:S02]  /*1f20*/  SHFL.IDX PT, R13, R11, 0x4, 0x181f ;  /* 0x00981f000b0d7f89 */ /* 0x0022e400000e0000 */
.L_x_1280:
[----:B------:R-:W-:Y:S05]  /*1f30*/  BRA.DIV ~URZ, `(.L_x_1219) ;  /* 0x00011c227f007947 */ /* 0x000fea000b800000 */
[----:B--2---:R2:W1:Y:S02]  /*1f40*/  SHFL.IDX PT, R4, R12, 0x4, 0x181f ;  /* 0x00981f000c047f89 */ /* 0x00446400000e0000 */
.L_x_1281:
[----:B------:R-:W-:Y:S01]  /*1f50*/  IADD3 R5, R2, 0x40, RZ ;  /* 0x0000004002057810 */ /* 0x000fe20007ffe0ff */
[----:B------:R-:W-:Y:S03]  /*1f60*/  BSSY B0, `(.L_x_1220) ;  /* 0x0000010000007945 */ /* 0x000fe60003800000 */
[----:B------:R-:W-:-:S13]  /*1f70*/  ISETP.GE.AND P0, PT, R5, R14, PT ;  /* 0x0000000e0500720c */ /* 0x000fda0003f06270 */
[----:B------:R-:W-:Y:S05]  /*1f80*/  @P0 BRA `(.L_x_1221) ;  /* 0x000000d000000947 */ /* 0x000fea0003800000 */
[----:B--2---:R-:W2:Y:S04]  /*1f90*/  LDL R15, [R1+0x18] ;  /* 0x00001800010f7983 */ /* 0x004ea80000100800 */
[----:B----4-:R-:W4:Y:S04]  /*1fa0*/  LDL R9, [R1+0x4] ;  /* 0x0000040001097983 */ /* 0x010f280000100800 */
[----:B---3--:R-:W3:Y:S04]  /*1fb0*/  LDL R16, [R1] ;  /* 0x0000000001107983 */ /* 0x008ee80000100800 */
[----:B------:R-:W3:Y:S01]  /*1fc0*/  LDL R8, [R1+0x8] ;  /* 0x0000080001087983 */ /* 0x000ee20000100800 */
[----:B-12---:R-:W-:-:S02]  /*1fd0*/  LEA R6, P1, R15, R4, 0x1 ;  /* 0x000000040f067211 */ /* 0x006fc400078208ff */
[----:B----4-:R-:W-:Y:S02]  /*1fe0*/  LEA R4, P0, R9, R4, 0x1 ;  /* 0x0000000409047211 */ /* 0x010fe400078008ff */
[-C--:B---3--:R-:W-:Y:S02]  /*1ff0*/  LEA.HI.X R7, R15, R13.reuse, R16, 0x1, P1 ;  /* 0x0000000d0f077211 */ /* 0x088fe400008f0c10 */
[----:B------:R-:W-:-:S03]  /*2000*/  LEA.HI.X R5, R9, R13, R252, 0x1, P0 ;  /* 0x0000000d09057211 */ /* 0x000fc600000f0cfc */
[----:B------:R-:W-:Y:S01]  /*2010*/  @!PT LDS RZ, [RZ] ;  /* 0x00000000fffff984 */ /* 0x000fe20000000800 */
[----:B------:R-:W-:Y:S01]  /*2020*/  @!PT LDS RZ, [RZ] ;  /* 0x00000000fffff984 */ /* 0x000fe20000000800 */
[----:B------:R-:W-:Y:S01]  /*2030*/  @!PT LDS RZ, [RZ] ;  /* 0x00000000fffff984 */ /* 0x000fe20000000800 */
[----:B------:R1:W-:Y:S04]  /*2040*/  LDGSTS.E.BYPASS.LTC128B.128 [R8+0xa100], [R6.64], !P5 ;  /* 0x0a10000006087fae */ /* 0x0003e8000e901d48 */
[----:B------:R1:W-:Y:S02]  /*2050*/  LDGSTS.E.BYPASS.LTC128B.128 [R8+0xe100], [R4.64], !P3 ;  /* 0x0e10000004087fae */ /* 0x0003e4000d901d48 */
.L_x_1221:
[----:B------:R-:W-:Y:S05]  /*2060*/  BSYNC B0 ;  /* 0x0000000000007941 */ /* 0x000fea0003800000 */
.L_x_1220:
[----:B------:R-:W-:Y:S05]  /*2070*/  BRA.DIV ~URZ, `(.L_x_1222) ;  /* 0x00011b527f007947 */ /* 0x000fea000b800000 */
[----:B---3--:R3:W2:Y:S04]  /*2080*/  SHFL.IDX PT, R13, R11, 0x5, 0x181f ;  /* 0x00b81f000b0d7f89 */ /* 0x0086a800000e0000 */
[----:B-1----:R3:W1:Y:S02]  /*2090*/  SHFL.IDX PT, R4, R12, 0x5, 0x181f ;  /* 0x00b81f000c047f89 */ /* 0x00266400000e0000 */
.L_x_1282:
        /* <DEDUP_REMOVED lines=8> */
[----:B-1-3--:R-:W-:-:S02]  /*2120*/  LEA R6, P1, R15, R4, 0x1 ;  /* 0x000000040f067211 */ /* 0x00afc400078208ff */
        /* <DEDUP_REMOVED lines=8> */
.L_x_1224:
[----:B------:R-:W-:Y:S05]  /*21b0*/  BSYNC B0 ;  /* 0x0000000000007941 */ /* 0x000fea0003800000 */
.L_x_1223:
[----:B------:R-:W-:Y:S05]  /*21c0*/  BRA.DIV ~URZ, `(.L_x_1225) ;  /* 0x00011ad27f007947 */ /* 0x000fea000b800000 */
[----:B--2---:R2:W3:Y:S02]  /*21d0*/  SHFL.IDX PT, R13, R11, 0x6, 0x181f ;  /* 0x00d81f000b0d7f89 */ /* 0x0044e400000e0000 */
.L_x_1283:
[----:B------:R-:W-:Y:S05]  /*21e0*/  BRA.DIV ~URZ, `(.L_x_1226) ;  /* 0x00011b227f007947 */ /* 0x000fea000b800000 */
[----:B-1----:R1:W2:Y:S02]  /*21f0*/  SHFL.IDX PT, R4, R12, 0x6, 0x181f ;  /* 0x00d81f000c047f89 */ /* 0x0022a400000e0000 */
.L_x_1284:
[----:B------:R-:W-:Y:S01]  /*2200*/  IADD3 R5, R2, 0x60, RZ ;  /* 0x0000006002057810 */ /* 0x000fe20007ffe0ff */
[----:B------:R-:W-:Y:S03]  /*2210*/  BSSY B0, `(.L_x_1227) ;  /* 0x0000010000007945 */ /* 0x000fe60003800000 */
[----:B------:R-:W-:-:S13]  /*2220*/  ISETP.GE.AND P0, PT, R5, R14, PT ;  /* 0x0000000e0500720c */ /* 0x000fda0003f06270 */
[----:B------:R-:W-:Y:S05]  /*2230*/  @P0 BRA `(.L_x_1228) ;  /* 0x000000d000000947 */ /* 0x000fea0003800000 */
[----:B----4-:R-:W4:Y:S04]  /*2240*/  LDL R15, [R1+0x18] ;  /* 0x00001800010f7983 */ /* 0x010f280000100800 */
[----:B---3--:R-:W3:Y:S04]  /*2250*/  LDL R9, [R1+0x4] ;  /* 0x0000040001097983 */ /* 0x008ee80000100800 */
[----:B--2---:R-:W2:Y:S04]  /*2260*/  LDL R16, [R1] ;  /* 0x0000000001107983 */ /* 0x004ea80000100800 */
[----:B------:R-:W2:Y:S01]  /*2270*/  LDL R8, [R1+0x8] ;  /* 0x0000080001087983 */ /* 0x000ea20000100800 */
[----:B----4-:R-:W-:-:S02]  /*2280*/  LEA R6, P1, R15, R4, 0x1 ;  /* 0x000000040f067211 */ /* 0x010fc400078208ff */
[----:B---3--:R-:W-:Y:S02]  /*2290*/  LEA R4, P0, R9, R4, 0x1 ;  /* 0x0000000409047211 */ /* 0x008fe400078008ff */
[-C--:B--2---:R-:W-:Y:S02]  /*22a0*/  LEA.HI.X R7, R15, R13.reuse, R16, 0x1, P1 ;  /* 0x0000000d0f077211 */ /* 0x084fe400008f0c10 */
[----:B------:R-:W-:-:S03]  /*22b0*/  LEA.HI.X R5, R9, R13, R252, 0x1, P0 ;  /* 0x0000000d09057211 */ /* 0x000fc600000f0cfc */
[----:B------:R-:W-:Y:S01]  /*22c0*/  @!PT LDS RZ, [RZ] ;  /* 0x00000000fffff984 */ /* 0x000fe20000000800 */
[----:B------:R-:W-:Y:S01]  /*22d0*/  @!PT LDS RZ, [RZ] ;  /* 0x00000000fffff984 */ /* 0x000fe20000000800 */
[----:B------:R-:W-:Y:S01]  /*22e0*/  @!PT LDS RZ, [RZ] ;  /* 0x00000000fffff984 */ /* 0x000fe20000000800 */
[----:B------:R2:W-:Y:S04]  /*22f0*/  LDGSTS.E.BYPASS.LTC128B.128 [R8+0xb100], [R6.64], !P5 ;  /* 0x0b10000006087fae */ /* 0x0005e8000e901d48 */
[----:B------:R2:W-:Y:S02]  /*2300*/  LDGSTS.E.BYPASS.LTC128B.128 [R8+0xf100], [R4.64], !P3 ;  /* 0x0f10000004087fae */ /* 0x0005e4000d901d48 */
.L_x_1228:
[----:B------:R-:W-:Y:S05]  /*2310*/  BSYNC B0 ;  /* 0x0000000000007941 */ /* 0x000fea0003800000 */
.L_x_1227:
[----:B------:R-:W-:Y:S05]  /*2320*/  BRA.DIV ~URZ, `(.L_x_1229) ;  /* 0x00011a527f007947 */ /* 0x000fea000b800000 */
[----:B--234-:R-:W2:Y:S04]  /*2330*/  SHFL.IDX PT, R11, R11, 0x7, 0x181f ;  /* 0x00f81f000b0b7f89 */ /* 0x01cea800000e0000 */
[----:B-1----:R-:W1:Y:S02]  /*2340*/  SHFL.IDX PT, R12, R12, 0x7, 0x181f ;  /* 0x00f81f000c0c7f89 */ /* 0x002e6400000e0000 */
.L_x_1285:
[----:B------:R-:W3:Y:S04]  /*2350*/  LDL R25, [R1+0x18] ;  /* 0x0000180001197983 */ /* 0x000ee80000100800 */
[----:B------:R-:W4:Y:S04]  /*2360*/  LDL R85, [R1+0x4] ;  /* 0x0000040001557983 */ /* 0x000f280000100800 */
[----:B--2---:R-:W2:Y:S04]  /*2370*/  LDL R26, [R1] ;  /* 0x00000000011a7983 */ /* 0x004ea80000100800 */
[----:B------:R-:W2:Y:S01]  /*2380*/  LDL R84, [R1+0x8] ;  /* 0x0000080001547983 */ /* 0x000ea20000100800 */
[----:B------:R-:W-:-:S03]  /*2390*/  IADD3 R2, R2, 0x70, RZ ;  /* 0x0000007002027810 */ /* 0x000fc60007ffe0ff */
[----:B------:R-:W1:Y:S01]  /*23a0*/  S2R R6, SR_TID.X ;  /* 0x0000000000067919 */ /* 0x000e620000002100 */
[----:B------:R-:W-:Y:S02]  /*23b0*/  ISETP.GE.AND P2, PT, R2, R14, PT ;  /* 0x0000000e0200720c */ /* 0x000fe40003f46270 */
[----:B-----5:R-:W-:Y:S01]  /*23c0*/  SHF.R.S32.HI R2, RZ, 0x1f, R0 ;  /* 0x0000001fff027819 */ /* 0x020fe20000011400 */
[----:B------:R-:W-:-:S04]  /*23d0*/  IMAD.WIDE.U32 R144, R0, c[0x0][0x2b0], RZ ;  /* 0x0000ac0000907a25 */ /* 0x000fc800078e00ff */
[----:B------:R-:W-:-:S04]  /*23e0*/  IMAD R2, R2, c[0x0][0x2b0], RZ ;  /* 0x0000ac0002027a24 */ /* 0x000fc800078e02ff */
[----:B------:R-:W-:-:S04]  /*23f0*/  IMAD R0, R0, c[0x0][0x2b4], R2 ;  /* 0x0000ad0000007a24 */ /* 0x000fc800078e0202 */
[----:B------:R-:W-:Y:S01]  /*2400*/  IMAD.IADD R142, R145, 0x1, R0 ;  /* 0x00000001918e7824 */ /* 0x000fe200078e0200 */
[----:B------:R2:W-:Y:S04]  /*2410*/  STL.64 [R1+0xd8], R144 ;  /* 0x0000d89001007387 */ /* 0x0005e80000100a00 */
[----:B------:R2:W-:Y:S01]  /*2420*/  STL [R1+0xa4], R142 ;  /* 0x0000a48e01007387 */ /* 0x0005e20000100800 */
[--C-:B-1----:R-:W-:Y:S02]  /*2430*/  SHF.R.S32.HI R19, RZ, 0x1f, R6.reuse ;  /* 0x0000001fff137819 */ /* 0x102fe40000011406 */
[----:B------:R-:W-:Y:S02]  /*2440*/  SHF.R.S32.HI R15, RZ, 0x1f, R6 ;  /* 0x0000001fff0f7819 */ /* 0x000fe40000011406 */
[----:B------:R-:W-:-:S02]  /*2450*/  LEA.HI R19, R19, R6, RZ, 0x3 ;  /* 0x0000000613137211 */ /* 0x000fc400078f18ff */
[----:B------:R-:W-:Y:S02]  /*2460*/  LEA.HI R15, R15, R6, RZ, 0x3 ;  /* 0x000000060f0f7211 */ /* 0x000fe400078f18ff */
[----:B------:R-:W-:Y:S02]  /*2470*/  LOP3.LUT R19, R19, 0xfffffff8, RZ, 0xc0, !PT ;  /* 0xfffffff813137812 */ /* 0x000fe400078ec0ff */
[----:B------:R-:W-:-:S03]  /*2480*/  SHF.R.S32.HI R15, RZ, 0x3, R15 ;  /* 0x00000003ff0f7819 */ /* 0x000fc6000001140f */
[----:B------:R-:W-:-:S04]  /*2490*/  IMAD.IADD R19, R6, 0x1, -R19 ;  /* 0x0000000106137824 */ /* 0x000fc800078e0a13 */
[----:B------:R-:W-:Y:S01]  /*24a0*/  IMAD R66, R19, 0x10, R15 ;  /* 0x0000001013427824 */ /* 0x000fe200078e020f */
[-C--:B---3--:R-:W-:Y:S02]  /*24b0*/  @!P2 LEA R4, P1, R25, R12.reuse, 0x1 ;  /* 0x0000000c1904a211 */ /* 0x088fe400078208ff */
[----:B----4-:R-:W-:Y:S02]  /*24c0*/  @!P2 LEA R12, P0, R85, R12, 0x1 ;  /* 0x0000000c550ca211 */ /* 0x010fe400078008ff */
[-C--:B--2---:R-:W-:Y:S02]  /*24d0*/  @!P2 LEA.HI.X R5, R25, R11.reuse, R26, 0x1, P1 ;  /* 0x0000000b1905a211 */ /* 0x084fe400008f0c1a */
[----:B------:R-:W-:-:S03]  /*24e0*/  @!P2 LEA.HI.X R13, R85, R11, R252, 0x1, P0 ;  /* 0x0000000b550da211 */ /* 0x000fc600000f0cfc */
[----:B------:R-:W-:Y:S01]  /*24f0*/  @!PT LDS RZ, [RZ] ;  /* 0x00000000fffff984 */ /* 0x000fe20000000800 */
[----:B------:R-:W-:Y:S01]  /*2500*/  @!PT LDS RZ, [RZ] ;  /* 0x00000000fffff984 */ /* 0x000fe20000000800 */
[----:B------:R-:W-:Y:S01]  /*2510*/  @!PT LDS RZ, [RZ] ;  /* 0x00000000fffff984 */ /* 0x000fe20000000800 */
[----:B------:R1:W-:Y:S04]  /*2520*/  @!P2 LDGSTS.E.BYPASS.LTC128B.128 [R84+0xb900], [R4.64], !P5 ;  /* 0x0b9000000454afae */ /* 0x0003e8000e901d48 */
[----:B------:R1:W-:Y:S04]  /*2530*/  @!P2 LDGSTS.E.BYPASS.LTC128B.128 [R84+0xf900], [R12.64], !P3 ;  /* 0x0f9000000c54afae */ /* 0x0003e8000d901d48 */
[----:B------:R-:W0:Y:S01]  /*2540*/  LDGDEPBAR ;  /* 0x00000000000079af */ /* 0x000e220000000000 */
[----:B------:R-:W-:Y:S02]  /*2550*/  WARPSYNC 0xffffffff ;  /* 0xffffffff00007948 */ /* 0x000fe40003800000 */
[----:B------:R-:W2:Y:S01]  /*2560*/  LDL R143, [R1+0xbc] ;  /* 0x0000bc00018f7983 */ /* 0x000ea20000100800 */
[----:B------:R-:W-:-:S03]  /*2570*/  MOV R0, c[0x0][0x2b8] ;  /* 0x0000ae0000007a02 */ /* 0x000fc60000000f00 */
[----:B------:R-:W3:Y:S01]  /*2580*/  LDL R20, [R1+0xb0] ;  /* 0x0000b00001147983 */ /* 0x000ee20000100800 */
[----:B------:R-:W-:Y:S01]  /*2590*/  ISETP.NE.AND P3, PT, R0, 0x1, PT ;  /* 0x000000010000780c */ /* 0x000fe20003f65270 */
[----:B------:R-:W-:-:S05]  /*25a0*/  IMAD R0, R3, 0x40, R66 ;  /* 0x0000004003007824 */ /* 0x000fca00078e0242 */
[----:B------:R-:W-:-:S04]  /*25b0*/  ISETP.GE.AND P1, PT, R0, R65, PT ;  /* 0x000000410000720c */ /* 0x000fc80003f26270 */
[----:B------:R-:W-:Y:S02]  /*25c0*/  ISETP.GT.OR P1, PT, R66, 0x3f, P1 ;  /* 0x0000003f4200780c */ /* 0x000fe40000f24670 */
[----:B------:R-:W-:Y:S01]  /*25d0*/  MOV R18, RZ ;  /* 0x000000ff00127202 */ /* 0x000fe20000000f00 */
[----:B------:R-:W-:Y:S01]  /*25e0*/  BAR.SYNC.DEFER_BLOCKING 0x0 ;  /* 0x0000000000007b1d */ /* 0x000fe20000010000 */
[----:B--2---:R-:W-:-:S05]  /*25f0*/  IADD3 R0, R0, R143, RZ ;  /* 0x0000008f00007210 */ /* 0x004fca0007ffe0ff */
[----:B-1----:R-:W-:-:S04]  /*2600*/  @P3 IMAD.HI.U32 R4, R0, c[0x0][0x2bc], RZ ;  /* 0x0000af0000043a27 */ /* 0x002fc800078e00ff */
[----:B------:R-:W-:Y:S01]  /*2610*/  IMAD.MOV.U32 R2, RZ, RZ, R0 ;  /* 0x000000ffff027224 */ /* 0x000fe200078e0000 */
        /* <DEDUP_REMOVED lines=9> */
[----:B------:R-:W-:-:S04]  /*26b0*/  IMAD R4, R9, c[0x0][0x1e0], RZ ;  /* 0x0000780009047a24 */ /* 0x000fc800078e02ff */
[C---:B------:R-:W-:Y:S02]  /*26c0*/  IMAD R4, R21.reuse, c[0x0][0x1e4], R4 ;  /* 0x0000790015047a24 */ /* 0x040fe400078e0204 */
[----:B-1----:R-:W-:-:S04]  /*26d0*/  IMAD.WIDE.U32 R6, R21, c[0x0][0x1e0], RZ ;  /* 0x0000780015067a25 */ /* 0x002fc800078e00ff */
[----:B------:R-:W-:Y:S01]  /*26e0*/  IMAD R0, R10, c[0x0][0x1e8], RZ ;  /* 0x00007a000a007a24 */ /* 0x000fe200078e02ff */
[----:B------:R-:W-:Y:S01]  /*26f0*/  IADD3 R5, R7, R4, RZ ;  /* 0x0000000407057210 */ /* 0x000fe20007ffe0ff */
[----:B------:R-:W-:Y:S02]  /*2700*/  IMAD.MOV.U32 R4, RZ, RZ, R6 ;  /* 0x000000ffff047224 */ /* 0x000fe400078e0006 */
[----:B---3--:R-:W-:-:S04]  /*2710*/  IMAD.WIDE.U32 R140, R20, c[0x0][0x1e8], RZ ;  /* 0x00007a00148c7a25 */ /* 0x008fc800078e00ff */
[----:B------:R-:W-:-:S05]  /*2720*/  IMAD R0, R20, c[0x0][0x1ec], R0 ;  /* 0x00007b0014007a24 */ /* 0x000fca00078e0200 */
[----:B------:R-:W-:Y:S01]  /*2730*/  IADD3 R139, R141, R0, RZ ;  /* 0x000000008d8b7210 */ /* 0x000fe20007ffe0ff */
[----:B------:R-:W-:Y:S02]  /*2740*/  IMAD R2, R3, -0x40, R65 ;  /* 0xffffffc003027824 */ /* 0x000fe400078e0241 */
[----:B------:R-:W-:-:S04]  /*2750*/  IMAD R9, R9, c[0x0][0x208], RZ ;  /* 0x0000820009097a24 */ /* 0x000fc800078e02ff */
[----:B------:R-:W-:Y:S02]  /*2760*/  IMAD R9, R21, c[0x0][0x20c], R9 ;  /* 0x0000830015097a24 */ /* 0x000fe400078e0209 */
[----:B------:R-:W-:Y:S01]  /*2770*/  IMAD R10, R10, c[0x0][0x210], RZ ;  /* 0x000084000a0a7a24 */ /* 0x000fe200078e02ff */
[----:B------:R-:W-:Y:S03]  /*2780*/  STL [R1+0xb8], R21 ;  /* 0x0000b81501007387 */ /* 0x000fe60000100800 */
[----:B------:R-:W-:Y:S01]  /*2790*/  IMAD R10, R20, c[0x0][0x214], R10 ;  /* 0x00008500140a7a24 */ /* 0x000fe200078e020a */
[----:B------:R-:W-:Y:S01]  /*27a0*/  SHF.L.U32 R136, R25, 0x1, RZ ;  /* 0x0000000119887819 */ /* 0x000fe200000006ff */
[----:B------:R-:W-:Y:S01]  /*27b0*/  IMAD.SHL.U32 R138, R85, 0x2, RZ ;  /* 0x00000002558a7824 */ /* 0x000fe200078e00ff */
[----:B------:R-:W-:Y:S02]  /*27c0*/  IADD3 R242, R250, 0x20, RZ ;  /* 0x00000020faf27810 */ /* 0x000fe40007ffe0ff */
[----:B------:R-:W-:-:S02]  /*27d0*/  SHF.L.U64.HI R67, R25, 0x1, R26 ;  /* 0x0000000119437819 */ /* 0x000fc4000001021a */
[----:B------:R-:W-:Y:S02]  /*27e0*/  SHF.L.U64.HI R137, R85, 0x1, R252 ;  /* 0x0000000155897819 */ /* 0x000fe400000102fc */
[----:B--2---:R-:W-:Y:S01]  /*27f0*/  SHF.R.S32.HI R8, RZ, 0x1f, R18 ;  /* 0x0000001fff087819 */ /* 0x004fe20000011412 */
[----:B------:R-:W-:-:S04]  /*2800*/  IMAD.WIDE.U32 R4, R18, c[0x0][0x1f0], R4 ;  /* 0x00007c0012047a25 */ /* 0x000fc800078e0004 */
[----:B------:R-:W-:Y:S01]  /*2810*/  IMAD R12, R8, c[0x0][0x1f0], RZ ;  /* 0x00007c00080c7a24 */ /* 0x000fe200078e02ff */
[----:B------:R-:W-:-:S03]  /*2820*/  IADD3 R0, P0, R4, R140, RZ ;  /* 0x0000008c04007210 */ /* 0x000fc60007f1e0ff */
[----:B------:R-:W-:-:S05]  /*2830*/  IMAD R12, R18, c[0x0][0x1f4], R12 ;  /* 0x00007d00120c7a24 */ /* 0x000fca00078e020c */
[----:B------:R-:W-:Y:S02]  /*2840*/  IADD3.X R12, R139, R5, R12, P0, !PT ;  /* 0x000000058b0c7210 */ /* 0x000fe400007fe40c */
[----:B------:R-:W-:-:S04]  /*2850*/  LEA R13, P0, R0, c[0x0][0x1c8], 0x1 ;  /* 0x00007200000d7a11 */ /* 0x000fc800078008ff */
[----:B------:R-:W-:Y:S01]  /*2860*/  LEA.HI.X R12, R0, c[0x0][0x1cc], R12, 0x1, P0 ;  /* 0x00007300000c7a11 */ /* 0x000fe200000f0c0c */
[----:B------:R-:W1:Y:S01]  /*2870*/  SHFL.IDX PT, R16, R13, RZ, 0x181f ;  /* 0x00181fff0d107589 */ /* 0x000e6200000e0000 */
[----:B------:R-:W-:-:S03]  /*2880*/  IADD3 R0, -R15, R2, RZ ;  /* 0x000000020f007210 */ /* 0x000fc60007ffe1ff */
[----:B------:R-:W2:Y:S01]  /*2890*/  SHFL.IDX PT, R11, R12, RZ, 0x181f ;  /* 0x00181fff0c0b7589 */ /* 0x000ea200000e0000 */
[----:B------:R-:W-:-:S03]  /*28a0*/  ISETP.GE.AND P5, PT, R0, 0x1, PT ;  /* 0x000000010000780c */ /* 0x000fc60003fa6270 */
[----:B------:R-:W3:Y:S04]  /*28b0*/  SHFL.IDX PT, R6, R13, 0x1, 0x181f ;  /* 0x00381f000d067f89 */ /* 0x000ee800000e0000 */
[----:B------:R-:W4:Y:S01]  /*28c0*/  SHFL.IDX PT, R7, R12, 0x1, 0x181f ;  /* 0x00381f000c077f89 */ /* 0x000f2200000e0000 */
[----:B------:R-:W-:-:S05]  /*28d0*/  ISETP.GE.AND P2, PT, R0, 0x11, PT ;  /* 0x000000110000780c */ /* 0x000fca0003f46270 */
[C---:B------:R-:W-:Y:S01]  /*28e0*/  @P5 ISETP.GE.AND P1, PT, R25.reuse, c[0x0][0x1d4], PT ;  /* 0x0000750019005a0c */ /* 0x040fe20003f26270 */
[----:B------:R-:W5:Y:S01]  /*28f0*/  SHFL.IDX PT, R4, R13, 0x2, 0x181f ;  /* 0x00581f000d047f89 */ /* 0x000f6200000e0000 */
[----:B-1----:R-:W-:-:S04]  /*2900*/  @P5 LEA R14, P0, R25, R16, 0x1 ;  /* 0x00000010190e5211 */ /* 0x002fc800078008ff */
[----:B--2---:R-:W-:Y:S01]  /*2910*/  @P5 LEA.HI.X R15, R25, R11, R26, 0x1, P0 ;  /* 0x0000000b190f5211 */ /* 0x004fe200000f0c1a */
[----:B------:R-:W1:Y:S06]  /*2920*/  SHFL.IDX PT, R5, R12, 0x2, 0x181f ;  /* 0x00581f000c057f89 */ /* 0x000e6c00000e0000 */
[----:B------:R3:W-:Y:S01]  /*2930*/  @P5 LDGSTS.E.BYPASS.LTC128B.128 [R84+0x4100], [R14.64], !P1 ;  /* 0x041000000e545fae */ /* 0x0007e2000c901d48 */
[C---:B------:R-:W-:Y:S02]  /*2940*/  @P5 LEA R16, P1, R85.reuse, R16, 0x1 ;  /* 0x0000001055105211 */ /* 0x040fe400078208ff */
[----:B------:R-:W-:-:S02]  /*2950*/  @P5 ISETP.GE.AND P0, PT, R85, c[0x0][0x1d4], PT ;  /* 0x0000750055005a0c */ /* 0x000fc40003f06270 */
[----:B------:R-:W-:Y:S02]  /*2960*/  @P5 LEA.HI.X R17, R85, R11, R252, 0x1, P1 ;  /* 0x0000000b55115211 */ /* 0x000fe400008f0cfc */
[C---:B------:R-:W-:Y:S01]  /*2970*/  @P2 ISETP.GE.AND P1, PT, R25.reuse, c[0x0][0x1d4], PT ;  /* 0x0000750019002a0c */ /* 0x040fe20003f26270 */
[----:B------:R-:W2:Y:S04]  /*2980*/  SHFL.IDX PT, R13, R13, 0x3, 0x181f ;  /* 0x00781f000d0d7f89 */ /* 0x000ea800000e0000 */
[----:B------:R-:W1:Y:S04]  /*2990*/  SHFL.IDX PT, R12, R12, 0x3, 0x181f ;  /* 0x00781f000c0c7f89 */ /* 0x000e6800000e0000 */
[----:B------:R1:W-:Y:S01]  /*29a0*/  @P5 LDGSTS.E.BYPASS.LTC128B.128 [R84+0x6100], [R16.64], !P0 ;  /* 0x0610000010545fae */ /* 0x0003e2000c101d48 */
[----:B---3--:R-:W-:-:S04]  /*29b0*/  @P2 LEA R14, P6, R25, R6, 0x1 ;  /* 0x00000006190e2211 */ /* 0x008fc800078c08ff */
[-C--:B----4-:R-:W-:Y:S02]  /*29c0*/  @P2 LEA.HI.X R15, R25, R7.reuse, R26, 0x1, P6 ;  /* 0x00000007190f2211 */ /* 0x090fe400030f0c1a */
[----:B------:R-:W-:Y:S02]  /*29d0*/  ISETP.GE.AND P6, PT, R0, 0x21, PT ;  /* 0x000000210000780c */ /* 0x000fe40003fc6270 */
[C---:B------:R-:W-:Y:S01]  /*29e0*/  @P2 LEA R6, P0, R85.reuse, R6, 0x1 ;  /* 0x0000000655062211 */ /* 0x040fe200078008ff */
[----:B------:R5:W-:Y:S01]  /*29f0*/  @P2 LDGSTS.E.BYPASS.LTC128B.128 [R84+0x4900], [R14.64], !P1 ;  /* 0x049000000e542fae */ /* 0x000be2000c901d48 */
[C---:B------:R-:W-:Y:S02]  /*2a00*/  @P2 ISETP.GE.AND P1, PT, R85.reuse, c[0x0][0x1d4], PT ;  /* 0x0000750055002a0c */ /* 0x040fe40003f26270 */
[----:B------:R-:W-:-:S07]  /*2a10*/  @P2 LEA.HI.X R7, R85, R7, R252, 0x1, P0 ;  /* 0x0000000755072211 */ /* 0x000fce00000f0cfc */
[----:B------:R-:W-:-:S04]  /*2a20*/  @P6 ISETP.GE.AND P0, PT, R25, c[0x0][0x1d4], PT ;  /* 0x0000750019006a0c */ /* 0x000fc80003f06270 */
[----:B------:R2:W-:Y:S01]  /*2a30*/  @P2 LDGSTS.E.BYPASS.LTC128B.128 [R84+0x6900], [R6.64], !P1 ;  /* 0x0690000006542fae */ /* 0x0005e2000c901d48 */
[----:B-----5:R-:W-:-:S04]  /*2a40*/  @P6 LEA R14, P5, R25, R4, 0x1 ;  /* 0x00000004190e6211 */ /* 0x020fc800078a08ff */
[-C--:B-1----:R-:W-:Y:S02]  /*2a50*/  @P6 LEA.HI.X R15, R25, R5.reuse, R26, 0x1, P5 ;  /* 0x00000005190f6211 */ /* 0x082fe400028f0c1a */
[----:B------:R-:W-:Y:S02]  /*2a60*/  ISETP.GE.AND P5, PT, R0, 0x31, PT ;  /* 0x000000310000780c */ /* 0x000fe40003fa6270 */
[C---:B------:R-:W-:Y:S01]  /*2a70*/  @P6 LEA R4, P2, R85.reuse, R4, 0x1 ;  /* 0x0000000455046211 */ /* 0x040fe200078408ff */
[----:B------:R1:W-:Y:S03]  /*2a80*/  @P6 LDGSTS.E.BYPASS.LTC128B.128 [R84+0x5100], [R14.64], !P0 ;  /* 0x051000000e546fae */ /* 0x0003e6000c101d48 */
[C---:B------:R-:W-:Y:S02]  /*2a90*/  @P6 LEA.HI.X R5, R85.reuse, R5, R252, 0x1, P2 ;  /* 0x0000000555056211 */ /* 0x040fe400010f0cfc */
[----:B------:R-:W-:-:S05]  /*2aa0*/  @P6 ISETP.GE.AND P2, PT, R85, c[0x0][0x1d4], PT ;  /* 0x0000750055006a0c */ /* 0x000fca0003f46270 */
[----:B--2---:R-:W-:-:S04]  /*2ab0*/  @P5 LEA R6, P1, R25, R13, 0x1 ;  /* 0x0000000d19065211 */ /* 0x004fc800078208ff */
[C---:B------:R-:W-:Y:S02]  /*2ac0*/  @P5 LEA.HI.X R7, R25.reuse, R12, R26, 0x1, P1 ;  /* 0x0000000c19075211 */ /* 0x040fe400008f0c1a */
[----:B------:R-:W-:Y:S02]  /*2ad0*/  @P5 ISETP.GE.AND P1, PT, R25, c[0x0][0x1d4], PT ;  /* 0x0000750019005a0c */ /* 0x000fe40003f26270 */
[----:B------:R2:W-:Y:S01]  /*2ae0*/  @P6 LDGSTS.E.BYPASS.LTC128B.128 [R84+0x7100], [R4.64], !P2 ;  /* 0x0710000004546fae */ /* 0x0005e2000d101d48 */
[----:B-1----:R-:W-:-:S10]  /*2af0*/  @P5 LEA R14, P0, R85, R13, 0x1 ;  /* 0x0000000d550e5211 */ /* 0x002fd400078008ff */
[----:B------:R2:W-:Y:S01]  /*2b00*/  @P5 LDGSTS.E.BYPASS.LTC128B.128 [R84+0x5900], [R6.64], !P1 ;  /* 0x0590000006545fae */ /* 0x0005e2000c901d48 */
[C---:B------:R-:W-:Y:S02]  /*2b10*/  @P5 LEA.HI.X R15, R85.reuse, R12, R252, 0x1, P0 ;  /* 0x0000000c550f5211 */ /* 0x040fe400000f0cfc */
[----:B------:R-:W-:-:S13]  /*2b20*/  @P5 ISETP.GE.AND P0, PT, R85, c[0x0][0x1d4], PT ;  /* 0x0000750055005a0c */ /* 0x000fda0003f06270 */
[----:B------:R1:W-:Y:S04]  /*2b30*/  @P5 LDGSTS.E.BYPASS.LTC128B.128 [R84+0x7900], [R14.64], !P0 ;  /* 0x079000000e545fae */ /* 0x0003e8000c101d48 */
[----:B------:R-:W0:Y:S01]  /*2b40*/  LDGDEPBAR ;  /* 0x00000000000079af */ /* 0x000e220000000000 */
[----:B------:R-:W-:-:S04]  /*2b50*/  DEPBAR.LE SB0, 0x1 ;  /* 0x000080400000791a */ /* 0x000fc80000000000 */
[----:B------:R-:W-:-:S04]  /*2b60*/  DEPBAR.LE SB0, 0x0 ;  /* 0x000080000000791a */ /* 0x000fc80000000000 */
[----:B------:R-:W-:Y:S01]  /*2b70*/  BAR.SYNC.DEFER_BLOCKING 0x0 ;  /* 0x0000000000007b1d */ /* 0x000fe20000010000 */
[----:B------:R-:W-:-:S04]  /*2b80*/  IMAD.WIDE.U32 R12, R21, c[0x0][0x208], RZ ;  /* 0x00008200150c7a25 */ /* 0x000fc800078e00ff */
[----:B------:R-:W-:Y:S02]  /*2b90*/  IMAD.IADD R13, R13, 0x1, R9 ;  /* 0x000000010d0d7824 */ /* 0x000fe400078e0209 */
[----:B------:R-:W-:Y:S02]  /*2ba0*/  IMAD R21, R8, c[0x0][0x218], RZ ;  /* 0x0000860008157a24 */ /* 0x000fe400078e02ff */
[----:B-1----:R-:W-:Y:S01]  /*2bb0*/  IMAD.WIDE.U32 R14, R20, c[0x0][0x210], RZ ;  /* 0x00008400140e7a25 */ /* 0x002fe200078e00ff */
[----:B------:R-:W-:Y:S04]  /*2bc0*/  LDSM.16.M88.4 R28, [R251+0x2000] ;  /* 0x00200000fb1c783b */ /* 0x000fe80000000200 */
[----:B--2---:R-:W1:Y:S04]  /*2bd0*/  LDSM.16.M88.4 R4, [R250+0x1800] ;  /* 0x00180000fa04783b */ /* 0x004e680000000200 */
[----:B------:R-:W2:Y:S01]  /*2be0*/  LDSM.16.M88.4 R88, [R251] ;  /* 0x00000000fb58783b */ /* 0x000ea20000000200 */
[----:B------:R-:W-:Y:S01]  /*2bf0*/  IMAD.WIDE.U32 R8, R18, c[0x0][0x218], R12 ;  /* 0x0000860012087a25 */ /* 0x000fe200078e000c */
[----:B------:R-:W-:-:S02]  /*2c00*/  R2P PR, R19, 0x6 ;  /* 0x0000000613007804 */ /* 0x000fc40000000000 */
[----:B------:R-:W-:Y:S01]  /*2c10*/  IADD3 R10, R15, R10, RZ ;  /* 0x0000000a0f0a7210 */ /* 0x000fe20007ffe0ff */
[----:B------:R-:W-:Y:S01]  /*2c20*/  IMAD R21, R18, c[0x0][0x21c], R21 ;  /* 0x0000870012157a24 */ /* 0x000fe200078e0215 */
[----:B------:R-:W-:Y:S01]  /*2c30*/  IADD3 R8, P0, R8, R14, RZ ;  /* 0x0000000e08087210 */ /* 0x000fe20007f1e0ff */
[----:B------:R-:W-:Y:S03]  /*2c40*/  LDSM.16.M88.4 R112, [R250] ;  /* 0x00000000fa70783b */ /* 0x000fe60000000200 */
[----:B------:R-:W-:Y:S01]  /*2c50*/  IADD3.X R21, R10, R9, R21, P0, !PT ;  /* 0x000000090a157210 */ /* 0x000fe200007fe415 */
[----:B------:R-:W-:Y:S01]  /*2c60*/  LDSM.16.M88.4 R68, [R250+0x800] ;  /* 0x00080000fa44783b */ /* 0x000fe20000000200 */
[----:B------:R-:W-:-:S03]  /*2c70*/  LEA R20, P0, R8, c[0x0][0x1f8], 0x1 ;  /* 0x00007e0008147a11 */ /* 0x000fc600078008ff */
[----:B------:R-:W-:Y:S01]  /*2c80*/  LDSM.16.M88.4 R120, [R250+0x1000] ;  /* 0x00100000fa78783b */ /* 0x000fe20000000200 */
[----:B------:R-:W-:-:S03]  /*2c90*/  LEA.HI.X R21, R8, c[0x0][0x1fc], R21, 0x1, P0 ;  /* 0x00007f0008157a11 */ /* 0x000fc600000f0c15 */
[----:B------:R-:W3:Y:S04]  /*2ca0*/  SHFL.IDX PT, R60, R20, RZ, 0x181f ;  /* 0x00181fff143c7589 */ /* 0x000ee800000e0000 */
[----:B------:R-:W4:Y:S04]  /*2cb0*/  SHFL.IDX PT, R36, R20, 0x1, 0x181f ;  /* 0x00381f0014247f89 */ /* 0x000f2800000e0000 */
[----:B------:R-:W5:Y:S04]  /*2cc0*/  SHFL.IDX PT, R23, R21, RZ, 0x181f ;  /* 0x00181fff15177589 */ /* 0x000f6800000e0000 */
[----:B------:R-:W-:Y:S04]  /*2cd0*/  SHFL.IDX PT, R24, R20, 0x2, 0x181f ;  /* 0x00581f0014187f89 */ /* 0x000fe800000e0000 */
[----:B------:R-:W5:Y:S01]  /*2ce0*/  SHFL.IDX PT, R22, R21, 0x1, 0x181f ;  /* 0x00381f0015167f89 */ /* 0x000f6200000e0000 */
[-C--:B-1----:R-:W-:Y:S03]  /*2cf0*/  HMMA.16816.F32.BF16 R32, R28, R4.reuse, RZ ;  /* 0x000000041c20723c */ /* 0x082fe600000418ff */
[----:B------:R-:W-:Y:S05]  /*2d00*/  SHFL.IDX PT, R20, R20, 0x3, 0x181f ;  /* 0x00781f0014147f89 */ /* 0x000fea00000e0000 */
[----:B--2---:R-:W-:Y:S01]  /*2d10*/  HMMA.16816.F32.BF16 R92, R88, R4, RZ ;  /* 0x00000004585c723c */ /* 0x004fe200000418ff */
[----:B------:R-:W1:Y:S04]  /*2d20*/  SHFL.IDX PT, R4, R21, 0x2, 0x181f ;  /* 0x00581f0015047f89 */ /* 0x000e6800000e0000 */
[----:B------:R-:W2:Y:S01]  /*2d30*/  SHFL.IDX PT, R21, R21, 0x3, 0x181f ;  /* 0x00781f0015157f89 */ /* 0x000ea200000e0000 */
[----:B---3--:R-:W-:-:S02]  /*2d40*/  IADD3 R62, P0, R60, R136, RZ ;  /* 0x000000883c3e7210 */ /* 0x008fc40007f1e0ff */
[----:B------:R-:W-:Y:S02]  /*2d50*/  @P1 IADD3 R242, R250, -0x20, RZ ;  /* 0xffffffe0faf21810 */ /* 0x000fe40007ffe0ff */
[----:B------:R-:W-:Y:S02]  /*2d60*/  IADD3 R60, P5, R60, R138, RZ ;  /* 0x0000008a3c3c7210 */ /* 0x000fe40007fbe0ff */
[C---:B----4-:R-:W-:Y:S02]  /*2d70*/  IADD3 R38, P1, R36.reuse, R136, RZ ;  /* 0x0000008824267210 */ /* 0x050fe40007f3e0ff */
[----:B------:R-:W-:Y:S01]  /*2d80*/  ISETP.GE.AND P6, PT, R25, c[0x0][0x1d4], PT ;  /* 0x0000750019007a0c */ /* 0x000fe20003fc6270 */
[----:B------:R-:W-:Y:S01]  /*2d90*/  STL [R1+0xb4], R18 ;  /* 0x0000b41201007387 */ /* 0x000fe20000100800 */
[C---:B-----5:R-:W-:Y:S02]  /*2da0*/  IADD3.X R63, R23.reuse, R67, RZ, P0, !PT ;  /* 0x00000043173f7210 */ /* 0x060fe400007fe4ff */
[----:B------:R-:W-:Y:S01]  /*2db0*/  IADD3 R36, P0, R36, R138, RZ ;  /* 0x0000008a24247210 */ /* 0x000fe20007f1e0ff */
[----:B------:R-:W-:Y:S01]  /*2dc0*/  IMAD.X R39, R22, 0x1, R67, P1 ;  /* 0x0000000116277824 */ /* 0x000fe200008e0643 */
[----:B------:R-:W-:Y:S01]  /*2dd0*/  IADD3.X R61, R23, R137, RZ, P5, !PT ;  /* 0x00000089173d7210 */ /* 0x000fe20002ffe4ff */
[----:B------:R-:W-:Y:S01]  /*2de0*/  HMMA.16816.F32.BF16 R108, R28, R112, RZ ;  /* 0x000000701c6c723c */ /* 0x000fe200000418ff */
[C---:B------:R-:W-:Y:S01]  /*2df0*/  IADD3 R26, P5, R24.reuse, R136, RZ ;  /* 0x00000088181a7210 */ /* 0x040fe20007fbe0ff */
[----:B------:R-:W-:Y:S01]  /*2e00*/  LDSM.16.M88.4 R16, [R249+0x2000] ;  /* 0x00200000f910783b */ /* 0x000fe20000000200 */
[----:B------:R-:W-:-:S02]  /*2e10*/  IADD3 R24, P1, R24, R138, RZ ;  /* 0x0000008a18187210 */ /* 0x000fc40007f3e0ff */
[----:B------:R-:W-:Y:S01]  /*2e20*/  IADD3.X R37, R22, R137, RZ, P0, !PT ;  /* 0x0000008916257210 */ /* 0x000fe200007fe4ff */
[----:B------:R-:W3:Y:S01]  /*2e30*/  LDSM.16.M88.4 R96, [R242] ;  /* 0x00000000f260783b */ /* 0x000ee20000000200 */
[----:B------:R-:W-:Y:S01]  /*2e40*/  ISETP.LT.OR P0, PT, R0, 0x1, P6 ;  /* 0x000000010000780c */ /* 0x000fe20003701670 */
[C---:B-1----:R-:W-:Y:S01]  /*2e50*/  IMAD.X R25, R4.reuse, 0x1, R137, P1 ;  /* 0x0000000104197824 */ /* 0x042fe200008e0689 */
[-C--:B------:R-:W-:Y:S01]  /*2e60*/  IADD3.X R27, R4, R67.reuse, RZ, P5, !PT ;  /* 0x00000043041b7210 */ /* 0x080fe20002ffe4ff */
[C---:B------:R-:W-:Y:S01]  /*2e70*/  HMMA.16816.F32.BF16 R76, R28.reuse, R68, RZ ;  /* 0x000000441c4c723c */ /* 0x040fe200000418ff */
[----:B------:R-:W-:Y:S01]  /*2e80*/  IADD3 R22, P5, R20, R136, RZ ;  /* 0x0000008814167210 */ /* 0x000fe20007fbe0ff */
[----:B------:R-:W1:Y:S01]  /*2e90*/  LDSM.16.M88.4 R40, [R242+0x800] ;  /* 0x00080000f228783b */ /* 0x000e620000000200 */
[----:B------:R-:W-:Y:S02]  /*2ea0*/  ISETP.GE.AND P1, PT, R85, c[0x0][0x1d4], PT ;  /* 0x0000750055007a0c */ /* 0x000fe40003f26270 */
[----:B--2---:R-:W-:Y:S01]  /*2eb0*/  IADD3.X R23, R21, R67, RZ, P5, !PT ;  /* 0x0000004315177210 */ /* 0x004fe20002ffe4ff */
[----:B------:R-:W-:Y:S01]  /*2ec0*/  STL.64 [R1+0xd0], R140 ;  /* 0x0000d08c01007387 */ /* 0x000fe20000100a00 */
[----:B------:R-:W-:Y:S01]  /*2ed0*/  ISETP.LT.OR P5, PT, R0, 0x1, P1 ;  /* 0x000000010000780c */ /* 0x000fe20000fa1670 */
[C---:B------:R-:W-:Y:S02]  /*2ee0*/  HMMA.16816.F32.BF16 R48, R28.reuse, R120, RZ ;  /* 0x000000781c30723c */ /* 0x040fe400000418ff */
[----:B------:R-:W-:Y:S04]  /*2ef0*/  STL [R1+0xa0], R139 ;  /* 0x0000a08b01007387 */ /* 0x000fe80000100800 */
[----:B------:R-:W-:Y:S02]  /*2f00*/  STL.64 [R1+0xc8], R14 ;  /* 0x0000c80e01007387 */ /* 0x000fe40000100a00 */
[C---:B------:R-:W-:Y:S02]  /*2f10*/  HMMA.16816.F32.BF16 R116, R28.reuse, R114, RZ ;  /* 0x000000721c74723c */ /* 0x040fe400000418ff */
[----:B------:R-:W-:Y:S04]  /*2f20*/  STL [R1+0x9c], R10 ;  /* 0x00009c0a01007387 */ /* 0x000fe80000100800 */
[----:B------:R-:W2:Y:S02]  /*2f30*/  LDSM.16.M88.4 R12, [R242+0x1000] ;  /* 0x00100000f20c783b */ /* 0x000ea40000000200 */
[C---:B------:R-:W-:Y:S02]  /*2f40*/  HMMA.16816.F32.BF16 R72, R28.reuse, R70, RZ ;  /* 0x000000461c48723c */ /* 0x040fe400000418ff */
[----:B------:R-:W4:Y:S06]  /*2f50*/  LDSM.16.M88.4 R8, [R242+0x1800] ;  /* 0x00180000f208783b */ /* 0x000f2c0000000200 */
[----:B------:R-:W-:Y:S08]  /*2f60*/  HMMA.16816.F32.BF16 R44, R28, R122, RZ ;  /* 0x0000007a1c2c723c */ /* 0x000ff000000418ff */
[C---:B------:R-:W-:Y:S08]  /*2f70*/  HMMA.16816.F32.BF16 R56, R88.reuse, R112, RZ ;  /* 0x000000705838723c */ /* 0x040ff000000418ff */
[C---:B------:R-:W-:Y:S08]  /*2f80*/  HMMA.16816.F32.BF16 R80, R88.reuse, R68, RZ ;  /* 0x000000445850723c */ /* 0x040ff000000418ff */
[C---:B------:R-:W-:Y:S01]  /*2f90*/  HMMA.16816.F32.BF16 R52, R88.reuse, R120, RZ ;  /* 0x000000785834723c */ /* 0x040fe200000418ff */
[----:B------:R-:W-:Y:S01]  /*2fa0*/  IADD3 R239, R242, 0x2000, RZ ;  /* 0x00002000f2ef7810 */ /* 0x000fe20007ffe0ff */
[----:B------:R-:W5:Y:S06]  /*2fb0*/  LDL R146, [R1+0xa8] ;  /* 0x0000a80001927983 */ /* 0x000f6c0000100800 */
[C---:B------:R-:W-:Y:S08]  /*2fc0*/  HMMA.16816.F32.BF16 R112, R88.reuse, R114, RZ ;  /* 0x000000725870723c */ /* 0x040ff000000418ff */
[C---:B------:R-:W-:Y:S08]  /*2fd0*/  HMMA.16816.F32.BF16 R68, R88.reuse, R70, RZ ;  /* 0x000000465844723c */ /* 0x040ff000000418ff */
[----:B------:R-:W-:Y:S08]  /*2fe0*/  HMMA.16816.F32.BF16 R120, R88, R122, RZ ;  /* 0x0000007a5878723c */ /* 0x000ff000000418ff */
[-C--:B------:R-:W-:Y:S08]  /*2ff0*/  HMMA.16816.F32.BF16 R28, R28, R6.reuse, RZ ;  /* 0x000000061c1c723c */ /* 0x080ff000000418ff */
[----:B------:R-:W-:Y:S01]  /*3000*/  HMMA.16816.F32.BF16 R88, R88, R6, RZ ;  /* 0x000000065858723c */ /* 0x000fe200000418ff */
[----:B------:R-:W1:Y:S04]  /*3010*/  LDSM.16.M88.4 R4, [R249] ;  /* 0x00000000f904783b */ /* 0x000e680000000200 */
[----:B------:R-:W-:Y:S01]  /*3020*/  @!PT LDS RZ, [RZ] ;  /* 0x00000000fffff984 */ /* 0x000fe20000000800 */
[----:B------:R-:W-:Y:S01]  /*3030*/  @!PT LDS RZ, [RZ] ;  /* 0x00000000fffff984 */ /* 0x000fe20000000800 */
[----:B------:R-:W-:Y:S01]  /*3040*/  @!PT LDS RZ, [RZ] ;  /* 0x00000000fffff984 */ /* 0x000fe20000000800 */
[----:B------:R1:W-:Y:S01]  /*3050*/  LDGSTS.E.BYPASS.LTC128B.128 [R84+0x100], [R62.64], !P0 ;  /* 0x001000003e547fae */ /* 0x0003e2000c101d48 */
[----:B------:R-:W-:-:S03]  /*3060*/  ISETP.LT.OR P0, PT, R0, 0x11, P6 ;  /* 0x000000110000780c */ /* 0x000fc60003701670 */
[----:B------:R1:W-:Y:S01]  /*3070*/  LDGSTS.E.BYPASS.LTC128B.128 [R84+0x2100], [R60.64], !P5 ;  /* 0x021000003c547fae */ /* 0x0003e2000e901d48 */
[----:B------:R-:W-:-:S09]  /*3080*/  ISETP.LT.OR P5, PT, R0, 0x11, P1 ;  /* 0x000000110000780c */ /* 0x000fd20000fa1670 */
[----:B------:R1:W-:Y:S01]  /*3090*/  LDGSTS.E.BYPASS.LTC128B.128 [R84+0x900], [R38.64], !P0 ;  /* 0x0090000026547fae */ /* 0x0003e2000c101d48 */
[----:B------:R-:W-:-:S03]  /*30a0*/  ISETP.LT.OR P0, PT, R0, 0x21, P6 ;  /* 0x000000210000780c */ /* 0x000fc60003701670 */
[----:B------:R1:W-:Y:S01]  /*30b0*/  LDGSTS.E.BYPASS.LTC128B.128 [R84+0x2900], [R36.64], !P5 ;  /* 0x0290000024547fae */ /* 0x0003e2000e901d48 */
[C---:B------:R-:W-:Y:S02]  /*30c0*/  ISETP.LT.OR P5, PT, R0.reuse, 0x31, P6 ;  /* 0x000000310000780c */ /* 0x040fe400037a1670 */
[C---:B------:R-:W-:Y:S02]  /*30d0*/  ISETP.LT.OR P6, PT, R0.reuse, 0x21, P1 ;  /* 0x000000210000780c */ /* 0x040fe40000fc1670 */
[----:B------:R-:W-:Y:S02]  /*30e0*/  ISETP.LT.OR P1, PT, R0, 0x31, P1 ;  /* 0x000000310000780c */ /* 0x000fe40000f21670 */
[----:B------:R-:W-:-:S03]  /*30f0*/  MOV R0, 0x40 ;  /* 0x0000004000007802 */ /* 0x000fc60000000f00 */
[----:B------:R4:W-:Y:S01]  /*3100*/  LDGSTS.E.BYPASS.LTC128B.128 [R84+0x1100], [R26.64], !P0 ;  /* 0x011000001a547fae */ /* 0x0009e2000c101d48 */
[----:B------:R-:W-:Y:S02]  /*3110*/  IADD3 R20, P0, R20, R138, RZ ;  /* 0x0000008a14147210 */ /* 0x000fe40007f1e0ff */
[----:B------:R-:W-:-:S03]  /*3120*/  SEL R0, R0, 0xffffffc0, !P2 ;  /* 0xffffffc000007807 */ /* 0x000fc60005000000 */
[----:B------:R-:W-:Y:S01]  /*3130*/  IMAD.X R21, R21, 0x1, R137, P0 ;  /* 0x0000000115157824 */ /* 0x000fe200000e0689 */
[-C--:B------:R-:W-:Y:S01]  /*3140*/  IADD3 R241, R250, R0.reuse, RZ ;  /* 0x00000000faf17210 */ /* 0x080fe20007ffe0ff */
[----:B------:R4:W-:Y:S01]  /*3150*/  LDGSTS.E.BYPASS.LTC128B.128 [R84+0x3100], [R24.64], !P6 ;  /* 0x0310000018547fae */ /* 0x0009e2000f101d48 */
[C---:B---3--:R-:W-:Y:S03]  /*3160*/  HMMA.16816.F32.BF16 R108, R16.reuse, R96, R108 ;  /* 0x00000060106c723c */ /* 0x048fe6000004186c */
[----:B------:R3:W-:Y:S04]  /*3170*/  LDGSTS.E.BYPASS.LTC128B.128 [R84+0x1900], [R22.64], !P5 ;  /* 0x0190000016547fae */ /* 0x0007e8000e901d48 */
[----:B------:R3:W-:Y:S01]  /*3180*/  LDGSTS.E.BYPASS.LTC128B.128 [R84+0x3900], [R20.64], !P1 ;  /* 0x0390000014547fae */ /* 0x0007e2000c901d48 */
[C---:B-1----:R-:W-:Y:S08]  /*3190*/  HMMA.16816.F32.BF16 R76, R16.reuse, R40, R76 ;  /* 0x00000028104c723c */ /* 0x042ff0000004184c */
[C---:B--2---:R-:W-:Y:S08]  /*31a0*/  HMMA.16816.F32.BF16 R48, R16.reuse, R12, R48 ;  /* 0x0000000c1030723c */ /* 0x044ff00000041830 */
[C---:B----4-:R-:W-:Y:S08]  /*31b0*/  HMMA.16816.F32.BF16 R32, R16.reuse, R8, R32 ;  /* 0x000000081020723c */ /* 0x050ff00000041820 */
[C---:B------:R-:W-:Y:S08]  /*31c0*/  HMMA.16816.F32.BF16 R116, R16.reuse, R98, R116 ;  /* 0x000000621074723c */ /* 0x040ff00000041874 */
[C---:B------:R-:W-:Y:S01]  /*31d0*/  HMMA.16816.F32.BF16 R72, R16.reuse, R42, R72 ;  /* 0x0000002a1048723c */ /* 0x040fe20000041848 */
[----:B---3--:R-:W-:Y:S07]  /*31e0*/  LDSM.16.M88.4 R84, [R241] ;  /* 0x00000000f154783b */ /* 0x008fee0000000200 */
[C---:B------:R-:W-:Y:S08]  /*31f0*/  HMMA.16816.F32.BF16 R44, R16.reuse, R14, R44 ;  /* 0x0000000e102c723c */ /* 0x040ff0000004182c */
[----:B------:R-:W-:Y:S01]  /*3200*/  HMMA.16816.F32.BF16 R28, R16, R10, R28 ;  /* 0x0000000a101c723c */ /* 0x000fe2000004181c */
[----:B------:R-:W1:Y:S01]  /*3210*/  LDSM.16.M88.4 R16, [R248] ;  /* 0x00000000f810783b */ /* 0x000e620000000200 */
[----:B------:R-:W-:-:S03]  /*3220*/  IADD3 R238, R239, R0, RZ ;  /* 0x00000000efee7210 */ /* 0x000fc60007ffe0ff */
[----:B------:R-:W-:Y:S03]  /*3230*/  LDSM.16.M88.4 R100, [R247] ;  /* 0x00000000f764783b */ /* 0x000fe60000000200 */
[C---:B------:R-:W-:Y:S01]  /*3240*/  HMMA.16816.F32.BF16 R56, R4.reuse, R96, R56 ;  /* 0x000000600438723c */ /* 0x040fe20000041838 */
[----:B------:R-:W-:Y:S04]  /*3250*/  LDSM.16.M88.4 R60, [R248+0x2000] ;  /* 0x00200000f83c783b */ /* 0x000fe80000000200 */
[----:B------:R-:W-:Y:S03]  /*3260*/  LDSM.16.M88.4 R24, [R241+0x1000] ;  /* 0x00100000f118783b */ /* 0x000fe60000000200 */
[C---:B------:R-:W-:Y:S01]  /*3270*/  HMMA.16816.F32.BF16 R52, R4.reuse, R12, R52 ;  /* 0x0000000c0434723c */ /* 0x040fe20000041834 */
[----:B------:R-:W-:Y:S04]  /*3280*/  LDSM.16.M88.4 R132, [R250+0x2000] ;  /* 0x00200000fa84783b */ /* 0x000fe80000000200 */
[----:B------:R-:W-:Y:S03]  /*3290*/  LDSM.16.M88.4 R36, [R241+0x800] ;  /* 0x00080000f124783b */ /* 0x000fe60000000200 */
[C---:B------:R-:W-:Y:S01]  /*32a0*/  HMMA.16816.F32.BF16 R120, R4.reuse, R14, R120 ;  /* 0x0000000e0478723c */ /* 0x040fe20000041878 */
[----:B------:R-:W2:Y:S04]  /*32b0*/  LDSM.16.M88.4 R12, [R238+-0x2000] ;  /* 0xffe00000ee0c783b */ /* 0x000ea80000000200 */
[----:B------:R-:W-:Y:S03]  /*32c0*/  LDSM.16.M88.4 R20, [R241+0x1800] ;  /* 0x00180000f114783b */ /* 0x000fe60000000200 */
[----:B------:R-:W-:Y:S01]  /*32d0*/  HMMA.16816.F32.BF16 R80, R4, R40, R80 ;  /* 0x000000280450723c */ /* 0x000fe20000041850 */
[----:B------:R-:W-:Y:S04]  /*32e0*/  LDSM.16.M88.4 R128, [R239] ;  /* 0x00000000ef80783b */ /* 0x000fe80000000200 */
[----:B------:R-:W-:Y:S03]  /*32f0*/  LDSM.16.M88.4 R124, [R238+-0x1000] ;  /* 0xfff00000ee7c783b */ /* 0x000fe60000000200 */
[----:B-1----:R-:W-:Y:S01]  /*3300*/  HMMA.16816.F32.BF16 R56, R16, R84, R56 ;  /* 0x000000541038723c */ /* 0x002fe20000041838 */
[----:B------:R-:W-:Y:S01]  /*3310*/  LDSM.16.M88.4 R104, [R241+0x2000] ;  /* 0x00200000f168783b */ /* 0x000fe20000000200 */
[----:B------:R-:W-:-:S02]  /*3320*/  IADD3 R235, R242, 0x2800, RZ ;  /* 0x00002800f2eb7810 */ /* 0x000fc40007ffe0ff */
[----:B------:R-:W-:Y:S01]  /*3330*/  IADD3 R236, R242, 0x3000, RZ ;  /* 0x00003000f2ec7810 */ /* 0x000fe20007ffe0ff */
[----:B------:R-:W0:Y:S03]  /*3340*/  LDGDEPBAR ;  /* 0x00000000000079af */ /* 0x000e260000000000 */
[C---:B------:R-:W-:Y:S01]  /*3350*/  HMMA.16816.F32.BF16 R68, R4.reuse, R42, R68 ;  /* 0x0000002a0444723c */ /* 0x040fe20000041844 */
[----:B------:R-:W1:Y:S07]  /*3360*/  LDSM.16.M88.4 R40, [R251+0x4000] ;  /* 0x00400000fb28783b */ /* 0x000e6e0000000200 */
[----:B------:R-:W-:Y:S01]  /*3370*/  HMMA.16816.F32.BF16 R112, R4, R98, R112 ;  /* 0x000000620470723c */ /* 0x000fe20000041870 */
[----:B------:R-:W-:Y:S07]  /*3380*/  LDSM.16.M88.4 R96, [R238+-0x800] ;  /* 0xfff80000ee60783b */ /* 0x000fee0000000200 */
[----:B--2---:R-:W-:Y:S08]  /*3390*/  HMMA.16816.F32.BF16 R56, R100, R12, R56 ;  /* 0x0000000c6438723c */ /* 0x004ff00000041838 */
[C---:B------:R-:W-:Y:S08]  /*33a0*/  HMMA.16816.F32.BF16 R92, R4.reuse, R8, R92 ;  /* 0x00000008045c723c */ /* 0x040ff0000004185c */
[----:B------:R-:W-:Y:S01]  /*33b0*/  HMMA.16816.F32.BF16 R88, R4, R10, R88 ;  /* 0x0000000a0458723c */ /* 0x000fe20000041858 */
[----:B------:R-:W-:Y:S04]  /*33c0*/  LDSM.16.M88.4 R8, [R247+0x2000] ;  /* 0x00200000f708783b */ /* 0x000fe80000000200 */
[----:B------:R-:W-:Y:S03]  /*33d0*/  LDSM.16.M88.4 R4, [R238+-0x1800] ;  /* 0xffe80000ee04783b */ /* 0x000fe60000000200 */
[C---:B------:R-:W-:Y:S08]  /*33e0*/  HMMA.16816.F32.BF16 R48, R60.reuse, R24, R48 ;  /* 0x000000183c30723c */ /* 0x040ff00000041830 */
[----:B------:R-:W-:Y:S08]  /*33f0*/  HMMA.16816.F32.BF16 R44, R60, R26, R44 ;  /* 0x0000001a3c2c723c */ /* 0x000ff0000004182c */
[C---:B------:R-:W-:Y:S08]  /*3400*/  HMMA.16816.F32.BF16 R52, R16.reuse, R24, R52 ;  /* 0x000000181034723c */ /* 0x040ff00000041834 */
[----:B------:R-:W-:Y:S01]  /*3410*/  HMMA.16816.F32.BF16 R120, R16, R26, R120 ;  /* 0x0000001a1078723c */ /* 0x000fe20000041878 */
[----:B------:R-:W2:Y:S07]  /*3420*/  LDSM.16.M88.4 R24, [R249+0x4000] ;  /* 0x00400000f918783b */ /* 0x000eae0000000200 */
[----:B-1----:R-:W-:Y:S08]  /*3430*/  HMMA.16816.F32.BF16 R56, R40, R132, R56 ;  /* 0x000000842838723c */ /* 0x002ff00000041838 */
[C---:B------:R-:W-:Y:S08]  /*3440*/  HMMA.16816.F32.BF16 R108, R60.reuse, R84, R108 ;  /* 0x000000543c6c723c */ /* 0x040ff0000004186c */
[-C--:B------:R-:W-:Y:S08]  /*3450*/  HMMA.16816.F32.BF16 R116, R60, R86.reuse, R116 ;  /* 0x000000563c74723c */ /* 0x080ff00000041874 */
[----:B------:R-:W-:Y:S01]  /*3460*/  HMMA.16816.F32.BF16 R112, R16, R86, R112 ;  /* 0x000000561070723c */ /* 0x000fe20000041870 */
[----:B------:R-:W-:Y:S07]  /*3470*/  LDSM.16.M88.4 R84, [R250+0x2800] ;  /* 0x00280000fa54783b */ /* 0x000fee0000000200 */
[C---:B------:R-:W-:Y:S08]  /*3480*/  HMMA.16816.F32.BF16 R76, R60.reuse, R36, R76 ;  /* 0x000000243c4c723c */ /* 0x040ff0000004184c */
[C---:B------:R-:W-:Y:S08]  /*3490*/  HMMA.16816.F32.BF16 R32, R60.reuse, R20, R32 ;  /* 0x000000143c20723c */ /* 0x040ff00000041820 */
[C---:B------:R-:W-:Y:S08]  /*34a0*/  HMMA.16816.F32.BF16 R72, R60.reuse, R38, R72 ;  /* 0x000000263c48723c */ /* 0x040ff00000041848 */
[----:B------:R-:W-:Y:S01]  /*34b0*/  HMMA.16816.F32.BF16 R28, R60, R22, R28 ;  /* 0x000000163c1c723c */ /* 0x000fe2000004181c */
[----:B------:R-:W-:Y:S07]  /*34c0*/  LDSM.16.M88.4 R60, [R238] ;  /* 0x00000000ee3c783b */ /* 0x000fee0000000200 */
[C---:B------:R-:W-:Y:S08]  /*34d0*/  HMMA.16816.F32.BF16 R80, R16.reuse, R36, R80 ;  /* 0x000000241050723c */ /* 0x040ff00000041850 */
[C---:B------:R-:W-:Y:S01]  /*34e0*/  HMMA.16816.F32.BF16 R68, R16.reuse, R38, R68 ;  /* 0x000000261044723c */ /* 0x040fe20000041844 */
[----:B------:R-:W-:Y:S07]  /*34f0*/  LDSM.16.M88.4 R36, [R251+0x6000] ;  /* 0x00600000fb24783b */ /* 0x000fee0000000200 */
[C---:B------:R-:W-:Y:S08]  /*3500*/  HMMA.16816.F32.BF16 R92, R16.reuse, R20, R92 ;  /* 0x00000014105c723c */ /* 0x040ff0000004185c */
[----:B------:R-:W-:Y:S01]  /*3510*/  HMMA.16816.F32.BF16 R88, R16, R22, R88 ;  /* 0x000000161058723c */ /* 0x000fe20000041858 */
[----:B------:R-:W1:Y:S04]  /*3520*/  LDSM.16.M88.4 R16, [R248+0x4000] ;  /* 0x00400000f810783b */ /* 0x000e680000000200 */
[----:B------:R-:W-:Y:S03]  /*3530*/  LDSM.16.M88.4 R20, [R249+0x6000] ;  /* 0x00600000f914783b */ /* 0x000fe60000000200 */
[----:B--2---:R-:W-:Y:S08]  /*3540*/  HMMA.16816.F32.BF16 R56, R24, R128, R56 ;  /* 0x000000801838723c */ /* 0x004ff00000041838 */
[C---:B------:R-:W-:Y:S08]  /*3550*/  HMMA.16816.F32.BF16 R108, R8.reuse, R12, R108 ;  /* 0x0000000c086c723c */ /* 0x040ff0000004186c */
[-C--:B------:R-:W-:Y:S08]  /*3560*/  HMMA.16816.F32.BF16 R116, R8, R14.reuse, R116 ;  /* 0x0000000e0874723c */ /* 0x080ff00000041874 */
[----:B------:R-:W-:Y:S01]  /*3570*/  HMMA.16816.F32.BF16 R112, R100, R14, R112 ;  /* 0x0000000e6470723c */ /* 0x000fe20000041870 */
[----:B------:R-:W-:Y:S07]  /*3580*/  LDSM.16.M88.4 R12, [R248+0x6000] ;  /* 0x00600000f80c783b */ /* 0x000fee0000000200 */
[C---:B------:R-:W-:Y:S08]  /*3590*/  HMMA.16816.F32.BF16 R76, R8.reuse, R4, R76 ;  /* 0x00000004084c723c */ /* 0x040ff0000004184c */
[C---:B------:R-:W-:Y:S08]  /*35a0*/  HMMA.16816.F32.BF16 R72, R8.reuse, R6, R72 ;  /* 0x000000060848723c */ /* 0x040ff00000041848 */
[C---:B------:R-:W-:Y:S08]  /*35b0*/  HMMA.16816.F32.BF16 R48, R8.reuse, R124, R48 ;  /* 0x0000007c0830723c */ /* 0x040ff00000041830 */
[C---:B------:R-:W-:Y:S08]  /*35c0*/  HMMA.16816.F32.BF16 R44, R8.reuse, R126, R44 ;  /* 0x0000007e082c723c */ /* 0x040ff0000004182c */
[C---:B------:R-:W-:Y:S08]  /*35d0*/  HMMA.16816.F32.BF16 R32, R8.reuse, R96, R32 ;  /* 0x000000600820723c */ /* 0x040ff00000041820 */
[----:B------:R-:W-:Y:S01]  /*35e0*/  HMMA.16816.F32.BF16 R28, R8, R98, R28 ;  /* 0x00000062081c723c */ /* 0x000fe2000004181c */
[----:B------:R-:W2:Y:S07]  /*35f0*/  LDSM.16.M88.4 R8, [R247+0x4000] ;  /* 0x00400000f708783b */ /* 0x000eae0000000200 */
[----:B-1----:R-:W-:Y:S08]  /*3600*/  HMMA.16816.F32.BF16 R56, R16, R104, R56 ;  /* 0x000000681038723c */ /* 0x002ff00000041838 */
[----:B------:R-:W-:Y:S08]  /*3610*/  HMMA.16816.F32.BF16 R108, R36, R132, R108 ;  /* 0x00000084246c723c */ /* 0x000ff0000004186c */
[-C--:B------:R-:W-:Y:S08]  /*3620*/  HMMA.16816.F32.BF16 R112, R40, R134.reuse, R112 ;  /* 0x000000862870723c */ /* 0x080ff00000041870 */
[----:B------:R-:W-:Y:S08]  /*3630*/  HMMA.16816.F32.BF16 R116, R36, R134, R116 ;  /* 0x000000862474723c */ /* 0x000ff00000041874 */
[C---:B------:R-:W-:Y:S08]  /*3640*/  HMMA.16816.F32.BF16 R80, R100.reuse, R4, R80 ;  /* 0x000000046450723c */ /* 0x040ff00000041850 */
[C---:B------:R-:W-:Y:S01]  /*3650*/  HMMA.16816.F32.BF16 R68, R100.reuse, R6, R68 ;  /* 0x000000066444723c */ /* 0x040fe20000041844 */
[----:B------:R-:W-:Y:S07]  /*3660*/  LDSM.16.M88.4 R4, [R240+0x6000] ;  /* 0x00600000f004783b */ /* 0x000fee0000000200 */
[C---:B------:R-:W-:Y:S08]  /*3670*/  HMMA.16816.F32.BF16 R52, R100.reuse, R124, R52 ;  /* 0x0000007c6434723c */ /* 0x040ff00000041834 */
[----:B------:R-:W-:Y:S08]  /*3680*/  HMMA.16816.F32.BF16 R120, R100, R126, R120 ;  /* 0x0000007e6478723c */ /* 0x000ff00000041878 */
[----:B--2---:R-:W-:Y:S01]  /*3690*/  HMMA.16816.F32.BF16 R124, R8, R60, R56 ;  /* 0x0000003c087c723c */ /* 0x004fe20000041838 */
[----:B------:R-:W1:Y:S07]  /*36a0*/  LDSM.16.M88.4 R56, [R235] ;  /* 0x00000000eb38783b */ /* 0x000e6e0000000200 */
[----:B------:R-:W-:Y:S08]  /*36b0*/  HMMA.16816.F32.BF16 R108, R20, R128, R108 ;  /* 0x00000080146c723c */ /* 0x000ff0000004186c */
[-C--:B------:R-:W-:Y:S08]  /*36c0*/  HMMA.16816.F32.BF16 R112, R24, R130.reuse, R112 ;  /* 0x000000821870723c */ /* 0x080ff00000041870 */
[----:B------:R-:W-:Y:S08]  /*36d0*/  HMMA.16816.F32.BF16 R116, R20, R130, R116 ;  /* 0x000000821474723c */ /* 0x000ff00000041874 */
[-C--:B------:R-:W-:Y:S08]  /*36e0*/  HMMA.16816.F32.BF16 R80, R40, R84.reuse, R80 ;  /* 0x000000542850723c */ /* 0x080ff00000041850 */
[----:B------:R-:W-:Y:S08]  /*36f0*/  HMMA.16816.F32.BF16 R76, R36, R84, R76 ;  /* 0x00000054244c723c */ /* 0x000ff0000004184c */
[-C--:B------:R-:W-:Y:S08]  /*3700*/  HMMA.16816.F32.BF16 R68, R40, R86.reuse, R68 ;  /* 0x000000562844723c */ /* 0x080ff00000041844 */
[----:B------:R-:W-:Y:S01]  /*3710*/  HMMA.16816.F32.BF16 R72, R36, R86, R72 ;  /* 0x000000562448723c */ /* 0x000fe20000041848 */
[----:B------:R-:W-:Y:S07]  /*3720*/  LDSM.16.M88.4 R84, [R236] ;  /* 0x00000000ec54783b */ /* 0x000fee0000000200 */
[C---:B------:R-:W-:Y:S08]  /*3730*/  HMMA.16816.F32.BF16 R92, R100.reuse, R96, R92 ;  /* 0x00000060645c723c */ /* 0x040ff0000004185c */
[----:B------:R-:W-:Y:S01]  /*3740*/  HMMA.16816.F32.BF16 R88, R100, R98, R88 ;  /* 0x000000626458723c */ /* 0x000fe20000041858 */
[----:B------:R-:W2:Y:S07]  /*3750*/  LDSM.16.M88.4 R96, [R241+0x2800] ;  /* 0x00280000f160783b */ /* 0x000eae0000000200 */
[----:B------:R-:W-:Y:S08]  /*3760*/  HMMA.16816.F32.BF16 R108, R12, R104, R108 ;  /* 0x000000680c6c723c */ /* 0x000ff0000004186c */
[-C--:B------:R-:W-:Y:S08]  /*3770*/  HMMA.16816.F32.BF16 R112, R16, R106.reuse, R112 ;  /* 0x0000006a1070723c */ /* 0x080ff00000041870 */
[----:B------:R-:W-:Y:S08]  /*3780*/  HMMA.16816.F32.BF16 R116, R12, R106, R116 ;  /* 0x0000006a0c74723c */ /* 0x000ff00000041874 */
[-C--:B-1----:R-:W-:Y:S08]  /*3790*/  HMMA.16816.F32.BF16 R80, R24, R56.reuse, R80 ;  /* 0x000000381850723c */ /* 0x082ff00000041850 */
[----:B------:R-:W-:Y:S01]  /*37a0*/  HMMA.16816.F32.BF16 R100, R20, R56, R76 ;  /* 0x000000381464723c */ /* 0x000fe2000004184c */
[----:B------:R-:W1:Y:S07]  /*37b0*/  LDSM.16.M88.4 R76, [R238+0x800] ;  /* 0x00080000ee4c783b */ /* 0x000e6e0000000200 */
[-C--:B------:R-:W-:Y:S08]  /*37c0*/  HMMA.16816.F32.BF16 R68, R24, R58.reuse, R68 ;  /* 0x0000003a1844723c */ /* 0x080ff00000041844 */
[----:B------:R-:W-:Y:S01]  /*37d0*/  HMMA.16816.F32.BF16 R72, R20, R58, R72 ;  /* 0x0000003a1448723c */ /* 0x000fe20000041848 */
[----:B------:R-:W-:Y:S07]  /*37e0*/  LDSM.16.M88.4 R56, [R241+0x3000] ;  /* 0x00300000f138783b */ /* 0x000fee0000000200 */
[----:B------:R-:W-:Y:S08]  /*37f0*/  HMMA.16816.F32.BF16 R108, R4, R60, R108 ;  /* 0x0000003c046c723c */ /* 0x000ff0000004186c */
[-C--:B------:R-:W-:Y:S08]  /*3800*/  HMMA.16816.F32.BF16 R112, R8, R62.reuse, R112 ;  /* 0x0000003e0870723c */ /* 0x080ff00000041870 */
[----:B------:R-:W-:Y:S01]  /*3810*/  HMMA.16816.F32.BF16 R116, R4, R62, R116 ;  /* 0x0000003e0474723c */ /* 0x000fe20000041874 */
[----:B------:R-:W3:Y:S07]  /*3820*/  LDSM.16.M88.4 R60, [R250+0x3000] ;  /* 0x00300000fa3c783b */ /* 0x000eee0000000200 */
[-C--:B--2---:R-:W-:Y:S08]  /*3830*/  HMMA.16816.F32.BF16 R80, R16, R96.reuse, R80 ;  /* 0x000000601050723c */ /* 0x084ff00000041850 */
[----:B------:R-:W-:Y:S08]  /*3840*/  HMMA.16816.F32.BF16 R100, R12, R96, R100 ;  /* 0x000000600c64723c */ /* 0x000ff00000041864 */
[-C--:B------:R-:W-:Y:S08]  /*3850*/  HMMA.16816.F32.BF16 R68, R16, R98.reuse, R68 ;  /* 0x000000621044723c */ /* 0x080ff00000041844 */
[----:B------:R-:W-:Y:S08]  /*3860*/  HMMA.16816.F32.BF16 R72, R12, R98, R72 ;  /* 0x000000620c48723c */ /* 0x000ff00000041848 */
[----:B-1----:R-:W-:Y:S08]  /*3870*/  HMMA.16816.F32.BF16 R80, R8, R76, R80 ;  /* 0x0000004c0850723c */ /* 0x002ff00000041850 */
[-C--:B---3--:R-:W-:Y:S08]  /*3880*/  HMMA.16816.F32.BF16 R52, R40, R60.reuse, R52 ;  /* 0x0000003c2834723c */ /* 0x088ff00000041834 */
[----:B------:R-:W-:Y:S08]  /*3890*/  HMMA.16816.F32.BF16 R48, R36, R60, R48 ;  /* 0x0000003c2430723c */ /* 0x000ff00000041830 */
[----:B------:R-:W-:Y:S08]  /*38a0*/  HMMA.16816.F32.BF16 R100, R4, R76, R100 ;  /* 0x0000004c0464723c */ /* 0x000ff00000041864 */
[-C--:B------:R-:W-:Y:S08]  /*38b0*/  HMMA.16816.F32.BF16 R68, R8, R78.reuse, R68 ;  /* 0x0000004e0844723c */ /* 0x080ff00000041844 */
[----:B------:R-:W-:Y:S01]  /*38c0*/  HMMA.16816.F32.BF16 R72, R4, R78, R72 ;  /* 0x0000004e0448723c */ /* 0x000fe20000041848 */
[----:B------:R-:W1:Y:S01]  /*38d0*/  LDSM.16.M88.4 R76, [R250+0x3800] ;  /* 0x00380000fa4c783b */ /* 0x000e620000000200 */
[----:B------:R-:W-:-:S02]  /*38e0*/  FMUL.FTZ R80, R80, c[0x0][0x320] ;  /* 0x0000c80050507a20 */ /* 0x000fc40000410000 */
[----:B------:R-:W-:Y:S02]  /*38f0*/  FMUL.FTZ R81, R81, c[0x0][0x320] ;  /* 0x0000c80051517a20 */ /* 0x000fe40000410000 */
[----:B------:R-:W-:Y:S02]  /*3900*/  FMUL.FTZ R82, R82, c[0x0][0x320] ;  /* 0x0000c80052527a20 */ /* 0x000fe40000410000 */
[----:B------:R-:W-:Y:S01]  /*3910*/  FMUL.FTZ R83, R83, c[0x0][0x320] ;  /* 0x0000c80053537a20 */ /* 0x000fe20000410000 */
[----:B------:R-:W-:Y:S01]  /*3920*/  IADD3 R237, R242, 0x3800, RZ ;  /* 0x00003800f2ed7810 */ /* 0x000fe20007ffe0ff */
[----:B------:R-:W-:Y:S02]  /*3930*/  FMUL.FTZ R96, R114, c[0x0][0x320] ;  /* 0x0000c80072607a20 */ /* 0x000fe40000410000 */
[----:B------:R-:W-:Y:S01]  /*3940*/  FMUL.FTZ R97, R115, c[0x0][0x320] ;  /* 0x0000c80073617a20 */ /* 0x000fe20000410000 */
[----:B------:R-:W2:Y:S01]  /*3950*/  MUFU.TANH R98, R82 ;  /* 0x0000005200627308 */ /* 0x000ea20000002400 */
[----:B------:R-:W-:-:S02]  /*3960*/  FMUL.FTZ R114, R117, c[0x0][0x320] ;  /* 0x0000c80075727a20 */ /* 0x000fc40000410000 */
[----:B------:R-:W-:Y:S01]  /*3970*/  FMUL.FTZ R115, R118, c[0x0][0x320] ;  /* 0x0000c80076737a20 */ /* 0x000fe20000410000 */
[----:B------:R-:W-:Y:S04]  /*3980*/  HMMA.16816.F32.BF16 R52, R24, R84, R52 ;  /* 0x000000541834723c */ /* 0x000fe80000041834 */
[----:B------:R-:W3:Y:S04]  /*3990*/  MUFU.TANH R117, R80 ;  /* 0x0000005000757308 */ /* 0x000ee80000002400 */
[-C--:B------:R-:W-:Y:S04]  /*39a0*/  HMMA.16816.F32.BF16 R120, R40, R62.reuse, R120 ;  /* 0x0000003e2878723c */ /* 0x080fe80000041878 */
[----:B------:R-:W4:Y:S04]  /*39b0*/  MUFU.TANH R118, R81 ;  /* 0x0000005100767308 */ /* 0x000f280000002400 */
[----:B------:R-:W-:Y:S01]  /*39c0*/  HMMA.16816.F32.BF16 R44, R36, R62, R44 ;  /* 0x0000003e242c723c */ /* 0x000fe2000004182c */
[----:B------:R-:W2:Y:S03]  /*39d0*/  LDSM.16.M88.4 R60, [R237] ;  /* 0x00000000ed3c783b */ /* 0x000ea60000000200 */
[----:B------:R1:W1:Y:S04]  /*39e0*/  MUFU.TANH R99, R83 ;  /* 0x0000005300637308 */ /* 0x0002680000002400 */
[----:B-1----:R-:W-:Y:S01]  /*39f0*/  HMMA.16816.F32.BF16 R80, R20, R84, R48 ;  /* 0x000000541450723c */ /* 0x002fe20000041830 */
[----:B------:R-:W-:Y:S01]  /*3a00*/  FMUL.FTZ R68, R68, c[0x0][0x320] ;  /* 0x0000c80044447a20 */ /* 0x000fe20000410000 */
[----:B------:R-:W1:Y:S01]  /*3a10*/  LDSM.16.M88.4 R48, [R238+0x1000] ;  /* 0x00100000ee30783b */ /* 0x000e620000000200 */
[----:B------:R-:W-:-:S05]  /*3a20*/  FMUL.FTZ R69, R69, c[0x0][0x320] ;  /* 0x0000c80045457a20 */ /* 0x000fca0000410000 */
[-C--:B------:R-:W-:Y:S01]  /*3a30*/  HMMA.16816.F32.BF16 R32, R36, R76.reuse, R32 ;  /* 0x0000004c2420723c */ /* 0x080fe20000041820 */
[----:B------:R-:W-:Y:S02]  /*3a40*/  FMUL.FTZ R84, R101, c[0x0][0x320] ;  /* 0x0000c80065547a20 */ /* 0x000fe40000410000 */
[----:B------:R-:W-:Y:S02]  /*3a50*/  FMUL.FTZ R85, R102, c[0x0][0x320] ;  /* 0x0000c80066557a20 */ /* 0x000fe40000410000 */
[----:B------:R-:W-:Y:S01]  /*3a60*/  FMUL.FTZ R101, R103, c[0x0][0x320] ;  /* 0x0000c80067657a20 */ /* 0x000fe20000410000 */
[----:B------:R-:W1:Y:S02]  /*3a70*/  MUFU.TANH R102, R68 ;  /* 0x0000004400667308 */ /* 0x000e640000002400 */
[C---:B------:R-:W-:Y:S06]  /*3a80*/  HMMA.16816.F32.BF16 R92, R40.reuse, R76, R92 ;  /* 0x0000004c285c723c */ /* 0x040fec000004185c */
[----:B------:R1:W1:Y:S02]  /*3a90*/  MUFU.TANH R103, R69 ;  /* 0x0000004500677308 */ /* 0x0002640000002400 */
[----:B------:R-:W-:Y:S01]  /*3aa0*/  HMMA.16816.F32.BF16 R88, R40, R78, R88 ;  /* 0x0000004e2858723c */ /* 0x000fe20000041858 */
[----:B------:R-:W-:Y:S07]  /*3ab0*/  LDSM.16.M88.4 R40, [R238+0x1800] ;  /* 0x00180000ee28783b */ /* 0x000fee0000000200 */
[-C--:B------:R-:W-:Y:S08]  /*3ac0*/  HMMA.16816.F32.BF16 R52, R16, R56.reuse, R52 ;  /* 0x000000381034723c */ /* 0x080ff00000041834 */
[----:B------:R-:W-:Y:S07]  /*3ad0*/  HMMA.16816.F32.BF16 R80, R12, R56, R80 ;  /* 0x000000380c50723c */ /* 0x000fee0000041850 */
[----:B------:R-:W-:Y:S01]  /*3ae0*/  FMUL.FTZ R56, R70, c[0x0][0x320] ;  /* 0x0000c80046387a20 */ /* 0x000fe20000410000 */
[----:B------:R-:W-:Y:S01]  /*3af0*/  HMMA.16816.F32.BF16 R28, R36, R78, R28 ;  /* 0x0000004e241c723c */ /* 0x000fe2000004181c */
[----:B------:R-:W-:-:S02]  /*3b00*/  FMUL.FTZ R57, R71, c[0x0][0x320] ;  /* 0x0000c80047397a20 */ /* 0x000fc40000410000 */
[----:B-1----:R-:W1:Y:S05]  /*3b10*/  LDSM.16.M88.4 R68, [R241+0x3800] ;  /* 0x00380000f144783b */ /* 0x002e6a0000000200 */
[C---:B--2---:R-:W-:Y:S08]  /*3b20*/  HMMA.16816.F32.BF16 R32, R20.reuse, R60, R32 ;  /* 0x0000003c1420723c */ /* 0x044ff00000041820 */
[-C--:B------:R-:W-:Y:S08]  /*3b30*/  HMMA.16816.F32.BF16 R44, R20, R86.reuse, R44 ;  /* 0x00000056142c723c */ /* 0x080ff0000004182c */
[C---:B------:R-:W-:Y:S08]  /*3b40*/  HMMA.16816.F32.BF16 R120, R24.reuse, R86, R120 ;  /* 0x000000561878723c */ /* 0x040ff00000041878 */
[C---:B------:R-:W-:Y:S08]  /*3b50*/  HMMA.16816.F32.BF16 R92, R24.reuse, R60, R92 ;  /* 0x0000003c185c723c */ /* 0x040ff0000004185c */
[-C--:B------:R-:W-:Y:S08]  /*3b60*/  HMMA.16816.F32.BF16 R88, R24, R62.reuse, R88 ;  /* 0x0000003e1858723c */ /* 0x080ff00000041858 */
[----:B------:R-:W-:Y:S08]  /*3b70*/  HMMA.16816.F32.BF16 R28, R20, R62, R28 ;  /* 0x0000003e141c723c */ /* 0x000ff0000004181c */
[-C--:B------:R-:W-:Y:S08]  /*3b80*/  HMMA.16816.F32.BF16 R52, R8, R48.reuse, R52 ;  /* 0x000000300834723c */ /* 0x080ff00000041834 */
[----:B------:R-:W-:Y:S01]  /*3b90*/  HMMA.16816.F32.BF16 R80, R4, R48, R80 ;  /* 0x000000300450723c */ /* 0x000fe20000041850 */
[----:B------:R-:W-:-:S02]  /*3ba0*/  FMUL.FTZ R107, R108, c[0x0][0x320] ;  /* 0x0000c8006c6b7a20 */ /* 0x000fc40000410000 */
[----:B------:R-:W-:Y:S02]  /*3bb0*/  FMUL.FTZ R0, R124, c[0x0][0x320] ;  /* 0x0000c8007c007a20 */ /* 0x000fe40000410000 */
[----:B------:R-:W-:Y:S02]  /*3bc0*/  FMUL.FTZ R104, R125, c[0x0][0x320] ;  /* 0x0000c8007d687a20 */ /* 0x000fe40000410000 */
[----:B------:R-:W-:Y:S01]  /*3bd0*/  FMUL.FTZ R105, R126, c[0x0][0x320] ;  /* 0x0000c8007e697a20 */ /* 0x000fe20000410000 */
[----:B-1----:R-:W-:Y:S01]  /*3be0*/  HMMA.16816.F32.BF16 R32, R12, R68, R32 ;  /* 0x000000440c20723c */ /* 0x002fe20000041820 */
[----:B------:R-:W-:Y:S02]  /*3bf0*/  FMUL.FTZ R106, R127, c[0x0][0x320] ;  /* 0x0000c8007f6a7a20 */ /* 0x000fe40000410000 */
[----:B------:R-:W-:Y:S02]  /*3c00*/  FMUL.FTZ R100, R100, c[0x0][0x320] ;  /* 0x0000c80064647a20 */ /* 0x000fe40000410000 */
[----:B------:R-:W-:-:S02]  /*3c10*/  FMUL.FTZ R72, R72, c[0x0][0x320] ;  /* 0x0000c80048487a20 */ /* 0x000fc40000410000 */
[----:B------:R-:W-:Y:S01]  /*3c20*/  FMUL.FTZ R73, R73, c[0x0][0x320] ;  /* 0x0000c80049497a20 */ /* 0x000fe20000410000 */
[----:B------:R-:W-:Y:S01]  /*3c30*/  HMMA.16816.F32.BF16 R44, R12, R58, R44 ;  /* 0x0000003a0c2c723c */ /* 0x000fe2000004182c */
[----:B-----5:R-:W-:Y:S01]  /*3c40*/  ISETP.GT.AND P0, PT, R3, R146, PT ;  /* 0x000000920300720c */ /* 0x020fe20003f04270 */
[----:B------:R-:W1:Y:S01]  /*3c50*/  MUFU.TANH R96, R96 ;  /* 0x0000006000607308 */ /* 0x000e620000002400 */
[----:B------:R-:W-:-:S05]  /*3c60*/  DEPBAR.LE SB0, 0x0 ;  /* 0x000080000000791a */ /* 0x000fca0000000000 */
[C---:B------:R-:W-:Y:S08]  /*3c70*/  HMMA.16816.F32.BF16 R120, R16.reuse, R58, R120 ;  /* 0x0000003a1078723c */ /* 0x040ff00000041878 */
[C---:B------:R-:W-:Y:S08]  /*3c80*/  HMMA.16816.F32.BF16 R92, R16.reuse, R68, R92 ;  /* 0x00000044105c723c */ /* 0x040ff0000004185c */
[-C--:B------:R-:W-:Y:S08]  /*3c90*/  HMMA.16816.F32.BF16 R88, R16, R70.reuse, R88 ;  /* 0x000000461058723c */ /* 0x080ff00000041858 */
[----:B------:R-:W-:Y:S08]  /*3ca0*/  HMMA.16816.F32.BF16 R28, R12, R70, R28 ;  /* 0x000000460c1c723c */ /* 0x000ff0000004181c */
[C---:B------:R-:W-:Y:S08]  /*3cb0*/  HMMA.16816.F32.BF16 R32, R4.reuse, R40, R32 ;  /* 0x000000280420723c */ /* 0x040ff00000041820 */
[-C--:B------:R-:W-:Y:S08]  /*3cc0*/  HMMA.16816.F32.BF16 R44, R4, R50.reuse, R44 ;  /* 0x00000032042c723c */ /* 0x080ff0000004182c */
[C---:B------:R-:W-:Y:S08]  /*3cd0*/  HMMA.16816.F32.BF16 R120, R8.reuse, R50, R120 ;  /* 0x000000320878723c */ /* 0x040ff00000041878 */
[C---:B------:R-:W-:Y:S08]  /*3ce0*/  HMMA.16816.F32.BF16 R92, R8.reuse, R40, R92 ;  /* 0x00000028085c723c */ /* 0x040ff0000004185c */
[-C--:B------:R-:W-:Y:S08]  /*3cf0*/  HMMA.16816.F32.BF16 R88, R8, R42.reuse, R88 ;  /* 0x0000002a0858723c */ /* 0x080ff00000041858 */
[----:B------:R-:W-:Y:S01]  /*3d00*/  HMMA.16816.F32.BF16 R28, R4, R42, R28 ;  /* 0x0000002a041c723c */ /* 0x000fe2000004181c */
[----:B------:R-:W-:-:S02]  /*3d10*/  FMUL.FTZ R108, R109, c[0x0][0x320] ;  /* 0x0000c8006d6c7a20 */ /* 0x000fc40000410000 */
[----:B------:R-:W-:Y:S02]  /*3d20*/  FMUL.FTZ R52, R52, c[0x0][0x320] ;  /* 0x0000c80034347a20 */ /* 0x000fe40000410000 */
[----:B------:R-:W-:Y:S02]  /*3d30*/  FMUL.FTZ R53, R53, c[0x0][0x320] ;  /* 0x0000c80035357a20 */ /* 0x000fe40000410000 */
[----:B------:R-:W-:Y:S02]  /*3d40*/  FMUL.FTZ R109, R110, c[0x0][0x320] ;  /* 0x0000c8006e6d7a20 */ /* 0x000fe40000410000 */
[----:B------:R-:W-:Y:S02]  /*3d50*/  FMUL.FTZ R32, R32, c[0x0][0x320] ;  /* 0x0000c80020207a20 */ /* 0x000fe40000410000 */
[----:B------:R-:W-:Y:S02]  /*3d60*/  FMUL.FTZ R110, R111, c[0x0][0x320] ;  /* 0x0000c8006f6e7a20 */ /* 0x000fe40000410000 */
[----:B------:R-:W-:-:S02]  /*3d70*/  FMUL.FTZ R111, R112, c[0x0][0x320] ;  /* 0x0000c800706f7a20 */ /* 0x000fc40000410000 */
[----:B------:R-:W-:Y:S02]  /*3d80*/  FMUL.FTZ R48, R74, c[0x0][0x320] ;  /* 0x0000c8004a307a20 */ /* 0x000fe40000410000 */
[----:B------:R-:W-:Y:S01]  /*3d90*/  FMUL.FTZ R49, R75, c[0x0][0x320] ;  /* 0x0000c8004b317a20 */ /* 0x000fe20000410000 */
[----:B------:R2:W1:Y:S01]  /*3da0*/  MUFU.TANH R74, R52 ;  /* 0x00000034004a7308 */ /* 0x0004620000002400 */
[----:B------:R-:W-:Y:S02]  /*3db0*/  FMUL.FTZ R112, R113, c[0x0][0x320] ;  /* 0x0000c80071707a20 */ /* 0x000fe40000410000 */
[----:B------:R-:W-:Y:S02]  /*3dc0*/  FMUL.FTZ R113, R116, c[0x0][0x320] ;  /* 0x0000c80074717a20 */ /* 0x000fe40000410000 */
[----:B------:R-:W-:-:S03]  /*3dd0*/  FMUL.FTZ R20, R46, c[0x0][0x320] ;  /* 0x0000c8002e147a20 */ /* 0x000fc60000410000 */
[----:B------:R5:W1:Y:S01]  /*3de0*/  MUFU.TANH R75, R53 ;  /* 0x00000035004b7308 */ /* 0x000a620000002400 */
[----:B------:R-:W-:Y:S02]  /*3df0*/  FMUL.FTZ R116, R119, c[0x0][0x320] ;  /* 0x0000c80077747a20 */ /* 0x000fe40000410000 */
[----:B------:R-:W-:Y:S02]  /*3e00*/  FMUL.FTZ R58, R81, c[0x0][0x320] ;  /* 0x0000c800513a7a20 */ /* 0x000fe40000410000 */
[----:B------:R-:W-:Y:S02]  /*3e10*/  FMUL.FTZ R50, R83, c[0x0][0x320] ;  /* 0x0000c80053327a20 */ /* 0x000fe40000410000 */
[----:B------:R-:W-:Y:S01]  /*3e20*/  FMUL.FTZ R51, R120, c[0x0][0x320] ;  /* 0x0000c80078337a20 */ /* 0x000fe20000410000 */
[----:B------:R1:W1:Y:S01]  /*3e30*/  MUFU.TANH R40, R32 ;  /* 0x0000002000287308 */ /* 0x0002620000002400 */
[----:B--2---:R-:W-:Y:S02]  /*3e40*/  FMUL.FTZ R52, R54, c[0x0][0x320] ;  /* 0x0000c80036347a20 */ /* 0x004fe40000410000 */
[----:B------:R-:W-:-:S02]  /*3e50*/  FMUL.FTZ R54, R80, c[0x0][0x320] ;  /* 0x0000c80050367a20 */ /* 0x000fc40000410000 */
[----:B------:R-:W-:Y:S02]  /*3e60*/  FMUL.FTZ R36, R121, c[0x0][0x320] ;  /* 0x0000c80079247a20 */ /* 0x000fe40000410000 */
[----:B------:R-:W-:Y:S02]  /*3e70*/  FMUL.FTZ R25, R122, c[0x0][0x320] ;  /* 0x0000c8007a197a20 */ /* 0x000fe40000410000 */
[----:B-----5:R-:W-:Y:S02]  /*3e80*/  FMUL.FTZ R53, R55, c[0x0][0x320] ;  /* 0x0000c80037357a20 */ /* 0x020fe40000410000 */
[----:B------:R-:W-:Y:S02]  /*3e90*/  FMUL.FTZ R55, R82, c[0x0][0x320] ;  /* 0x0000c80052377a20 */ /* 0x000fe40000410000 */
[----:B------:R-:W-:Y:S02]  /*3ea0*/  FMUL.FTZ R79, R123, c[0x0][0x320] ;  /* 0x0000c8007b4f7a20 */ /* 0x000fe40000410000 */
[----:B------:R-:W-:-:S02]  /*3eb0*/  FMUL.FTZ R37, R44, c[0x0][0x320] ;  /* 0x0000c8002c257a20 */ /* 0x000fc40000410000 */
[----:B------:R-:W-:Y:S02]  /*3ec0*/  FMUL.FTZ R26, R45, c[0x0][0x320] ;  /* 0x0000c8002d1a7a20 */ /* 0x000fe40000410000 */
[----:B------:R-:W-:Y:S02]  /*3ed0*/  FMUL.FTZ R27, R47, c[0x0][0x320] ;  /* 0x0000c8002f1b7a20 */ /* 0x000fe40000410000 */
[----:B------:R-:W-:Y:S02]  /*3ee0*/  FMUL.FTZ R19, R92, c[0x0][0x320] ;  /* 0x0000c8005c137a20 */ /* 0x000fe40000410000 */
[----:B------:R-:W-:Y:S02]  /*3ef0*/  FMUL.FTZ R18, R93, c[0x0][0x320] ;  /* 0x0000c8005d127a20 */ /* 0x000fe40000410000 */
[----:B------:R-:W-:Y:S02]  /*3f00*/  FMUL.FTZ R78, R94, c[0x0][0x320] ;  /* 0x0000c8005e4e7a20 */ /* 0x000fe40000410000 */
[----:B------:R-:W-:-:S02]  /*3f10*/  FMUL.FTZ R77, R95, c[0x0][0x320] ;  /* 0x0000c8005f4d7a20 */ /* 0x000fc40000410000 */
[----:B-1----:R-:W-:Y:S02]  /*3f20*/  FMUL.FTZ R32, R33, c[0x0][0x320] ;  /* 0x0000c80021207a20 */ /* 0x002fe40000410000 */
[----:B------:R-:W-:Y:S02]  /*3f30*/  FMUL.FTZ R11, R34, c[0x0][0x320] ;  /* 0x0000c800220b7a20 */ /* 0x000fe40000410000 */
[----:B------:R-:W-:Y:S02]  /*3f40*/  FMUL.FTZ R10, R35, c[0x0][0x320] ;  /* 0x0000c800230a7a20 */ /* 0x000fe40000410000 */
[----:B------:R-:W-:Y:S02]  /*3f50*/  FMUL.FTZ R17, R88, c[0x0][0x320] ;  /* 0x0000c80058117a20 */ /* 0x000fe40000410000 */
[----:B------:R-:W-:Y:S02]  /*3f60*/  FMUL.FTZ R16, R89, c[0x0][0x320] ;  /* 0x0000c80059107a20 */ /* 0x000fe40000410000 */
[----:B------:R-:W-:-:S02]  /*3f70*/  FMUL.FTZ R76, R90, c[0x0][0x320] ;  /* 0x0000c8005a4c7a20 */ /* 0x000fc40000410000 */
[----:B------:R-:W-:Y:S02]  /*3f80*/  FMUL.FTZ R46, R91, c[0x0][0x320] ;  /* 0x0000c8005b2e7a20 */ /* 0x000fe40000410000 */
[----:B------:R-:W-:Y:S02]  /*3f90*/  FMUL.FTZ R28, R28, c[0x0][0x320] ;  /* 0x0000c8001c1c7a20 */ /* 0x000fe40000410000 */
[----:B------:R-:W-:Y:S02]  /*3fa0*/  FMUL.FTZ R29, R29, c[0x0][0x320] ;  /* 0x0000c8001d1d7a20 */ /* 0x000fe40000410000 */
[----:B------:R-:W-:Y:S02]  /*3fb0*/  FMUL.FTZ R30, R30, c[0x0][0x320] ;  /* 0x0000c8001e1e7a20 */ /* 0x000fe40000410000 */
[----:B------:R-:W-:Y:S01]  /*3fc0*/  FMUL.FTZ R31, R31, c[0x0][0x320] ;  /* 0x0000c8001f1f7a20 */ /* 0x000fe20000410000 */
[----:B------:R-:W1:Y:S08]  /*3fd0*/  MUFU.TANH R0, R0 ;  /* 0x0000000000007308 */ /* 0x000e700000002400 */
[----:B------:R-:W2:Y:S08]  /*3fe0*/  MUFU.TANH R104, R104 ;  /* 0x0000006800687308 */ /* 0x000eb00000002400 */
[----:B------:R-:W1:Y:S08]  /*3ff0*/  MUFU.TANH R105, R105 ;  /* 0x0000006900697308 */ /* 0x000e700000002400 */
        /* <DEDUP_REMOVED lines=47> */
[----:B------:R1:W1:Y:S08]  /*42f0*/  MUFU.TANH R33, R28 ;  /* 0x0000001c00217308 */ /* 0x0002700000002400 */
[----:B------:R1:W1:Y:S08]  /*4300*/  MUFU.TANH R47, R29 ;  /* 0x0000001d002f7308 */ /* 0x0002700000002400 */
[----:B------:R1:W1:Y:S08]  /*4310*/  MUFU.TANH R45, R30 ;  /* 0x0000001e002d7308 */ /* 0x0002700000002400 */
[----:B------:R1:W1:Y:S01]  /*4320*/  MUFU.TANH R44, R31 ;  /* 0x0000001f002c7308 */ /* 0x0002620000002400 */
[----:B------:R-:W-:Y:S01]  /*4330*/  BSSY B0, `(.L_x_1230) ;  /* 0x0000056000007945 */ /* 0x000fe20003800000 */
[----:B------:R-:W-:Y:S01]  /*4340*/  BAR.SYNC.DEFER_BLOCKING 0x0 ;  /* 0x0000000000007b1d */ /* 0x000fe20000010000 */
[----:B------:R-:W-:-:S02]  /*4350*/  ISETP.GT.AND P1, PT, R66, 0x3f, PT ;  /* 0x0000003f4200780c */ /* 0x000fc40003f24270 */
[C---:B------:R-:W-:Y:S02]  /*4360*/  IADD3 R234, R242.reuse, 0x1800, RZ ;  /* 0x00001800f2ea7810 */ /* 0x040fe40007ffe0ff */
[C---:B------:R-:W-:Y:S02]  /*4370*/  IADD3 R233, R242.reuse, 0x1000, RZ ;  /* 0x00001000f2e97810 */ /* 0x040fe40007ffe0ff */
[----:B------:R-:W-:Y:S01]  /*4380*/  IADD3 R232, R242, 0x800, RZ ;  /* 0x00000800f2e87810 */ /* 0x000fe20007ffe0ff */
[----:B------:R-:W-:Y:S05]  /*4390*/  @!P0 BRA `(.L_x_1231) ;  /* 0x000004f000008947 */ /* 0x000fea0003800000 */
[----:B--234-:R-:W-:Y:S01]  /*43a0*/  IMAD R4, R3, 0x40, R143 ;  /* 0x0000004003047824 */ /* 0x01cfe200078e028f */
[----:B------:R-:W-:-:S04]  /*43b0*/  MOV R13, RZ ;  /* 0x000000ff000d7202 */ /* 0x000fc80000000f00 */
[----:B------:R-:W-:-:S05]  /*43c0*/  IADD3 R66, R4, -0x40, R66 ;  /* 0xffffffc004427810 */ /* 0x000fca0007ffe042 */
[----:B------:R-:W-:-:S04]  /*43d0*/  @P3 IMAD.HI.U32 R5, R66, c[0x0][0x2bc], RZ ;  /* 0x0000af0042053a27 */ /* 0x000fc800078e00ff */
[----:B------:R-:W-:Y:S01]  /*43e0*/  IMAD.MOV.U32 R4, RZ, RZ, R66 ;  /* 0x000000ffff047224 */ /* 0x000fe200078e0042 */
        /* <DEDUP_REMOVED lines=9> */
[----:B------:R-:W-:Y:S01]  /*4480*/  SHF.R.S32.HI R4, RZ, 0x1f, R12 ;  /* 0x0000001fff047819 */ /* 0x000fe2000001140c */
[----:B------:R3:W-:Y:S04]  /*4490*/  STL [R1+0xb8], R12 ;  /* 0x0000b80c01007387 */ /* 0x0007e80000100800 */
[----:B------:R-:W-:-:S04]  /*44a0*/  IMAD R4, R4, c[0x0][0x1e0], RZ ;  /* 0x0000780004047a24 */ /* 0x000fc800078e02ff */
[----:B------:R-:W-:-:S05]  /*44b0*/  IMAD R4, R12, c[0x0][0x1e4], R4 ;  /* 0x000079000c047a24 */ /* 0x000fca00078e0204 */
[----:B------:R-:W-:Y:S02]  /*44c0*/  IADD3 R7, R7, R4, RZ ;  /* 0x0000000407077210 */ /* 0x000fe40007ffe0ff */
[----:B--2---:R-:W-:-:S03]  /*44d0*/  SHF.R.S32.HI R4, RZ, 0x1f, R13 ;  /* 0x0000001fff047819 */ /* 0x004fc6000001140d */
[----:B------:R-:W-:Y:S01]  /*44e0*/  IMAD.WIDE.U32 R6, R13, c[0x0][0x1f0], R6 ;  /* 0x00007c000d067a25 */ /* 0x000fe200078e0006 */
[----:B------:R2:W-:Y:S03]  /*44f0*/  STL [R1+0xb4], R13 ;  /* 0x0000b40d01007387 */ /* 0x0005e60000100800 */
[----:B------:R-:W-:Y:S01]  /*4500*/  IMAD R4, R4, c[0x0][0x1f0], RZ ;  /* 0x00007c0004047a24 */ /* 0x000fe200078e02ff */
[----:B---3--:R-:W-:-:S03]  /*4510*/  IADD3 R12, P2, R140, R6, RZ ;  /* 0x000000068c0c7210 */ /* 0x008fc60007f5e0ff */
[----:B------:R-:W-:-:S05]  /*4520*/  IMAD R4, R13, c[0x0][0x1f4], R4 ;  /* 0x00007d000d047a24 */ /* 0x000fca00078e0204 */
[----:B------:R-:W-:Y:S02]  /*4530*/  IADD3.X R4, R139, R7, R4, P2, !PT ;  /* 0x000000078b047210 */ /* 0x000fe400017fe404 */
[----:B--2---:R-:W-:-:S04]  /*4540*/  LEA R13, P0, R12, c[0x0][0x1c8], 0x1 ;  /* 0x000072000c0d7a11 */ /* 0x004fc800078008ff */
[----:B------:R-:W-:Y:S01]  /*4550*/  LEA.HI.X R12, R12, c[0x0][0x1cc], R4, 0x1, P0 ;  /* 0x000073000c0c7a11 */ /* 0x000fe200000f0c04 */
[----:B------:R-:W-:Y:S06]  /*4560*/  BRA.DIV ~URZ, `(.L_x_1232) ;  /* 0x0000f8e27f007947 */ /* 0x000fec000b800000 */
[----:B------:R2:W3:Y:S02]  /*4570*/  SHFL.IDX PT, R14, R12, RZ, 0x181f ;  /* 0x00181fff0c0e7589 */ /* 0x0004e400000e0000 */
.L_x_1286:
[----:B------:R-:W-:Y:S05]  /*4580*/  BRA.DIV ~URZ, `(.L_x_1233) ;  /* 0x0000f9327f007947 */ /* 0x000fea000b800000 */
[----:B------:R-:W4:Y:S04]  /*4590*/  LDL R22, [R1+0x18] ;  /* 0x0000180001167983 */ /* 0x000f280000100800 */
[----:B------:R-:W5:Y:S04]  /*45a0*/  LDL R9, [R1+0x4] ;  /* 0x0000040001097983 */ /* 0x000f680000100800 */
[----:B--2---:R-:W2:Y:S04]  /*45b0*/  LDL R24, [R1+0x8] ;  /* 0x0000080001187983 */ /* 0x004ea80000100800 */
[----:B------:R-:W3:Y:S04]  /*45c0*/  SHFL.IDX PT, R8, R13, RZ, 0x181f ;  /* 0x00181fff0d087589 */ /* 0x000ee800000e0000 */
[----:B------:R-:W1:Y:S04]  /*45d0*/  SHFL.IDX PT, R6, R13, 0x1, 0x181f ;  /* 0x00381f000d067f89 */ /* 0x000e6800000e0000 */
[----:B------:R-:W1:Y:S04]  /*45e0*/  SHFL.IDX PT, R7, R12, 0x1, 0x181f ;  /* 0x00381f000c077f89 */ /* 0x000e6800000e0000 */
[----:B------:R-:W1:Y:S04]  /*45f0*/  SHFL.IDX PT, R4, R13, 0x2, 0x181f ;  /* 0x00581f000d047f89 */ /* 0x000e6800000e0000 */
[----:B------:R-:W1:Y:S04]  /*4600*/  SHFL.IDX PT, R5, R12, 0x2, 0x181f ;  /* 0x00581f000c057f89 */ /* 0x000e6800000e0000 */
[----:B------:R-:W1:Y:S02]  /*4610*/  SHFL.IDX PT, R12, R12, 0x3, 0x181f ;  /* 0x00781f000c0c7f89 */ /* 0x000e6400000e0000 */
[----:B-1-3--:R-:W-:-:S02]  /*4620*/  IADD3 R28, P5, R8, R138, RZ ;  /* 0x0000008a081c7210 */ /* 0x00afc40007fbe0ff */
[----:B------:R-:W1:Y:S03]  /*4630*/  SHFL.IDX PT, R13, R13, 0x3, 0x181f ;  /* 0x00781f000d0d7f89 */ /* 0x000e6600000e0000 */
[----:B------:R-:W-:Y:S01]  /*4640*/  IMAD.X R29, R14, 0x1, R137, P5 ;  /* 0x000000010e1d7824 */ /* 0x000fe200028e0689 */
[----:B----4-:R-:W-:Y:S02]  /*4650*/  ISETP.GE.AND P2, PT, R22, c[0x0][0x1d4], PT ;  /* 0x0000750016007a0c */ /* 0x010fe40003f46270 */
[-C--:B------:R-:W-:Y:S02]  /*4660*/  IADD3 R22, P6, R8, R136.reuse, RZ ;  /* 0x0000008808167210 */ /* 0x080fe40007fde0ff */
[----:B-----5:R-:W-:Y:S02]  /*4670*/  ISETP.GE.AND P0, PT, R9, c[0x0][0x1d4], PT ;  /* 0x0000750009007a0c */ /* 0x020fe40003f06270 */
[----:B------:R-:W-:Y:S01]  /*4680*/  SEL R21, RZ, 0x10, P2 ;  /* 0x00000010ff157807 */ /* 0x000fe20001000000 */
[----:B------:R-:W-:Y:S01]  /*4690*/  IMAD.X R23, R14, 0x1, R67, P6 ;  /* 0x000000010e177824 */ /* 0x000fe200030e0643 */
[----:B------:R-:W-:-:S02]  /*46a0*/  IADD3 R8, P6, R6, R136, RZ ;  /* 0x0000008806087210 */ /* 0x000fc40007fde0ff */
[----:B------:R-:W-:-:S03]  /*46b0*/  IADD3 R14, P5, R6, R138, RZ ;  /* 0x0000008a060e7210 */ /* 0x000fc60007fbe0ff */
[C---:B------:R-:W-:Y:S01]  /*46c0*/  IMAD.X R9, R7.reuse, 0x1, R67, P6 ;  /* 0x0000000107097824 */ /* 0x040fe200030e0643 */
[C---:B------:R-:W-:Y:S01]  /*46d0*/  IADD3 R6, P6, R4.reuse, R136, RZ ;  /* 0x0000008804067210 */ /* 0x040fe20007fde0ff */
[----:B------:R-:W-:Y:S01]  /*46e0*/  IMAD.X R15, R7, 0x1, R137, P5 ;  /* 0x00000001070f7824 */ /* 0x000fe200028e0689 */
[----:B------:R-:W-:Y:S01]  /*46f0*/  IADD3 R4, P5, R4, R138, RZ ;  /* 0x0000008a04047210 */ /* 0x000fe20007fbe0ff */
[----:B--2---:R2:W-:Y:S02]  /*4700*/  LDGSTS.E.BYPASS.LTC128B.128 [R24+0x4100], [R22.64], !P2 ;  /* 0x0410000016187fae */ /* 0x0045e4000d101d48 */
[C---:B------:R-:W-:Y:S02]  /*4710*/  IMAD.X R7, R5.reuse, 0x1, R67, P6 ;  /* 0x0000000105077824 */ /* 0x040fe400030e0643 */
[----:B------:R-:W-:Y:S01]  /*4720*/  IMAD.X R5, R5, 0x1, R137, P5 ;  /* 0x0000000105057824 */ /* 0x000fe200028e0689 */
[----:B------:R2:W-:Y:S04]  /*4730*/  LDGSTS.E.BYPASS.LTC128B.128 [R24+0x6100], [R28.64], !P0 ;  /* 0x061000001c187fae */ /* 0x0005e8000c101d48 */
[----:B------:R2:W-:Y:S04]  /*4740*/  LDGSTS.E.BYPASS.LTC128B.128 [R24+0x4900], [R8.64], !P2 ;  /* 0x0490000008187fae */ /* 0x0005e8000d101d48 */
[----:B------:R3:W-:Y:S04]  /*4750*/  LDGSTS.E.BYPASS.LTC128B.128 [R24+0x6900], [R14.64], !P0 ;  /* 0x069000000e187fae */ /* 0x0007e8000c101d48 */
[----:B------:R2:W-:Y:S04]  /*4760*/  LDGSTS.E.BYPASS.LTC128B.128 [R24+0x5100], [R6.64], !P2 ;  /* 0x0510000006187fae */ /* 0x0005e8000d101d48 */
[----:B------:R2:W-:Y:S01]  /*4770*/  LDGSTS.E.BYPASS.LTC128B.128 [R24+0x7100], [R4.64], !P0 ;  /* 0x0710000004187fae */ /* 0x0005e2000c101d48 */
[----:B---3--:R-:W-:-:S03]  /*4780*/  SEL R15, RZ, 0x10, P0 ;  /* 0x00000010ff0f7807 */ /* 0x008fc60000000000 */
.L_x_1287:
[----:B-12---:R-:W2:Y:S01]  /*4790*/  LDL R8, [R1+0x8] ;  /* 0x0000080001087983 */ /* 0x006ea20000100800 */
[----:B------:R-:W-:-:S02]  /*47a0*/  IADD3 R5, -R21, 0x10, RZ ;  /* 0x0000001015057810 */ /* 0x000fc40007ffe1ff */
[----:B------:R-:W-:Y:S02]  /*47b0*/  IADD3 R4, -R15, 0x10, RZ ;  /* 0x000000100f047810 */ /* 0x000fe40007ffe1ff */
[----:B------:R-:W-:Y:S02]  /*47c0*/  LOP3.LUT R5, R5, 0xf, RZ, 0xc0, !PT ;  /* 0x0000000f05057812 */ /* 0x000fe400078ec0ff */
[----:B------:R-:W-:Y:S02]  /*47d0*/  ISETP.NE.U32.AND P6, PT, R21, RZ, PT ;  /* 0x000000ff1500720c */ /* 0x000fe40003fc5070 */
[----:B------:R-:W-:Y:S02]  /*47e0*/  IADD3 R6, P2, P0, R5, R13, R136 ;  /* 0x0000000d05067210 */ /* 0x000fe4000785e088 */
[----:B------:R-:W-:Y:S02]  /*47f0*/  LOP3.LUT R4, R4, 0xf, RZ, 0xc0, !PT ;  /* 0x0000000f04047812 */ /* 0x000fe400078ec0ff */
[----:B------:R-:W-:-:S02]  /*4800*/  ISETP.NE.U32.AND P5, PT, R15, RZ, PT ;  /* 0x000000ff0f00720c */ /* 0x000fc40003fa5070 */
[----:B------:R-:W-:Y:S02]  /*4810*/  IADD3.X R7, RZ, R12, R67, P2, P0 ;  /* 0x0000000cff077210 */ /* 0x000fe400017e0443 */
[----:B------:R-:W-:-:S04]  /*4820*/  IADD3 R4, P2, P0, R4, R13, R138 ;  /* 0x0000000d04047210 */ /* 0x000fc8000785e08a */
[----:B------:R-:W-:Y:S01]  /*4830*/  IADD3.X R5, RZ, R12, R137, P2, P0 ;  /* 0x0000000cff057210 */ /* 0x000fe200017e0489 */
[----:B------:R-:W-:Y:S01]  /*4840*/  @!PT LDS RZ, [RZ] ;  /* 0x00000000fffff984 */ /* 0x000fe20000000800 */
[----:B------:R-:W-:Y:S01]  /*4850*/  @!PT LDS RZ, [RZ] ;  /* 0x00000000fffff984 */ /* 0x000fe20000000800 */
[----:B------:R-:W-:Y:S01]  /*4860*/  @!PT LDS RZ, [RZ] ;  /* 0x00000000fffff984 */ /* 0x000fe20000000800 */
[----:B--2---:R1:W-:Y:S04]  /*4870*/  LDGSTS.E.BYPASS.LTC128B.128.ZFILL [R8+0x5900], [R6.64], P6 ;  /* 0x0590000006087fae */ /* 0x0043e8000b141d48 */
[----:B------:R1:W-:Y:S04]  /*4880*/  LDGSTS.E.BYPASS.LTC128B.128.ZFILL [R8+0x7900], [R4.64], P5 ;  /* 0x0790000004087fae */ /* 0x0003e8000a941d48 */
.L_x_1231:
[----:B--234-:R-:W-:Y:S05]  /*4890*/  BSYNC B0 ;  /* 0x0000000000007941 */ /* 0x01cfea0003800000 */
.L_x_1230:
[----:B-1----:R-:W2:Y:S04]  /*48a0*/  LDL R7, [R1+0xac] ;  /* 0x0000ac0001077983 */ /* 0x002ea80000100800 */
[----:B------:R-:W2:Y:S04]  /*48b0*/  LDL R4, [R1+0x10] ;  /* 0x0000100001047983 */ /* 0x000ea80000100800 */
[----:B------:R-:W3:Y:S01]  /*48c0*/  LDL R6, [R1+0xc] ;  /* 0x00000c0001067983 */ /* 0x000ee20000100800 */
[----:B------:R-:W-:-:S03]  /*48d0*/  MOV R5, 0xffffffc0 ;  /* 0xffffffc000057802 */ /* 0x000fc60000000f00 */
[----:B------:R-:W0:Y:S02]  /*48e0*/  LDGDEPBAR ;  /* 0x00000000000079af */ /* 0x000e240000000000 */
[----:B------:R-:W-:Y:S01]  /*48f0*/  IMAD R5, R3, R5, 0x1 ;  /* 0x0000000103057424 */ /* 0x000fe200078e0205 */
[----:B--2---:R-:W-:Y:S02]  /*4900*/  IADD3 R7, R4, R7, RZ ;  /* 0x0000000704077210 */ /* 0x004fe40007ffe0ff */
[----:B------:R-:W-:-:S03]  /*4910*/  MOV R4, c[0x0][0x2ac] ;  /* 0x0000ab0000047a02 */ /* 0x000fc60000000f00 */
[----:B------:R-:W-:Y:S01]  /*4920*/  @P4 IMAD.HI.U32 R3, R7, c[0x0][0x2c8], RZ ;  /* 0x0000b20007034a27 */ /* 0x000fe200078e00ff */
[----:B------:R1:W-:Y:S03]  /*4930*/  STL [R1+0xf0], R7 ;  /* 0x0000f00701007387 */ /* 0x0003e60000100800 */
[----:B------:R-:W-:Y:S01]  /*4940*/  IMAD R4, R4, c[0x0][0x1d0], R5 ;  /* 0x0000740004047a24 */ /* 0x000fe200078e0205 */
[----:B-1----:R-:W-:Y:S02]  /*4950*/  @P4 SHF.R.U32.HI R7, RZ, c[0x0][0x2cc], R3 ;  /* 0x0000b300ff074a19 */ /* 0x002fe40000011603 */
[----:B---3--:R-:W-:Y:S02]  /*4960*/  IADD3 R3, -R6, R2, RZ ;  /* 0x0000000206037210 */ /* 0x008fe40007ffe1ff */
[----:B------:R-:W-:Y:S01]  /*4970*/  IADD3 R2, R4, -c[0x0][0x168], -R6 ;  /* 0x80005a0004027a10 */ /* 0x000fe20007ffe806 */
[----:B------:R-:W-:Y:S05]  /*4980*/  BRA.DIV ~URZ, `(.L_x_1234) ;  /* 0x0000fab27f007947 */ /* 0x000fea000b800000 */
[----:B------:R1:W2:Y:S02]  /*4990*/  SHFL.IDX PT, R4, R7, RZ, 0x1c1f ;  /* 0x001c1fff07047589 */ /* 0x0002a400000e0000 */
.L_x_1288:
        /* <DEDUP_REMOVED lines=33> */
[----:B------:R-:W-:Y:S01]  /*4bb0*/  FSEL R16, R16, -INF , P0 ;  /* 0xff80000010107808 */ /* 0x000fe20000000000 */
[----:B------:R-:W-:Y:S05]  /*4bc0*/  BRA.DIV ~URZ, `(.L_x_1235) ;  /* 0x0000f8d27f007947 */ /* 0x000fea000b800000 */
[----:B------:R-:W2:Y:S04]  /*4bd0*/  SHFL.IDX PT, R5, R7, 0x2, 0x1c1f ;  /* 0x005c1f0007057f89 */ /* 0x000ea800000e0000 */
[----:B------:R-:W3:Y:S04]  /*4be0*/  SHFL.IDX PT, R0, R7, 0x1, 0x1c1f ;  /* 0x003c1f0007007f89 */ /* 0x000ee800000e0000 */
[----:B------:R-:W4:Y:S01]  /*4bf0*/  SHFL.IDX PT, R4, R7, 0x3, 0x1c1f ;  /* 0x007c1f0007047f89 */ /* 0x000f2200000e0000 */
[----:B--2---:R-:W-:-:S02]  /*4c00*/  IMAD.IADD R5, R2, 0x1, R5 ;  /* 0x0000000102057824 */ /* 0x004fc400078e0205 */
[C---:B---3--:R-:W-:Y:S02]  /*4c10*/  IMAD.IADD R0, R2.reuse, 0x1, R0 ;  /* 0x0000000102007824 */ /* 0x048fe400078e0200 */
[----:B----4-:R-:W-:Y:S01]  /*4c20*/  IMAD.IADD R4, R2, 0x1, R4 ;  /* 0x0000000102047824 */ /* 0x010fe200078e0204 */
[C---:B------:R-:W-:Y:S02]  /*4c30*/  IMNMX R2, R3.reuse, R5, PT ;  /* 0x0000000503027217 */ /* 0x040fe40003800200 */
[----:B------:R-:W-:Y:S02]  /*4c40*/  IMNMX R0, R3, R0, PT ;  /* 0x0000000003007217 */ /* 0x000fe40003800200 */
[C---:B------:R-:W-:Y:S02]  /*4c50*/  ISETP.GT.AND P6, PT, R2.reuse, RZ, PT ;  /* 0x000000ff0200720c */ /* 0x040fe40003fc4270 */
[C---:B------:R-:W-:Y:S02]  /*4c60*/  ISETP.GT.AND P5, PT, R2.reuse, 0x1, PT ;  /* 0x000000010200780c */ /* 0x040fe40003fa4270 */
[----:B------:R-:W-:-:S02]  /*4c70*/  ISETP.GT.AND P2, PT, R2, 0x8, PT ;  /* 0x000000080200780c */ /* 0x000fc40003f44270 */
[----:B------:R-:W-:Y:S02]  /*4c80*/  ISETP.GT.AND P0, PT, R2, 0x9, PT ;  /* 0x000000090200780c */ /* 0x000fe40003f04270 */
[----:B------:R-:W-:Y:S02]  /*4c90*/  FSEL R15, R107, -INF , P6 ;  /* 0xff8000006b0f7808 */ /* 0x000fe40003000000 */
[----:B------:R-:W-:Y:S02]  /*4ca0*/  FSEL R108, R108, -INF , P5 ;  /* 0xff8000006c6c7808 */ /* 0x000fe40002800000 */
[C---:B------:R-:W-:Y:S02]  /*4cb0*/  ISETP.GT.AND P6, PT, R2.reuse, 0x10, PT ;  /* 0x000000100200780c */ /* 0x040fe40003fc4270 */
[----:B------:R-:W-:Y:S02]  /*4cc0*/  ISETP.GT.AND P5, PT, R2, 0x11, PT ;  /* 0x000000110200780c */ /* 0x000fe40003fa4270 */
[----:B------:R-:W-:-:S02]  /*4cd0*/  FSEL R14, R113, -INF , P2 ;  /* 0xff800000710e7808 */ /* 0x000fc40001000000 */
[----:B------:R-:W-:Y:S02]  /*4ce0*/  FSEL R13, R114, -INF , P0 ;  /* 0xff800000720d7808 */ /* 0x000fe40000000000 */
[C---:B------:R-:W-:Y:S02]  /*4cf0*/  ISETP.GT.AND P2, PT, R2.reuse, 0x18, PT ;  /* 0x000000180200780c */ /* 0x040fe40003f44270 */
[----:B------:R-:W-:Y:S02]  /*4d00*/  ISETP.GT.AND P0, PT, R2, 0x19, PT ;  /* 0x000000190200780c */ /* 0x000fe40003f04270 */
[----:B------:R-:W-:Y:S02]  /*4d10*/  FSEL R12, R100, -INF , P6 ;  /* 0xff800000640c7808 */ /* 0x000fe40003000000 */
[----:B------:R-:W-:Y:S02]  /*4d20*/  FSEL R84, R84, -INF , P5 ;  /* 0xff80000054547808 */ /* 0x000fe40002800000 */
        /* <DEDUP_REMOVED lines=16> */
[C---:B------:R-:W-:Y:S02]  /*4e30*/  ISETP.GT.AND P6, PT, R0.reuse, RZ, PT ;  /* 0x000000ff0000720c */ /* 0x040fe40003fc4270 */
        /* <DEDUP_REMOVED lines=25> */
[----:B------:R-:W-:-:S02]  /*4fd0*/  IMNMX R3, R3, R4, PT ;  /* 0x0000000403037217 */ /* 0x000fc40003800200 */
[----:B------:R-:W-:Y:S02]  /*4fe0*/  FSEL R92, R25, -INF , P2 ;  /* 0xff800000195c7808 */ /* 0x000fe40001000000 */
[----:B------:R-:W-:Y:S02]  /*4ff0*/  FSEL R79, R79, -INF , P0 ;  /* 0xff8000004f4f7808 */ /* 0x000fe40000000000 */
[----:B------:R-:W-:Y:S02]  /*5000*/  FMNMX.FTZ R4, R41, R31, !PT ;  /* 0x0000001f29047209 */ /* 0x000fe40007810000 */
[C---:B------:R-:W-:Y:S02]  /*5010*/  ISETP.GT.AND P2, PT, R0.reuse, 0x38, PT ;  /* 0x000000380000780c */ /* 0x040fe40003f44270 */
[----:B------:R-:W-:Y:S02]  /*5020*/  ISETP.GT.AND P0, PT, R0, 0x39, PT ;  /* 0x000000390000780c */ /* 0x000fe40003f04270 */
[----:B------:R-:W-:-:S02]  /*5030*/  FSEL R78, R78, -INF , P6 ;  /* 0xff8000004e4e7808 */ /* 0x000fc40003000000 */
[----:B------:R-:W-:Y:S02]  /*5040*/  FSEL R77, R77, -INF , P5 ;  /* 0xff8000004d4d7808 */ /* 0x000fe40002800000 */
[C---:B------:R-:W-:Y:S02]  /*5050*/  ISETP.GT.AND P6, PT, R3.reuse, RZ, PT ;  /* 0x000000ff0300720c */ /* 0x040fe40003fc4270 */
[----:B------:R-:W-:Y:S02]  /*5060*/  ISETP.GT.AND P5, PT, R3, 0x1, PT ;  /* 0x000000010300780c */ /* 0x000fe40003fa4270 */
[----:B------:R-:W-:Y:S02]  /*5070*/  FMNMX.FTZ R2, R111, R4, !PT ;  /* 0x000000046f027209 */ /* 0x000fe40007810000 */
[----:B------:R-:W-:Y:S02]  /*5080*/  FSEL R76, R76, -INF , P2 ;  /* 0xff8000004c4c7808 */ /* 0x000fe40001000000 */
[----:B------:R-:W-:-:S02]  /*5090*/  FSEL R67, R46, -INF , P0 ;  /* 0xff8000002e437808 */ /* 0x000fc40000000000 */
[----:B------:R-:W-:Y:S02]  /*50a0*/  ISETP.GT.AND P2, PT, R3, 0x8, PT ;  /* 0x000000080300780c */ /* 0x000fe40003f44270 */
[----:B------:R-:W-:Y:S02]  /*50b0*/  FSEL R47, R109, -INF , P6 ;  /* 0xff8000006d2f7808 */ /* 0x000fe40003000000 */
[----:B------:R-:W-:Y:S02]  /*50c0*/  FSEL R46, R110, -INF , P5 ;  /* 0xff8000006e2e7808 */ /* 0x000fe40002800000 */
[----:B------:R-:W-:Y:S02]  /*50d0*/  FMNMX.FTZ R6, R43, R42, !PT ;  /* 0x0000002a2b067209 */ /* 0x000fe40007810000 */
[----:B------:R-:W-:Y:S02]  /*50e0*/  FMNMX.FTZ R4, R15, R108, !PT ;  /* 0x0000006c0f047209 */ /* 0x000fe40007810000 */
[----:B------:R-:W-:-:S02]  /*50f0*/  ISETP.GT.AND P0, PT, R3, 0x9, PT ;  /* 0x000000090300780c */ /* 0x000fc40003f04270 */
[----:B------:R-:W-:Y:S02]  /*5100*/  FSEL R115, R115, -INF , P2 ;  /* 0xff80000073737808 */ /* 0x000fe40001000000 */
[----:B------:R-:W-:Y:S02]  /*5110*/  FMNMX.FTZ R6, R96, R6, !PT ;  /* 0x0000000660067209 */ /* 0x000fe40007810000 */
[----:B------:R-:W-:Y:S02]  /*5120*/  FMNMX.FTZ R4, R14, R4, !PT ;  /* 0x000000040e047209 */ /* 0x000fe40007810000 */
[----:B------:R-:W-:Y:S02]  /*5130*/  FMNMX.FTZ R5, R47, R46, !PT ;  /* 0x0000002e2f057209 */ /* 0x000fe40007810000 */
[----:B------:R-:W-:Y:S02]  /*5140*/  FMNMX.FTZ R2, R112, R2, !PT ;  /* 0x0000000270027209 */ /* 0x000fe40007810000 */
[----:B------:R-:W-:-:S02]  /*5150*/  ISETP.GT.AND P6, PT, R3, 0x10, PT ;  /* 0x000000100300780c */ /* 0x000fc40003fc4270 */
[----:B------:R-:W-:Y:S02]  /*5160*/  FSEL R25, R116, -INF , P0 ;  /* 0xff80000074197808 */ /* 0x000fe40000000000 */
[----:B------:R-:W-:Y:S02]  /*5170*/  FMNMX.FTZ R6, R97, R6, !PT ;  /* 0x0000000661067209 */ /* 0x000fe40007810000 */
[----:B------:R-:W-:Y:S02]  /*5180*/  FMNMX.FTZ R4, R13, R4, !PT ;  /* 0x000000040d047209 */ /* 0x000fe40007810000 */
[----:B------:R-:W-:Y:S02]  /*5190*/  FMNMX.FTZ R5, R115, R5, !PT ;  /* 0x0000000573057209 */ /* 0x000fe40007810000 */
[----:B------:R-:W-:Y:S02]  /*51a0*/  ISETP.GT.AND P5, PT, R3, 0x11, PT ;  /* 0x000000110300780c */ /* 0x000fe40003fa4270 */
[----:B------:R-:W-:-:S02]  /*51b0*/  FSEL R85, R85, -INF , P6 ;  /* 0xff80000055557808 */ /* 0x000fc40003000000 */
[----:B------:R-:W-:Y:S02]  /*51c0*/  FMNMX.FTZ R2, R117, R2, !PT ;  /* 0x0000000275027209 */ /* 0x000fe40007810000 */
[----:B------:R-:W-:Y:S02]  /*51d0*/  FMNMX.FTZ R6, R98, R6, !PT ;  /* 0x0000000662067209 */ /* 0x000fe40007810000 */
[----:B------:R-:W-:Y:S02]  /*51e0*/  FMNMX.FTZ R4, R12, R4, !PT ;  /* 0x000000040c047209 */ /* 0x000fe40007810000 */
[----:B------:R-:W-:Y:S02]  /*51f0*/  FMNMX.FTZ R5, R25, R5, !PT ;  /* 0x0000000519057209 */ /* 0x000fe40007810000 */
[----:B------:R-:W-:Y:S02]  /*5200*/  ISETP.GT.AND P2, PT, R3, 0x18, PT ;  /* 0x000000180300780c */ /* 0x000fe40003f44270 */
[----:B------:R-:W-:-:S02]  /*5210*/  FSEL R40, R101, -INF , P5 ;  /* 0xff80000065287808 */ /* 0x000fc40002800000 */
[----:B-1----:R-:W-:Y:S02]  /*5220*/  FMNMX.FTZ R7, R30, R2, !PT ;  /* 0x000000021e077209 */ /* 0x002fe40007810000 */
        /* <DEDUP_REMOVED lines=57> */
[----:B------:R-:W-:Y:S02]  /*55c0*/  FMNMX.FTZ R7, R16, R7, !PT ;  /* 0x0000000710077209 */ /* 0x000fe40007810000 */
[----:B------:R-:W-:-:S02]  /*55d0*/  FMNMX.FTZ R6, R67, R6, !PT ;  /* 0x0000000643067209 */ /* 0x000fc40007810000 */
[----:B------:R-:W-:Y:S01]  /*55e0*/  FMNMX.FTZ R4, R32, R4, !PT ;  /* 0x0000000420047209 */ /* 0x000fe20007810000 */
[----:B------:R-:W1:Y:S01]  /*55f0*/  SHFL.BFLY PT, R3, R7, 0x2, 0x1f ;  /* 0x0c401f0007037f89 */ /* 0x000e6200000e0000 */
[----:B------:R-:W-:Y:S02]  /*5600*/  FSEL R100, R44, -INF , P0 ;  /* 0xff8000002c647808 */ /* 0x000fe40000000000 */
[----:B------:R-:W-:Y:S01]  /*5610*/  FMNMX.FTZ R5, R101, R5, !PT ;  /* 0x0000000565057209 */ /* 0x000fe20007810000 */
[----:B------:R-:W2:Y:S03]  /*5620*/  SHFL.BFLY PT, R2, R6, 0x2, 0x1f ;  /* 0x0c401f0006027f89 */ /* 0x000ea600000e0000 */
[----:B------:R-:W-:Y:S01]  /*5630*/  FMNMX.FTZ R5, R100, R5, !PT ;  /* 0x0000000564057209 */ /* 0x000fe20007810000 */
[----:B------:R-:W3:Y:S04]  /*5640*/  SHFL.BFLY PT, R0, R4, 0x2, 0x1f ;  /* 0x0c401f0004007f89 */ /* 0x000ee800000e0000 */
[----:B------:R-:W4:Y:S01]  /*5650*/  SHFL.BFLY PT, R196, R5, 0x2, 0x1f ;  /* 0x0c401f0005c47f89 */ /* 0x000f2200000e0000 */
[----:B-1----:R-:W-:-:S02]  /*5660*/  FMNMX.FTZ R7, R3, R7, !PT ;  /* 0x0000000703077209 */ /* 0x002fc40007810000 */
[----:B--2---:R-:W-:-:S03]  /*5670*/  FMNMX.FTZ R6, R6, R2, !PT ;  /* 0x0000000206067209 */ /* 0x004fc60007810000 */
[----:B------:R-:W1:Y:S01]  /*5680*/  SHFL.BFLY PT, R3, R7, 0x1, 0x1f ;  /* 0x0c201f0007037f89 */ /* 0x000e6200000e0000 */
[----:B---3--:R-:W-:-:S03]  /*5690*/  FMNMX.FTZ R4, R4, R0, !PT ;  /* 0x0000000004047209 */ /* 0x008fc60007810000 */
[----:B------:R-:W2:Y:S01]  /*56a0*/  SHFL.BFLY PT, R2, R6, 0x1, 0x1f ;  /* 0x0c201f0006027f89 */ /* 0x000ea200000e0000 */
[----:B----4-:R-:W-:-:S03]  /*56b0*/  FMNMX.FTZ R196, R5, R196, !PT ;  /* 0x000000c405c47209 */ /* 0x010fc60007810000 */
[----:B------:R-:W3:Y:S04]  /*56c0*/  SHFL.BFLY PT, R0, R4, 0x1, 0x1f ;  /* 0x0c201f0004007f89 */ /* 0x000ee800000e0000 */
[----:B------:R4:W4:Y:S01]  /*56d0*/  SHFL.BFLY PT, R5, R196, 0x1, 0x1f ;  /* 0x0c201f00c4057f89 */ /* 0x00092200000e0000 */
[----:B-1----:R-:W-:Y:S02]  /*56e0*/  FMNMX.FTZ R3, R7, R3, !PT ;  /* 0x0000000307037209 */ /* 0x002fe40007810000 */
[----:B--2---:R-:W-:Y:S02]  /*56f0*/  FMNMX.FTZ R2, R6, R2, !PT ;  /* 0x0000000206027209 */ /* 0x004fe40007810000 */
[----:B---3--:R-:W-:Y:S02]  /*5700*/  FMNMX.FTZ R0, R4, R0, !PT ;  /* 0x0000000004007209 */ /* 0x008fe40007810000 */
.L_x_1289:
[C---:B------:R-:W-:Y:S01]  /*5710*/  FMUL.FTZ R114, R3.reuse, c[0x0][0x2d0] ;  /* 0x0000b40003727a20 */ /* 0x040fe20000410000 */
[----:B------:R-:W-:Y:S01]  /*5720*/  FSETP.NEU.FTZ.AND P0, PT, R3, -INF , PT ;  /* 0xff8000000300780b */ /* 0x000fe20003f1d000 */
[----:B------:R-:W-:Y:S01]  /*5730*/  FMUL.FTZ R113, R2, c[0x0][0x2d0] ;  /* 0x0000b40002717a20 */ /* 0x000fe20000410000 */
[----:B----4-:R-:W-:Y:S01]  /*5740*/  FMNMX.FTZ R196, R5, R196, !PT ;  /* 0x000000c405c47209 */ /* 0x010fe20007810000 */
[----:B------:R-:W-:Y:S01]  /*5750*/  WARPSYNC 0xffffffff ;  /* 0xffffffff00007948 */ /* 0x000fe20003800000 */
[----:B------:R-:W-:Y:S01]  /*5760*/  FSEL R114, R114, RZ, P0 ;  /* 0x000000ff72727208 */ /* 0x000fe20000000000 */
[----:B------:R-:W1:Y:S01]  /*5770*/  LDSM.16.MT88.4 R156, [R246] ;  /* 0x00000000f69c783b */ /* 0x000e620000004200 */
[----:B------:R-:W-:Y:S01]  /*5780*/  FSETP.NEU.FTZ.AND P0, PT, R2, -INF , PT ;  /* 0xff8000000200780b */ /* 0x000fe20003f1d000 */
[----:B------:R-:W-:-:S02]  /*5790*/  FMUL.FTZ R168, R196, c[0x0][0x2d0] ;  /* 0x0000b400c4a87a20 */ /* 0x000fc40000410000 */
[--C-:B------:R-:W-:Y:S01]  /*57a0*/  FFMA.FTZ R118, R112, c[0x0][0x2d0], -R114.reuse ;  /* 0x0000b40070767a23 */ /* 0x100fe20000010872 */
[----:B------:R-:W-:Y:S01]  /*57b0*/  FSEL R113, R113, RZ, P0 ;  /* 0x000000ff71717208 */ /* 0x000fe20000000000 */
[C---:B------:R-:W-:Y:S01]  /*57c0*/  FMUL.FTZ R112, R0.reuse, c[0x0][0x2d0] ;  /* 0x0000b40000707a20 */ /* 0x040fe20000410000 */
[----:B------:R-:W-:Y:S01]  /*57d0*/  FSETP.NEU.FTZ.AND P0, PT, R0, -INF , PT ;  /* 0xff8000000000780b */ /* 0x000fe20003f1d000 */
[----:B------:R-:W2:Y:S01]  /*57e0*/  LDSM.16.MT88.4 R148, [R245] ;  /* 0x00000000f594783b */ /* 0x000ea20000004200 */
[--C-:B------:R-:W-:Y:S01]  /*57f0*/  FFMA.FTZ R123, R111, c[0x0][0x2d0], -R114.reuse ;  /* 0x0000b4006f7b7a23 */ /* 0x100fe20000010872 */
[----:B------:R-:W-:Y:S01]  /*5800*/  MUFU.EX2 R118, R118 ;  /* 0x0000007600767308 */ /* 0x000fe20000000800 */
[----:B------:R-:W-:Y:S01]  /*5810*/  FSEL R112, R112, RZ, P0 ;  /* 0x000000ff70707208 */ /* 0x000fe20000000000 */
[----:B------:R-:W3:Y:S01]  /*5820*/  LDSM.16.MT88.4 R140, [R244] ;  /* 0x00000000f48c783b */ /* 0x000ee20000004200 */
[----:B------:R-:W-:Y:S01]  /*5830*/  FSETP.NEU.FTZ.AND P0, PT, R196, -INF , PT ;  /* 0xff800000c400780b */ /* 0x000fe20003f1d000 */
[----:B------:R-:W-:-:S02]  /*5840*/  FFMA.FTZ R110, R117, c[0x0][0x2d0], -R114 ;  /* 0x0000b400756e7a23 */ /* 0x000fc40000010872 */
[----:B------:R-:W4:Y:S01]  /*5850*/  LDSM.16.MT88.4 R132, [R243] ;  /* 0x00000000f384783b */ /* 0x000f220000004200 */
[----:B------:R-:W-:Y:S01]  /*5860*/  FSEL R168, R168, RZ, P0 ;  /* 0x000000ffa8a87208 */ /* 0x000fe20000000000 */
[--C-:B------:R-:W-:Y:S01]  /*5870*/  FFMA.FTZ R178, R41, c[0x0][0x2d0], -R114.reuse ;  /* 0x0000b40029b27a23 */ /* 0x100fe20000010872 */
[----:B------:R-:W5:Y:S01]  /*5880*/  MUFU.EX2 R123, R123 ;  /* 0x0000007b007b7308 */ /* 0x000f620000000800 */
[----:B------:R-:W1:Y:S01]  /*5890*/  LDSM.16.MT88.4 R80, [R246+0x2000] ;  /* 0x00200000f650783b */ /* 0x000e620000004200 */
[----:B------:R-:W-:Y:S02]  /*58a0*/  FFMA.FTZ R177, R31, c[0x0][0x2d0], -R114 ;  /* 0x0000b4001fb17a23 */ /* 0x000fe40000010872 */
[--C-:B------:R-:W-:Y:S01]  /*58b0*/  FFMA.FTZ R176, R43, c[0x0][0x2d0], -R113.reuse ;  /* 0x0000b4002bb07a23 */ /* 0x100fe20000010871 */
[----:B------:R-:W-:Y:S01]  /*58c0*/  LDSM.16.MT88.4 R60, [R246+0x800] ;  /* 0x00080000f63c783b */ /* 0x000fe20000004200 */
[--C-:B------:R-:W-:Y:S02]  /*58d0*/  FFMA.FTZ R171, R42, c[0x0][0x2d0], -R113.reuse ;  /* 0x0000b4002aab7a23 */ /* 0x100fe40000010871 */
[--C-:B------:R-:W-:Y:S01]  /*58e0*/  FFMA.FTZ R122, R96, c[0x0][0x2d0], -R113.reuse ;  /* 0x0000b400607a7a23 */ /* 0x100fe20000010871 */
[----:B------:R-:W-:Y:S01]  /*58f0*/  MUFU.EX2 R178, R178 ;  /* 0x000000b200b27308 */ /* 0x000fe20000000800 */
[----:B------:R-:W-:Y:S01]  /*5900*/  FFMA.FTZ R117, R97, c[0x0][0x2d0], -R113 ;  /* 0x0000b40061757a23 */ /* 0x000fe20000010871 */
[----:B------:R-:W-:Y:S01]  /*5910*/  LDSM.16.MT88.4 R52, [R244+0x800] ;  /* 0x00080000f434783b */ /* 0x000fe20000004200 */
[----:B------:R-:W-:-:S02]  /*5920*/  FFMA.FTZ R170, R15, c[0x0][0x2d0], -R112 ;  /* 0x0000b4000faa7a23 */ /* 0x000fc40000010870 */
[--C-:B------:R-:W-:Y:S02]  /*5930*/  FFMA.FTZ R169, R108, c[0x0][0x2d0], -R112.reuse ;  /* 0x0000b4006ca97a23 */ /* 0x100fe40000010870 */
[--C-:B------:R-:W-:Y:S01]  /*5940*/  FFMA.FTZ R121, R14, c[0x0][0x2d0], -R112.reuse ;  /* 0x0000b4000e797a23 */ /* 0x100fe20000010870 */
[----:B------:R-:W2:Y:S01]  /*5950*/  MUFU.EX2 R177, R177 ;  /* 0x000000b100b17308 */ /* 0x000ea20000000800 */
[----:B------:R-:W-:Y:S01]  /*5960*/  FFMA.FTZ R116, R13, c[0x0][0x2d0], -R112 ;  /* 0x0000b4000d747a23 */ /* 0x000fe20000010870 */
[----:B-----5:R-:W-:Y:S01]  /*5970*/  F2FP.BF16.PACK_AB R130, R118, R123 ;  /* 0x0000007b7682723e */ /* 0x020fe200000010ff */
[--C-:B------:R-:W-:Y:S02]  /*5980*/  FFMA.FTZ R120, R47, c[0x0][0x2d0], -R168.reuse ;  /* 0x0000b4002f787a23 */ /* 0x100fe400000108a8 */
        /* <DEDUP_REMOVED lines=8> */
[----:B------:R-:W5:Y:S01]  /*5a10*/  MUFU.EX2 R171, R171 ;  /* 0x000000ab00ab7308 */ /* 0x000f620000000800 */
[----:B------:R-:W-:Y:S01]  /*5a20*/  FFMA.FTZ R8, R57, c[0x0][0x2d0], -R113 ;  /* 0x0000b40039087a23 */ /* 0x000fe20000010871 */
[----:B------:R-:W3:Y:S01]  /*5a30*/  LDSM.16.MT88.4 R96, [R245+0x2000] ;  /* 0x00200000f560783b */ /* 0x000ee20000004200 */
[--C-:B------:R-:W-:Y:S01]  /*5a40*/  FFMA.FTZ R4, R48, c[0x0][0x2d0], -R168.reuse ;  /* 0x0000b40030047a23 */ /* 0x100fe200000108a8 */
[----:B--2---:R-:W-:Y:S01]  /*5a50*/  F2FP.BF16.PACK_AB R128, R177, R178 ;  /* 0x000000b2b180723e */ /* 0x004fe200000010ff */
[----:B------:R-:W-:Y:S01]  /*5a60*/  FFMA.FTZ R20, R49, c[0x0][0x2d0], -R168 ;  /* 0x0000b40031147a23 */ /* 0x000fe200000108a8 */
[----:B------:R-:W2:Y:S01]  /*5a70*/  LDSM.16.MT88.4 R56, [R245+0x800] ;  /* 0x00080000f538783b */ /* 0x000ea20000004200 */
[--C-:B------:R-:W-:Y:S01]  /*5a80*/  FFMA.FTZ R66, R30, c[0x0][0x2d0], -R114.reuse ;  /* 0x0000b4001e427a23 */ /* 0x100fe20000010872 */
[----:B------:R-:W-:Y:S01]  /*5a90*/  MUFU.EX2 R122, R122 ;  /* 0x0000007a007a7308 */ /* 0x000fe20000000800 */
[--C-:B------:R-:W-:Y:S01]  /*5aa0*/  FFMA.FTZ R11, R29, c[0x0][0x2d0], -R114.reuse ;  /* 0x0000b4001d0b7a23 */ /* 0x100fe20000010872 */
[----:B------:R-:W2:Y:S01]  /*5ab0*/  LDSM.16.MT88.4 R48, [R243+0x800] ;  /* 0x00080000f330783b */ /* 0x000ea20000004200 */
[----:B------:R-:W-:-:S02]  /*5ac0*/  FFMA.FTZ R10, R28, c[0x0][0x2d0], -R114 ;  /* 0x0000b4001c0a7a23 */ /* 0x000fc40000010872 */
[--C-:B------:R-:W-:Y:S02]  /*5ad0*/  FFMA.FTZ R108, R12, c[0x0][0x2d0], -R112.reuse ;  /* 0x0000b4000c6c7a23 */ /* 0x100fe40000010870 */
[--C-:B------:R-:W-:Y:S01]  /*5ae0*/  FFMA.FTZ R26, R84, c[0x0][0x2d0], -R112.reuse ;  /* 0x0000b400541a7a23 */ /* 0x100fe20000010870 */
[----:B------:R-:W1:Y:S01]  /*5af0*/  MUFU.EX2 R117, R117 ;  /* 0x0000007500757308 */ /* 0x000e620000000800 */
[----:B-----5:R-:W-:Y:S01]  /*5b00*/  F2FP.BF16.PACK_AB R129, R171, R176 ;  /* 0x000000b0ab81723e */ /* 0x020fe200000010ff */
[--C-:B------:R-:W-:Y:S02]  /*5b10*/  FFMA.FTZ R7, R72, c[0x0][0x2d0], -R112.reuse ;  /* 0x0000b40048077a23 */ /* 0x100fe40000010870 */
[----:B------:R-:W-:Y:S02]  /*5b20*/  FFMA.FTZ R6, R73, c[0x0][0x2d0], -R112 ;  /* 0x0000b40049067a23 */ /* 0x000fe40000010870 */
[--C-:B------:R-:W-:Y:S02]  /*5b30*/  FFMA.FTZ R25, R85, c[0x0][0x2d0], -R168.reuse ;  /* 0x0000b40055197a23 */ /* 0x100fe400000108a8 */
[----:B------:R-:W-:Y:S01]  /*5b40*/  MUFU.EX2 R170, R170 ;  /* 0x000000aa00aa7308 */ /* 0x000fe20000000800 */
[----:B------:R-:W-:-:S02]  /*5b50*/  FFMA.FTZ R5, R40, c[0x0][0x2d0], -R168 ;  /* 0x0000b40028057a23 */ /* 0x000fc400000108a8 */
[----:B------:R-:W5:Y:S01]  /*5b60*/  LDSM.16.MT88.4 R40, [R245+0x2800] ;  /* 0x00280000f528783b */ /* 0x000f620000004200 */
[--C-:B------:R-:W-:Y:S02]  /*5b70*/  FFMA.FTZ R19, R19, c[0x0][0x2d0], -R114.reuse ;  /* 0x0000b40013137a23 */ /* 0x100fe40000010872 */
[--C-:B------:R-:W-:Y:S02]  /*5b80*/  FFMA.FTZ R18, R18, c[0x0][0x2d0], -R114.reuse ;  /* 0x0000b40012127a23 */ /* 0x100fe40000010872 */
[----:B------:R-:W3:Y:S01]  /*5b90*/  MUFU.EX2 R169, R169 ;  /* 0x000000a900a97308 */ /* 0x000ee20000000800 */
[----:B-1----:R-:W-:Y:S01]  /*5ba0*/  F2FP.BF16.PACK_AB R131, R117, R122 ;  /* 0x0000007a7583723e */ /* 0x002fe200000010ff */
[--C-:B------:R-:W-:Y:S02]  /*5bb0*/  FFMA.FTZ R17, R17, c[0x0][0x2d0], -R114.reuse ;  /* 0x0000b40011117a23 */ /* 0x100fe40000010872 */
[----:B------:R-:W-:Y:S02]  /*5bc0*/  FFMA.FTZ R16, R16, c[0x0][0x2d0], -R114 ;  /* 0x0000b40010107a23 */ /* 0x000fe40000010872 */
[----:B------:R-:W-:-:S02]  /*5bd0*/  FFMA.FTZ R94, R94, c[0x0][0x2d0], -R113 ;  /* 0x0000b4005e5e7a23 */ /* 0x000fc40000010871 */
[----:B------:R-:W-:Y:S01]  /*5be0*/  MUFU.EX2 R121, R121 ;  /* 0x0000007900797308 */ /* 0x000fe20000000800 */
[C---:B------:R-:W-:Y:S01]  /*5bf0*/  HMMA.16816.F32.BF16 R160, R128.reuse, R156, RZ ;  /* 0x0000009c80a0723c */ /* 0x040fe200000418ff */
[--C-:B------:R-:W-:Y:S02]  /*5c00*/  FFMA.FTZ R93, R93, c[0x0][0x2d0], -R113.reuse ;  /* 0x0000b4005d5d7a23 */ /* 0x100fe40000010871 */
[--C-:B------:R-:W-:Y:S02]  /*5c10*/  FFMA.FTZ R92, R92, c[0x0][0x2d0], -R113.reuse ;  /* 0x0000b4005c5c7a23 */ /* 0x100fe40000010871 */
[--C-:B------:R-:W-:Y:S02]  /*5c20*/  FFMA.FTZ R79, R79, c[0x0][0x2d0], -R113.reuse ;  /* 0x0000b4004f4f7a23 */ /* 0x100fe40000010871 */
[----:B------:R-:W1:Y:S01]  /*5c30*/  MUFU.EX2 R116, R116 ;  /* 0x0000007400747308 */ /* 0x000e620000000800 */
[----:B---3--:R-:W-:Y:S01]  /*5c40*/  F2FP.BF16.PACK_AB R28, R169, R170 ;  /* 0x000000aaa91c723e */ /* 0x008fe200000010ff */
[----:B------:R-:W-:Y:S01]  /*5c50*/  HMMA.16816.F32.BF16 R152, R128, R148, RZ ;  /* 0x000000948098723c */ /* 0x000fe200000418ff */
[----:B------:R-:W-:-:S02]  /*5c60*/  FFMA.FTZ R78, R78, c[0x0][0x2d0], -R113 ;  /* 0x0000b4004e4e7a23 */ /* 0x000fc40000010871 */
[--C-:B------:R-:W-:Y:S02]  /*5c70*/  FFMA.FTZ R77, R77, c[0x0][0x2d0], -R113.reuse ;  /* 0x0000b4004d4d7a23 */ /* 0x100fe40000010871 */
[--C-:B------:R-:W-:Y:S01]  /*5c80*/  FFMA.FTZ R76, R76, c[0x0][0x2d0], -R113.reuse ;  /* 0x0000b4004c4c7a23 */ /* 0x100fe20000010871 */
[----:B------:R-:W-:Y:S01]  /*5c90*/  MUFU.EX2 R120, R120 ;  /* 0x0000007800787308 */ /* 0x000fe20000000800 */
[----:B------:R-:W-:Y:S01]  /*5ca0*/  FFMA.FTZ R67, R67, c[0x0][0x2d0], -R113 ;  /* 0x0000b40043437a23 */ /* 0x000fe20000010871 */
[C---:B------:R-:W-:Y:S01]  /*5cb0*/  HMMA.16816.F32.BF16 R144, R128.reuse, R140, RZ ;  /* 0x0000008c8090723c */ /* 0x040fe200000418ff */
[----:B------:R-:W-:Y:S02]  /*5cc0*/  FADD.FTZ R177, R178, R177 ;  /* 0x000000b1b2b17221 */ /* 0x000fe40000010000 */
[----:B------:R-:W-:Y:S02]  /*5cd0*/  FADD.FTZ R169, R170, R169 ;  /* 0x000000a9aaa97221 */ /* 0x000fe40000010000 */
[----:B------:R-:W-:Y:S01]  /*5ce0*/  FADD.FTZ R123, R123, R177 ;  /* 0x000000b17b7b7221 */ /* 0x000fe20000010000 */
[----:B------:R-:W3:Y:S01]  /*5cf0*/  MUFU.EX2 R119, R119 ;  /* 0x0000007700777308 */ /* 0x000ee20000000800 */
[----:B-1----:R-:W-:Y:S01]  /*5d00*/  F2FP.BF16.PACK_AB R30, R116, R121 ;  /* 0x00000079741e723e */ /* 0x002fe200000010ff */
[----:B----4-:R-:W-:Y:S01]  /*5d10*/  HMMA.16816.F32.BF16 R136, R128, R132, RZ ;  /* 0x000000848088723c */ /* 0x010fe200000418ff */
[----:B------:R-:W-:-:S02]  /*5d20*/  FADD.FTZ R123, R118, R123 ;  /* 0x0000007b767b7221 */ /* 0x000fc40000010000 */
[----:B------:R-:W-:Y:S02]  /*5d30*/  FADD.FTZ R121, R121, R169 ;  /* 0x000000a979797221 */ /* 0x000fe40000010000 */
[----:B------:R-:W-:Y:S01]  /*5d40*/  FADD.FTZ R171, R176, R171 ;  /* 0x000000abb0ab7221 */ /* 0x000fe20000010000 */
[----:B------:R-:W1:Y:S01]  /*5d50*/  MUFU.EX2 R111, R111 ;  /* 0x0000006f006f7308 */ /* 0x000e620000000800 */
[----:B------:R-:W-:Y:S01]  /*5d60*/  FADD.FTZ R121, R116, R121 ;  /* 0x0000007974797221 */ /* 0x000fe20000010000 */
[----:B------:R-:W-:Y:S01]  /*5d70*/  HMMA.16816.F32.BF16 R68, R128, R80, RZ ;  /* 0x000000508044723c */ /* 0x000fe200000418ff */
[----:B------:R-:W-:-:S04]  /*5d80*/  FADD.FTZ R122, R122, R171 ;  /* 0x000000ab7a7a7221 */ /* 0x000fc80000010000 */
[----:B------:R-:W-:Y:S01]  /*5d90*/  FADD.FTZ R122, R117, R122 ;  /* 0x0000007a757a7221 */ /* 0x000fe20000010000 */
[----:B------:R-:W4:Y:S01]  /*5da0*/  MUFU.EX2 R95, R95 ;  /* 0x0000005f005f7308 */ /* 0x000f220000000800 */
[----:B---3--:R-:W-:Y:S01]  /*5db0*/  F2FP.BF16.PACK_AB R29, R119, R120 ;  /* 0x00000078771d723e */ /* 0x008fe200000010ff */
[----:B------:R-:W-:Y:S01]  /*5dc0*/  HMMA.16816.F32.BF16 R84, R128, R96, RZ ;  /* 0x000000608054723c */ /* 0x000fe200000418ff */
[----:B------:R-:W-:-:S05]  /*5dd0*/  FADD.FTZ R119, R120, R119 ;  /* 0x0000007778777221 */ /* 0x000fca0000010000 */
[----:B------:R-:W3:Y:S01]  /*5de0*/  MUFU.EX2 R110, R110 ;  /* 0x0000006e006e7308 */ /* 0x000ee20000000800 */
[----:B-1----:R-:W-:Y:S01]  /*5df0*/  FADD.FTZ R119, R111, R119 ;  /* 0x000000776f777221 */ /* 0x002fe20000010000 */
[----:B----4-:R-:W-:-:S06]  /*5e00*/  F2FP.BF16.PACK_AB R31, R95, R111 ;  /* 0x0000006f5f1f723e */ /* 0x010fcc00000010ff */
[----:B------:R-:W1:Y:S01]  /*5e10*/  MUFU.EX2 R66, R66 ;  /* 0x0000004200427308 */ /* 0x000e620000000800 */
[----:B------:R-:W-:Y:S01]  /*5e20*/  HMMA.16816.F32.BF16 R164, R28, R156, RZ ;  /* 0x0000009c1ca4723c */ /* 0x000fe200000418ff */
[----:B---3--:R-:W-:-:S06]  /*5e30*/  FADD.FTZ R123, R110, R123 ;  /* 0x0000007b6e7b7221 */ /* 0x008fcc0000010000 */
[----:B------:R-:W3:Y:S01]  /*5e40*/  MUFU.EX2 R11, R11 ;  /* 0x0000000b000b7308 */ /* 0x000ee20000000800 */
[C---:B------:R-:W-:Y:S07]  /*5e50*/  HMMA.16816.F32.BF16 R172, R28.reuse, R148, RZ ;  /* 0x000000941cac723c */ /* 0x040fee00000418ff */
[----:B------:R-:W4:Y:S01]  /*5e60*/  MUFU.EX2 R10, R10 ;  /* 0x0000000a000a7308 */ /* 0x000f220000000800 */
[C---:B-1----:R-:W-:Y:S01]  /*5e70*/  F2FP.BF16.PACK_AB R12, R66.reuse, R110 ;  /* 0x0000006e420c723e */ /* 0x042fe200000010ff */
[----:B------:R-:W-:Y:S01]  /*5e80*/  FADD.FTZ R66, R66, R123 ;  /* 0x0000007b42427221 */ /* 0x000fe20000010000 */
[----:B------:R-:W-:Y:S05]  /*5e90*/  HMMA.16816.F32.BF16 R180, R28, R140, RZ ;  /* 0x0000008c1cb4723c */ /* 0x000fea00000418ff */
[----:B------:R-:W1:Y:S01]  /*5ea0*/  MUFU.EX2 R109, R109 ;  /* 0x0000006d006d7308 */ /* 0x000e620000000800 */
[----:B---3--:R-:W-:-:S02]  /*5eb0*/  FADD.FTZ R66, R11, R66 ;  /* 0x000000420b427221 */ /* 0x008fc40000010000 */
[C---:B------:R-:W-:Y:S05]  /*5ec0*/  HMMA.16816.F32.BF16 R188, R28.reuse, R132, RZ ;  /* 0x000000841cbc723c */ /* 0x040fea00000418ff */
[----:B------:R-:W3:Y:S01]  /*5ed0*/  MUFU.EX2 R27, R27 ;  /* 0x0000001b001b7308 */ /* 0x000ee20000000800 */
[C---:B----4-:R-:W-:Y:S01]  /*5ee0*/  F2FP.BF16.PACK_AB R14, R10.reuse, R11 ;  /* 0x0000000b0a0e723e */ /* 0x050fe200000010ff */
[----:B------:R-:W-:Y:S01]  /*5ef0*/  FADD.FTZ R66, R10, R66 ;  /* 0x000000420a427221 */ /* 0x000fe20000010000 */
[----:B------:R-:W-:Y:S05]  /*5f00*/  HMMA.16816.F32.BF16 R72, R28, R80, RZ ;  /* 0x000000501c48723c */ /* 0x000fea00000418ff */
[----:B------:R-:W-:Y:S01]  /*5f10*/  MUFU.EX2 R9, R9 ;  /* 0x0000000900097308 */ /* 0x000fe20000000800 */
[----:B-1----:R-:W-:-:S02]  /*5f20*/  FADD.FTZ R122, R109, R122 ;  /* 0x0000007a6d7a7221 */ /* 0x002fc40000010000 */
[--C-:B------:R-:W-:Y:S01]  /*5f30*/  FFMA.FTZ R80, R24, c[0x0][0x2d0], -R114.reuse ;  /* 0x0000b40018507a23 */ /* 0x100fe20000010872 */
[----:B------:R-:W-:Y:S01]  /*5f40*/  HMMA.16816.F32.BF16 R88, R28, R96, RZ ;  /* 0x000000601c58723c */ /* 0x000fe200000418ff */
[----:B------:R-:W-:-:S03]  /*5f50*/  FFMA.FTZ R81, R23, c[0x0][0x2d0], -R114 ;  /* 0x0000b40017517a23 */ /* 0x000fc60000010872 */
[----:B------:R-:W1:Y:S01]  /*5f60*/  MUFU.EX2 R8, R8 ;  /* 0x0000000800087308 */ /* 0x000e620000000800 */
[----:B---3--:R-:W-:Y:S01]  /*5f70*/  F2FP.BF16.PACK_AB R13, R27, R109 ;  /* 0x0000006d1b0d723e */ /* 0x008fe200000010ff */
[--C-:B------:R-:W-:Y:S02]  /*5f80*/  FFMA.FTZ R23, R104, c[0x0][0x2d0], -R168.reuse ;  /* 0x0000b40068177a23 */ /* 0x100fe400000108a8 */
[----:B------:R-:W-:Y:S02]  /*5f90*/  FFMA.FTZ R24, R102, c[0x0][0x2d0], -R168 ;  /* 0x0000b40066187a23 */ /* 0x000fe400000108a8 */
[----:B------:R-:W-:Y:S02]  /*5fa0*/  FFMA.FTZ R96, R22, c[0x0][0x2d0], -R114 ;  /* 0x0000b40016607a23 */ /* 0x000fe40000010872 */
[----:B------:R-:W3:Y:S01]  /*5fb0*/  MUFU.EX2 R108, R108 ;  /* 0x0000006c006c7308 */ /* 0x000ee20000000800 */
[----:B------:R-:W-:-:S07]  /*5fc0*/  FFMA.FTZ R22, R107, c[0x0][0x2d0], -R168 ;  /* 0x0000b4006b167a23 */ /* 0x000fce00000108a8 */
[----:B------:R-:W4:Y:S01]  /*5fd0*/  MUFU.EX2 R26, R26 ;  /* 0x0000001a001a7308 */ /* 0x000f220000000800 */
[----:B-1----:R-:W-:-:S07]  /*5fe0*/  F2FP.BF16.PACK_AB R15, R8, R9 ;  /* 0x00000009080f723e */ /* 0x002fce00000010ff */
[----:B------:R-:W1:Y:S01]  /*5ff0*/  MUFU.EX2 R7, R7 ;  /* 0x0000000700077308 */ /* 0x000e620000000800 */
[----:B------:R-:W-:Y:S01]  /*6000*/  HMMA.16816.F32.BF16 R160, R12, R60, R160 ;  /* 0x0000003c0ca0723c */ /* 0x000fe200000418a0 */
[----:B---3--:R-:W-:-:S06]  /*6010*/  FADD.FTZ R121, R108, R121 ;  /* 0x000000796c797221 */ /* 0x008fcc0000010000 */
[----:B------:R-:W3:Y:S01]  /*6020*/  MUFU.EX2 R6, R6 ;  /* 0x0000000600067308 */ /* 0x000ee20000000800 */
[C---:B----4-:R-:W-:Y:S01]  /*6030*/  F2FP.BF16.PACK_AB R124, R26.reuse, R108 ;  /* 0x0000006c1a7c723e */ /* 0x050fe200000010ff */
[C---:B--2---:R-:W-:Y:S01]  /*6040*/  HMMA.16816.F32.BF16 R152, R12.reuse, R56, R152 ;  /* 0x000000380c98723c */ /* 0x044fe20000041898 */
[----:B------:R-:W-:Y:S02]  /*6050*/  FADD.FTZ R108, R95, R119 ;  /* 0x000000775f6c7221 */ /* 0x000fe40000010000 */
[----:B------:R-:W-:Y:S02]  /*6060*/  FADD.FTZ R26, R26, R121 ;  /* 0x000000791a1a7221 */ /* 0x000fe40000010000 */
[----:B------:R-:W-:Y:S01]  /*6070*/  FADD.FTZ R95, R27, R122 ;  /* 0x0000007a1b5f7221 */ /* 0x000fe20000010000 */
[----:B------:R-:W2:Y:S01]  /*6080*/  MUFU.EX2 R25, R25 ;  /* 0x0000001900197308 */ /* 0x000ea20000000800 */
[----:B-1----:R-:W-:Y:S01]  /*6090*/  FADD.FTZ R26, R7, R26 ;  /* 0x0000001a071a7221 */ /* 0x002fe20000010000 */
[----:B------:R-:W-:Y:S01]  /*60a0*/  HMMA.16816.F32.BF16 R144, R12, R52, R144 ;  /* 0x000000340c90723c */ /* 0x000fe20000041890 */
[----:B------:R-:W-:-:S04]  /*60b0*/  FADD.FTZ R95, R9, R95 ;  /* 0x0000005f095f7221 */ /* 0x000fc80000010000 */
[----:B------:R-:W-:Y:S01]  /*60c0*/  FADD.FTZ R95, R8, R95 ;  /* 0x0000005f085f7221 */ /* 0x000fe20000010000 */
[----:B------:R-:W1:Y:S01]  /*60d0*/  MUFU.EX2 R5, R5 ;  /* 0x0000000500057308 */ /* 0x000e620000000800 */
[C---:B---3--:R-:W-:Y:S01]  /*60e0*/  F2FP.BF16.PACK_AB R126, R6.reuse, R7 ;  /* 0x00000007067e723e */ /* 0x048fe200000010ff */
[----:B------:R-:W-:Y:S01]  /*60f0*/  HMMA.16816.F32.BF16 R136, R12, R48, R136 ;  /* 0x000000300c88723c */ /* 0x000fe20000041888 */
[----:B------:R-:W-:-:S05]  /*6100*/  FADD.FTZ R26, R6, R26 ;  /* 0x0000001a061a7221 */ /* 0x000fca0000010000 */
[----:B------:R-:W-:Y:S01]  /*6110*/  MUFU.EX2 R4, R4 ;  /* 0x0000000400047308 */ /* 0x000fe20000000800 */
[----:B--2---:R-:W-:Y:S01]  /*6120*/  FADD.FTZ R108, R25, R108 ;  /* 0x0000006c196c7221 */ /* 0x004fe20000010000 */
[C---:B------:R-:W-:Y:S06]  /*6130*/  HMMA.16816.F32.BF16 R68, R12.reuse, R44, R68 ;  /* 0x0000002c0c44723c */ /* 0x040fec0000041844 */
[----:B------:R-:W2:Y:S01]  /*6140*/  MUFU.EX2 R20, R20 ;  /* 0x0000001400147308 */ /* 0x000ea20000000800 */
[C---:B-1----:R-:W-:Y:S01]  /*6150*/  F2FP.BF16.PACK_AB R125, R5.reuse, R25 ;  /* 0x00000019057d723e */ /* 0x042fe200000010ff */
[----:B-----5:R-:W-:Y:S01]  /*6160*/  HMMA.16816.F32.BF16 R84, R12, R40, R84 ;  /* 0x000000280c54723c */ /* 0x020fe20000041854 */
[----:B------:R-:W-:-:S05]  /*6170*/  FADD.FTZ R108, R5, R108 ;  /* 0x0000006c056c7221 */ /* 0x000fca0000010000 */
[----:B------:R-:W1:Y:S01]  /*6180*/  MUFU.EX2 R80, R80 ;  /* 0x0000005000507308 */ /* 0x000e620000000800 */
[----:B--2---:R-:W-:-:S07]  /*6190*/  F2FP.BF16.PACK_AB R127, R20, R4 ;  /* 0x00000004147f723e */ /* 0x004fce00000010ff */
[----:B------:R-:W2:Y:S01]  /*61a0*/  MUFU.EX2 R81, R81 ;  /* 0x0000005100517308 */ /* 0x000ea20000000800 */
[----:B------:R-:W-:-:S07]  /*61b0*/  FADD.FTZ R4, R4, R108 ;  /* 0x0000006c04047221 */ /* 0x000fce0000010000 */
[----:B------:R-:W-:Y:S01]  /*61c0*/  MUFU.EX2 R111, R18 ;  /* 0x00000012006f7308 */ /* 0x000fe20000000800 */
[----:B------:R-:W-:Y:S01]  /*61d0*/  HMMA.16816.F32.BF16 R164, R124, R60, R164 ;  /* 0x0000003c7ca4723c */ /* 0x000fe200000418a4 */
[----:B-1----:R-:W-:Y:S02]  /*61e0*/  FADD.FTZ R5, R80, R66 ;  /* 0x0000004250057221 */ /* 0x002fe40000010000 */
[----:B------:R-:W-:-:S04]  /*61f0*/  FADD.FTZ R4, R20, R4 ;  /* 0x0000000414047221 */ /* 0x000fc80000010000 */
[----:B------:R-:W-:Y:S01]  /*6200*/  FFMA.FTZ R60, R21, c[0x0][0x2d0], -R114 ;  /* 0x0000b400153c7a23 */ /* 0x000fe20000010872 */
[C---:B------:R-:W-:Y:S01]  /*6210*/  HMMA.16816.F32.BF16 R172, R124.reuse, R56, R172 ;  /* 0x000000387cac723c */ /* 0x040fe200000418ac */
[--C-:B------:R-:W-:Y:S01]  /*6220*/  FFMA.FTZ R21, R39, c[0x0][0x2d0], -R112.reuse ;  /* 0x0000b40027157a23 */ /* 0x100fe20000010870 */
[----:B------:R-:W-:Y:S01]  /*6230*/  MUFU.EX2 R97, R17 ;  /* 0x0000001100617308 */ /* 0x000fe20000000800 */
[--C-:B------:R-:W-:Y:S01]  /*6240*/  FFMA.FTZ R61, R33, c[0x0][0x2d0], -R112.reuse ;  /* 0x0000b400213d7a23 */ /* 0x100fe20000010870 */
[C---:B--2---:R-:W-:Y:S01]  /*6250*/  F2FP.BF16.PACK_AB R20, R81.reuse, R80 ;  /* 0x000000505114723e */ /* 0x044fe200000010ff */
[----:B------:R-:W-:Y:S02]  /*6260*/  FADD.FTZ R5, R81, R5 ;  /* 0x0000000551057221 */ /* 0x000fe40000010000 */
[--C-:B------:R-:W-:Y:S01]  /*6270*/  FFMA.FTZ R56, R35, c[0x0][0x2d0], -R112.reuse ;  /* 0x0000b40023387a23 */ /* 0x100fe20000010870 */
[C---:B------:R-:W-:Y:S01]  /*6280*/  HMMA.16816.F32.BF16 R180, R124.reuse, R52, R180 ;  /* 0x000000347cb4723c */ /* 0x040fe200000418b4 */
[--C-:B------:R-:W-:Y:S01]  /*6290*/  FFMA.FTZ R57, R34, c[0x0][0x2d0], -R112.reuse ;  /* 0x0000b40022397a23 */ /* 0x100fe20000010870 */
[----:B------:R-:W1:Y:S05]  /*62a0*/  MUFU.EX2 R96, R96 ;  /* 0x0000006000607308 */ /* 0x000e6a0000000800 */
[--C-:B------:R-:W-:Y:S01]  /*62b0*/  FFMA.FTZ R52, R36, c[0x0][0x2d0], -R112.reuse ;  /* 0x0000b40024347a23 */ /* 0x100fe20000010870 */
[C---:B------:R-:W-:Y:S01]  /*62c0*/  HMMA.16816.F32.BF16 R188, R124.reuse, R48, R188 ;  /* 0x000000307cbc723c */ /* 0x040fe200000418bc */
[--C-:B------:R-:W-:Y:S01]  /*62d0*/  FFMA.FTZ R53, R32, c[0x0][0x2d0], -R112.reuse ;  /* 0x0000b40020357a23 */ /* 0x100fe20000010870 */
[----:B------:R-:W2:Y:S01]  /*62e0*/  MUFU.EX2 R60, R60 ;  /* 0x0000003c003c7308 */ /* 0x000ea20000000800 */
[----:B------:R-:W3:Y:S04]  /*62f0*/  LDSM.16.MT88.4 R32, [R243+0x2000] ;  /* 0x00200000f320783b */ /* 0x000ee80000004200 */
[----:B------:R-:W-:Y:S01]  /*6300*/  FFMA.FTZ R49, R37, c[0x0][0x2d0], -R112 ;  /* 0x0000b40025317a23 */ /* 0x000fe20000010870 */
[----:B------:R-:W-:Y:S01]  /*6310*/  HMMA.16816.F32.BF16 R72, R124, R44, R72 ;  /* 0x0000002c7c48723c */ /* 0x000fe20000041848 */
[----:B------:R-:W-:Y:S01]  /*6320*/  FFMA.FTZ R48, R106, c[0x0][0x2d0], -R168 ;  /* 0x0000b4006a307a23 */ /* 0x000fe200000108a8 */
[----:B------:R-:W4:Y:S01]  /*6330*/  MUFU.EX2 R94, R94 ;  /* 0x0000005e005e7308 */ /* 0x000f220000000800 */
[----:B-1----:R-:W-:-:S04]  /*6340*/  FADD.FTZ R6, R96, R5 ;  /* 0x0000000560067221 */ /* 0x002fc80000010000 */
[----:B------:R-:W-:Y:S01]  /*6350*/  FFMA.FTZ R44, R38, c[0x0][0x2d0], -R112 ;  /* 0x0000b400262c7a23 */ /* 0x000fe20000010870 */
[----:B------:R-:W-:Y:S01]  /*6360*/  HMMA.16816.F32.BF16 R88, R124, R40, R88 ;  /* 0x000000287c58723c */ /* 0x000fe20000041858 */
[----:B------:R-:W1:Y:S01]  /*6370*/  LDSM.16.MT88.4 R112, [R244+0x2000] ;  /* 0x00200000f470783b */ /* 0x000e620000004200 */
[----:B------:R-:W-:Y:S01]  /*6380*/  FFMA.FTZ R45, R105, c[0x0][0x2d0], -R168 ;  /* 0x0000b400692d7a23 */ /* 0x000fe200000108a8 */
[----:B------:R-:W5:Y:S01]  /*6390*/  MUFU.EX2 R93, R93 ;  /* 0x0000005d005d7308 */ /* 0x000f620000000800 */
[----:B--2---:R-:W-:Y:S01]  /*63a0*/  FADD.FTZ R6, R60, R6 ;  /* 0x000000063c067221 */ /* 0x004fe20000010000 */
[----:B------:R-:W2:Y:S02]  /*63b0*/  LDSM.16.MT88.4 R36, [R244+0x2800] ;  /* 0x00280000f424783b */ /* 0x000ea40000004200 */
[--C-:B------:R-:W-:Y:S02]  /*63c0*/  FFMA.FTZ R41, R103, c[0x0][0x2d0], -R168.reuse ;  /* 0x0000b40067297a23 */ /* 0x100fe400000108a8 */
[----:B------:R-:W-:-:S02]  /*63d0*/  FFMA.FTZ R40, R101, c[0x0][0x2d0], -R168 ;  /* 0x0000b40065287a23 */ /* 0x000fc400000108a8 */
[----:B------:R-:W-:Y:S01]  /*63e0*/  FFMA.FTZ R168, R100, c[0x0][0x2d0], -R168 ;  /* 0x0000b40064a87a23 */ /* 0x000fe200000108a8 */
[----:B------:R-:W-:Y:S01]  /*63f0*/  MUFU.EX2 R44, R44 ;  /* 0x0000002c002c7308 */ /* 0x000fe20000000800 */
[----:B----4-:R-:W-:-:S04]  /*6400*/  FADD.FTZ R95, R94, R95 ;  /* 0x0000005f5e5f7221 */ /* 0x010fc80000010000 */
[----:B-----5:R-:W-:-:S03]  /*6410*/  FADD.FTZ R5, R93, R95 ;  /* 0x0000005f5d057221 */ /* 0x020fc60000010000 */
[----:B------:R-:W-:Y:S01]  /*6420*/  MUFU.EX2 R49, R49 ;  /* 0x0000003100317308 */ /* 0x000fe20000000800 */
[-C--:B---3--:R-:W-:Y:S07]  /*6430*/  HMMA.16816.F32.BF16 R116, R128, R32.reuse, RZ ;  /* 0x000000208074723c */ /* 0x088fee00000418ff */
[----:B------:R-:W3:Y:S01]  /*6440*/  MUFU.EX2 R92, R92 ;  /* 0x0000005c005c7308 */ /* 0x000ee20000000800 */
[----:B------:R-:W-:Y:S07]  /*6450*/  HMMA.16816.F32.BF16 R120, R28, R32, RZ ;  /* 0x000000201c78723c */ /* 0x000fee00000418ff */
[----:B------:R-:W4:Y:S01]  /*6460*/  MUFU.EX2 R32, R21 ;  /* 0x0000001500207308 */ /* 0x000f220000000800 */
[-C--:B-1----:R-:W-:Y:S07]  /*6470*/  HMMA.16816.F32.BF16 R100, R128, R112.reuse, RZ ;  /* 0x000000708064723c */ /* 0x082fee00000418ff */
[----:B------:R-:W-:Y:S01]  /*6480*/  MUFU.EX2 R52, R52 ;  /* 0x0000003400347308 */ /* 0x000fe20000000800 */
[----:B---3--:R-:W-:Y:S01]  /*6490*/  FADD.FTZ R5, R92, R5 ;  /* 0x000000055c057221 */ /* 0x008fe20000010000 */
[----:B------:R-:W-:Y:S06]  /*64a0*/  HMMA.16816.F32.BF16 R104, R28, R112, RZ ;  /* 0x000000701c68723c */ /* 0x000fec00000418ff */
[----:B------:R-:W1:Y:S01]  /*64b0*/  MUFU.EX2 R79, R79 ;  /* 0x0000004f004f7308 */ /* 0x000e620000000800 */
[----:B----4-:R-:W-:Y:S01]  /*64c0*/  FADD.FTZ R8, R32, R26 ;  /* 0x0000001a20087221 */ /* 0x010fe20000010000 */
[----:B------:R-:W-:-:S03]  /*64d0*/  F2FP.BF16.PACK_AB R21, R93, R94 ;  /* 0x0000005e5d15723e */ /* 0x000fc600000010ff */
[----:B------:R-:W-:-:S03]  /*64e0*/  FADD.FTZ R8, R44, R8 ;  /* 0x000000082c087221 */ /* 0x000fc60000010000 */
[----:B------:R-:W-:Y:S08]  /*64f0*/  MUFU.EX2 R56, R56 ;  /* 0x0000003800387308 */ /* 0x000ff00000000800 */
[----:B------:R-:W-:Y:S01]  /*6500*/  MUFU.EX2 R77, R77 ;  /* 0x0000004d004d7308 */ /* 0x000fe20000000800 */
[----:B--2---:R-:W-:Y:S01]  /*6510*/  HMMA.16816.F32.BF16 R100, R12, R36, R100 ;  /* 0x000000240c64723c */ /* 0x004fe20000041864 */
[----:B-1----:R-:W-:Y:S01]  /*6520*/  FADD.FTZ R26, R79, R5 ;  /* 0x000000054f1a7221 */ /* 0x002fe20000010000 */
[----:B------:R-:W-:-:S05]  /*6530*/  F2FP.BF16.PACK_AB R10, R52, R49 ;  /* 0x00000031340a723e */ /* 0x000fca00000010ff */
[----:B------:R-:W1:Y:S01]  /*6540*/  MUFU.EX2 R25, R78 ;  /* 0x0000004e00197308 */ /* 0x000e620000000800 */
[----:B------:R-:W-:Y:S07]  /*6550*/  HMMA.16816.F32.BF16 R104, R124, R36, R104 ;  /* 0x000000247c68723c */ /* 0x000fee0000041868 */
[----:B------:R-:W2:Y:S08]  /*6560*/  MUFU.EX2 R36, R19 ;  /* 0x0000001300247308 */ /* 0x000eb00000000800 */
[----:B------:R3:W4:Y:S01]  /*6570*/  MUFU.EX2 R37, R16 ;  /* 0x0000001000257308 */ /* 0x0007220000000800 */
[----:B-1----:R-:W-:Y:S01]  /*6580*/  FADD.FTZ R26, R25, R26 ;  /* 0x0000001a191a7221 */ /* 0x002fe20000010000 */
[----:B------:R-:W-:Y:S01]  /*6590*/  F2FP.BF16.PACK_AB R25, R77, R25 ;  /* 0x000000194d19723e */ /* 0x000fe200000010ff */
[----:B--2---:R-:W-:-:S05]  /*65a0*/  FADD.FTZ R6, R36, R6 ;  /* 0x0000000624067221 */ /* 0x004fca0000010000 */
[----:B------:R-:W-:Y:S01]  /*65b0*/  MUFU.EX2 R57, R57 ;  /* 0x0000003900397308 */ /* 0x000fe20000000800 */
[----:B------:R-:W-:Y:S01]  /*65c0*/  FADD.FTZ R6, R111, R6 ;  /* 0x000000066f067221 */ /* 0x000fe20000010000 */
[----:B---3--:R-:W1:Y:S03]  /*65d0*/  LDSM.16.MT88.4 R16, [R243+0x2800] ;  /* 0x00280000f310783b */ /* 0x008e660000004200 */
[----:B------:R-:W-:-:S03]  /*65e0*/  FADD.FTZ R6, R97, R6 ;  /* 0x0000000661067221 */ /* 0x000fc60000010000 */
[----:B------:R2:W3:Y:S01]  /*65f0*/  MUFU.EX2 R9, R22 ;  /* 0x0000001600097308 */ /* 0x0004e20000000800 */
[----:B----4-:R-:W-:-:S05]  /*6600*/  FADD.FTZ R6, R37, R6 ;  /* 0x0000000625067221 */ /* 0x010fca0000010000 */
[----:B------:R5:W-:Y:S02]  /*6610*/  STL [R1+0xe0], R6 ;  /* 0x0000e00601007387 */ /* 0x000be40000100800 */
[----:B------:R5:W-:Y:S01]  /*6620*/  MUFU.EX2 R7, R23 ;  /* 0x0000001700077308 */ /* 0x000be20000000800 */
[----:B------:R-:W-:Y:S01]  /*6630*/  HMMA.16816.F32.BF16 R176, R28, R150, RZ ;  /* 0x000000961cb0723c */ /* 0x000fe200000418ff */
[----:B------:R-:W4:Y:S01]  /*6640*/  LDL R33, [R1+0xa8] ;  /* 0x0000a80001217983 */ /* 0x000f220000100800 */
[----:B--2---:R-:W-:-:S05]  /*6650*/  F2FP.BF16.PACK_AB R22, R60, R96 ;  /* 0x000000603c16723e */ /* 0x004fca00000010ff */
[----:B------:R-:W-:Y:S01]  /*6660*/  MUFU.EX2 R27, R76 ;  /* 0x0000004c001b7308 */ /* 0x000fe20000000800 */
[----:B------:R-:W-:Y:S01]  /*6670*/  HMMA.16816.F32.BF16 R184, R28, R142, RZ ;  /* 0x0000008e1cb8723c */ /* 0x000fe200000418ff */
[----:B---3--:R-:W-:-:S06]  /*6680*/  FADD.FTZ R4, R9, R4 ;  /* 0x0000000409047221 */ /* 0x008fcc0000010000 */
[----:B------:R-:W2:Y:S01]  /*6690*/  MUFU.EX2 R48, R48 ;  /* 0x0000003000307308 */ /* 0x000ea20000000800 */
[----:B-----5:R-:W-:Y:S01]  /*66a0*/  F2FP.BF16.PACK_AB R23, R79, R92 ;  /* 0x0000005c4f17723e */ /* 0x020fe200000010ff */
[----:B------:R-:W-:Y:S06]  /*66b0*/  HMMA.16816.F32.BF16 R192, R28, R134, RZ ;  /* 0x000000861cc0723c */ /* 0x000fec00000418ff */
[----:B------:R-:W3:Y:S02]  /*66c0*/  MUFU.EX2 R11, R45 ;  /* 0x0000002d000b7308 */ /* 0x000ee40000000800 */
[-C--:B-1----:R-:W-:Y:S06]  /*66d0*/  HMMA.16816.F32.BF16 R116, R12, R16.reuse, R116 ;  /* 0x000000100c74723c */ /* 0x082fec0000041874 */
[----:B------:R-:W1:Y:S01]  /*66e0*/  MUFU.EX2 R67, R67 ;  /* 0x0000004300437308 */ /* 0x000e620000000800 */
[----:B--2---:R-:W-:Y:S01]  /*66f0*/  FADD.FTZ R4, R48, R4 ;  /* 0x0000000430047221 */ /* 0x004fe20000010000 */
[----:B------:R-:W-:Y:S06]  /*6700*/  HMMA.16816.F32.BF16 R120, R124, R16, R120 ;  /* 0x000000107c78723c */ /* 0x000fec0000041878 */
[----:B------:R2:W-:Y:S01]  /*6710*/  MUFU.EX2 R16, R24 ;  /* 0x0000001800107308 */ /* 0x0005e20000000800 */
[----:B---3--:R-:W-:-:S02]  /*6720*/  FADD.FTZ R4, R11, R4 ;  /* 0x000000040b047221 */ /* 0x008fc40000010000 */
[----:B------:R-:W-:Y:S01]  /*6730*/  FADD.FTZ R17, R49, R8 ;  /* 0x0000000831117221 */ /* 0x000fe20000010000 */
[----:B------:R-:W-:Y:S01]  /*6740*/  F2FP.BF16.PACK_AB R8, R44, R32 ;  /* 0x000000202c08723e */ /* 0x000fe200000010ff */
[----:B------:R-:W-:Y:S01]  /*6750*/  FADD.FTZ R32, R77, R26 ;  /* 0x0000001a4d207221 */ /* 0x000fe20000010000 */
[----:B------:R-:W-:Y:S01]  /*6760*/  F2FP.BF16.PACK_AB R26, R37, R97 ;  /* 0x00000061251a723e */ /* 0x000fe200000010ff */
[----:B------:R-:W-:Y:S01]  /*6770*/  FADD.FTZ R17, R52, R17 ;  /* 0x0000001134117221 */ /* 0x000fe20000010000 */
[----:B------:R-:W3:Y:S01]  /*6780*/  MUFU.EX2 R5, R41 ;  /* 0x0000002900057308 */ /* 0x000ee20000000800 */
[----:B--2---:R-:W-:Y:S02]  /*6790*/  F2FP.BF16.PACK_AB R24, R111, R36 ;  /* 0x000000246f18723e */ /* 0x004fe400000010ff */
[----:B------:R-:W-:Y:S01]  /*67a0*/  FADD.FTZ R17, R56, R17 ;  /* 0x0000001138117221 */ /* 0x000fe20000010000 */
[----:B------:R-:W2:Y:S01]  /*67b0*/  LDL R36, [R1+0xac] ;  /* 0x0000ac0001247983 */ /* 0x000ea20000100800 */
[----:B------:R-:W-:Y:S01]  /*67c0*/  HMMA.16816.F32.BF16 R76, R28, R82, RZ ;  /* 0x000000521c4c723c */ /* 0x000fe200000418ff */
[----:B------:R-:W-:-:S02]  /*67d0*/  FADD.FTZ R32, R27, R32 ;  /* 0x000000201b207221 */ /* 0x000fc40000010000 */
[----:B------:R-:W5:Y:S01]  /*67e0*/  MUFU.EX2 R40, R40 ;  /* 0x0000002800287308 */ /* 0x000f620000000800 */
[----:B------:R-:W-:Y:S02]  /*67f0*/  FADD.FTZ R203, R57, R17 ;  /* 0x0000001139cb7221 */ /* 0x000fe40000010000 */
[----:B-1----:R-:W-:Y:S02]  /*6800*/  FADD.FTZ R6, R67, R32 ;  /* 0x0000002043067221 */ /* 0x002fe40000010000 */
[C---:B------:R-:W-:Y:S03]  /*6810*/  HMMA.16816.F32.BF16 R92, R28.reuse, R98, RZ ;  /* 0x000000621c5c723c */ /* 0x040fe600000418ff */
[----:B------:R1:W1:Y:S05]  /*6820*/  MUFU.EX2 R17, R168 ;  /* 0x000000a800117308 */ /* 0x00026a0000000800 */
[----:B------:R-:W-:Y:S03]  /*6830*/  HMMA.16816.F32.BF16 R108, R28, R114, RZ ;  /* 0x000000721c6c723c */ /* 0x000fe600000418ff */
[----:B------:R-:W-:Y:S05]  /*6840*/  MUFU.EX2 R61, R61 ;  /* 0x0000003d003d7308 */ /* 0x000fea0000000800 */
[----:B------:R-:W-:Y:S03]  /*6850*/  HMMA.16816.F32.BF16 R148, R128, R150, RZ ;  /* 0x000000968094723c */ /* 0x000fe600000418ff */
[----:B------:R-:W2:Y:S05]  /*6860*/  MUFU.EX2 R53, R53 ;  /* 0x0000003500357308 */ /* 0x000eaa0000000800 */
[-C--:B-1----:R-:W-:Y:S08]  /*6870*/  HMMA.16816.F32.BF16 R168, R28, R158.reuse, RZ ;  /* 0x0000009e1ca8723c */ /* 0x082ff000000418ff */
[C---:B------:R-:W-:Y:S08]  /*6880*/  HMMA.16816.F32.BF16 R156, R128.reuse, R158, RZ ;  /* 0x0000009e809c723c */ /* 0x040ff000000418ff */
[C---:B------:R-:W-:Y:S08]  /*6890*/  HMMA.16816.F32.BF16 R140, R128.reuse, R142, RZ ;  /* 0x0000008e808c723c */ /* 0x040ff000000418ff */
[C---:B------:R-:W-:Y:S08]  /*68a0*/  HMMA.16816.F32.BF16 R132, R128.reuse, R134, RZ ;  /* 0x000000868084723c */ /* 0x040ff000000418ff */
[C---:B------:R-:W-:Y:S08]  /*68b0*/  HMMA.16816.F32.BF16 R80, R128.reuse, R82, RZ ;  /* 0x000000528050723c */ /* 0x040ff000000418ff */
[C---:B------:R-:W-:Y:S08]  /*68c0*/  HMMA.16816.F32.BF16 R96, R128.reuse, R98, RZ ;  /* 0x000000628060723c */ /* 0x040ff000000418ff */
[C---:B------:R-:W-:Y:S08]  /*68d0*/  HMMA.16816.F32.BF16 R112, R128.reuse, R114, RZ ;  /* 0x000000728070723c */ /* 0x040ff000000418ff */
[-C--:B------:R-:W-:Y:S08]  /*68e0*/  HMMA.16816.F32.BF16 R128, R128, R34.reuse, RZ ;  /* 0x000000228080723c */ /* 0x080ff000000418ff */
[----:B------:R-:W-:Y:S01]  /*68f0*/  HMMA.16816.F32.BF16 R28, R28, R34, RZ ;  /* 0x000000221c1c723c */ /* 0x000fe200000418ff */
[----:B------:R-:W-:-:S04]  /*6900*/  FADD.FTZ R32, R7, R4 ;  /* 0x0000000407207221 */ /* 0x000fc80000010000 */
[----:B---3--:R-:W-:-:S03]  /*6910*/  FADD.FTZ R32, R5, R32 ;  /* 0x0000002005207221 */ /* 0x008fc60000010000 */
[----:B------:R-:W-:Y:S01]  /*6920*/  HMMA.16816.F32.BF16 R156, R12, R62, R156 ;  /* 0x0000003e0c9c723c */ /* 0x000fe2000004189c */
[----:B------:R-:W-:-:S07]  /*6930*/  FADD.FTZ R32, R16, R32 ;  /* 0x0000002010207221 */ /* 0x000fce0000010000 */
[C---:B------:R-:W-:Y:S08]  /*6940*/  HMMA.16816.F32.BF16 R148, R12.reuse, R58, R148 ;  /* 0x0000003a0c94723c */ /* 0x040ff00000041894 */
[C---:B------:R-:W-:Y:S08]  /*6950*/  HMMA.16816.F32.BF16 R140, R12.reuse, R54, R140 ;  /* 0x000000360c8c723c */ /* 0x040ff0000004188c */
[C---:B------:R-:W-:Y:S08]  /*6960*/  HMMA.16816.F32.BF16 R132, R12.reuse, R50, R132 ;  /* 0x000000320c84723c */ /* 0x040ff00000041884 */
[C---:B------:R-:W-:Y:S08]  /*6970*/  HMMA.16816.F32.BF16 R80, R12.reuse, R46, R80 ;  /* 0x0000002e0c50723c */ /* 0x040ff00000041850 */
[C---:B------:R-:W-:Y:S08]  /*6980*/  HMMA.16816.F32.BF16 R96, R12.reuse, R42, R96 ;  /* 0x0000002a0c60723c */ /* 0x040ff00000041860 */
[C---:B------:R-:W-:Y:S08]  /*6990*/  HMMA.16816.F32.BF16 R112, R12.reuse, R38, R112 ;  /* 0x000000260c70723c */ /* 0x040ff00000041870 */
[----:B------:R-:W-:Y:S01]  /*69a0*/  HMMA.16816.F32.BF16 R128, R12, R18, R128 ;  /* 0x000000120c80723c */ /* 0x000fe20000041880 */
[----:B------:R-:W1:Y:S01]  /*69b0*/  LDSM.16.MT88.4 R12, [R245+0x1000] ;  /* 0x00100000f50c783b */ /* 0x000e620000004200 */
[----:B-----5:R-:W-:Y:S01]  /*69c0*/  FADD.FTZ R32, R40, R32 ;  /* 0x0000002028207221 */ /* 0x020fe20000010000 */
[----:B------:R-:W-:-:S02]  /*69d0*/  F2FP.BF16.PACK_AB R11, R7, R11 ;  /* 0x0000000b070b723e */ /* 0x000fc400000010ff */
[----:B------:R-:W-:Y:S01]  /*69e0*/  F2FP.BF16.PACK_AB R5, R16, R5 ;  /* 0x000000051005723e */ /* 0x000fe200000010ff */
[C---:B------:R-:W-:Y:S01]  /*69f0*/  FADD.FTZ R202, R17.reuse, R32 ;  /* 0x0000002011ca7221 */ /* 0x040fe20000010000 */
[----:B------:R-:W-:Y:S01]  /*6a00*/  F2FP.BF16.PACK_AB R7, R17, R40 ;  /* 0x000000281107723e */ /* 0x000fe200000010ff */
        /* <DEDUP_REMOVED lines=8> */
[----:B------:R-:W3:Y:S01]  /*6a90*/  LDSM.16.MT88.4 R16, [R246+0x1000] ;  /* 0x00100000f610783b */ /* 0x000ee20000004200 */
[----:B------:R-:W-:-:S06]  /*6aa0*/  F2FP.BF16.PACK_AB R9, R48, R9 ;  /* 0x000000093009723e */ /* 0x000fcc00000010ff */
[-C--:B-1----:R-:W-:Y:S08]  /*6ab0*/  HMMA.16816.F32.BF16 R152, R20, R12.reuse, R152 ;  /* 0x0000000c1498723c */ /* 0x082ff00000041898 */
[----:B------:R-:W-:Y:S08]  /*6ac0*/  HMMA.16816.F32.BF16 R172, R8, R12, R172 ;  /* 0x0000000c08ac723c */ /* 0x000ff000000418ac */
[-C--:B------:R-:W-:Y:S08]  /*6ad0*/  HMMA.16816.F32.BF16 R148, R20, R14.reuse, R148 ;  /* 0x0000000e1494723c */ /* 0x080ff00000041894 */
[----:B------:R-:W-:Y:S01]  /*6ae0*/  HMMA.16816.F32.BF16 R176, R8, R14, R176 ;  /* 0x0000000e08b0723c */ /* 0x000fe200000418b0 */
[----:B------:R-:W1:Y:S07]  /*6af0*/  LDSM.16.MT88.4 R12, [R243+0x1000] ;  /* 0x00100000f30c783b */ /* 0x000e6e0000004200 */
[-C--:B---3--:R-:W-:Y:S08]  /*6b00*/  HMMA.16816.F32.BF16 R160, R20, R16.reuse, R160 ;  /* 0x0000001014a0723c */ /* 0x088ff000000418a0 */
[----:B------:R-:W-:Y:S08]  /*6b10*/  HMMA.16816.F32.BF16 R164, R8, R16, R164 ;  /* 0x0000001008a4723c */ /* 0x000ff000000418a4 */
[-C--:B------:R-:W-:Y:S08]  /*6b20*/  HMMA.16816.F32.BF16 R156, R20, R18.reuse, R156 ;  /* 0x00000012149c723c */ /* 0x080ff0000004189c */
[----:B------:R-:W-:Y:S01]  /*6b30*/  HMMA.16816.F32.BF16 R168, R8, R18, R168 ;  /* 0x0000001208a8723c */ /* 0x000fe200000418a8 */
[----:B------:R-:W3:Y:S07]  /*6b40*/  LDSM.16.MT88.4 R16, [R244+0x1000] ;  /* 0x00100000f410783b */ /* 0x000eee0000004200 */
        /* <DEDUP_REMOVED lines=20> */
[C---:B-1----:R-:W-:Y:S08]  /*6c90*/  HMMA.16816.F32.BF16 R116, R20.reuse, R12, R116 ;  /* 0x0000000c1474723c */ /* 0x042ff00000041874 */
[----:B------:R-:W-:Y:S08]  /*6ca0*/  HMMA.16816.F32.BF16 R128, R20, R14, R128 ;  /* 0x0000000e1480723c */ /* 0x000ff00000041880 */
[C---:B------:R-:W-:Y:S08]  /*6cb0*/  HMMA.16816.F32.BF16 R120, R8.reuse, R12, R120 ;  /* 0x0000000c0878723c */ /* 0x040ff00000041878 */
[C---:B------:R-:W-:Y:S01]  /*6cc0*/  HMMA.16816.F32.BF16 R124, R8.reuse, R14, R124 ;  /* 0x0000000e087c723c */ /* 0x040fe2000004187c */
[----:B------:R-:W1:Y:S07]  /*6cd0*/  LDSM.16.MT88.4 R12, [R244+0x1800] ;  /* 0x00180000f40c783b */ /* 0x000e6e0000004200 */
[C---:B---3--:R-:W-:Y:S08]  /*6ce0*/  HMMA.16816.F32.BF16 R104, R8.reuse, R16, R104 ;  /* 0x000000100868723c */ /* 0x048ff00000041868 */
[----:B------:R-:W-:Y:S01]  /*6cf0*/  HMMA.16816.F32.BF16 R108, R8, R18, R108 ;  /* 0x00000012086c723c */ /* 0x000fe2000004186c */
[----:B------:R-:W3:Y:S01]  /*6d00*/  LDSM.16.MT88.4 R8, [R243+0x1800] ;  /* 0x00180000f308783b */ /* 0x000ee20000004200 */
[----:B------:R-:W-:-:S02]  /*6d10*/  F2FP.BF16.PACK_AB R27, R67, R27 ;  /* 0x0000001b431b723e */ /* 0x000fc400000010ff */
[----:B------:R-:W-:Y:S01]  /*6d20*/  F2FP.BF16.PACK_AB R4, R57, R56 ;  /* 0x000000383904723e */ /* 0x000fe200000010ff */
[----:B------:R2:W-:Y:S03]  /*6d30*/  STL [R1+0xe4], R6 ;  /* 0x0000e40601007387 */ /* 0x0005e60000100800 */
[C---:B------:R-:W-:Y:S08]  /*6d40*/  HMMA.16816.F32.BF16 R100, R20.reuse, R16, R100 ;  /* 0x000000101464723c */ /* 0x040ff00000041864 */
[----:B------:R-:W-:Y:S01]  /*6d50*/  HMMA.16816.F32.BF16 R112, R20, R18, R112 ;  /* 0x000000121470723c */ /* 0x000fe20000041870 */
[----:B------:R-:W-:Y:S04]  /*6d60*/  LDSM.16.MT88.4 R20, [R246+0x1800] ;  /* 0x00180000f614783b */ /* 0x000fe80000004200 */
[----:B------:R-:W-:Y:S01]  /*6d70*/  LDSM.16.MT88.4 R16, [R245+0x1800] ;  /* 0x00180000f510783b */ /* 0x000fe20000004200 */
[----:B--2---:R-:W-:-:S02]  /*6d80*/  F2FP.BF16.PACK_AB R6, R53, R61 ;  /* 0x0000003d3506723e */ /* 0x004fc400000010ff */
        /* <DEDUP_REMOVED lines=9> */
[----:B------:R-:W2:Y:S07]  /*6e20*/  LDSM.16.MT88.4 R8, [R243+0x3800] ;  /* 0x00380000f308783b */ /* 0x000eae0000004200 */
[-C--:B-1----:R-:W-:Y:S08]  /*6e30*/  HMMA.16816.F32.BF16 R100, R24, R12.reuse, R100 ;  /* 0x0000000c1864723c */ /* 0x082ff00000041864 */
[----:B------:R-:W-:Y:S07]  /*6e40*/  HMMA.16816.F32.BF16 R104, R4, R12, R104 ;  /* 0x0000000c0468723c */ /* 0x000fee0000041868 */
[----:B------:R-:W-:Y:S01]  /*6e50*/  @P4 IMAD.HI.U32 R12, R36, c[0x0][0x2c8], RZ ;  /* 0x0000b200240c4a27 */ /* 0x000fe200078e00ff */
[----:B------:R-:W-:Y:S01]  /*6e60*/  MOV R13, R36 ;  /* 0x00000024000d7202 */ /* 0x000fe20000000f00 */
[----:B------:R-:W-:Y:S03]  /*6e70*/  HMMA.16816.F32.BF16 R160, R24, R20, R160 ;  /* 0x0000001418a0723c */ /* 0x000fe600000418a0 */
[----:B------:R-:W-:-:S05]  /*6e80*/  @P4 SHF.R.U32.HI R13, RZ, c[0x0][0x2cc], R12 ;  /* 0x0000b300ff0d4a19 */ /* 0x000fca000001160c */
[----:B------:R-:W-:Y:S01]  /*6e90*/  HMMA.16816.F32.BF16 R164, R4, R20, R164 ;  /* 0x0000001404a4723c */ /* 0x000fe200000418a4 */
[----:B------:R-:W-:-:S07]  /*6ea0*/  IADD3 R65, R13, -c[0x0][0x168], R65 ;  /* 0x80005a000d417a10 */ /* 0x000fce0007ffe041 */
[-C--:B------:R-:W-:Y:S08]  /*6eb0*/  HMMA.16816.F32.BF16 R156, R24, R22.reuse, R156 ;  /* 0x00000016189c723c */ /* 0x080ff0000004189c */
[----:B------:R-:W-:Y:S01]  /*6ec0*/  HMMA.16816.F32.BF16 R168, R4, R22, R168 ;  /* 0x0000001604a8723c */ /* 0x000fe200000418a8 */
[----:B------:R-:W1:Y:S07]  /*6ed0*/  LDSM.16.MT88.4 R20, [R246+0x3800] ;  /* 0x00380000f614783b */ /* 0x000e6e0000004200 */
[-C--:B------:R-:W-:Y:S08]  /*6ee0*/  HMMA.16816.F32.BF16 R152, R24, R16.reuse, R152 ;  /* 0x000000101898723c */ /* 0x080ff00000041898 */
[----:B------:R-:W-:Y:S08]  /*6ef0*/  HMMA.16816.F32.BF16 R172, R4, R16, R172 ;  /* 0x0000001004ac723c */ /* 0x000ff000000418ac */
[-C--:B------:R-:W-:Y:S08]  /*6f00*/  HMMA.16816.F32.BF16 R148, R24, R18.reuse, R148 ;  /* 0x000000121894723c */ /* 0x080ff00000041894 */
[----:B------:R-:W-:Y:S01]  /*6f10*/  HMMA.16816.F32.BF16 R176, R4, R18, R176 ;  /* 0x0000001204b0723c */ /* 0x000fe200000418b0 */
[----:B------:R-:W3:Y:S07]  /*6f20*/  LDSM.16.MT88.4 R16, [R245+0x3800] ;  /* 0x00380000f510783b */ /* 0x000eee0000004200 */
[-C--:B--2---:R-:W-:Y:S08]  /*6f30*/  HMMA.16816.F32.BF16 R116, R24, R8.reuse, R116 ;  /* 0x000000081874723c */ /* 0x084ff00000041874 */
[----:B------:R-:W-:Y:S07]  /*6f40*/  HMMA.16816.F32.BF16 R120, R4, R8, R120 ;  /* 0x000000080478723c */ /* 0x000fee0000041878 */
[----:B------:R-:W-:-:S04]  /*6f50*/  SHF.R.S32.HI R8, RZ, 0x1f, R65 ;  /* 0x0000001fff087819 */ /* 0x000fc80000011441 */
[----:B------:R-:W-:Y:S01]  /*6f60*/  LEA.HI R65, R8, R65, RZ, 0x6 ;  /* 0x0000004108417211 */ /* 0x000fe200078f30ff */
[----:B------:R-:W-:Y:S03]  /*6f70*/  HMMA.16816.F32.BF16 R112, R24, R14, R112 ;  /* 0x0000000e1870723c */ /* 0x000fe60000041870 */
[----:B------:R-:W-:-:S05]  /*6f80*/  SHF.R.S32.HI R65, RZ, 0x6, R65 ;  /* 0x00000006ff417819 */ /* 0x000fca0000011441 */
[----:B------:R-:W-:Y:S07]  /*6f90*/  HMMA.16816.F32.BF16 R108, R4, R14, R108 ;  /* 0x0000000e046c723c */ /* 0x000fee000004186c */
[----:B------:R-:W-:Y:S02]  /*6fa0*/  IADD3 R14, R64, -0x2, RZ ;  /* 0xfffffffe400e7810 */ /* 0x000fe40007ffe0ff */
[----:B----4-:R-:W-:-:S03]  /*6fb0*/  IMNMX R15, R33, R65, !PT ;  /* 0x00000041210f7217 */ /* 0x010fc60007800200 */
[----:B------:R2:W-:Y:S04]  /*6fc0*/  STL [R1+0xe8], R14 ;  /* 0x0000e80e01007387 */ /* 0x0005e80000100800 */
[----:B------:R2:W-:Y:S01]  /*6fd0*/  STL [R1+0xec], R15 ;  /* 0x0000ec0f01007387 */ /* 0x0005e20000100800 */
[----:B------:R-:W-:Y:S01]  /*6fe0*/  ISETP.GE.AND P0, PT, R14, R15, PT ;  /* 0x0000000f0e00720c */ /* 0x000fe20003f06270 */
[----:B------:R-:W-:Y:S01]  /*6ff0*/  FADD.FTZ R203, R61, R203 ;  /* 0x000000cb3dcb7221 */ /* 0x000fe20000010000 */
[----:B-1----:R-:W-:Y:S03]  /*7000*/  HMMA.16816.F32.BF16 R68, R24, R20, R68 ;  /* 0x000000141844723c */ /* 0x002fe60000041844 */
[----:B------:R-:W-:-:S05]  /*7010*/  FADD.FTZ R203, R53, R203 ;  /* 0x000000cb35cb7221 */ /* 0x000fca0000010000 */
[C---:B------:R-:W-:Y:S08]  /*7020*/  HMMA.16816.F32.BF16 R80, R24.reuse, R22, R80 ;  /* 0x000000161850723c */ /* 0x040ff00000041850 */
[C---:B---3--:R-:W-:Y:S08]  /*7030*/  HMMA.16816.F32.BF16 R84, R24.reuse, R16, R84 ;  /* 0x000000101854723c */ /* 0x048ff00000041854 */
[C---:B------:R-:W-:Y:S08]  /*7040*/  HMMA.16816.F32.BF16 R96, R24.reuse, R18, R96 ;  /* 0x000000121860723c */ /* 0x040ff00000041860 */
[----:B------:R-:W-:Y:S08]  /*7050*/  HMMA.16816.F32.BF16 R128, R24, R10, R128 ;  /* 0x0000000a1880723c */ /* 0x000ff00000041880 */
[C---:B------:R-:W-:Y:S08]  /*7060*/  HMMA.16816.F32.BF16 R72, R4.reuse, R20, R72 ;  /* 0x000000140448723c */ /* 0x040ff00000041848 */
[C---:B------:R-:W-:Y:S08]  /*7070*/  HMMA.16816.F32.BF16 R76, R4.reuse, R22, R76 ;  /* 0x00000016044c723c */ /* 0x040ff0000004184c */
[C---:B------:R-:W-:Y:S08]  /*7080*/  HMMA.16816.F32.BF16 R88, R4.reuse, R16, R88 ;  /* 0x000000100458723c */ /* 0x040ff00000041858 */
[C---:B------:R-:W-:Y:S08]  /*7090*/  HMMA.16816.F32.BF16 R92, R4.reuse, R18, R92 ;  /* 0x00000012045c723c */ /* 0x040ff0000004185c */
[----:B------:R-:W-:Y:S01]  /*70a0*/  HMMA.16816.F32.BF16 R124, R4, R10, R124 ;  /* 0x0000000a047c723c */ /* 0x000fe2000004187c */
[----:B------:R-:W-:Y:S01]  /*70b0*/  @!UPT UIADD3 URZ, URZ, URZ, URZ ;  /* 0x0000003f3f3ff290 */ /* 0x000fe2000fffe03f */
[----:B------:R-:W-:Y:S11]  /*70c0*/  @!P0 BRA `(.L_x_1236) ;  /* 0x0000533000008947 */ /* 0x000ff60003800000 */
[----:B--2---:R-:W-:Y:S01]  /*70d0*/  MOV R197, R0 ;  /* 0x0000000000c57202 */ /* 0x004fe20000000f00 */
[----:B------:R-:W-:Y:S01]  /*70e0*/  IMAD.MOV.U32 R0, RZ, RZ, R14 ;  /* 0x000000ffff007224 */ /* 0x000fe200078e000e */
[----:B------:R-:W-:Y:S01]  /*70f0*/  MOV R200, R2 ;  /* 0x0000000200c87202 */ /* 0x000fe20000000f00 */
[----:B------:R-:W-:Y:S01]  /*7100*/  IMAD.MOV.U32 R198, RZ, RZ, R196 ;  /* 0x000000ffffc67224 */ /* 0x000fe200078e00c4 */
[----:B------:R-:W-:-:S02]  /*7110*/  MOV R199, R3 ;  /* 0x0000000300c77202 */ /* 0x000fc40000000f00 */
[----:B------:R1:W-:Y:S05]  /*7120*/  STL [R1+0xe8], R0 ;  /* 0x0000e80001007387 */ /* 0x0003ea0000100800 */
.L_x_1247:
[----:B------:R-:W2:Y:S01]  /*7130*/  LDL R2, [R1+0xe8] ;  /* 0x0000e80001027983 */ /* 0x000ea20000100800 */
[----:B------:R-:W-:Y:S04]  /*7140*/  DEPBAR.LE SB0, 0x0 ;  /* 0x000080000000791a */ /* 0x000fe80000000000 */
[----:B-1----:R-:W2:Y:S01]  /*7150*/  LDL R0, [R1+0xa8] ;  /* 0x0000a80001007983 */ /* 0x002ea20000100800 */
[----:B------:R-:W-:Y:S01]  /*7160*/  WARPSYNC 0xffffffff ;  /* 0xffffffff00007948 */ /* 0x000fe20003800000 */
[----:B------:R-:W-:Y:S02]  /*7170*/  BSSY B0, `(.L_x_1237) ;  /* 0x000005f000007945 */ /* 0x000fe40003800000 */
[----:B------:R-:W-:Y:S06]  /*7180*/  BAR.SYNC.DEFER_BLOCKING 0x0 ;  /* 0x0000000000007b1d */ /* 0x000fec0000010000 */
[----:B------:R1:W3:Y:S04]  /*7190*/  LDSM.16.M88.4 R64, [R251] ;  /* 0x00000000fb40783b */ /* 0x0002e80000000200 */
[----:B------:R1:W4:Y:S04]  /*71a0*/  LDSM.16.M88.4 R60, [R251+0x2000] ;  /* 0x00200000fb3c783b */ /* 0x0003280000000200 */
[----:B------:R1:W1:Y:S04]  /*71b0*/  LDSM.16.M88.4 R16, [R250] ;  /* 0x00000000fa10783b */ /* 0x0002680000000200 */
[----:B------:R1:W1:Y:S04]  /*71c0*/  LDSM.16.M88.4 R32, [R250+0x800] ;  /* 0x00080000fa20783b */ /* 0x0002680000000200 */
[----:B------:R1:W1:Y:S04]  /*71d0*/  LDSM.16.M88.4 R48, [R250+0x1000] ;  /* 0x00100000fa30783b */ /* 0x0002680000000200 */
[----:B------:R1:W1:Y:S04]  /*71e0*/  LDSM.16.M88.4 R204, [R250+0x1800] ;  /* 0x00180000facc783b */ /* 0x0002680000000200 */
[----:B------:R1:W1:Y:S04]  /*71f0*/  LDSM.16.M88.4 R208, [R249] ;  /* 0x00000000f9d0783b */ /* 0x0002680000000200 */
[----:B------:R1:W1:Y:S04]  /*7200*/  LDSM.16.M88.4 R216, [R249+0x2000] ;  /* 0x00200000f9d8783b */ /* 0x0002680000000200 */
[----:B------:R1:W1:Y:S04]  /*7210*/  LDSM.16.M88.4 R212, [R242] ;  /* 0x00000000f2d4783b */ /* 0x0002680000000200 */
[----:B------:R1:W1:Y:S04]  /*7220*/  LDSM.16.M88.4 R220, [R232] ;  /* 0x00000000e8dc783b */ /* 0x0002680000000200 */
[----:B------:R1:W1:Y:S04]  /*7230*/  LDSM.16.M88.4 R224, [R233] ;  /* 0x00000000e9e0783b */ /* 0x0002680000000200 */
[----:B------:R1:W1:Y:S01]  /*7240*/  LDSM.16.M88.4 R228, [R234] ;  /* 0x00000000eae4783b */ /* 0x0002620000000200 */
[----:B--2---:R-:W-:Y:S11]  /*7250*/  ISETP.GT.AND P0, PT, R0, R2, PT ;  /* 0x000000020000720c */ /* 0x004ff60003f04270 */
[----:B------:R-:W-:Y:S02]  /*7260*/  @!UPT UIADD3 URZ, URZ, URZ, URZ ;  /* 0x0000003f3f3ff290 */ /* 0x000fe4000fffe03f */
[----:B------:R-:W-:-:S05]  /*7270*/  @P0 BRA `(.L_x_1238) ;  /* 0x000004e000000947 */ /* 0x000fca0003800000 */
[----:B-1-34-:R-:W2:Y:S04]  /*7280*/  LDL R11, [R1+0xb8] ;  /* 0x0000b800010b7983 */ /* 0x01aea80000100800 */
[----:B------:R-:W3:Y:S04]  /*7290*/  LDL R10, [R1+0xb4] ;  /* 0x0000b400010a7983 */ /* 0x000ee80000100800 */
[----:B------:R-:W4:Y:S04]  /*72a0*/  LDL.64 R8, [R1+0xc8] ;  /* 0x0000c80001087983 */ /* 0x000f280000100a00 */
[----:B------:R-:W5:Y:S04]  /*72b0*/  LDL R7, [R1+0x9c] ;  /* 0x00009c0001077983 */ /* 0x000f680000100800 */
[----:B------:R-:W4:Y:S04]  /*72c0*/  LDL R6, [R1+0x4] ;  /* 0x0000040001067983 */ /* 0x000f280000100800 */
[----:B------:R-:W4:Y:S04]  /*72d0*/  LDL R5, [R1] ;  /* 0x0000000001057983 */ /* 0x000f280000100800 */
[----:B------:R-:W5:Y:S01]  /*72e0*/  LDL R4, [R1+0x18] ;  /* 0x0000180001047983 */ /* 0x000f620000100800 */
[C---:B--2---:R-:W-:Y:S01]  /*72f0*/  IMAD.WIDE.U32 R2, R11.reuse, c[0x0][0x208], RZ ;  /* 0x000082000b027a25 */ /* 0x044fe200078e00ff */
[----:B------:R-:W-:Y:S05]  /*7300*/  SHF.R.S32.HI R0, RZ, 0x1f, R11 ;  /* 0x0000001fff007819 */ /* 0x000fea000001140b */
[----:B------:R-:W-:Y:S04]  /*7310*/  IMAD R0, R0, c[0x0][0x208], RZ ;  /* 0x0000820000007a24 */ /* 0x000fe800078e02ff */
[----:B------:R-:W-:Y:S01]  /*7320*/  IMAD R0, R11, c[0x0][0x20c], R0 ;  /* 0x000083000b007a24 */ /* 0x000fe200078e0200 */
[----:B---3--:R-:W-:Y:S03]  /*7330*/  SHF.R.S32.HI R11, RZ, 0x1f, R10 ;  /* 0x0000001fff0b7819 */ /* 0x008fe6000001140a */
[----:B------:R-:W-:Y:S02]  /*7340*/  IMAD.IADD R3, R3, 0x1, R0 ;  /* 0x0000000103037824 */ /* 0x000fe400078e0200 */
[----:B------:R-:W-:Y:S02]  /*7350*/  IMAD R11, R11, c[0x0][0x218], RZ ;  /* 0x000086000b0b7a24 */ /* 0x000fe400078e02ff */
[C---:B------:R-:W-:Y:S04]  /*7360*/  IMAD.WIDE.U32 R2, R10.reuse, c[0x0][0x218], R2 ;  /* 0x000086000a027a25 */ /* 0x040fe800078e0002 */
[----:B------:R-:W-:Y:S01]  /*7370*/  IMAD R11, R10, c[0x0][0x21c], R11 ;  /* 0x000087000a0b7a24 */ /* 0x000fe200078e020b */
[----:B----4-:R-:W-:Y:S02]  /*7380*/  IADD3 R0, P0, R8, R2, RZ ;  /* 0x0000000208007210 */ /* 0x010fe40007f1e0ff */
[----:B------:R-:W-:Y:S02]  /*7390*/  SHF.L.U64.HI R10, R6, 0x1, R252 ;  /* 0x00000001060a7819 */ /* 0x000fe400000102fc */
[----:B-----5:R-:W-:Y:S02]  /*73a0*/  IADD3.X R11, R7, R3, R11, P0, !PT ;  /* 0x00000003070b7210 */ /* 0x020fe400007fe40b */
[----:B------:R-:W-:Y:S02]  /*73b0*/  LEA R12, P0, R0, c[0x0][0x1f8], 0x1 ;  /* 0x00007e00000c7a11 */ /* 0x000fe400078008ff */
[----:B------:R-:W-:Y:S02]  /*73c0*/  SHF.L.U32 R3, R6, 0x1, RZ ;  /* 0x0000000106037819 */ /* 0x000fe400000006ff */
[----:B------:R-:W-:Y:S01]  /*73d0*/  LEA.HI.X R11, R0, c[0x0][0x1fc], R11, 0x1, P0 ;  /* 0x00007f00000b7a11 */ /* 0x000fe200000f0c0b */
[C---:B------:R-:W-:Y:S01]  /*73e0*/  IMAD.SHL.U32 R0, R4.reuse, 0x2, RZ ;  /* 0x0000000204007824 */ /* 0x040fe200078e00ff */
[----:B------:R-:W-:Y:S01]  /*73f0*/  SHF.L.U64.HI R2, R4, 0x1, R5 ;  /* 0x0000000104027819 */ /* 0x000fe20000010205 */
[----:B------:R-:W-:-:S05]  /*7400*/  BRA.DIV ~URZ, `(.L_x_1239) ;  /* 0x0000ddf27f007947 */ /* 0x000fca000b800000 */
[----:B------:R1:W2:Y:S02]  /*7410*/  SHFL.IDX PT, R13, R11, RZ, 0x181f ;  /* 0x00181fff0b0d7589 */ /* 0x0002a400000e0000 */
.L_x_1290:
[----:B------:R-:W-:-:S05]  /*7420*/  BRA.DIV ~URZ, `(.L_x_1240) ;  /* 0x0000de427f007947 */ /* 0x000fca000b800000 */
[----:B------:R-:W3:Y:S04]  /*7430*/  LDL R4, [R1+0x18] ;  /* 0x0000180001047983 */ /* 0x000ee80000100800 */
[----:B------:R-:W4:Y:S04]  /*7440*/  LDL R20, [R1+0x8] ;  /* 0x0000080001147983 */ /* 0x000f280000100800 */
[----:B------:R-:W5:Y:S04]  /*7450*/  LDL R7, [R1+0x4] ;  /* 0x0000040001077983 */ /* 0x000f680000100800 */
[----:B------:R-:W1:Y:S02]  /*7460*/  SHFL.IDX PT, R6, R12, RZ, 0x181f ;  /* 0x00181fff0c067589 */ /* 0x000e6400000e0000 */
[-C--:B-1----:R-:W-:Y:S05]  /*7470*/  IADD3 R8, P5, R6, R3.reuse, RZ ;  /* 0x0000000306087210 */ /* 0x082fea0007fbe0ff */
[C---:B--2---:R-:W-:Y:S01]  /*7480*/  IMAD.X R9, R13.reuse, 0x1, R10, P5 ;  /* 0x000000010d097824 */ /* 0x044fe200028e060a */
[----:B---3--:R-:W-:Y:S02]  /*7490*/  ISETP.GE.AND P2, PT, R4, c[0x0][0x1d4], PT ;  /* 0x0000750004007a0c */ /* 0x008fe40003f46270 */
[-C--:B------:R-:W-:Y:S05]  /*74a0*/  IADD3 R4, P0, R6, R0.reuse, RZ ;  /* 0x0000000006047210 */ /* 0x080fea0007f1e0ff */
[--C-:B------:R-:W-:Y:S01]  /*74b0*/  IMAD.X R5, R13, 0x1, R2.reuse, P0 ;  /* 0x000000010d057824 */ /* 0x100fe200000e0602 */
[----:B-----5:R-:W-:Y:S05]  /*74c0*/  ISETP.GE.AND P0, PT, R7, c[0x0][0x1d4], PT ;  /* 0x0000750007007a0c */ /* 0x020fea0003f06270 */
[----:B------:R-:W-:Y:S01]  /*74d0*/  @!PT LDS RZ, [RZ] ;  /* 0x00000000fffff984 */ /* 0x000fe20000000800 */
[----:B------:R-:W-:Y:S01]  /*74e0*/  @!PT LDS RZ, [RZ] ;  /* 0x00000000fffff984 */ /* 0x000fe20000000800 */
[----:B----4-:R1:W-:Y:S08]  /*74f0*/  LDGSTS.E.BYPASS.LTC128B.128 [R20+0x100], [R4.64], !P2 ;  /* 0x0010000004147fae */ /* 0x0103f0000d101d48 */
[----:B------:R2:W-:Y:S04]  /*7500*/  LDGSTS.E.BYPASS.LTC128B.128 [R20+0x2100], [R8.64], !P0 ;  /* 0x0210000008147fae */ /* 0x0005e8000c101d48 */
[----:B-1----:R-:W1:Y:S04]  /*7510*/  SHFL.IDX PT, R4, R12, 0x1, 0x181f ;  /* 0x00381f000c047f89 */ /* 0x002e6800000e0000 */
[----:B------:R-:W3:Y:S01]  /*7520*/  SHFL.IDX PT, R5, R11, 0x1, 0x181f ;  /* 0x00381f000b057f89 */ /* 0x000ee200000e0000 */
[CC--:B-1----:R-:W-:Y:S02]  /*7530*/  IADD3 R6, P6, R4.reuse, R0.reuse, RZ ;  /* 0x0000000004067210 */ /* 0x0c2fe40007fde0ff */
[-C--:B------:R-:W-:Y:S02]  /*7540*/  IADD3 R14, P5, R4, R3.reuse, RZ ;  /* 0x00000003040e7210 */ /* 0x080fe40007fbe0ff */
[----:B------:R-:W1:Y:S01]  /*7550*/  SHFL.IDX PT, R4, R12, 0x2, 0x181f ;  /* 0x00581f000c047f89 */ /* 0x000e6200000e0000 */
[C---:B---3--:R-:W-:Y:S02]  /*7560*/  IMAD.X R7, R5.reuse, 0x1, R2, P6 ;  /* 0x0000000105077824 */ /* 0x048fe400030e0602 */
[----:B------:R-:W-:Y:S02]  /*7570*/  IMAD.X R15, R5, 0x1, R10, P5 ;  /* 0x00000001050f7824 */ /* 0x000fe400028e060a */
[----:B------:R-:W3:Y:S04]  /*7580*/  SHFL.IDX PT, R5, R11, 0x2, 0x181f ;  /* 0x00581f000b057f89 */ /* 0x000ee800000e0000 */
[----:B------:R1:W-:Y:S04]  /*7590*/  LDGSTS.E.BYPASS.LTC128B.128 [R20+0x900], [R6.64], !P2 ;  /* 0x0090000006147fae */ /* 0x0003e8000d101d48 */
[----:B------:R4:W-:Y:S04]  /*75a0*/  LDGSTS.E.BYPASS.LTC128B.128 [R20+0x2900], [R14.64], !P0 ;  /* 0x029000000e147fae */ /* 0x0009e8000c101d48 */
[----:B------:R-:W2:Y:S01]  /*75b0*/  SHFL.IDX PT, R11, R11, 0x3, 0x181f ;  /* 0x00781f000b0b7f89 */ /* 0x000ea200000e0000 */
[C---:B-1----:R-:W-:Y:S02]  /*75c0*/  IADD3 R6, P5, R4.reuse, R0, RZ ;  /* 0x0000000004067210 */ /* 0x042fe40007fbe0ff */
[----:B----4-:R-:W-:Y:S03]  /*75d0*/  SEL R15, RZ, 0x10, P2 ;  /* 0x00000010ff0f7807 */ /* 0x010fe60001000000 */
[C---:B---3--:R-:W-:Y:S01]  /*75e0*/  IMAD.X R7, R5.reuse, 0x1, R2, P5 ;  /* 0x0000000105077824 */ /* 0x048fe200028e0602 */
[----:B------:R-:W-:Y:S04]  /*75f0*/  SEL R14, RZ, 0x10, P0 ;  /* 0x00000010ff0e7807 */ /* 0x000fe80000000000 */
[----:B------:R1:W-:Y:S02]  /*7600*/  LDGSTS.E.BYPASS.LTC128B.128 [R20+0x1100], [R6.64], !P2 ;  /* 0x0110000006147fae */ /* 0x0003e4000d101d48 */
[----:B-1----:R-:W-:Y:S05]  /*7610*/  IADD3 R6, P5, R4, R3, RZ ;  /* 0x0000000304067210 */ /* 0x002fea0007fbe0ff */
[----:B------:R-:W-:Y:S02]  /*7620*/  IMAD.X R7, R5, 0x1, R10, P5 ;  /* 0x0000000105077824 */ /* 0x000fe400028e060a */
[----:B------:R1:W3:Y:S04]  /*7630*/  SHFL.IDX PT, R5, R12, 0x3, 0x181f ;  /* 0x00781f000c057f89 */ /* 0x0002e800000e0000 */
[----:B------:R1:W-:Y:S02]  /*7640*/  LDGSTS.E.BYPASS.LTC128B.128 [R20+0x3100], [R6.64], !P0 ;  /* 0x0310000006147fae */ /* 0x0003e4000c101d48 */
.L_x_1291:
[C---:B--2---:R-:W-:Y:S01]  /*7650*/  IADD3 R4, -R15.reuse, 0x10, RZ ;  /* 0x000000100f047810 */ /* 0x044fe20007ffe1ff */
[----:B------:R-:W2:Y:S01]  /*7660*/  LDL R8, [R1+0x8] ;  /* 0x0000080001087983 */ /* 0x000ea20000100800 */
[----:B------:R-:W-:Y:S02]  /*7670*/  ISETP.NE.U32.AND P5, PT, R15, RZ, PT ;  /* 0x000000ff0f00720c */ /* 0x000fe40003fa5070 */
[----:B------:R-:W-:Y:S04]  /*7680*/  LOP3.LUT R4, R4, 0xf, RZ, 0xc0, !PT ;  /* 0x0000000f04047812 */ /* 0x000fe800078ec0ff */
[----:B-1-3--:R-:W-:Y:S02]  /*7690*/  IADD3 R6, P2, P0, R4, R5, R0 ;  /* 0x0000000504067210 */ /* 0x00afe4000785e000 */
[----:B------:R-:W-:Y:S02]  /*76a0*/  IADD3 R0, -R14, 0x10, RZ ;  /* 0x000000100e007810 */ /* 0x000fe40007ffe1ff */
[----:B------:R-:W-:Y:S02]  /*76b0*/  IADD3.X R7, RZ, R11, R2, P2, P0 ;  /* 0x0000000bff077210 */ /* 0x000fe400017e0402 */
[----:B------:R-:W-:Y:S04]  /*76c0*/  LOP3.LUT R0, R0, 0xf, RZ, 0xc0, !PT ;  /* 0x0000000f00007812 */ /* 0x000fe800078ec0ff */
[----:B------:R-:W-:Y:S04]  /*76d0*/  IADD3 R2, P2, P0, R0, R5, R3 ;  /* 0x0000000500027210 */ /* 0x000fe8000785e003 */
[----:B------:R-:W-:Y:S01]  /*76e0*/  IADD3.X R3, RZ, R11, R10, P2, P0 ;  /* 0x0000000bff037210 */ /* 0x000fe200017e040a */
[----:B------:R-:W-:Y:S01]  /*76f0*/  @!PT LDS RZ, [RZ] ;  /* 0x00000000fffff984 */ /* 0x000fe20000000800 */
[----:B------:R-:W-:Y:S01]  /*7700*/  @!PT LDS RZ, [RZ] ;  /* 0x00000000fffff984 */ /* 0x000fe20000000800 */
[----:B------:R-:W-:Y:S01]  /*7710*/  @!PT LDS RZ, [RZ] ;  /* 0x00000000fffff984 */ /* 0x000fe20000000800 */
[----:B--2---:R1:W-:Y:S01]  /*7720*/  LDGSTS.E.BYPASS.LTC128B.128.ZFILL [R8+0x1900], [R6.64], P5 ;  /* 0x0190000006087fae */ /* 0x0043e2000a941d48 */
[----:B------:R-:W-:Y:S11]  /*7730*/  ISETP.NE.U32.AND P5, PT, R14, RZ, PT ;  /* 0x000000ff0e00720c */ /* 0x000ff60003fa5070 */
[----:B------:R-:W-:Y:S02]  /*7740*/  @!UPT UIADD3 URZ, URZ, URZ, URZ ;  /* 0x0000003f3f3ff290 */ /* 0x000fe4000fffe03f */
[----:B------:R1:W-:Y:S02]  /*7750*/  LDGSTS.E.BYPASS.LTC128B.128.ZFILL [R8+0x3900], [R2.64], P5 ;  /* 0x0390000002087fae */ /* 0x0003e4000a941d48 */
.L_x_1238:
[----:B-1-34-:R-:W-:Y:S05]  /*7760*/  BSYNC B0 ;  /* 0x0000000000007941 */ /* 0x01afea0003800000 */
.L_x_1237:
[----:B------:R-:W0:Y:S01]  /*7770*/  LDGDEPBAR ;  /* 0x00000000000079af */ /* 0x000e220000000000 */
[----:B------:R-:W-:Y:S01]  /*7780*/  WARPSYNC 0xffffffff ;  /* 0xffffffff00007948 */ /* 0x000fe20003800000 */
[-C--:B------:R-:W-:Y:S01]  /*7790*/  HMMA.16816.F32.BF16 R4, R64, R16.reuse, RZ ;  /* 0x000000104004723c */ /* 0x080fe200000418ff */
[----:B------:R-:W-:Y:S07]  /*77a0*/  BSSY B0, `(.L_x_1241) ;  /* 0x0000191000007945 */ /* 0x000fee0003800000 */
        /* <DEDUP_REMOVED lines=15> */
[----:B------:R-:W-:Y:S07]  /*78a0*/  LDSM.16.M88.4 R204, [R248] ;  /* 0x00000000f8cc783b */ /* 0x000fee0000000200 */
[-C--:B------:R-:W-:Y:S08]  /*78b0*/  HMMA.16816.F32.BF16 R4, R208, R212.reuse, R4 ;  /* 0x000000d4d004723c */ /* 0x080ff00000041804 */
[C---:B------:R-:W-:Y:S08]  /*78c0*/  HMMA.16816.F32.BF16 R8, R216.reuse, R212, R8 ;  /* 0x000000d4d808723c */ /* 0x040ff00000041808 */
[-C--:B------:R-:W-:Y:S08]  /*78d0*/  HMMA.16816.F32.BF16 R12, R216, R214.reuse, R12 ;  /* 0x000000d6d80c723c */ /* 0x080ff0000004180c */
[C---:B------:R-:W-:Y:S01]  /*78e0*/  HMMA.16816.F32.BF16 R16, R208.reuse, R214, R16 ;  /* 0x000000d6d010723c */ /* 0x040fe20000041810 */
[----:B------:R-:W1:Y:S07]  /*78f0*/  LDSM.16.M88.4 R212, [R241] ;  /* 0x00000000f1d4783b */ /* 0x000e6e0000000200 */
        /* <DEDUP_REMOVED lines=11> */
[C---:B------:R-:W-:Y:S01]  /*79b0*/  HMMA.16816.F32.BF16 R56, R216.reuse, R228, R56 ;  /* 0x000000e4d838723c */ /* 0x040fe20000041838 */
[----:B------:R-:W3:Y:S07]  /*79c0*/  LDL R229, [R1+0xa8] ;  /* 0x0000a80001e57983 */ /* 0x000eee0000100800 */
[-C--:B------:R-:W-:Y:S01]  /*79d0*/  HMMA.16816.F32.BF16 R60, R216, R230.reuse, R60 ;  /* 0x000000e6d83c723c */ /* 0x080fe2000004183c */
[----:B------:R-:W-:Y:S07]  /*79e0*/  LDSM.16.M88.4 R216, [R241+0x1000] ;  /* 0x00100000f1d8783b */ /* 0x000fee0000000200 */
[----:B------:R-:W-:Y:S01]  /*79f0*/  HMMA.16816.F32.BF16 R64, R208, R230, R64 ;  /* 0x000000e6d040723c */ /* 0x000fe20000041840 */
[----:B------:R-:W4:Y:S07]  /*7a00*/  LDSM.16.M88.4 R208, [R241+0x800] ;  /* 0x00080000f1d0783b */ /* 0x000f2e0000000200 */
[-C--:B-1----:R-:W-:Y:S08]  /*7a10*/  HMMA.16816.F32.BF16 R4, R204, R212.reuse, R4 ;  /* 0x000000d4cc04723c */ /* 0x082ff00000041804 */
[C---:B--2---:R-:W-:Y:S08]  /*7a20*/  HMMA.16816.F32.BF16 R8, R220.reuse, R212, R8 ;  /* 0x000000d4dc08723c */ /* 0x044ff00000041808 */
[-C--:B------:R-:W-:Y:S08]  /*7a30*/  HMMA.16816.F32.BF16 R12, R220, R214.reuse, R12 ;  /* 0x000000d6dc0c723c */ /* 0x080ff0000004180c */
[C---:B------:R-:W-:Y:S01]  /*7a40*/  HMMA.16816.F32.BF16 R16, R204.reuse, R214, R16 ;  /* 0x000000d6cc10723c */ /* 0x040fe20000041810 */
[----:B------:R-:W-:Y:S07]  /*7a50*/  LDSM.16.M88.4 R212, [R238+-0x2000] ;  /* 0xffe00000eed4783b */ /* 0x000fee0000000200 */
[-C--:B----4-:R-:W-:Y:S08]  /*7a60*/  HMMA.16816.F32.BF16 R20, R204, R208.reuse, R20 ;  /* 0x000000d0cc14723c */ /* 0x090ff00000041814 */
        /* <DEDUP_REMOVED lines=12> */
[----:B------:R-:W-:Y:S07]  /*7b30*/  LDSM.16.M88.4 R220, [R238+-0x1000] ;  /* 0xfff00000eedc783b */ /* 0x000fee0000000200 */
[----:B------:R-:W-:Y:S01]  /*7b40*/  HMMA.16816.F32.BF16 R64, R204, R226, R64 ;  /* 0x000000e2cc40723c */ /* 0x000fe20000041840 */
[----:B------:R-:W4:Y:S07]  /*7b50*/  LDSM.16.M88.4 R204, [R238+-0x1800] ;  /* 0xffe80000eecc783b */ /* 0x000f2e0000000200 */
[-C--:B-1----:R-:W-:Y:S01]  /*7b60*/  HMMA.16816.F32.BF16 R4, R208, R212.reuse, R4 ;  /* 0x000000d4d004723c */ /* 0x082fe20000041804 */
[----:B------:R-:W1:Y:S07]  /*7b70*/  LDSM.16.M88.4 R224, [R238+-0x800] ;  /* 0xfff80000eee0783b */ /* 0x000e6e0000000200 */
[C---:B--2---:R-:W-:Y:S08]  /*7b80*/  HMMA.16816.F32.BF16 R8, R216.reuse, R212, R8 ;  /* 0x000000d4d808723c */ /* 0x044ff00000041808 */
[-C--:B------:R-:W-:Y:S08]  /*7b90*/  HMMA.16816.F32.BF16 R12, R216, R214.reuse, R12 ;  /* 0x000000d6d80c723c */ /* 0x080ff0000004180c */
[C---:B------:R-:W-:Y:S01]  /*7ba0*/  HMMA.16816.F32.BF16 R16, R208.reuse, R214, R16 ;  /* 0x000000d6d010723c */ /* 0x040fe20000041810 */
[----:B------:R-:W-:Y:S07]  /*7bb0*/  LDSM.16.M88.4 R212, [R250+0x2000] ;  /* 0x00200000fad4783b */ /* 0x000fee0000000200 */
[-C--:B----4-:R-:W-:Y:S08]  /*7bc0*/  HMMA.16816.F32.BF16 R20, R208, R204.reuse, R20 ;  /* 0x000000ccd014723c */ /* 0x090ff00000041814 */
        /* <DEDUP_REMOVED lines=8> */
[----:B------:R-:W4:Y:S07]  /*7c50*/  LDSM.16.M88.4 R220, [R251+0x6000] ;  /* 0x00600000fbdc783b */ /* 0x000f2e0000000200 */
        /* <DEDUP_REMOVED lines=8> */
[C---:B----4-:R-:W-:Y:S08]  /*7ce0*/  HMMA.16816.F32.BF16 R8, R220.reuse, R212, R8 ;  /* 0x000000d4dc08723c */ /* 0x050ff00000041808 */
        /* <DEDUP_REMOVED lines=12> */
[----:B------:R-:W4:Y:S07]  /*7db0*/  LDSM.16.M88.4 R216, [R249+0x6000] ;  /* 0x00600000f9d8783b */ /* 0x000f2e0000000200 */
        /* <DEDUP_REMOVED lines=8> */
[C---:B----4-:R-:W-:Y:S08]  /*7e40*/  HMMA.16816.F32.BF16 R8, R216.reuse, R212, R8 ;  /* 0x000000d4d808723c */ /* 0x050ff00000041808 */
        /* <DEDUP_REMOVED lines=16> */
[----:B------:R-:W1:Y:S07]  /*7f50*/  LDSM.16.M88.4 R216, [R241+0x2800] ;  /* 0x00280000f1d8783b */ /* 0x000e6e0000000200 */
[----:B------:R-:W-:Y:S01]  /*7f60*/  HMMA.16816.F32.BF16 R64, R208, R226, R64 ;  /* 0x000000e2d040723c */ /* 0x000fe20000041840 */
[----:B------:R-:W5:Y:S07]  /*7f70*/  LDSM.16.M88.4 R208, [R241+0x3000] ;  /* 0x00300000f1d0783b */ /* 0x000f6e0000000200 */
[-C--:B--2---:R-:W-:Y:S01]  /*7f80*/  HMMA.16816.F32.BF16 R4, R204, R212.reuse, R4 ;  /* 0x000000d4cc04723c */ /* 0x084fe20000041804 */
[----:B------:R-:W2:Y:S07]  /*7f90*/  LDSM.16.M88.4 R224, [R241+0x3800] ;  /* 0x00380000f1e0783b */ /* 0x000eae0000000200 */
[C---:B----4-:R-:W-:Y:S08]  /*7fa0*/  HMMA.16816.F32.BF16 R8, R220.reuse, R212, R8 ;  /* 0x000000d4dc08723c */ /* 0x050ff00000041808 */
[-C--:B------:R-:W-:Y:S08]  /*7fb0*/  HMMA.16816.F32.BF16 R12, R220, R214.reuse, R12 ;  /* 0x000000d6dc0c723c */ /* 0x080ff0000004180c */
[C---:B------:R-:W-:Y:S01]  /*7fc0*/  HMMA.16816.F32.BF16 R16, R204.reuse, R214, R16 ;  /* 0x000000d6cc10723c */ /* 0x040fe20000041810 */
[----:B------:R-:W-:Y:S07]  /*7fd0*/  LDSM.16.M88.4 R212, [R247+0x4000] ;  /* 0x00400000f7d4783b */ /* 0x000fee0000000200 */
[-C--:B-1----:R-:W-:Y:S08]  /*7fe0*/  HMMA.16816.F32.BF16 R20, R204, R216.reuse, R20 ;  /* 0x000000d8cc14723c */ /* 0x082ff00000041814 */
[C---:B------:R-:W-:Y:S08]  /*7ff0*/  HMMA.16816.F32.BF16 R24, R220.reuse, R216, R24 ;  /* 0x000000d8dc18723c */ /* 0x040ff00000041818 */
[-C--:B------:R-:W-:Y:S08]  /*8000*/  HMMA.16816.F32.BF16 R28, R220, R218.reuse, R28 ;  /* 0x000000dadc1c723c */ /* 0x080ff0000004181c */
[C---:B------:R-:W-:Y:S01]  /*8010*/  HMMA.16816.F32.BF16 R32, R204.reuse, R218, R32 ;  /* 0x000000dacc20723c */ /* 0x040fe20000041820 */
[----:B------:R-:W1:Y:S07]  /*8020*/  LDSM.16.M88.4 R216, [R238] ;  /* 0x00000000eed8783b */ /* 0x000e6e0000000200 */
[-C--:B-----5:R-:W-:Y:S08]  /*8030*/  HMMA.16816.F32.BF16 R36, R204, R208.reuse, R36 ;  /* 0x000000d0cc24723c */ /* 0x0a0ff00000041824 */
[C---:B------:R-:W-:Y:S08]  /*8040*/  HMMA.16816.F32.BF16 R40, R220.reuse, R208, R40 ;  /* 0x000000d0dc28723c */ /* 0x040ff00000041828 */
[-C--:B------:R-:W-:Y:S08]  /*8050*/  HMMA.16816.F32.BF16 R44, R220, R210.reuse, R44 ;  /* 0x000000d2dc2c723c */ /* 0x080ff0000004182c */
[C---:B------:R-:W-:Y:S01]  /*8060*/  HMMA.16816.F32.BF16 R48, R204.reuse, R210, R48 ;  /* 0x000000d2cc30723c */ /* 0x040fe20000041830 */
[----:B------:R-:W4:Y:S07]  /*8070*/  LDSM.16.M88.4 R208, [R240+0x6000] ;  /* 0x00600000f0d0783b */ /* 0x000f2e0000000200 */
[-C--:B--2---:R-:W-:Y:S08]  /*8080*/  HMMA.16816.F32.BF16 R52, R204, R224.reuse, R52 ;  /* 0x000000e0cc34723c */ /* 0x084ff00000041834 */
[C---:B------:R-:W-:Y:S01]  /*8090*/  HMMA.16816.F32.BF16 R56, R220.reuse, R224, R56 ;  /* 0x000000e0dc38723c */ /* 0x040fe20000041838 */
[----:B------:R-:W3:Y:S07]  /*80a0*/  LDL R225, [R1+0xe8] ;  /* 0x0000e80001e17983 */ /* 0x000eee0000100800 */
[-C--:B------:R-:W-:Y:S08]  /*80b0*/  HMMA.16816.F32.BF16 R60, R220, R226.reuse, R60 ;  /* 0x000000e2dc3c723c */ /* 0x080ff0000004183c */
[----:B------:R-:W-:Y:S08]  /*80c0*/  HMMA.16816.F32.BF16 R64, R204, R226, R64 ;  /* 0x000000e2cc40723c */ /* 0x000ff00000041840 */
[-C--:B-1----:R-:W-:Y:S08]  /*80d0*/  HMMA.16816.F32.BF16 R4, R212, R216.reuse, R4 ;  /* 0x000000d8d404723c */ /* 0x082ff00000041804 */
[C---:B----4-:R-:W-:Y:S08]  /*80e0*/  HMMA.16816.F32.BF16 R8, R208.reuse, R216, R8 ;  /* 0x000000d8d008723c */ /* 0x050ff00000041808 */
[-C--:B------:R-:W-:Y:S08]  /*80f0*/  HMMA.16816.F32.BF16 R12, R208, R218.reuse, R12 ;  /* 0x000000dad00c723c */ /* 0x080ff0000004180c */
[----:B------:R-:W-:Y:S01]  /*8100*/  FMUL.FTZ R7, R7, c[0x0][0x320] ;  /* 0x0000c80007077a20 */ /* 0x000fe20000410000 */
[C---:B------:R-:W-:Y:S03]  /*8110*/  HMMA.16816.F32.BF16 R16, R212.reuse, R218, R16 ;  /* 0x000000dad410723c */ /* 0x040fe60000041810 */
[----:B------:R1:W2:Y:S01]  /*8120*/  MUFU.TANH R196, R7 ;  /* 0x0000000700c47308 */ /* 0x0002a20000002400 */
[----:B------:R-:W-:Y:S02]  /*8130*/  FMUL.FTZ R0, R4, c[0x0][0x320] ;  /* 0x0000c80004007a20 */ /* 0x000fe40000410000 */
[----:B------:R-:W-:Y:S02]  /*8140*/  FMUL.FTZ R2, R5, c[0x0][0x320] ;  /* 0x0000c80005027a20 */ /* 0x000fe40000410000 */
[----:B------:R-:W-:Y:S04]  /*8150*/  FMUL.FTZ R3, R6, c[0x0][0x320] ;  /* 0x0000c80006037a20 */ /* 0x000fe80000410000 */
[----:B------:R-:W-:Y:S01]  /*8160*/  FMUL.FTZ R8, R8, c[0x0][0x320] ;  /* 0x0000c80008087a20 */ /* 0x000fe20000410000 */
[----:B------:R-:W4:Y:S01]  /*8170*/  MUFU.TANH R0, R0 ;  /* 0x0000000000007308 */ /* 0x000f220000002400 */
        /* <DEDUP_REMOVED lines=8> */
[----:B-1----:R-:W1:Y:S01]  /*8200*/  LDSM.16.M88.4 R4, [R238+0x800] ;  /* 0x00080000ee04783b */ /* 0x002e620000000200 */
[----:B------:R-:W-:Y:S02]  /*8210*/  FMUL.FTZ R16, R16, c[0x0][0x320] ;  /* 0x0000c80010107a20 */ /* 0x000fe40000410000 */
[----:B------:R-:W-:Y:S02]  /*8220*/  FMUL.FTZ R17, R17, c[0x0][0x320] ;  /* 0x0000c80011117a20 */ /* 0x000fe40000410000 */
[----:B------:R-:W-:Y:S01]  /*8230*/  FMUL.FTZ R18, R18, c[0x0][0x320] ;  /* 0x0000c80012127a20 */ /* 0x000fe20000410000 */
[----:B------:R-:W1:Y:S01]  /*8240*/  MUFU.TANH R204, R9 ;  /* 0x0000000900cc7308 */ /* 0x000e620000002400 */
[----:B------:R-:W-:Y:S09]  /*8250*/  FMUL.FTZ R19, R19, c[0x0][0x320] ;  /* 0x0000c80013137a20 */ /* 0x000ff20000410000 */
[----:B------:R-:W1:Y:S10]  /*8260*/  MUFU.TANH R205, R10 ;  /* 0x0000000a00cd7308 */ /* 0x000e740000002400 */
[----:B------:R5:W2:Y:S10]  /*8270*/  MUFU.TANH R206, R11 ;  /* 0x0000000b00ce7308 */ /* 0x000ab40000002400 */
[----:B------:R-:W2:Y:S01]  /*8280*/  MUFU.TANH R2, R2 ;  /* 0x0000000200027308 */ /* 0x000ea20000002400 */
[-C--:B-1----:R-:W-:Y:S09]  /*8290*/  HMMA.16816.F32.BF16 R20, R212, R4.reuse, R20 ;  /* 0x00000004d414723c */ /* 0x082ff20000041814 */
[----:B------:R-:W1:Y:S01]  /*82a0*/  MUFU.TANH R3, R3 ;  /* 0x0000000300037308 */ /* 0x000e620000002400 */
[C---:B------:R-:W-:Y:S01]  /*82b0*/  HMMA.16816.F32.BF16 R24, R208.reuse, R4, R24 ;  /* 0x00000004d018723c */ /* 0x040fe20000041818 */
[----:B-----5:R-:W5:Y:S08]  /*82c0*/  LDSM.16.M88.4 R8, [R238+0x1000] ;  /* 0x00100000ee08783b */ /* 0x020f700000000200 */
[----:B------:R-:W1:Y:S01]  /*82d0*/  MUFU.TANH R12, R12 ;  /* 0x0000000c000c7308 */ /* 0x000e620000002400 */
[-C--:B------:R-:W-:Y:S04]  /*82e0*/  HMMA.16816.F32.BF16 R28, R208, R6.reuse, R28 ;  /* 0x00000006d01c723c */ /* 0x080fe8000004181c */
[----:B------:R-:W-:Y:S04]  /*82f0*/  FMUL.FTZ R20, R20, c[0x0][0x320] ;  /* 0x0000c80014147a20 */ /* 0x000fe80000410000 */
[C---:B------:R-:W-:Y:S01]  /*8300*/  HMMA.16816.F32.BF16 R32, R212.reuse, R6, R32 ;  /* 0x00000006d420723c */ /* 0x040fe20000041820 */
[----:B------:R-:W1:Y:S01]  /*8310*/  MUFU.TANH R13, R13 ;  /* 0x0000000d000d7308 */ /* 0x000e620000002400 */
[----:B------:R-:W1:Y:S01]  /*8320*/  LDSM.16.M88.4 R4, [R238+0x1800] ;  /* 0x00180000ee04783b */ /* 0x000e620000000200 */
[----:B------:R-:W-:Y:S04]  /*8330*/  DEPBAR.LE SB0, 0x0 ;  /* 0x000080000000791a */ /* 0x000fe80000000000 */
[----:B------:R-:W-:Y:S02]  /*8340*/  FMUL.FTZ R21, R21, c[0x0][0x320] ;  /* 0x0000c80015157a20 */ /* 0x000fe40000410000 */
[----:B------:R-:W-:Y:S02]  /*8350*/  FMUL.FTZ R22, R22, c[0x0][0x320] ;  /* 0x0000c80016167a20 */ /* 0x000fe40000410000 */
[----:B------:R-:W1:Y:S01]  /*8360*/  MUFU.TANH R14, R14 ;  /* 0x0000000e000e7308 */ /* 0x000e620000002400 */
[----:B------:R-:W-:Y:S01]  /*8370*/  BAR.SYNC.DEFER_BLOCKING 0x0 ;  /* 0x0000000000007b1d */ /* 0x000fe20000010000 */
[----:B------:R-:W-:Y:S02]  /*8380*/  FMUL.FTZ R23, R23, c[0x0][0x320] ;  /* 0x0000c80017177a20 */ /* 0x000fe40000410000 */
[----:B------:R-:W-:Y:S02]  /*8390*/  FMUL.FTZ R24, R24, c[0x0][0x320] ;  /* 0x0000c80018187a20 */ /* 0x000fe40000410000 */
[----:B------:R-:W-:Y:S02]  /*83a0*/  FMUL.FTZ R25, R25, c[0x0][0x320] ;  /* 0x0000c80019197a20 */ /* 0x000fe40000410000 */
[----:B------:R-:W-:Y:S02]  /*83b0*/  FMUL.FTZ R26, R26, c[0x0][0x320] ;  /* 0x0000c8001a1a7a20 */ /* 0x000fe40000410000 */
[----:B------:R-:W1:Y:S01]  /*83c0*/  MUFU.TANH R15, R15 ;  /* 0x0000000f000f7308 */ /* 0x000e620000002400 */
[----:B------:R-:W-:Y:S02]  /*83d0*/  FMUL.FTZ R27, R27, c[0x0][0x320] ;  /* 0x0000c8001b1b7a20 */ /* 0x000fe40000410000 */
[----:B------:R-:W-:Y:S01]  /*83e0*/  FMUL.FTZ R28, R28, c[0x0][0x320] ;  /* 0x0000c8001c1c7a20 */ /* 0x000fe20000410000 */
[-C--:B-----5:R-:W-:Y:S05]  /*83f0*/  HMMA.16816.F32.BF16 R36, R212, R8.reuse, R36 ;  /* 0x00000008d424723c */ /* 0x0a0fea0000041824 */
[----:B------:R-:W-:Y:S01]  /*8400*/  FMUL.FTZ R29, R29, c[0x0][0x320] ;  /* 0x0000c8001d1d7a20 */ /* 0x000fe20000410000 */
[----:B------:R-:W1:Y:S01]  /*8410*/  MUFU.TANH R16, R16 ;  /* 0x0000001000107308 */ /* 0x000e620000002400 */
[----:B------:R-:W-:Y:S01]  /*8420*/  FMUL.FTZ R30, R30, c[0x0][0x320] ;  /* 0x0000c8001e1e7a20 */ /* 0x000fe20000410000 */
[C---:B------:R-:W-:Y:S04]  /*8430*/  HMMA.16816.F32.BF16 R40, R208.reuse, R8, R40 ;  /* 0x00000008d028723c */ /* 0x040fe80000041828 */
[----:B------:R-:W-:Y:S02]  /*8440*/  FMUL.FTZ R31, R31, c[0x0][0x320] ;  /* 0x0000c8001f1f7a20 */ /* 0x000fe40000410000 */
[----:B------:R-:W-:Y:S02]  /*8450*/  FMUL.FTZ R32, R32, c[0x0][0x320] ;  /* 0x0000c80020207a20 */ /* 0x000fe40000410000 */
[----:B------:R-:W2:Y:S01]  /*8460*/  MUFU.TANH R17, R17 ;  /* 0x0000001100117308 */ /* 0x000ea20000002400 */
[-C--:B------:R-:W-:Y:S03]  /*8470*/  HMMA.16816.F32.BF16 R44, R208, R10.reuse, R44 ;  /* 0x0000000ad02c723c */ /* 0x080fe6000004182c */
[----:B------:R-:W-:Y:S02]  /*8480*/  FMUL.FTZ R33, R33, c[0x0][0x320] ;  /* 0x0000c80021217a20 */ /* 0x000fe40000410000 */
[----:B------:R-:W-:Y:S02]  /*8490*/  FMUL.FTZ R34, R34, c[0x0][0x320] ;  /* 0x0000c80022227a20 */ /* 0x000fe40000410000 */
[----:B------:R-:W-:Y:S01]  /*84a0*/  FMUL.FTZ R35, R35, c[0x0][0x320] ;  /* 0x0000c80023237a20 */ /* 0x000fe20000410000 */
[C---:B------:R-:W-:Y:S01]  /*84b0*/  HMMA.16816.F32.BF16 R48, R212.reuse, R10, R48 ;  /* 0x0000000ad430723c */ /* 0x040fe20000041830 */
[----:B------:R-:W2:Y:S03]  /*84c0*/  MUFU.TANH R18, R18 ;  /* 0x0000001200127308 */ /* 0x000ea60000002400 */
[----:B------:R-:W-:Y:S02]  /*84d0*/  FMUL.FTZ R36, R36, c[0x0][0x320] ;  /* 0x0000c80024247a20 */ /* 0x000fe40000410000 */
[----:B------:R-:W-:Y:S02]  /*84e0*/  FMUL.FTZ R37, R37, c[0x0][0x320] ;  /* 0x0000c80025257a20 */ /* 0x000fe40000410000 */
[-C--:B-1----:R-:W-:Y:S03]  /*84f0*/  HMMA.16816.F32.BF16 R52, R212, R4.reuse, R52 ;  /* 0x00000004d434723c */ /* 0x082fe60000041834 */
[----:B------:R-:W1:Y:S01]  /*8500*/  MUFU.TANH R19, R19 ;  /* 0x0000001300137308 */ /* 0x000e620000002400 */
[----:B------:R-:W-:Y:S02]  /*8510*/  FMUL.FTZ R38, R38, c[0x0][0x320] ;  /* 0x0000c80026267a20 */ /* 0x000fe40000410000 */
[----:B------:R-:W-:Y:S02]  /*8520*/  FMUL.FTZ R39, R39, c[0x0][0x320] ;  /* 0x0000c80027277a20 */ /* 0x000fe40000410000 */
[C---:B------:R-:W-:Y:S04]  /*8530*/  HMMA.16816.F32.BF16 R56, R208.reuse, R4, R56 ;  /* 0x00000004d038723c */ /* 0x040fe80000041838 */
[----:B------:R-:W-:Y:S01]  /*8540*/  FMUL.FTZ R40, R40, c[0x0][0x320] ;  /* 0x0000c80028287a20 */ /* 0x000fe20000410000 */
[----:B------:R-:W1:Y:S01]  /*8550*/  MUFU.TANH R20, R20 ;  /* 0x0000001400147308 */ /* 0x000e620000002400 */
[----:B------:R-:W-:Y:S02]  /*8560*/  FMUL.FTZ R41, R41, c[0x0][0x320] ;  /* 0x0000c80029297a20 */ /* 0x000fe40000410000 */
[-C--:B------:R-:W-:Y:S04]  /*8570*/  HMMA.16816.F32.BF16 R60, R208, R6.reuse, R60 ;  /* 0x00000006d03c723c */ /* 0x080fe8000004183c */
[----:B------:R-:W-:Y:S02]  /*8580*/  FMUL.FTZ R49, R49, c[0x0][0x320] ;  /* 0x0000c80031317a20 */ /* 0x000fe40000410000 */
[----:B------:R-:W-:Y:S01]  /*8590*/  FMUL.FTZ R42, R42, c[0x0][0x320] ;  /* 0x0000c8002a2a7a20 */ /* 0x000fe20000410000 */
[----:B------:R-:W1:Y:S01]  /*85a0*/  MUFU.TANH R21, R21 ;  /* 0x0000001500157308 */ /* 0x000e620000002400 */
[----:B------:R-:W-:Y:S04]  /*85b0*/  HMMA.16816.F32.BF16 R64, R212, R6, R64 ;  /* 0x00000006d440723c */ /* 0x000fe80000041840 */
[----:B------:R-:W-:Y:S02]  /*85c0*/  FMUL.FTZ R43, R43, c[0x0][0x320] ;  /* 0x0000c8002b2b7a20 */ /* 0x000fe40000410000 */
[----:B------:R-:W-:Y:S02]  /*85d0*/  FMUL.FTZ R10, R44, c[0x0][0x320] ;  /* 0x0000c8002c0a7a20 */ /* 0x000fe40000410000 */
[----:B------:R-:W-:Y:S01]  /*85e0*/  FMUL.FTZ R11, R45, c[0x0][0x320] ;  /* 0x0000c8002d0b7a20 */ /* 0x000fe20000410000 */
        /* <DEDUP_REMOVED lines=20> */
[----:B------:R-:W-:Y:S02]  /*8730*/  FMUL.FTZ R57, R57, c[0x0][0x320] ;  /* 0x0000c80039397a20 */ /* 0x000fe40000410000 */
[----:B------:R-:W-:Y:S02]  /*8740*/  FMUL.FTZ R58, R58, c[0x0][0x320] ;  /* 0x0000c8003a3a7a20 */ /* 0x000fe40000410000 */
[----:B------:R-:W-:Y:S01]  /*8750*/  FMUL.FTZ R64, R64, c[0x0][0x320] ;  /* 0x0000c80040407a20 */ /* 0x000fe20000410000 */
[----:B------:R-:W2:Y:S01]  /*8760*/  MUFU.TANH R24, R24 ;  /* 0x0000001800187308 */ /* 0x000ea20000002400 */
[----:B------:R-:W-:Y:S02]  /*8770*/  FMUL.FTZ R66, R66, c[0x0][0x320] ;  /* 0x0000c80042427a20 */ /* 0x000fe40000410000 */
[----:B-1----:R-:W-:Y:S07]  /*8780*/  FMUL.FTZ R60, R62, c[0x0][0x320] ;  /* 0x0000c8003e3c7a20 */ /* 0x002fee0000410000 */
[----:B------:R-:W1:Y:S10]  /*8790*/  MUFU.TANH R25, R25 ;  /* 0x0000001900197308 */ /* 0x000e740000002400 */
[----:B------:R-:W1:Y:S01]  /*87a0*/  MUFU.TANH R26, R26 ;  /* 0x0000001a001a7308 */ /* 0x000e620000002400 */
[----:B---3--:R-:W-:Y:S09]  /*87b0*/  ISETP.GT.AND P0, PT, R225, R229, PT ;  /* 0x000000e5e100720c */ /* 0x008ff20003f04270 */
        /* <DEDUP_REMOVED lines=33> */
[----:B------:R-:W1:Y:S10]  /*89d0*/  MUFU.TANH R60, R60 ;  /* 0x0000003c003c7308 */ /* 0x000e740000002400 */
[----:B------:R-:W1:Y:S10]  /*89e0*/  MUFU.TANH R59, R59 ;  /* 0x0000003b003b7308 */ /* 0x000e740000002400 */
[----:B------:R1:W1:Y:S10]  /*89f0*/  MUFU.TANH R218, R64 ;  /* 0x0000004000da7308 */ /* 0x0002740000002400 */
[----:B------:R-:W1:Y:S10]  /*8a00*/  MUFU.TANH R49, R49 ;  /* 0x0000003100317308 */ /* 0x000e740000002400 */
[----:B------:R1:W1:Y:S10]  /*8a10*/  MUFU.TANH R214, R66 ;  /* 0x0000004200d67308 */ /* 0x0002740000002400 */
[----:B------:R-:W1:Y:S01]  /*8a20*/  MUFU.TANH R63, R63 ;  /* 0x0000003f003f7308 */ /* 0x000e620000002400 */
[----:B------:R-:W-:-:S05]  /*8a30*/  @!P0 BRA `(.L_x_1242) ;  /* 0x0000067000008947 */ /* 0x000fca0003800000 */
[----:B--234-:R-:W2:Y:S01]  /*8a40*/  LDL R220, [R1+0xbc] ;  /* 0x0000bc0001dc7983 */ /* 0x01cea20000100800 */
[----:B-1----:R-:W-:Y:S03]  /*8a50*/  IMAD.MOV.U32 R54, RZ, RZ, RZ ;  /* 0x000000ffff367224 */ /* 0x002fe600078e00ff */
[----:B------:R-:W3:Y:S04]  /*8a60*/  LDL.64 R226, [R1+0xd8] ;  /* 0x0000d80001e27983 */ /* 0x000ee80000100a00 */
[----:B------:R-:W4:Y:S04]  /*8a70*/  LDL R230, [R1+0xa4] ;  /* 0x0000a40001e67983 */ /* 0x000f280000100800 */
[----:B------:R-:W1:Y:S04]  /*8a80*/  S2R R229, SR_TID.X ;  /* 0x0000000000e57919 */ /* 0x000e680000002100 */
[----:B------:R-:W5:Y:S04]  /*8a90*/  LDL.64 R52, [R1+0xd0] ;  /* 0x0000d00001347983 */ /* 0x000f680000100a00 */
[----:B------:R-:W4:Y:S04]  /*8aa0*/  LDL R50, [R1+0xa0] ;  /* 0x0000a00001327983 */ /* 0x000f280000100800 */
[----:B------:R-:W5:Y:S04]  /*8ab0*/  LDL R228, [R1+0x4] ;  /* 0x0000040001e47983 */ /* 0x000f680000100800 */
[----:B------:R-:W5:Y:S01]  /*8ac0*/  LDL R51, [R1] ;  /* 0x0000000001337983 */ /* 0x000f620000100800 */
[--C-:B-1----:R-:W-:Y:S02]  /*8ad0*/  SHF.R.S32.HI R219, RZ, 0x1f, R229.reuse ;  /* 0x0000001fffdb7819 */ /* 0x102fe400000114e5 */
        /* <DEDUP_REMOVED lines=16> */
[----:B------:R-:W-:Y:S01]  /*8be0*/  @!P1 LEA R8, P0, R7, c[0x0][0x2a0], 0x2 ;  /* 0x0000a80007089a11 */ /* 0x000fe200078010ff */
[----:B-----5:R-:W-:Y:S02]  /*8bf0*/  IMAD.SHL.U32 R53, R228, 0x2, RZ ;  /* 0x00000002e4357824 */ /* 0x020fe400078e00ff */
[----:B------:R-:W-:Y:S01]  /*8c00*/  IMAD R48, R5, c[0x0][0x2b8], R4 ;  /* 0x0000ae0005307a24 */ /* 0x000fe200078e0204 */
[----:B------:R-:W-:Y:S03]  /*8c10*/  @!P1 LEA.HI.X R9, R7, c[0x0][0x2a4], R6, 0x2, P0 ;  /* 0x0000a90007099a11 */ /* 0x000fe600000f1406 */
[----:B------:R-:W-:Y:S01]  /*8c20*/  IMAD.WIDE.U32 R4, R48, c[0x0][0x1e0], RZ ;  /* 0x0000780030047a25 */ /* 0x000fe200078e00ff */
[----:B------:R-:W-:Y:S01]  /*8c30*/  SHF.R.S32.HI R6, RZ, 0x1f, R48 ;  /* 0x0000001fff067819 */ /* 0x000fe20000011430 */
[----:B------:R-:W2:Y:S04]  /*8c40*/  @!P1 LDG.E R54, [R8.64] ;  /* 0x0000000808369981 */ /* 0x000ea8000c1e1900 */
[----:B------:R-:W-:Y:S01]  /*8c50*/  IMAD R6, R6, c[0x0][0x1e0], RZ ;  /* 0x0000780006067a24 */ /* 0x000fe200078e02ff */
[----:B------:R2:W-:Y:S03]  /*8c60*/  STL [R1+0xb8], R48 ;  /* 0x0000b83001007387 */ /* 0x0005e60000100800 */
[----:B------:R-:W-:Y:S04]  /*8c70*/  IMAD R6, R48, c[0x0][0x1e4], R6 ;  /* 0x0000790030067a24 */ /* 0x000fe800078e0206 */
[----:B------:R-:W-:Y:S01]  /*8c80*/  IMAD.IADD R5, R5, 0x1, R6 ;  /* 0x0000000105057824 */ /* 0x000fe200078e0206 */
[----:B--2---:R-:W-:Y:S01]  /*8c90*/  SHF.R.S32.HI R48, RZ, 0x1f, R54 ;  /* 0x0000001fff307819 */ /* 0x004fe20000011436 */
[----:B------:R1:W-:Y:S02]  /*8ca0*/  STL [R1+0xb4], R54 ;  /* 0x0000b43601007387 */ /* 0x0003e40000100800 */
[----:B------:R-:W-:Y:S04]  /*8cb0*/  IMAD.WIDE.U32 R4, R54, c[0x0][0x1f0], R4 ;  /* 0x00007c0036047a25 */ /* 0x000fe800078e0004 */
[----:B------:R-:W-:Y:S01]  /*8cc0*/  IMAD R48, R48, c[0x0][0x1f0], RZ ;  /* 0x00007c0030307a24 */ /* 0x000fe200078e02ff */
[----:B------:R-:W-:Y:S02]  /*8cd0*/  IADD3 R4, P0, R52, R4, RZ ;  /* 0x0000000434047210 */ /* 0x000fe40007f1e0ff */
[C---:B------:R-:W-:Y:S01]  /*8ce0*/  SHF.L.U64.HI R52, R229.reuse, 0x1, R51 ;  /* 0x00000001e5347819 */ /* 0x040fe20000010233 */
[----:B------:R-:W-:Y:S02]  /*8cf0*/  IMAD R48, R54, c[0x0][0x1f4], R48 ;  /* 0x00007d0036307a24 */ /* 0x000fe400078e0230 */
[----:B------:R-:W-:Y:S03]  /*8d00*/  IMAD.SHL.U32 R51, R229, 0x2, RZ ;  /* 0x00000002e5337824 */ /* 0x000fe600078e00ff */
[----:B------:R-:W-:Y:S02]  /*8d10*/  IADD3.X R48, R50, R5, R48, P0, !PT ;  /* 0x0000000532307210 */ /* 0x000fe400007fe430 */
[C---:B------:R-:W-:Y:S04]  /*8d20*/  LEA R50, P0, R4.reuse, c[0x0][0x1c8], 0x1 ;  /* 0x0000720004327a11 */ /* 0x040fe800078008ff */
[----:B------:R-:W-:Y:S02]  /*8d30*/  LEA.HI.X R48, R4, c[0x0][0x1cc], R48, 0x1, P0 ;  /* 0x0000730004307a11 */ /* 0x000fe400000f0c30 */
[----:B-1----:R-:W-:Y:S01]  /*8d40*/  SHF.L.U64.HI R54, R228, 0x1, R252 ;  /* 0x00000001e4367819 */ /* 0x002fe200000102fc */
[----:B------:R-:W-:-:S05]  /*8d50*/  BRA.DIV ~URZ, `(.L_x_1243) ;  /* 0x0000caa27f007947 */ /* 0x000fca000b800000 */
[----:B------:R1:W2:Y:S02]  /*8d60*/  SHFL.IDX PT, R55, R48, RZ, 0x181f ;  /* 0x00181fff30377589 */ /* 0x0002a400000e0000 */
.L_x_1292:
[----:B------:R-:W-:-:S05]  /*8d70*/  BRA.DIV ~URZ, `(.L_x_1244) ;  /* 0x0000caf27f007947 */ /* 0x000fca000b800000 */
[----:B------:R-:W3:Y:S04]  /*8d80*/  LDL R4, [R1+0x18] ;  /* 0x0000180001047983 */ /* 0x000ee80000100800 */
[----:B------:R-:W4:Y:S04]  /*8d90*/  LDL R58, [R1+0x8] ;  /* 0x00000800013a7983 */ /* 0x000f280000100800 */
[----:B------:R-:W5:Y:S04]  /*8da0*/  LDL R7, [R1+0x4] ;  /* 0x0000040001077983 */ /* 0x000f680000100800 */
[----:B------:R-:W1:Y:S02]  /*8db0*/  SHFL.IDX PT, R6, R50, RZ, 0x181f ;  /* 0x00181fff32067589 */ /* 0x000e6400000e0000 */
[----:B-1----:R-:W-:Y:S05]  /*8dc0*/  IADD3 R8, P5, R6, R53, RZ ;  /* 0x0000003506087210 */ /* 0x002fea0007fbe0ff */
        /* <DEDUP_REMOVED lines=11> */
[C---:B-1----:R-:W-:Y:S02]  /*8e80*/  IADD3 R6, P6, R4.reuse, R51, RZ ;  /* 0x0000003304067210 */ /* 0x042fe40007fde0ff */
[----:B------:R-:W-:Y:S02]  /*8e90*/  IADD3 R56, P5, R4, R53, RZ ;  /* 0x0000003504387210 */ /* 0x000fe40007fbe0ff */
        /* <DEDUP_REMOVED lines=16> */
.L_x_1293:
[C---:B--2---:R-:W-:Y:S01]  /*8fa0*/  IADD3 R4, -R57.reuse, 0x10, RZ ;  /* 0x0000001039047810 */ /* 0x044fe20007ffe1ff */
[----:B------:R-:W2:Y:S01]  /*8fb0*/  LDL R8, [R1+0x8] ;  /* 0x0000080001087983 */ /* 0x000ea20000100800 */
[----:B------:R-:W-:Y:S02]  /*8fc0*/  ISETP.NE.U32.AND P5, PT, R57, RZ, PT ;  /* 0x000000ff3900720c */ /* 0x000fe40003fa5070 */
[----:B------:R-:W-:Y:S04]  /*8fd0*/  LOP3.LUT R4, R4, 0xf, RZ, 0xc0, !PT ;  /* 0x0000000f04047812 */ /* 0x000fe800078ec0ff */
[-C--:B-1-3--:R-:W-:Y:S02]  /*8fe0*/  IADD3 R6, P2, P0, R4, R5.reuse, R51 ;  /* 0x0000000504067210 */ /* 0x08afe4000785e033 */
[----:B------:R-:W-:Y:S02]  /*8ff0*/  IADD3 R4, -R56, 0x10, RZ ;  /* 0x0000001038047810 */ /* 0x000fe40007ffe1ff */
[-C--:B------:R-:W-:Y:S02]  /*9000*/  IADD3.X R7, RZ, R48.reuse, R52, P2, P0 ;  /* 0x00000030ff077210 */ /* 0x080fe400017e0434 */
        /* <DEDUP_REMOVED lines=10> */
.L_x_1242:
[----:B--234-:R-:W-:Y:S05]  /*90b0*/  BSYNC B0 ;  /* 0x0000000000007941 */ /* 0x01cfea0003800000 */
.L_x_1241:
[----:B-1----:R-:W2:Y:S04]  /*90c0*/  LDL R5, [R1+0xf0] ;  /* 0x0000f00001057983 */ /* 0x002ea80000100800 */
[----:B------:R-:W3:Y:S04]  /*90d0*/  LDL R8, [R1+0xe8] ;  /* 0x0000e80001087983 */ /* 0x000ee80000100800 */
[----:B------:R-:W4:Y:S04]  /*90e0*/  LDL R6, [R1+0xc] ;  /* 0x00000c0001067983 */ /* 0x000f280000100800 */
[----:B------:R-:W0:Y:S01]  /*90f0*/  LDGDEPBAR ;  /* 0x00000000000079af */ /* 0x000e220000000000 */
[----:B--2---:R-:W-:Y:S01]  /*9100*/  MOV R7, R5 ;  /* 0x0000000500077202 */ /* 0x004fe20000000f00 */
[----:B------:R-:W-:Y:S01]  /*9110*/  @P4 IMAD.HI.U32 R4, R5, c[0x0][0x2c8], RZ ;  /* 0x0000b20005044a27 */ /* 0x000fe200078e00ff */
[----:B------:R-:W-:Y:S04]  /*9120*/  MOV R5, 0xffffffc0 ;  /* 0xffffffc000057802 */ /* 0x000fe80000000f00 */
[----:B------:R-:W-:Y:S01]  /*9130*/  @P4 SHF.R.U32.HI R7, RZ, c[0x0][0x2cc], R4 ;  /* 0x0000b300ff074a19 */ /* 0x000fe20000011604 */
[----:B---3--:R-:W-:Y:S01]  /*9140*/  IMAD R5, R8, R5, 0x1 ;  /* 0x0000000108057424 */ /* 0x008fe200078e0205 */
[----:B------:R-:W-:Y:S04]  /*9150*/  MOV R4, c[0x0][0x2ac] ;  /* 0x0000ab0000047a02 */ /* 0x000fe80000000f00 */
[----:B----4-:R-:W-:Y:S05]  /*9160*/  IADD3 R5, -R6, R5, RZ ;  /* 0x0000000506057210 */ /* 0x010fea0007ffe1ff */
[----:B------:R-:W-:Y:S05]  /*9170*/  IMAD R5, R4, c[0x0][0x1d0], R5 ;  /* 0x0000740004057a24 */ /* 0x000fea00078e0205 */
[----:B------:R-:W-:Y:S01]  /*9180*/  IADD3 R62, R5, -c[0x0][0x168], RZ ;  /* 0x80005a00053e7a10 */ /* 0x000fe20007ffe0ff */
[----:B------:R-:W-:-:S05]  /*9190*/  BRA.DIV ~URZ, `(.L_x_1245) ;  /* 0x0000cc627f007947 */ /* 0x000fca000b800000 */
[----:B------:R1:W2:Y:S02]  /*91a0*/  SHFL.IDX PT, R5, R7, RZ, 0x1c1f ;  /* 0x001c1fff07057589 */ /* 0x0002a400000e0000 */
.L_x_1294:
[----:B--2---:R-:W-:Y:S05]  /*91b0*/  IMAD.IADD R5, R62, 0x1, R5 ;  /* 0x000000013e057824 */ /* 0x004fea00078e0205 */
[C---:B------:R-:W-:Y:S02]  /*91c0*/  ISETP.GT.AND P6, PT, R5.reuse, RZ, PT ;  /* 0x000000ff0500720c */ /* 0x040fe40003fc4270 */
[C---:B------:R-:W-:Y:S02]  /*91d0*/  ISETP.GT.AND P5, PT, R5.reuse, 0x1, PT ;  /* 0x000000010500780c */ /* 0x040fe40003fa4270 */
[C---:B------:R-:W-:Y:S02]  /*91e0*/  ISETP.GT.AND P2, PT, R5.reuse, 0x8, PT ;  /* 0x000000080500780c */ /* 0x040fe40003f44270 */
[C---:B------:R-:W-:Y:S02]  /*91f0*/  ISETP.GT.AND P0, PT, R5.reuse, 0x9, PT ;  /* 0x000000090500780c */ /* 0x040fe40003f04270 */
        /* <DEDUP_REMOVED lines=24> */
[----:B------:R-:W-:Y:S02]  /*9380*/  FSEL R222, R222, -INF , P6 ;  /* 0xff800000dede7808 */ /* 0x000fe40003000000 */
[----:B------:R-:W-:Y:S02]  /*9390*/  FSEL R221, R221, -INF , P5 ;  /* 0xff800000dddd7808 */ /* 0x000fe40002800000 */
[----:B------:R-:W-:Y:S02]  /*93a0*/  FSEL R218, R218, -INF , P2 ;  /* 0xff800000dada7808 */ /* 0x000fe40001000000 */
[----:B------:R-:W-:Y:S01]  /*93b0*/  FSEL R49, R49, -INF , P0 ;  /* 0xff80000031317808 */ /* 0x000fe20000000000 */
[----:B------:R-:W-:-:S05]  /*93c0*/  BRA.DIV ~URZ, `(.L_x_1246) ;  /* 0x0000ca827f007947 */ /* 0x000fca000b800000 */
[----:B------:R-:W2:Y:S08]  /*93d0*/  SHFL.IDX PT, R2, R7, 0x1, 0x1c1f ;  /* 0x003c1f0007027f89 */ /* 0x000eb000000e0000 */
[----:B------:R-:W3:Y:S08]  /*93e0*/  SHFL.IDX PT, R0, R7, 0x2, 0x1c1f ;  /* 0x005c1f0007007f89 */ /* 0x000ef000000e0000 */
[----:B------:R-:W4:Y:S01]  /*93f0*/  SHFL.IDX PT, R4, R7, 0x3, 0x1c1f ;  /* 0x007c1f0007047f89 */ /* 0x000f2200000e0000 */
[----:B--2---:R-:W-:Y:S05]  /*9400*/  IMAD.IADD R2, R62, 0x1, R2 ;  /* 0x000000013e027824 */ /* 0x004fea00078e0202 */
[C---:B------:R-:W-:Y:S02]  /*9410*/  ISETP.GT.AND P6, PT, R2.reuse, RZ, PT ;  /* 0x000000ff0200720c */ /* 0x040fe40003fc4270 */
[----:B------:R-:W-:Y:S01]  /*9420*/  ISETP.GT.AND P5, PT, R2, 0x1, PT ;  /* 0x000000010200780c */ /* 0x000fe20003fa4270 */
[----:B---3--:R-:W-:Y:S01]  /*9430*/  IMAD.IADD R0, R62, 0x1, R0 ;  /* 0x000000013e007824 */ /* 0x008fe200078e0200 */
[C---:B------:R-:W-:Y:S02]  /*9440*/  ISETP.GT.AND P2, PT, R2.reuse, 0x8, PT ;  /* 0x000000080200780c */ /* 0x040fe40003f44270 */
[C---:B------:R-:W-:Y:S02]  /*9450*/  ISETP.GT.AND P0, PT, R2.reuse, 0x9, PT ;  /* 0x000000090200780c */ /* 0x040fe40003f04270 */
[----:B------:R-:W-:Y:S02]  /*9460*/  FSEL R32, R3, -INF , P6 ;  /* 0xff80000003207808 */ /* 0x000fe40003000000 */
[----:B------:R-:W-:Y:S01]  /*9470*/  ISETP.GT.AND P6, PT, R2, 0x10, PT ;  /* 0x000000100200780c */ /* 0x000fe20003fc4270 */
[----:B----4-:R-:W-:Y:S01]  /*9480*/  IMAD.IADD R62, R62, 0x1, R4 ;  /* 0x000000013e3e7824 */ /* 0x010fe200078e0204 */
        /* <DEDUP_REMOVED lines=23> */
[C---:B------:R-:W-:Y:S02]  /*9600*/  ISETP.GT.AND P6, PT, R0.reuse, RZ, PT ;  /* 0x000000ff0000720c */ /* 0x040fe40003fc4270 */
        /* <DEDUP_REMOVED lines=38> */
[----:B------:R-:W-:Y:S02]  /*9870*/  FMNMX.FTZ R0, R58, R0, !PT ;  /* 0x000000003a007209 */ /* 0x000fe40007810000 */
[C---:B------:R-:W-:Y:S02]  /*9880*/  ISETP.GT.AND P6, PT, R62.reuse, RZ, PT ;  /* 0x000000ff3e00720c */ /* 0x040fe40003fc4270 */
[----:B------:R-:W-:Y:S02]  /*9890*/  FMNMX.FTZ R0, R57, R0, !PT ;  /* 0x0000000039007209 */ /* 0x000fe40007810000 */
[----:B------:R-:W-:Y:S02]  /*98a0*/  ISETP.GT.AND P5, PT, R62, 0x1, PT ;  /* 0x000000013e00780c */ /* 0x000fe40003fa4270 */
[----:B------:R-:W-:Y:S02]  /*98b0*/  FMNMX.FTZ R0, R220, R0, !PT ;  /* 0x00000000dc007209 */ /* 0x000fe40007810000 */
[----:B------:R-:W-:Y:S02]  /*98c0*/  FSEL R12, R205, -INF , P6 ;  /* 0xff800000cd0c7808 */ /* 0x000fe40003000000 */
        /* <DEDUP_REMOVED lines=17> */
[C---:B------:R-:W-:Y:S02]  /*99e0*/  ISETP.GT.AND P2, PT, R62.reuse, 0x18, PT ;  /* 0x000000183e00780c */ /* 0x040fe40003f44270 */
[----:B------:R-:W-:Y:S01]  /*99f0*/  FSEL R27, R27, -INF , P5 ;  /* 0xff8000001b1b7808 */ /* 0x000fe20002800000 */
[----:B------:R-:W2:Y:S01]  /*9a00*/  SHFL.BFLY PT, R2, R0, 0x2, 0x1f ;  /* 0x0c401f0000027f89 */ /* 0x000ea200000e0000 */
        /* <DEDUP_REMOVED lines=12> */
[----:B--2---:R-:W-:Y:S02]  /*9ad0*/  FMNMX.FTZ R0, R2, R0, !PT ;  /* 0x0000000002007209 */ /* 0x004fe40007810000 */
[----:B------:R-:W-:Y:S02]  /*9ae0*/  FMNMX.FTZ R2, R32, R200, !PT ;  /* 0x000000c820027209 */ /* 0x000fe40007810000 */
[----:B------:R-:W-:Y:S01]  /*9af0*/  ISETP.GT.AND P5, PT, R62, 0x31, PT ;  /* 0x000000313e00780c */ /* 0x000fe20003fa4270 */
[----:B------:R-:W2:Y:S01]  /*9b00*/  SHFL.BFLY PT, R3, R0, 0x1, 0x1f ;  /* 0x0c201f0000037f89 */ /* 0x000ea200000e0000 */
        /* <DEDUP_REMOVED lines=11> */
[----:B------:R-:W-:Y:S02]  /*9bc0*/  FSEL R8, R59, -INF , P0 ;  /* 0xff8000003b087808 */ /* 0x000fe40000000000 */
[----:B------:R-:W-:Y:S02]  /*9bd0*/  FMNMX.FTZ R2, R35, R2, !PT ;  /* 0x0000000223027209 */ /* 0x000fe40007810000 */
        /* <DEDUP_REMOVED lines=51> */
[----:B------:R2:W3:Y:S02]  /*9f10*/  SHFL.BFLY PT, R196, R4, 0x1, 0x1f ;  /* 0x0c201f0004c47f89 */ /* 0x0004e400000e0000 */
.L_x_1295:
[----:B-1----:R-:W4:Y:S01]  /*9f20*/  LDL.LU R7, [R1+0xe0] ;  /* 0x0000e00001077983 */ /* 0x002f220000300800 */
[C---:B------:R-:W-:Y:S01]  /*9f30*/  FSETP.NEU.FTZ.AND P0, PT, R3.reuse, -INF , PT ;  /* 0xff8000000300780b */ /* 0x040fe20003f1d000 */
[C---:B------:R-:W-:Y:S01]  /*9f40*/  FMUL.FTZ R217, R3.reuse, c[0x0][0x2d0] ;  /* 0x0000b40003d97a20 */ /* 0x040fe20000410000 */
[----:B---3--:R-:W-:Y:S01]  /*9f50*/  FMNMX.FTZ R196, R196, R4, !PT ;  /* 0x00000004c4c47209 */ /* 0x008fe20007810000 */
[----:B------:R-:W3:Y:S01]  /*9f60*/  LDL.LU R6, [R1+0xe4] ;  /* 0x0000e40001067983 */ /* 0x000ee20000300800 */
[----:B--2---:R-:W-:Y:S01]  /*9f70*/  FSEL R4, R3, RZ, P0 ;  /* 0x000000ff03047208 */ /* 0x004fe20000000000 */
[----:B------:R-:W-:Y:S01]  /*9f80*/  FMUL.FTZ R213, R2, c[0x0][0x2d0] ;  /* 0x0000b40002d57a20 */ /* 0x000fe20000410000 */
[----:B------:R-:W-:Y:S01]  /*9f90*/  FSEL R217, R217, RZ, P0 ;  /* 0x000000ffd9d97208 */ /* 0x000fe20000000000 */
[----:B------:R-:W-:Y:S01]  /*9fa0*/  FMUL.FTZ R209, R0, c[0x0][0x2d0] ;  /* 0x0000b40000d17a20 */ /* 0x000fe20000410000 */
[----:B------:R-:W-:Y:S01]  /*9fb0*/  FSETP.NEU.FTZ.AND P0, PT, R2, -INF , PT ;  /* 0xff8000000200780b */ /* 0x000fe20003f1d000 */
[----:B------:R-:W-:Y:S01]  /*9fc0*/  FADD.FTZ R4, -R4, R199 ;  /* 0x000000c704047221 */ /* 0x000fe20000010100 */
[----:B------:R-:W-:Y:S01]  /*9fd0*/  WARPSYNC 0xffffffff ;  /* 0xffffffff00007948 */ /* 0x000fe20003800000 */
[--C-:B------:R-:W-:Y:S01]  /*9fe0*/  FFMA.FTZ R50, R50, c[0x0][0x2d0], -R217.reuse ;  /* 0x0000b40032327a23 */ /* 0x100fe200000108d9 */
[----:B------:R-:W-:Y:S01]  /*9ff0*/  FSEL R213, R213, RZ, P0 ;  /* 0x000000ffd5d57208 */ /* 0x000fe20000000000 */
[----:B------:R-:W-:Y:S01]  /*a000*/  FMUL.FTZ R201, R4, c[0x0][0x2d0] ;  /* 0x0000b40004c97a20 */ /* 0x000fe20000410000 */
[----:B------:R-:W-:Y:S01]  /*a010*/  FSEL R4, R2, RZ, P0 ;  /* 0x000000ff02047208 */ /* 0x000fe20000000000 */
[--C-:B------:R-:W-:Y:S01]  /*a020*/  FFMA.FTZ R51, R51, c[0x0][0x2d0], -R217.reuse ;  /* 0x0000b40033337a23 */ /* 0x100fe200000108d9 */
[----:B------:R-:W-:Y:S01]  /*a030*/  FSETP.NEU.FTZ.AND P0, PT, R0, -INF , PT ;  /* 0xff8000000000780b */ /* 0x000fe20003f1d000 */
[----:B------:R-:W-:Y:S01]  /*a040*/  MUFU.EX2 R50, R50 ;  /* 0x0000003200327308 */ /* 0x000fe20000000800 */
[--C-:B------:R-:W-:Y:S02]  /*a050*/  FFMA.FTZ R5, R53, c[0x0][0x2d0], -R217.reuse ;  /* 0x0000b40035057a23 */ /* 0x100fe400000108d9 */
[----:B------:R-:W-:Y:S01]  /*a060*/  FADD.FTZ R4, -R4, R200 ;  /* 0x000000c804047221 */ /* 0x000fe20000010100 */
[----:B------:R-:W-:Y:S01]  /*a070*/  FSEL R209, R209, RZ, P0 ;  /* 0x000000ffd1d17208 */ /* 0x000fe20000000000 */
[--C-:B------:R-:W-:Y:S02]  /*a080*/  FFMA.FTZ R52, R52, c[0x0][0x2d0], -R217.reuse ;  /* 0x0000b40034347a23 */ /* 0x100fe400000108d9 */
[----:B------:R-:W-:Y:S02]  /*a090*/  FMUL.FTZ R4, R4, c[0x0][0x2d0] ;  /* 0x0000b40004047a20 */ /* 0x000fe40000410000 */
[----:B------:R-:W-:Y:S01]  /*a0a0*/  FFMA.FTZ R55, R55, c[0x0][0x2d0], -R217 ;  /* 0x0000b40037377a23 */ /* 0x000fe200000108d9 */
[----:B------:R-:W-:Y:S01]  /*a0b0*/  MUFU.EX2 R201, R201 ;  /* 0x000000c900c97308 */ /* 0x000fe20000000800 */
[----:B------:R-:W-:Y:S02]  /*a0c0*/  FFMA.FTZ R53, R23, c[0x0][0x2d0], -R213 ;  /* 0x0000b40017357a23 */ /* 0x000fe400000108d5 */
        /* <DEDUP_REMOVED lines=9> */
[--C-:B------:R-:W-:Y:S01]  /*a160*/  FFMA.FTZ R207, R36, c[0x0][0x2d0], -R213.reuse ;  /* 0x0000b40024cf7a23 */ /* 0x100fe200000108d5 */
[----:B------:R-:W-:Y:S01]  /*a170*/  MUFU.EX2 R199, R4 ;  /* 0x0000000400c77308 */ /* 0x000fe20000000800 */
[--C-:B------:R-:W-:Y:S02]  /*a180*/  FFMA.FTZ R63, R37, c[0x0][0x2d0], -R213.reuse ;  /* 0x0000b400253f7a23 */ /* 0x100fe400000108d5 */
[--C-:B------:R-:W-:Y:S02]  /*a190*/  FFMA.FTZ R59, R35, c[0x0][0x2d0], -R213.reuse ;  /* 0x0000b400233b7a23 */ /* 0x100fe400000108d5 */
[----:B------:R-:W-:Y:S02]  /*a1a0*/  FFMA.FTZ R67, R39, c[0x0][0x2d0], -R213 ;  /* 0x0000b40027437a23 */ /* 0x000fe400000108d5 */
[--C-:B------:R-:W-:Y:S02]  /*a1b0*/  FFMA.FTZ R220, R220, c[0x0][0x2d0], -R217.reuse ;  /* 0x0000b400dcdc7a23 */ /* 0x100fe400000108d9 */
[--C-:B------:R-:W-:Y:S01]  /*a1c0*/  FFMA.FTZ R219, R219, c[0x0][0x2d0], -R217.reuse ;  /* 0x0000b400dbdb7a23 */ /* 0x100fe200000108d9 */
        /* <DEDUP_REMOVED lines=22> */
[----:B------:R-:W-:Y:S03]  /*a330*/  FFMA.FTZ R212, R212, c[0x0][0x2d0], -R209 ;  /* 0x0000b400d4d47a23 */ /* 0x000fe600000108d1 */
[----:B------:R-:W-:Y:S10]  /*a340*/  MUFU.EX2 R207, R207 ;  /* 0x000000cf00cf7308 */ /* 0x000ff40000000800 */
[----:B------:R-:W-:Y:S10]  /*a350*/  MUFU.EX2 R226, R226 ;  /* 0x000000e200e27308 */ /* 0x000ff40000000800 */
[----:B------:R-:W-:Y:S10]  /*a360*/  MUFU.EX2 R224, R224 ;  /* 0x000000e000e07308 */ /* 0x000ff40000000800 */
[----:B------:R-:W-:Y:S10]  /*a370*/  MUFU.EX2 R216, R216 ;  /* 0x000000d800d87308 */ /* 0x000ff40000000800 */
[----:B------:R-:W-:Y:S10]  /*a380*/  MUFU.EX2 R215, R215 ;  /* 0x000000d700d77308 */ /* 0x000ff40000000800 */
[----:B------:R-:W-:Y:S10]  /*a390*/  MUFU.EX2 R214, R214 ;  /* 0x000000d600d67308 */ /* 0x000ff40000000800 */
[----:B------:R-:W-:Y:S01]  /*a3a0*/  MUFU.EX2 R212, R212 ;  /* 0x000000d400d47308 */ /* 0x000fe20000000800 */
[----:B---3--:R-:W-:Y:S01]  /*a3b0*/  FFMA.FTZ R6, R199, R6, R32 ;  /* 0x00000006c7067223 */ /* 0x008fe20000010020 */
[----:B------:R-:W-:Y:S01]  /*a3c0*/  F2FP.BF16.PACK_AB R204, R51, R50 ;  /* 0x0000003233cc723e */ /* 0x000fe200000010ff */
[----:B----4-:R-:W-:Y:S01]  /*a3d0*/  FFMA.FTZ R46, R201, R7, R50 ;  /* 0x00000007c92e7223 */ /* 0x010fe20000010032 */
[----:B------:R-:W-:Y:S01]  /*a3e0*/  MOV R50, R5 ;  /* 0x0000000500327202 */ /* 0x000fe20000000f00 */
[--C-:B------:R-:W-:Y:S01]  /*a3f0*/  FFMA.FTZ R7, R48, c[0x0][0x2d0], -R213.reuse ;  /* 0x0000b40030077a23 */ /* 0x100fe200000108d5 */
[----:B------:R-:W-:Y:S01]  /*a400*/  FSEL R5, R0, RZ, P0 ;  /* 0x000000ff00057208 */ /* 0x000fe20000000000 */
[----:B------:R-:W-:Y:S01]  /*a410*/  FADD.FTZ R46, R51, R46 ;  /* 0x0000002e332e7221 */ /* 0x000fe20000010000 */
[C---:B------:R-:W-:Y:S01]  /*a420*/  FSETP.NEU.FTZ.AND P0, PT, R196.reuse, -INF , PT ;  /* 0xff800000c400780b */ /* 0x040fe20003f1d000 */
[----:B------:R-:W-:Y:S01]  /*a430*/  FFMA.FTZ R48, R47, c[0x0][0x2d0], -R213 ;  /* 0x0000b4002f307a23 */ /* 0x000fe200000108d5 */
[----:B------:R-:W-:Y:S01]  /*a440*/  F2FP.BF16.PACK_AB R205, R33, R32 ;  /* 0x0000002021cd723e */ /* 0x000fe200000010ff */
[----:B------:R-:W-:Y:S01]  /*a450*/  FADD.FTZ R5, -R5, R197 ;  /* 0x000000c505057221 */ /* 0x000fe20000010100 */
[----:B------:R-:W-:Y:S01]  /*a460*/  FSEL R4, R196, RZ, P0 ;  /* 0x000000ffc4047208 */ /* 0x000fe20000000000 */
[--C-:B------:R-:W-:Y:S02]  /*a470*/  FFMA.FTZ R51, R38, c[0x0][0x2d0], -R213.reuse ;  /* 0x0000b40026337a23 */ /* 0x100fe400000108d5 */
[----:B------:R-:W-:Y:S02]  /*a480*/  FFMA.FTZ R213, R21, c[0x0][0x2d0], -R213 ;  /* 0x0000b40015d57a23 */ /* 0x000fe400000108d5 */
[--C-:B------:R-:W-:Y:S02]  /*a490*/  FFMA.FTZ R21, R16, c[0x0][0x2d0], -R209.reuse ;  /* 0x0000b40010157a23 */ /* 0x100fe400000108d1 */
[----:B------:R-:W-:Y:S02]  /*a4a0*/  FMUL.FTZ R5, R5, c[0x0][0x2d0] ;  /* 0x0000b40005057a20 */ /* 0x000fe40000410000 */
[----:B------:R-:W-:Y:S01]  /*a4b0*/  FADD.FTZ R4, -R4, R198 ;  /* 0x000000c604047221 */ /* 0x000fe20000010100 */
[----:B------:R-:W-:Y:S01]  /*a4c0*/  MUFU.EX2 R213, R213 ;  /* 0x000000d500d57308 */ /* 0x000fe20000000800 */
[--C-:B------:R-:W-:Y:S02]  /*a4d0*/  FFMA.FTZ R16, R20, c[0x0][0x2d0], -R209.reuse ;  /* 0x0000b40014107a23 */ /* 0x100fe400000108d1 */
[----:B------:R-:W-:Y:S02]  /*a4e0*/  FMUL.FTZ R4, R4, c[0x0][0x2d0] ;  /* 0x0000b40004047a20 */ /* 0x000fe40000410000 */
[----:B------:R-:W-:Y:S02]  /*a4f0*/  FMUL.FTZ R197, R196, c[0x0][0x2d0] ;  /* 0x0000b400c4c57a20 */ /* 0x000fe40000410000 */
[--C-:B------:R-:W-:Y:S02]  /*a500*/  FFMA.FTZ R38, R41, c[0x0][0x2d0], -R209.reuse ;  /* 0x0000b40029267a23 */ /* 0x100fe400000108d1 */
[----:B------:R-:W-:Y:S01]  /*a510*/  FADD.FTZ R46, R22, R46 ;  /* 0x0000002e162e7221 */ /* 0x000fe20000010000 */
[----:B------:R-:W-:Y:S01]  /*a520*/  MUFU.EX2 R21, R21 ;  /* 0x0000001500157308 */ /* 0x000fe20000000800 */
[----:B------:R-:W-:Y:S01]  /*a530*/  FSEL R197, R197, RZ, P0 ;  /* 0x000000ffc5c57208 */ /* 0x000fe20000000000 */
[--C-:B------:R-:W-:Y:S02]  /*a540*/  FFMA.FTZ R47, R25, c[0x0][0x2d0], -R209.reuse ;  /* 0x0000b400192f7a23 */ /* 0x100fe400000108d1 */
[----:B------:R-:W-:Y:S02]  /*a550*/  FFMA.FTZ R209, R10, c[0x0][0x2d0], -R209 ;  /* 0x0000b4000ad17a23 */ /* 0x000fe400000108d1 */
[--C-:B------:R-:W-:Y:S02]  /*a560*/  FFMA.FTZ R23, R26, c[0x0][0x2d0], -R197.reuse ;  /* 0x0000b4001a177a23 */ /* 0x100fe400000108c5 */
[--C-:B------:R-:W-:Y:S02]  /*a570*/  FFMA.FTZ R208, R208, c[0x0][0x2d0], -R197.reuse ;  /* 0x0000b400d0d07a23 */ /* 0x100fe400000108c5 */
[----:B------:R-:W1:Y:S01]  /*a580*/  MUFU.EX2 R5, R5 ;  /* 0x0000000500057308 */ /* 0x000e620000000800 */
[--C-:B------:R-:W-:Y:S01]  /*a590*/  FFMA.FTZ R32, R206, c[0x0][0x2d0], -R197.reuse ;  /* 0x0000b400ce207a23 */ /* 0x100fe200000108c5 */
[----:B------:R-:W-:Y:S01]  /*a5a0*/  F2FP.BF16.PACK_AB R206, R54, R22 ;  /* 0x0000001636ce723e */ /* 0x000fe200000010ff */
[--C-:B------:R-:W-:Y:S02]  /*a5b0*/  FFMA.FTZ R19, R14, c[0x0][0x2d0], -R197.reuse ;  /* 0x0000b4000e137a23 */ /* 0x100fe400000108c5 */
[--C-:B------:R-:W-:Y:S02]  /*a5c0*/  FFMA.FTZ R34, R27, c[0x0][0x2d0], -R197.reuse ;  /* 0x0000b4001b227a23 */ /* 0x100fe400000108c5 */
[--C-:B------:R-:W-:Y:S02]  /*a5d0*/  FFMA.FTZ R229, R43, c[0x0][0x2d0], -R197.reuse ;  /* 0x0000b4002be57a23 */ /* 0x100fe400000108c5 */
[--C-:B------:R-:W-:Y:S01]  /*a5e0*/  FFMA.FTZ R227, R45, c[0x0][0x2d0], -R197.reuse ;  /* 0x0000b4002de37a23 */ /* 0x100fe200000108c5 */
[----:B------:R2:W3:Y:S01]  /*a5f0*/  MUFU.EX2 R20, R17 ;  /* 0x0000001100147308 */ /* 0x0004e20000000800 */
[--C-:B------:R-:W-:Y:S02]  /*a600*/  FFMA.FTZ R200, R11, c[0x0][0x2d0], -R197.reuse ;  /* 0x0000b4000bc87a23 */ /* 0x100fe400000108c5 */
[--C-:B------:R-:W-:Y:S02]  /*a610*/  FFMA.FTZ R10, R12, c[0x0][0x2d0], -R197.reuse ;  /* 0x0000b4000c0a7a23 */ /* 0x100fe400000108c5 */
[--C-:B------:R-:W-:Y:S02]  /*a620*/  FFMA.FTZ R225, R30, c[0x0][0x2d0], -R197.reuse ;  /* 0x0000b4001ee17a23 */ /* 0x100fe400000108c5 */
[--C-:B------:R-:W-:Y:S02]  /*a630*/  FFMA.FTZ R223, R31, c[0x0][0x2d0], -R197.reuse ;  /* 0x0000b4001fdf7a23 */ /* 0x100fe400000108c5 */
[--C-:B------:R-:W-:Y:S01]  /*a640*/  FFMA.FTZ R230, R42, c[0x0][0x2d0], -R197.reuse ;  /* 0x0000b4002ae67a23 */ /* 0x100fe200000108c5 */
[----:B------:R-:W4:Y:S01]  /*a650*/  MUFU.EX2 R4, R4 ;  /* 0x0000000400047308 */ /* 0x000f220000000800 */
[--C-:B------:R-:W-:Y:S02]  /*a660*/  FFMA.FTZ R228, R44, c[0x0][0x2d0], -R197.reuse ;  /* 0x0000b4002ce47a23 */ /* 0x100fe400000108c5 */
[----:B------:R-:W-:Y:S02]  /*a670*/  FFMA.FTZ R198, R9, c[0x0][0x2d0], -R197 ;  /* 0x0000b40009c67a23 */ /* 0x000fe400000108c5 */
[C---:B-1----:R-:W-:Y:S02]  /*a680*/  FFMA.FTZ R203, R5.reuse, R203, R21 ;  /* 0x000000cb05cb7223 */ /* 0x042fe40000010015 */
[C---:B------:R-:W-:Y:S02]  /*a690*/  FMUL.FTZ R9, R5.reuse, R165 ;  /* 0x000000a505097220 */ /* 0x040fe40000410000 */
[C---:B------:R-:W-:Y:S01]  /*a6a0*/  FMUL.FTZ R12, R5.reuse, R168 ;  /* 0x000000a8050c7220 */ /* 0x040fe20000410000 */
[----:B------:R1:W-:Y:S01]  /*a6b0*/  MUFU.EX2 R165, R10 ;  /* 0x0000000a00a57308 */ /* 0x0003e20000000800 */
[C---:B------:R-:W-:Y:S02]  /*a6c0*/  FMUL.FTZ R13, R5.reuse, R169 ;  /* 0x000000a9050d7220 */ /* 0x040fe40000410000 */
[----:B------:R-:W-:Y:S02]  /*a6d0*/  FMUL.FTZ R24, R5, R172 ;  /* 0x000000ac05187220 */ /* 0x000fe40000410000 */
[--C-:B--2---:R-:W-:Y:S02]  /*a6e0*/  FFMA.FTZ R17, R15, c[0x0][0x2d0], -R197.reuse ;  /* 0x0000b4000f117a23 */ /* 0x104fe400000108c5 */
[----:B------:R-:W-:Y:S02]  /*a6f0*/  FFMA.FTZ R197, R8, c[0x0][0x2d0], -R197 ;  /* 0x0000b40008c57a23 */ /* 0x000fe400000108c5 */
[C---:B------:R-:W-:Y:S01]  /*a700*/  FMUL.FTZ R8, R5.reuse, R164 ;  /* 0x000000a405087220 */ /* 0x040fe20000410000 */
[----:B---3--:R-:W-:Y:S01]  /*a710*/  F2FP.BF16.PACK_AB R164, R20, R21 ;  /* 0x0000001514a4723e */ /* 0x008fe200000010ff */
[----:B------:R-:W-:Y:S01]  /*a720*/  FMUL.FTZ R25, R5, R173 ;  /* 0x000000ad05197220 */ /* 0x000fe20000410000 */
[----:B------:R-:W-:Y:S01]  /*a730*/  MUFU.EX2 R169, R16 ;  /* 0x0000001000a97308 */ /* 0x000fe20000000800 */
[----:B------:R-:W-:Y:S02]  /*a740*/  FADD.FTZ R6, R33, R6 ;  /* 0x0000000621067221 */ /* 0x000fe40000010000 */
[----:B----4-:R-:W-:Y:S02]  /*a750*/  FMUL.FTZ R15, R4, R171 ;  /* 0x000000ab040f7220 */ /* 0x010fe40000410000 */
[----:B------:R-:W-:Y:S01]  /*a760*/  FADD.FTZ R171, R20, R203 ;  /* 0x000000cb14ab7221 */ /* 0x000fe20000010000 */
[----:B------:R-:W-:Y:S01]  /*a770*/  MOV R203, R65 ;  /* 0x0000004100cb7202 */ /* 0x000fe20000000f00 */
[C---:B------:R-:W-:Y:S01]  /*a780*/  FMUL.FTZ R43, R4.reuse, R183 ;  /* 0x000000b7042b7220 */ /* 0x040fe20000410000 */
[----:B------:R-:W-:Y:S01]  /*a790*/  MOV R183, R23 ;  /* 0x0000001700b77202 */ /* 0x000fe20000000f00 */
[C---:B------:R-:W-:Y:S01]  /*a7a0*/  FMUL.FTZ R26, R4.reuse, R174 ;  /* 0x000000ae041a7220 */ /* 0x040fe20000410000 */
[----:B------:R-:W2:Y:S01]  /*a7b0*/  LDSM.16.MT88.4 R20, [R246] ;  /* 0x00000000f614783b */ /* 0x000ea20000004200 */
[----:B------:R-:W-:Y:S01]  /*a7c0*/  MUFU.EX2 R174, R7 ;  /* 0x0000000700ae7308 */ /* 0x000fe20000000800 */
[----:B------:R-:W-:Y:S02]  /*a7d0*/  FMUL.FTZ R27, R4, R175 ;  /* 0x000000af041b7220 */ /* 0x000fe40000410000 */
[----:B------:R-:W-:Y:S02]  /*a7e0*/  FADD.FTZ R35, R54, R46 ;  /* 0x0000002e36237221 */ /* 0x000fe40000010000 */
[C---:B------:R-:W-:Y:S01]  /*a7f0*/  FMUL.FTZ R28, R5.reuse, R176 ;  /* 0x000000b0051c7220 */ /* 0x040fe20000410000 */
[----:B------:R-:W-:Y:S01]  /*a800*/  MOV R176, R38 ;  /* 0x0000002600b07202 */ /* 0x000fe20000000f00 */
[C---:B------:R-:W-:Y:S01]  /*a810*/  FMUL.FTZ R29, R5.reuse, R177 ;  /* 0x000000b1051d7220 */ /* 0x040fe20000410000 */
[----:B------:R-:W-:Y:S01]  /*a820*/  MOV R177, R37 ;  /* 0x0000002500b17202 */ /* 0x000fe20000000f00 */
[C---:B------:R-:W-:Y:S01]  /*a830*/  FMUL.FTZ R40, R5.reuse, R180 ;  /* 0x000000b405287220 */ /* 0x040fe20000410000 */
[----:B------:R-:W-:Y:S01]  /*a840*/  MUFU.EX2 R175, R32 ;  /* 0x0000002000af7308 */ /* 0x000fe20000000800 */
[C---:B------:R-:W-:Y:S01]  /*a850*/  FMUL.FTZ R41, R5.reuse, R181 ;  /* 0x000000b505297220 */ /* 0x040fe20000410000 */
[----:B------:R-:W-:Y:S01]  /*a860*/  MOV R181, R39 ;  /* 0x0000002700b57202 */ /* 0x000fe20000000f00 */
[C---:B------:R-:W-:Y:S01]  /*a870*/  FMUL.FTZ R45, R5.reuse, R185 ;  /* 0x000000b9052d7220 */ /* 0x040fe20000410000 */
[----:B------:R-:W-:Y:S01]  /*a880*/  MOV R180, R36 ;  /* 0x0000002400b47202 */ /* 0x000fe20000000f00 */
[C---:B------:R-:W-:Y:S01]  /*a890*/  FMUL.FTZ R56, R5.reuse, R188 ;  /* 0x000000bc05387220 */ /* 0x040fe20000410000 */
[----:B------:R-:W3:Y:S01]  /*a8a0*/  LDSM.16.MT88.4 R36, [R245] ;  /* 0x00000000f524783b */ /* 0x000ee20000004200 */
[C---:B------:R-:W-:Y:S01]  /*a8b0*/  FMUL.FTZ R57, R5.reuse, R189 ;  /* 0x000000bd05397220 */ /* 0x040fe20000410000 */
[----:B------:R-:W-:Y:S01]  /*a8c0*/  MOV R185, R53 ;  /* 0x0000003500b97202 */ /* 0x000fe20000000f00 */
[C---:B------:R-:W-:Y:S01]  /*a8d0*/  FMUL.FTZ R60, R5.reuse, R192 ;  /* 0x000000c0053c7220 */ /* 0x040fe20000410000 */
[----:B------:R-:W-:Y:S01]  /*a8e0*/  MUFU.EX2 R172, R19 ;  /* 0x0000001300ac7308 */ /* 0x000fe20000000800 */
[C---:B------:R-:W-:Y:S01]  /*a8f0*/  FMUL.FTZ R61, R5.reuse, R193 ;  /* 0x000000c1053d7220 */ /* 0x040fe20000410000 */
[----:B------:R-:W-:Y:S01]  /*a900*/  MOV R193, R55 ;  /* 0x0000003700c17202 */ /* 0x000fe20000000f00 */
[C---:B------:R-:W-:Y:S01]  /*a910*/  FMUL.FTZ R72, R5.reuse, R72 ;  /* 0x0000004805487220 */ /* 0x040fe20000410000 */
[----:B------:R-:W4:Y:S01]  /*a920*/  LDSM.16.MT88.4 R52, [R244] ;  /* 0x00000000f434783b */ /* 0x000f220000004200 */
[C---:B------:R-:W-:Y:S01]  /*a930*/  FMUL.FTZ R73, R5.reuse, R73 ;  /* 0x0000004905497220 */ /* 0x040fe20000410000 */
[----:B------:R-:W-:Y:S01]  /*a940*/  MOV R192, R50 ;  /* 0x0000003200c07202 */ /* 0x000fe20000000f00 */
[C---:B------:R-:W-:Y:S01]  /*a950*/  FMUL.FTZ R76, R5.reuse, R76 ;  /* 0x0000004c054c7220 */ /* 0x040fe20000410000 */
[----:B------:R-:W-:Y:S01]  /*a960*/  MOV R189, R51 ;  /* 0x0000003300bd7202 */ /* 0x000fe20000000f00 */
[C---:B------:R-:W-:Y:S01]  /*a970*/  FMUL.FTZ R77, R5.reuse, R77 ;  /* 0x0000004d054d7220 */ /* 0x040fe20000410000 */
[----:B------:R-:W5:Y:S01]  /*a980*/  MUFU.EX2 R173, R18 ;  /* 0x0000001200ad7308 */ /* 0x000f620000000800 */
[C---:B------:R-:W-:Y:S01]  /*a990*/  FMUL.FTZ R88, R5.reuse, R88 ;  /* 0x0000005805587220 */ /* 0x040fe20000410000 */
[----:B------:R-:W-:Y:S01]  /*a9a0*/  MOV R188, R67 ;  /* 0x0000004300bc7202 */ /* 0x000fe20000000f00 */
        /* <DEDUP_REMOVED lines=23> */
[C---:B------:R-:W-:Y:S01]  /*ab20*/  FMUL.FTZ R44, R5.reuse, R184 ;  /* 0x000000b8052c7220 */ /* 0x040fe20000410000 */
[----:B------:R-:W-:Y:S01]  /*ab30*/  MOV R184, R49 ;  /* 0x0000003100b87202 */ /* 0x000fe20000000f00 */
[C---:B------:R-:W-:Y:S02]  /*ab40*/  FMUL.FTZ R120, R5.reuse, R120 ;  /* 0x0000007805787220 */ /* 0x040fe40000410000 */
[C---:B------:R-:W-:Y:S02]  /*ab50*/  FMUL.FTZ R121, R5.reuse, R121 ;  /* 0x0000007905797220 */ /* 0x040fe40000410000 */
[C---:B------:R-:W-:Y:S02]  /*ab60*/  FMUL.FTZ R124, R5.reuse, R124 ;  /* 0x0000007c057c7220 */ /* 0x040fe40000410000 */
[----:B------:R-:W-:Y:S01]  /*ab70*/  FMUL.FTZ R125, R5, R125 ;  /* 0x0000007d057d7220 */ /* 0x000fe20000410000 */
[----:B------:R-:W-:Y:S01]  /*ab80*/  MUFU.EX2 R177, R177 ;  /* 0x000000b100b17308 */ /* 0x000fe20000000800 */
[C---:B-1----:R-:W-:Y:S01]  /*ab90*/  FMUL.FTZ R10, R4.reuse, R166 ;  /* 0x000000a6040a7220 */ /* 0x042fe20000410000 */
[----:B-----5:R-:W-:Y:S01]  /*aba0*/  F2FP.BF16.PACK_AB R166, R169, R173 ;  /* 0x000000ada9a6723e */ /* 0x020fe200000010ff */
[----:B------:R-:W-:Y:S01]  /*abb0*/  FMUL.FTZ R11, R4, R167 ;  /* 0x000000a7040b7220 */ /* 0x000fe20000410000 */
[----:B------:R-:W-:Y:S01]  /*abc0*/  F2FP.BF16.PACK_AB R167, R168, R172 ;  /* 0x000000aca8a7723e */ /* 0x000fe200000010ff */
[C---:B------:R-:W-:Y:S02]  /*abd0*/  FMUL.FTZ R14, R4.reuse, R170 ;  /* 0x000000aa040e7220 */ /* 0x040fe40000410000 */
        /* <DEDUP_REMOVED lines=19> */
[----:B------:R-:W-:Y:S01]  /*ad10*/  MUFU.EX2 R230, R230 ;  /* 0x000000e600e67308 */ /* 0x000fe20000000800 */
[C---:B------:R-:W-:Y:S02]  /*ad20*/  FMUL.FTZ R123, R4.reuse, R123 ;  /* 0x0000007b047b7220 */ /* 0x040fe40000410000 */
[C---:B------:R-:W-:Y:S02]  /*ad30*/  FMUL.FTZ R126, R4.reuse, R126 ;  /* 0x0000007e047e7220 */ /* 0x040fe40000410000 */
[C---:B------:R-:W-:Y:S02]  /*ad40*/  FMUL.FTZ R127, R4.reuse, R127 ;  /* 0x0000007f047f7220 */ /* 0x040fe40000410000 */
[----:B------:R-:W-:Y:S01]  /*ad50*/  FFMA.FTZ R202, R4, R202, R165 ;  /* 0x000000ca04ca7223 */ /* 0x000fe200000100a5 */
[----:B------:R-:W-:Y:S01]  /*ad60*/  F2FP.BF16.PACK_AB R165, R175, R165 ;  /* 0x000000a5afa5723e */ /* 0x000fe200000010ff */
[----:B------:R-:W-:Y:S01]  /*ad70*/  FADD.FTZ R170, R207, R6 ;  /* 0x00000006cfaa7221 */ /* 0x000fe20000010000 */
[C---:B------:R-:W-:Y:S01]  /*ad80*/  F2FP.BF16.PACK_AB R207, R174.reuse, R207 ;  /* 0x000000cfaecf723e */ /* 0x040fe200000010ff */
[C---:B------:R-:W-:Y:S01]  /*ad90*/  FMUL.FTZ R4, R201.reuse, R160 ;  /* 0x000000a0c9047220 */ /* 0x040fe20000410000 */
[----:B------:R-:W-:Y:S01]  /*ada0*/  MOV R160, R64 ;  /* 0x0000004000a07202 */ /* 0x000fe20000000f00 */
[----:B------:R-:W-:Y:S01]  /*adb0*/  FMUL.FTZ R5, R201, R161 ;  /* 0x000000a1c9057220 */ /* 0x000fe20000410000 */
[----:B------:R-:W-:Y:S01]  /*adc0*/  MUFU.EX2 R229, R229 ;  /* 0x000000e500e57308 */ /* 0x000fe20000000800 */
[C---:B------:R-:W-:Y:S02]  /*add0*/  FMUL.FTZ R6, R199.reuse, R162 ;  /* 0x000000a2c7067220 */ /* 0x040fe40000410000 */
[C---:B------:R-:W-:Y:S02]  /*ade0*/  FMUL.FTZ R7, R199.reuse, R163 ;  /* 0x000000a3c7077220 */ /* 0x040fe40000410000 */
[----:B------:R-:W-:Y:S02]  /*adf0*/  FMUL.FTZ R19, R199, R159 ;  /* 0x0000009fc7137220 */ /* 0x000fe40000410000 */
[C---:B------:R-:W-:Y:S02]  /*ae00*/  FMUL.FTZ R32, R201.reuse, R148 ;  /* 0x00000094c9207220 */ /* 0x040fe40000410000 */
[----:B------:R-:W-:Y:S01]  /*ae10*/  FMUL.FTZ R33, R201, R149 ;  /* 0x00000095c9217220 */ /* 0x000fe20000410000 */
[-C--:B--2---:R-:W-:Y:S01]  /*ae20*/  HMMA.16816.F32.BF16 R4, R204, R20.reuse, R4 ;  /* 0x00000014cc04723c */ /* 0x084fe20000041804 */
[----:B------:R-:W-:Y:S04]  /*ae30*/  MUFU.EX2 R161, R194 ;  /* 0x000000c200a17308 */ /* 0x000fe80000000800 */
[C---:B------:R-:W-:Y:S02]  /*ae40*/  FMUL.FTZ R34, R199.reuse, R150 ;  /* 0x00000096c7227220 */ /* 0x040fe40000410000 */
[----:B------:R-:W-:Y:S01]  /*ae50*/  FMUL.FTZ R35, R199, R151 ;  /* 0x00000097c7237220 */ /* 0x000fe20000410000 */
[C---:B------:R-:W-:Y:S01]  /*ae60*/  HMMA.16816.F32.BF16 R8, R164.reuse, R20, R8 ;  /* 0x00000014a408723c */ /* 0x040fe20000041808 */
[----:B------:R-:W-:Y:S02]  /*ae70*/  LDSM.16.MT88.4 R148, [R244+0x800] ;  /* 0x00080000f494783b */ /* 0x000fe40000004200 */
[----:B------:R-:W-:Y:S01]  /*ae80*/  MUFU.EX2 R163, R183 ;  /* 0x000000b700a37308 */ /* 0x000fe20000000800 */
[C---:B------:R-:W-:Y:S02]  /*ae90*/  FMUL.FTZ R48, R201.reuse, R140 ;  /* 0x0000008cc9307220 */ /* 0x040fe40000410000 */
[C---:B------:R-:W-:Y:S02]  /*aea0*/  FMUL.FTZ R49, R201.reuse, R141 ;  /* 0x0000008dc9317220 */ /* 0x040fe40000410000 */
[-C--:B------:R-:W-:Y:S04]  /*aeb0*/  HMMA.16816.F32.BF16 R12, R164, R22.reuse, R12 ;  /* 0x00000016a40c723c */ /* 0x080fe8000004180c */
[C---:B------:R-:W-:Y:S01]  /*aec0*/  FMUL.FTZ R16, R201.reuse, R156 ;  /* 0x0000009cc9107220 */ /* 0x040fe20000410000 */
[----:B------:R-:W-:Y:S01]  /*aed0*/  MUFU.EX2 R162, R182 ;  /* 0x000000b600a27308 */ /* 0x000fe20000000800 */
[----:B------:R-:W-:Y:S02]  /*aee0*/  FMUL.FTZ R17, R201, R157 ;  /* 0x0000009dc9117220 */ /* 0x000fe40000410000 */
[C---:B------:R-:W-:Y:S04]  /*aef0*/  FMUL.FTZ R18, R199.reuse, R158 ;  /* 0x0000009ec7127220 */ /* 0x040fe80000410000 */
[C---:B------:R-:W-:Y:S02]  /*af00*/  FMUL.FTZ R50, R199.reuse, R142 ;  /* 0x0000008ec7327220 */ /* 0x040fe40000410000 */
[----:B------:R-:W-:Y:S01]  /*af10*/  FMUL.FTZ R51, R199, R143 ;  /* 0x0000008fc7337220 */ /* 0x000fe20000410000 */
[C---:B------:R-:W-:Y:S01]  /*af20*/  HMMA.16816.F32.BF16 R16, R204.reuse, R22, R16 ;  /* 0x00000016cc10723c */ /* 0x040fe20000041810 */
[----:B------:R-:W1:Y:S01]  /*af30*/  LDSM.16.MT88.4 R140, [R243] ;  /* 0x00000000f38c783b */ /* 0x000e620000004200 */
[----:B------:R-:W-:Y:S02]  /*af40*/  MUFU.EX2 R156, R178 ;  /* 0x000000b2009c7308 */ /* 0x000fe40000000800 */
[C---:B------:R-:W-:Y:S02]  /*af50*/  FMUL.FTZ R20, R201.reuse, R152 ;  /* 0x00000098c9147220 */ /* 0x040fe40000410000 */
[----:B------:R-:W-:Y:S02]  /*af60*/  FMUL.FTZ R21, R201, R153 ;  /* 0x00000099c9157220 */ /* 0x000fe40000410000 */
[C---:B------:R-:W-:Y:S04]  /*af70*/  FMUL.FTZ R23, R199.reuse, R155 ;  /* 0x0000009bc7177220 */ /* 0x040fe80000410000 */
[----:B------:R-:W-:Y:S01]  /*af80*/  FMUL.FTZ R22, R199, R154 ;  /* 0x0000009ac7167220 */ /* 0x000fe20000410000 */
[----:B------:R-:W2:Y:S01]  /*af90*/  MUFU.EX2 R152, R195 ;  /* 0x000000c300987308 */ /* 0x000ea20000000800 */
[C---:B------:R-:W-:Y:S02]  /*afa0*/  FMUL.FTZ R64, R201.reuse, R132 ;  /* 0x00000084c9407220 */ /* 0x040fe40000410000 */
[----:B------:R-:W-:Y:S02]  /*afb0*/  FMUL.FTZ R65, R201, R133 ;  /* 0x00000085c9417220 */ /* 0x000fe40000410000 */
[C---:B------:R-:W-:Y:S01]  /*afc0*/  FMUL.FTZ R66, R199.reuse, R134 ;  /* 0x00000086c7427220 */ /* 0x040fe20000410000 */
[-C--:B---3--:R-:W-:Y:S03]  /*afd0*/  HMMA.16816.F32.BF16 R20, R204, R36.reuse, R20 ;  /* 0x00000024cc14723c */ /* 0x088fe60000041814 */
[----:B------:R-:W-:Y:S01]  /*afe0*/  FMUL.FTZ R67, R199, R135 ;  /* 0x00000087c7437220 */ /* 0x000fe20000410000 */
[----:B------:R-:W-:Y:S01]  /*aff0*/  MUFU.EX2 R153, R187 ;  /* 0x000000bb00997308 */ /* 0x000fe20000000800 */
[----:B------:R-:W3:Y:S01]  /*b000*/  LDSM.16.MT88.4 R132, [R246+0x2000] ;  /* 0x00200000f684783b */ /* 0x000ee20000004200 */
[C---:B------:R-:W-:Y:S02]  /*b010*/  FMUL.FTZ R68, R201.reuse, R68 ;  /* 0x00000044c9447220 */ /* 0x040fe40000410000 */
[C---:B------:R-:W-:Y:S04]  /*b020*/  HMMA.16816.F32.BF16 R24, R164.reuse, R36, R24 ;  /* 0x00000024a418723c */ /* 0x040fe80000041818 */
[C---:B------:R-:W-:Y:S02]  /*b030*/  FMUL.FTZ R69, R201.reuse, R69 ;  /* 0x00000045c9457220 */ /* 0x040fe40000410000 */
[----:B------:R-:W-:Y:S01]  /*b040*/  MUFU.EX2 R158, R193 ;  /* 0x000000c1009e7308 */ /* 0x000fe20000000800 */
[C---:B------:R-:W-:Y:S01]  /*b050*/  FMUL.FTZ R36, R201.reuse, R144 ;  /* 0x00000090c9247220 */ /* 0x040fe20000410000 */
[-C--:B------:R-:W-:Y:S04]  /*b060*/  HMMA.16816.F32.BF16 R28, R164, R38.reuse, R28 ;  /* 0x00000026a41c723c */ /* 0x080fe8000004181c */
[----:B------:R-:W-:Y:S02]  /*b070*/  FMUL.FTZ R37, R201, R145 ;  /* 0x00000091c9257220 */ /* 0x000fe40000410000 */
[C---:B------:R-:W-:Y:S02]  /*b080*/  FMUL.FTZ R70, R199.reuse, R70 ;  /* 0x00000046c7467220 */ /* 0x040fe40000410000 */
[C---:B------:R-:W-:Y:S01]  /*b090*/  HMMA.16816.F32.BF16 R32, R204.reuse, R38, R32 ;  /* 0x00000026cc20723c */ /* 0x040fe20000041820 */
[----:B------:R-:W-:Y:S03]  /*b0a0*/  MUFU.EX2 R155, R192 ;  /* 0x000000c0009b7308 */ /* 0x000fe60000000800 */
[----:B------:R-:W-:Y:S02]  /*b0b0*/  FMUL.FTZ R71, R199, R71 ;  /* 0x00000047c7477220 */ /* 0x000fe40000410000 */
[----:B------:R-:W-:Y:S02]  /*b0c0*/  FMUL.FTZ R80, R201, R80 ;  /* 0x00000050c9507220 */ /* 0x000fe40000410000 */
[C---:B------:R-:W-:Y:S03]  /*b0d0*/  FMUL.FTZ R38, R199.reuse, R146 ;  /* 0x00000092c7267220 */ /* 0x040fe60000410000 */
[----:B------:R-:W-:Y:S01]  /*b0e0*/  MUFU.EX2 R157, R231 ;  /* 0x000000e7009d7308 */ /* 0x000fe20000000800 */
[----:B------:R-:W-:Y:S02]  /*b0f0*/  FMUL.FTZ R39, R199, R147 ;  /* 0x00000093c7277220 */ /* 0x000fe40000410000 */
[----:B------:R-:W-:Y:S01]  /*b100*/  LDSM.16.MT88.4 R144, [R245+0x800] ;  /* 0x00080000f590783b */ /* 0x000fe20000004200 */
[----:B------:R-:W-:Y:S02]  /*b110*/  FMUL.FTZ R81, R201, R81 ;  /* 0x00000051c9517220 */ /* 0x000fe40000410000 */
[C---:B------:R-:W-:Y:S02]  /*b120*/  FMUL.FTZ R82, R199.reuse, R82 ;  /* 0x00000052c7527220 */ /* 0x040fe40000410000 */
[-C--:B----4-:R-:W-:Y:S02]  /*b130*/  HMMA.16816.F32.BF16 R36, R204, R52.reuse, R36 ;  /* 0x00000034cc24723c */ /* 0x090fe40000041824 */
[----:B------:R-:W-:Y:S01]  /*b140*/  MUFU.EX2 R231, R184 ;  /* 0x000000b800e77308 */ /* 0x000fe20000000800 */
[----:B------:R-:W-:Y:S02]  /*b150*/  FMUL.FTZ R83, R199, R83 ;  /* 0x00000053c7537220 */ /* 0x000fe40000410000 */
[C---:B------:R-:W-:Y:S02]  /*b160*/  FMUL.FTZ R84, R201.reuse, R84 ;  /* 0x00000054c9547220 */ /* 0x040fe40000410000 */
[----:B------:R-:W-:Y:S01]  /*b170*/  FMUL.FTZ R85, R201, R85 ;  /* 0x00000055c9557220 */ /* 0x000fe20000410000 */
[C---:B------:R-:W-:Y:S04]  /*b180*/  HMMA.16816.F32.BF16 R40, R164.reuse, R52, R40 ;  /* 0x00000034a428723c */ /* 0x040fe80000041828 */
[C---:B------:R-:W-:Y:S01]  /*b190*/  FMUL.FTZ R86, R199.reuse, R86 ;  /* 0x00000056c7567220 */ /* 0x040fe20000410000 */
[----:B------:R-:W-:Y:S01]  /*b1a0*/  MUFU.EX2 R178, R180 ;  /* 0x000000b400b27308 */ /* 0x000fe20000000800 */
[----:B------:R-:W-:Y:S02]  /*b1b0*/  FMUL.FTZ R87, R199, R87 ;  /* 0x00000057c7577220 */ /* 0x000fe40000410000 */
[-C--:B------:R-:W-:Y:S04]  /*b1c0*/  HMMA.16816.F32.BF16 R44, R164, R54.reuse, R44 ;  /* 0x00000036a42c723c */ /* 0x080fe8000004182c */
[C---:B------:R-:W-:Y:S02]  /*b1d0*/  FMUL.FTZ R52, R201.reuse, R136 ;  /* 0x00000088c9347220 */ /* 0x040fe40000410000 */
[C---:B------:R-:W-:Y:S01]  /*b1e0*/  FMUL.FTZ R53, R201.reuse, R137 ;  /* 0x00000089c9357220 */ /* 0x040fe20000410000 */
[----:B------:R-:W4:Y:S01]  /*b1f0*/  MUFU.EX2 R136, R160 ;  /* 0x000000a000887308 */ /* 0x000f220000000800 */
[C---:B------:R-:W-:Y:S04]  /*b200*/  HMMA.16816.F32.BF16 R48, R204.reuse, R54, R48 ;  /* 0x00000036cc30723c */ /* 0x040fe80000041830 */
[C---:B------:R-:W-:Y:S02]  /*b210*/  FMUL.FTZ R96, R201.reuse, R96 ;  /* 0x00000060c9607220 */ /* 0x040fe40000410000 */
[----:B------:R-:W-:Y:S02]  /*b220*/  FMUL.FTZ R97, R201, R97 ;  /* 0x00000061c9617220 */ /* 0x000fe40000410000 */
[C---:B------:R-:W-:Y:S01]  /*b230*/  FMUL.FTZ R54, R199.reuse, R138 ;  /* 0x0000008ac7367220 */ /* 0x040fe20000410000 */
[----:B------:R-:W-:Y:S03]  /*b240*/  MUFU.EX2 R137, R219 ;  /* 0x000000db00897308 */ /* 0x000fe60000000800 */
[C---:B------:R-:W-:Y:S02]  /*b250*/  FMUL.FTZ R55, R199.reuse, R139 ;  /* 0x0000008bc7377220 */ /* 0x040fe40000410000 */
[C---:B------:R-:W-:Y:S02]  /*b260*/  FMUL.FTZ R98, R199.reuse, R98 ;  /* 0x00000062c7627220 */ /* 0x040fe40000410000 */
[----:B------:R-:W-:Y:S02]  /*b270*/  FMUL.FTZ R99, R199, R99 ;  /* 0x00000063c7637220 */ /* 0x000fe40000410000 */
[C---:B------:R-:W-:Y:S01]  /*b280*/  FMUL.FTZ R100, R201.reuse, R100 ;  /* 0x00000064c9647220 */ /* 0x040fe20000410000 */
[-C--:B-1----:R-:W-:Y:S01]  /*b290*/  HMMA.16816.F32.BF16 R52, R204, R140.reuse, R52 ;  /* 0x0000008ccc34723c */ /* 0x082fe20000041834 */
[----:B------:R-:W-:Y:S02]  /*b2a0*/  MUFU.EX2 R160, R186 ;  /* 0x000000ba00a07308 */ /* 0x000fe40000000800 */
[----:B------:R-:W-:Y:S02]  /*b2b0*/  FMUL.FTZ R101, R201, R101 ;  /* 0x00000065c9657220 */ /* 0x000fe40000410000 */
[C---:B------:R-:W-:Y:S02]  /*b2c0*/  FMUL.FTZ R102, R199.reuse, R102 ;  /* 0x00000066c7667220 */ /* 0x040fe40000410000 */
[----:B------:R-:W-:Y:S01]  /*b2d0*/  FMUL.FTZ R103, R199, R103 ;  /* 0x00000067c7677220 */ /* 0x000fe20000410000 */
[C---:B------:R-:W-:Y:S03]  /*b2e0*/  HMMA.16816.F32.BF16 R56, R164.reuse, R140, R56 ;  /* 0x0000008ca438723c */ /* 0x040fe60000041838 */
[----:B------:R1:W5:Y:S01]  /*b2f0*/  MUFU.EX2 R139, R203 ;  /* 0x000000cb008b7308 */ /* 0x0003620000000800 */
[C---:B------:R-:W-:Y:S02]  /*b300*/  FMUL.FTZ R112, R201.reuse, R112 ;  /* 0x00000070c9707220 */ /* 0x040fe40000410000 */
[----:B------:R-:W-:Y:S02]  /*b310*/  FMUL.FTZ R113, R201, R113 ;  /* 0x00000071c9717220 */ /* 0x000fe40000410000 */
[-C--:B------:R-:W-:Y:S04]  /*b320*/  HMMA.16816.F32.BF16 R60, R164, R142.reuse, R60 ;  /* 0x0000008ea43c723c */ /* 0x080fe8000004183c */
[C---:B------:R-:W-:Y:S01]  /*b330*/  FMUL.FTZ R114, R199.reuse, R114 ;  /* 0x00000072c7727220 */ /* 0x040fe20000410000 */
[----:B------:R-:W4:Y:S01]  /*b340*/  MUFU.EX2 R138, R220 ;  /* 0x000000dc008a7308 */ /* 0x000f220000000800 */
[----:B------:R-:W-:Y:S02]  /*b350*/  FMUL.FTZ R115, R199, R115 ;  /* 0x00000073c7737220 */ /* 0x000fe40000410000 */
[C---:B------:R-:W-:Y:S01]  /*b360*/  HMMA.16816.F32.BF16 R64, R204.reuse, R142, R64 ;  /* 0x0000008ecc40723c */ /* 0x040fe20000041840 */
[----:B------:R-:W-:Y:S03]  /*b370*/  LDSM.16.MT88.4 R140, [R246+0x800] ;  /* 0x00080000f68c783b */ /* 0x000fe60000004200 */
[----:B------:R-:W-:Y:S02]  /*b380*/  FADD.FTZ R171, R173, R171 ;  /* 0x000000abadab7221 */ /* 0x000fe40000010000 */
[----:B------:R-:W-:Y:S01]  /*b390*/  FADD.FTZ R170, R174, R170 ;  /* 0x000000aaaeaa7221 */ /* 0x000fe20000010000 */
[----:B------:R-:W-:Y:S01]  /*b3a0*/  MUFU.EX2 R173, R189 ;  /* 0x000000bd00ad7308 */ /* 0x000fe20000000800 */
[-C--:B---3--:R-:W-:Y:S04]  /*b3b0*/  HMMA.16816.F32.BF16 R68, R204, R132.reuse, R68 ;  /* 0x00000084cc44723c */ /* 0x088fe80000041844 */
[----:B--2---:R-:W-:Y:S01]  /*b3c0*/  FADD.FTZ R170, R152, R170 ;  /* 0x000000aa98aa7221 */ /* 0x004fe20000010000 */
[----:B-1----:R-:W-:Y:S01]  /*b3d0*/  F2FP.BF16.PACK_AB R203, R213, R214 ;  /* 0x000000d6d5cb723e */ /* 0x002fe200000010ff */
[C---:B------:R-:W-:Y:S02]  /*b3e0*/  FMUL.FTZ R116, R201.reuse, R116 ;  /* 0x00000074c9747220 */ /* 0x040fe40000410000 */
[C---:B------:R-:W-:Y:S01]  /*b3f0*/  HMMA.16816.F32.BF16 R72, R164.reuse, R132, R72 ;  /* 0x00000084a448723c */ /* 0x040fe20000041848 */
[----:B------:R-:W-:Y:S03]  /*b400*/  MUFU.EX2 R220, R191 ;  /* 0x000000bf00dc7308 */ /* 0x000fe60000000800 */
[----:B------:R-:W-:Y:S02]  /*b410*/  FMUL.FTZ R117, R201, R117 ;  /* 0x00000075c9757220 */ /* 0x000fe40000410000 */
[C---:B------:R-:W-:Y:S02]  /*b420*/  FMUL.FTZ R118, R199.reuse, R118 ;  /* 0x00000076c7767220 */ /* 0x040fe40000410000 */
[-C--:B------:R-:W-:Y:S03]  /*b430*/  HMMA.16816.F32.BF16 R76, R164, R134.reuse, R76 ;  /* 0x00000086a44c723c */ /* 0x080fe6000004184c */
[----:B------:R-:W1:Y:S01]  /*b440*/  MUFU.EX2 R219, R190 ;  /* 0x000000be00db7308 */ /* 0x000e620000000800 */
[----:B------:R-:W-:Y:S02]  /*b450*/  FMUL.FTZ R119, R199, R119 ;  /* 0x00000077c7777220 */ /* 0x000fe40000410000 */
[----:B----4-:R-:W-:Y:S01]  /*b460*/  FADD.FTZ R154, R136, R179 ;  /* 0x000000b3889a7221 */ /* 0x010fe20000010000 */
[C---:B-----5:R-:W-:Y:S01]  /*b470*/  F2FP.BF16.PACK_AB R136, R139.reuse, R136 ;  /* 0x000000888b88723e */ /* 0x060fe200000010ff */
[C---:B------:R-:W-:Y:S01]  /*b480*/  HMMA.16816.F32.BF16 R80, R204.reuse, R134, R80 ;  /* 0x00000086cc50723c */ /* 0x040fe20000041850 */
[----:B------:R-:W2:Y:S03]  /*b490*/  LDSM.16.MT88.4 R132, [R245+0x2000] ;  /* 0x00200000f584783b */ /* 0x000ea60000004200 */
[----:B------:R-:W-:Y:S01]  /*b4a0*/  FADD.FTZ R154, R139, R154 ;  /* 0x0000009a8b9a7221 */ /* 0x000fe20000010000 */
[----:B------:R-:W-:Y:S01]  /*b4b0*/  MUFU.EX2 R174, R181 ;  /* 0x000000b500ae7308 */ /* 0x000fe20000000800 */
[----:B------:R-:W-:Y:S02]  /*b4c0*/  FMUL.FTZ R128, R201, R128 ;  /* 0x00000080c9807220 */ /* 0x000fe40000410000 */
[----:B------:R-:W-:Y:S01]  /*b4d0*/  FADD.FTZ R154, R138, R154 ;  /* 0x0000009a8a9a7221 */ /* 0x000fe20000010000 */
[C---:B------:R-:W-:Y:S03]  /*b4e0*/  F2FP.BF16.PACK_AB R138, R137.reuse, R138 ;  /* 0x0000008a898a723e */ /* 0x040fe600000010ff */
[----:B------:R-:W-:Y:S01]  /*b4f0*/  FADD.FTZ R154, R137, R154 ;  /* 0x0000009a899a7221 */ /* 0x000fe20000010000 */
[----:B------:R-:W-:Y:S01]  /*b500*/  F2FP.BF16.PACK_AB R137, R161, R152 ;  /* 0x00000098a189723e */ /* 0x000fe200000010ff */
[----:B------:R-:W-:Y:S01]  /*b510*/  FMUL.FTZ R129, R201, R129 ;  /* 0x00000081c9817220 */ /* 0x000fe20000410000 */
[----:B------:R-:W-:Y:S01]  /*b520*/  F2FP.BF16.PACK_AB R201, R215, R216 ;  /* 0x000000d8d7c9723e */ /* 0x000fe200000010ff */
[C---:B------:R-:W-:Y:S01]  /*b530*/  FMUL.FTZ R130, R199.reuse, R130 ;  /* 0x00000082c7827220 */ /* 0x040fe20000410000 */
[----:B------:R-:W-:Y:S01]  /*b540*/  MUFU.EX2 R228, R228 ;  /* 0x000000e400e47308 */ /* 0x000fe20000000800 */
[----:B------:R-:W-:Y:S01]  /*b550*/  FMUL.FTZ R131, R199, R131 ;  /* 0x00000083c7837220 */ /* 0x000fe20000410000 */
[----:B-1----:R-:W-:Y:S01]  /*b560*/  F2FP.BF16.PACK_AB R139, R219, R220 ;  /* 0x000000dcdb8b723e */ /* 0x002fe200000010ff */
[----:B------:R-:W-:Y:S04]  /*b570*/  FADD.FTZ R202, R175, R202 ;  /* 0x000000caafca7221 */ /* 0x000fe80000010000 */
[----:B------:R-:W-:Y:S03]  /*b580*/  FADD.FTZ R172, R172, R202 ;  /* 0x000000caacac7221 */ /* 0x000fe60000010000 */
[----:B------:R-:W-:Y:S01]  /*b590*/  MUFU.EX2 R175, R188 ;  /* 0x000000bc00af7308 */ /* 0x000fe20000000800 */
[----:B------:R-:W-:Y:S04]  /*b5a0*/  FADD.FTZ R172, R168, R172 ;  /* 0x000000aca8ac7221 */ /* 0x000fe80000010000 */
[----:B------:R-:W-:Y:S05]  /*b5b0*/  FADD.FTZ R172, R163, R172 ;  /* 0x000000aca3ac7221 */ /* 0x000fea0000010000 */
[----:B------:R-:W-:Y:S01]  /*b5c0*/  MUFU.EX2 R199, R185 ;  /* 0x000000b900c77308 */ /* 0x000fe20000000800 */
[-C--:B--2---:R-:W-:Y:S09]  /*b5d0*/  HMMA.16816.F32.BF16 R84, R204, R132.reuse, R84 ;  /* 0x00000084cc54723c */ /* 0x084ff20000041854 */
[----:B------:R-:W-:Y:S01]  /*b5e0*/  MUFU.EX2 R202, R218 ;  /* 0x000000da00ca7308 */ /* 0x000fe20000000800 */
[C---:B------:R-:W-:Y:S08]  /*b5f0*/  HMMA.16816.F32.BF16 R88, R164.reuse, R132, R88 ;  /* 0x00000084a458723c */ /* 0x040ff00000041858 */
[-C--:B------:R-:W-:Y:S01]  /*b600*/  HMMA.16816.F32.BF16 R92, R164, R134.reuse, R92 ;  /* 0x00000086a45c723c */ /* 0x080fe2000004185c */
[----:B------:R-:W-:Y:S07]  /*b610*/  MUFU.EX2 R218, R210 ;  /* 0x000000d200da7308 */ /* 0x000fee0000000800 */
[C---:B------:R-:W-:Y:S01]  /*b620*/  HMMA.16816.F32.BF16 R96, R204.reuse, R134, R96 ;  /* 0x00000086cc60723c */ /* 0x040fe20000041860 */
[----:B------:R-:W1:Y:S02]  /*b630*/  LDSM.16.MT88.4 R132, [R244+0x2000] ;  /* 0x00200000f484783b */ /* 0x000e640000004200 */
[----:B------:R-:W-:Y:S10]  /*b640*/  MUFU.EX2 R168, R217 ;  /* 0x000000d900a87308 */ /* 0x000ff40000000800 */
[----:B------:R-:W2:Y:S10]  /*b650*/  MUFU.EX2 R217, R211 ;  /* 0x000000d300d97308 */ /* 0x000eb40000000800 */
[----:B------:R-:W-:Y:S10]  /*b660*/  MUFU.EX2 R227, R227 ;  /* 0x000000e300e37308 */ /* 0x000ff40000000800 */
[----:B------:R-:W-:Y:S01]  /*b670*/  MUFU.EX2 R179, R200 ;  /* 0x000000c800b37308 */ /* 0x000fe20000000800 */
[-C--:B-1----:R-:W-:Y:S09]  /*b680*/  HMMA.16816.F32.BF16 R100, R204, R132.reuse, R100 ;  /* 0x00000084cc64723c */ /* 0x082ff20000041864 */
[----:B------:R-:W-:Y:S01]  /*b690*/  MUFU.EX2 R198, R198 ;  /* 0x000000c600c67308 */ /* 0x000fe20000000800 */
[C---:B------:R-:W-:Y:S09]  /*b6a0*/  HMMA.16816.F32.BF16 R104, R164.reuse, R132, R104 ;  /* 0x00000084a468723c */ /* 0x040ff20000041868 */
[----:B------:R-:W1:Y:S01]  /*b6b0*/  MUFU.EX2 R197, R197 ;  /* 0x000000c500c57308 */ /* 0x000e620000000800 */
[-C--:B------:R-:W-:Y:S08]  /*b6c0*/  HMMA.16816.F32.BF16 R108, R164, R134.reuse, R108 ;  /* 0x00000086a46c723c */ /* 0x080ff0000004186c */
[C---:B------:R-:W-:Y:S01]  /*b6d0*/  HMMA.16816.F32.BF16 R112, R204.reuse, R134, R112 ;  /* 0x00000086cc70723c */ /* 0x040fe20000041870 */
[----:B------:R-:W3:Y:S07]  /*b6e0*/  LDSM.16.MT88.4 R132, [R243+0x2000] ;  /* 0x00200000f384783b */ /* 0x000eee0000004200 */
[-C--:B---3--:R-:W-:Y:S08]  /*b6f0*/  HMMA.16816.F32.BF16 R116, R204, R132.reuse, R116 ;  /* 0x00000084cc74723c */ /* 0x088ff00000041874 */
[C---:B------:R-:W-:Y:S07]  /*b700*/  HMMA.16816.F32.BF16 R120, R164.reuse, R132, R120 ;  /* 0x00000084a478723c */ /* 0x040fee0000041878 */
[----:B------:R-:W-:Y:S01]  /*b710*/  F2FP.BF16.PACK_AB R132, R160, R153 ;  /* 0x00000099a084723e */ /* 0x000fe200000010ff */
[-C--:B------:R-:W-:Y:S01]  /*b720*/  HMMA.16816.F32.BF16 R124, R164, R134.reuse, R124 ;  /* 0x00000086a47c723c */ /* 0x080fe2000004187c */
[----:B------:R-:W-:Y:S03]  /*b730*/  MUFU.EX2 R166, R222 ;  /* 0x000000de00a67308 */ /* 0x000fe60000000800 */
[----:B------:R-:W-:Y:S03]  /*b740*/  F2FP.BF16.PACK_AB R133, R162, R163 ;  /* 0x000000a3a285723e */ /* 0x000fe600000010ff */
[----:B------:R-:W-:Y:S01]  /*b750*/  FADD.FTZ R165, R169, R171 ;  /* 0x000000aba9a57221 */ /* 0x000fe20000010000 */
[----:B------:R-:W-:Y:S03]  /*b760*/  HMMA.16816.F32.BF16 R128, R204, R134, R128 ;  /* 0x00000086cc80723c */ /* 0x000fe60000041880 */
[----:B------:R-:W3:Y:S01]  /*b770*/  MUFU.EX2 R222, R208 ;  /* 0x000000d000de7308 */ /* 0x000ee20000000800 */
[----:B------:R-:W-:Y:S03]  /*b780*/  FADD.FTZ R165, R153, R165 ;  /* 0x000000a599a57221 */ /* 0x000fe60000010000 */
[----:B------:R-:W-:Y:S01]  /*b790*/  F2FP.BF16.PACK_AB R134, R224, R226 ;  /* 0x000000e2e086723e */ /* 0x000fe200000010ff */
[-C--:B------:R-:W-:Y:S05]  /*b7a0*/  HMMA.16816.F32.BF16 R4, R136, R140.reuse, R4 ;  /* 0x0000008c8804723c */ /* 0x080fea0000041804 */
[----:B------:R-:W-:Y:S01]  /*b7b0*/  F2FP.BF16.PACK_AB R135, R223, R225 ;  /* 0x000000e1df87723e */ /* 0x000fe200000010ff */
[----:B------:R-:W4:Y:S01]  /*b7c0*/  MUFU.EX2 R167, R221 ;  /* 0x000000dd00a77308 */ /* 0x000f220000000800 */
[----:B--2---:R-:W-:Y:S02]  /*b7d0*/  F2FP.BF16.PACK_AB R204, R217, R212 ;  /* 0x000000d4d9cc723e */ /* 0x004fe400000010ff */
[----:B-1----:R-:W-:Y:S03]  /*b7e0*/  F2FP.BF16.PACK_AB R207, R197, R198 ;  /* 0x000000c6c5cf723e */ /* 0x002fe600000010ff */
[C---:B------:R-:W-:Y:S04]  /*b7f0*/  HMMA.16816.F32.BF16 R8, R132.reuse, R140, R8 ;  /* 0x0000008c8408723c */ /* 0x040fe80000041808 */
[----:B------:R1:W2:Y:S01]  /*b800*/  MUFU.EX2 R221, R209 ;  /* 0x000000d100dd7308 */ /* 0x0002a20000000800 */
[----:B---3--:R-:W-:Y:S03]  /*b810*/  F2FP.BF16.PACK_AB R205, R179, R222 ;  /* 0x000000deb3cd723e */ /* 0x008fe600000010ff */
[-C--:B------:R-:W-:Y:S08]  /*b820*/  HMMA.16816.F32.BF16 R12, R132, R142.reuse, R12 ;  /* 0x0000008e840c723c */ /* 0x080ff0000004180c */
[C---:B------:R-:W-:Y:S01]  /*b830*/  HMMA.16816.F32.BF16 R16, R136.reuse, R142, R16 ;  /* 0x0000008e8810723c */ /* 0x040fe20000041810 */
[----:B------:R-:W3:Y:S03]  /*b840*/  LDSM.16.MT88.4 R140, [R243+0x800] ;  /* 0x00080000f38c783b */ /* 0x000ee60000004200 */
[----:B----4-:R-:W-:Y:S04]  /*b850*/  F2FP.BF16.PACK_AB R200, R167, R166 ;  /* 0x000000a6a7c8723e */ /* 0x010fe800000010ff */
[-C--:B------:R-:W-:Y:S01]  /*b860*/  HMMA.16816.F32.BF16 R20, R136, R144.reuse, R20 ;  /* 0x000000908814723c */ /* 0x080fe20000041814 */
[----:B-1----:R-:W-:Y:S03]  /*b870*/  LDSM.16.MT88.4 R208, [R246+0x3800] ;  /* 0x00380000f6d0783b */ /* 0x002fe60000004200 */
[----:B--2---:R-:W-:Y:S04]  /*b880*/  F2FP.BF16.PACK_AB R206, R221, R218 ;  /* 0x000000daddce723e */ /* 0x004fe800000010ff */
[C---:B------:R-:W-:Y:S08]  /*b890*/  HMMA.16816.F32.BF16 R24, R132.reuse, R144, R24 ;  /* 0x000000908418723c */ /* 0x040ff00000041818 */
[-C--:B------:R-:W-:Y:S08]  /*b8a0*/  HMMA.16816.F32.BF16 R28, R132, R146.reuse, R28 ;  /* 0x00000092841c723c */ /* 0x080ff0000004181c */
[C---:B------:R-:W-:Y:S01]  /*b8b0*/  HMMA.16816.F32.BF16 R32, R136.reuse, R146, R32 ;  /* 0x000000928820723c */ /* 0x040fe20000041820 */
[----:B------:R-:W1:Y:S07]  /*b8c0*/  LDSM.16.MT88.4 R144, [R246+0x2800] ;  /* 0x00280000f690783b */ /* 0x000e6e0000004200 */
[-C--:B------:R-:W-:Y:S08]  /*b8d0*/  HMMA.16816.F32.BF16 R36, R136, R148.reuse, R36 ;  /* 0x000000948824723c */ /* 0x080ff00000041824 */
[C---:B------:R-:W-:Y:S08]  /*b8e0*/  HMMA.16816.F32.BF16 R40, R132.reuse, R148, R40 ;  /* 0x000000948428723c */ /* 0x040ff00000041828 */
[-C--:B------:R-:W-:Y:S08]  /*b8f0*/  HMMA.16816.F32.BF16 R44, R132, R150.reuse, R44 ;  /* 0x00000096842c723c */ /* 0x080ff0000004182c */
[C---:B------:R-:W-:Y:S01]  /*b900*/  HMMA.16816.F32.BF16 R48, R136.reuse, R150, R48 ;  /* 0x000000968830723c */ /* 0x040fe20000041830 */
[----:B------:R-:W2:Y:S07]  /*b910*/  LDSM.16.MT88.4 R148, [R245+0x2800] ;  /* 0x00280000f594783b */ /* 0x000eae0000004200 */
[-C--:B---3--:R-:W-:Y:S08]  /*b920*/  HMMA.16816.F32.BF16 R52, R136, R140.reuse, R52 ;  /* 0x0000008c8834723c */ /* 0x088ff00000041834 */
[C---:B------:R-:W-:Y:S08]  /*b930*/  HMMA.16816.F32.BF16 R56, R132.reuse, R140, R56 ;  /* 0x0000008c8438723c */ /* 0x040ff00000041838 */
[-C--:B------:R-:W-:Y:S08]  /*b940*/  HMMA.16816.F32.BF16 R60, R132, R142.reuse, R60 ;  /* 0x0000008e843c723c */ /* 0x080ff0000004183c */
[C---:B------:R-:W-:Y:S01]  /*b950*/  HMMA.16816.F32.BF16 R64, R136.reuse, R142, R64 ;  /* 0x0000008e8840723c */ /* 0x040fe20000041840 */
[----:B------:R-:W3:Y:S07]  /*b960*/  LDSM.16.MT88.4 R140, [R244+0x2800] ;  /* 0x00280000f48c783b */ /* 0x000eee0000004200 */
[-C--:B-1----:R-:W-:Y:S08]  /*b970*/  HMMA.16816.F32.BF16 R68, R136, R144.reuse, R68 ;  /* 0x000000908844723c */ /* 0x082ff00000041844 */
[C---:B------:R-:W-:Y:S08]  /*b980*/  HMMA.16816.F32.BF16 R72, R132.reuse, R144, R72 ;  /* 0x000000908448723c */ /* 0x040ff00000041848 */
[-C--:B------:R-:W-:Y:S08]  /*b990*/  HMMA.16816.F32.BF16 R76, R132, R146.reuse, R76 ;  /* 0x00000092844c723c */ /* 0x080ff0000004184c */
[C---:B------:R-:W-:Y:S01]  /*b9a0*/  HMMA.16816.F32.BF16 R80, R136.reuse, R146, R80 ;  /* 0x000000928850723c */ /* 0x040fe20000041850 */
[----:B------:R-:W1:Y:S07]  /*b9b0*/  LDSM.16.MT88.4 R144, [R243+0x2800] ;  /* 0x00280000f390783b */ /* 0x000e6e0000004200 */
[-C--:B--2---:R-:W-:Y:S08]  /*b9c0*/  HMMA.16816.F32.BF16 R84, R136, R148.reuse, R84 ;  /* 0x000000948854723c */ /* 0x084ff00000041854 */
        /* <DEDUP_REMOVED lines=10> */
[C---:B------:R-:W-:Y:S07]  /*ba70*/  HMMA.16816.F32.BF16 R120, R132.reuse, R144, R120 ;  /* 0x000000908478723c */ /* 0x040fee0000041878 */
[----:B------:R-:W-:Y:S01]  /*ba80*/  FADD.FTZ R144, R156, R154 ;  /* 0x0000009a9c907221 */ /* 0x000fe20000010000 */
[-C--:B------:R-:W-:Y:S04]  /*ba90*/  HMMA.16816.F32.BF16 R124, R132, R146.reuse, R124 ;  /* 0x00000092847c723c */ /* 0x080fe8000004187c */
[C---:B------:R-:W-:Y:S03]  /*baa0*/  FADD.FTZ R144, R158.reuse, R144 ;  /* 0x000000909e907221 */ /* 0x040fe60000010000 */
[----:B------:R-:W-:Y:S01]  /*bab0*/  F2FP.BF16.PACK_AB R132, R158, R156 ;  /* 0x0000009c9e84723e */ /* 0x000fe200000010ff */
[----:B------:R-:W-:Y:S04]  /*bac0*/  HMMA.16816.F32.BF16 R128, R136, R146, R128 ;  /* 0x000000928880723c */ /* 0x000fe80000041880 */
[----:B------:R-:W-:Y:S01]  /*bad0*/  F2FP.BF16.PACK_AB R134, R157, R155 ;  /* 0x0000009b9d86723e */ /* 0x000fe200000010ff */
[----:B------:R-:W-:Y:S01]  /*bae0*/  FADD.FTZ R144, R155, R144 ;  /* 0x000000909b907221 */ /* 0x000fe20000010000 */
[----:B------:R-:W-:Y:S01]  /*baf0*/  F2FP.BF16.PACK_AB R133, R175, R173 ;  /* 0x000000adaf85723e */ /* 0x000fe200000010ff */
[----:B------:R-:W-:Y:S01]  /*bb00*/  LDSM.16.MT88.4 R152, [R246+0x3000] ;  /* 0x00300000f698783b */ /* 0x000fe20000004200 */
[----:B------:R-:W-:Y:S01]  /*bb10*/  F2FP.BF16.PACK_AB R135, R231, R199 ;  /* 0x000000c7e787723e */ /* 0x000fe200000010ff */
[----:B------:R-:W-:Y:S03]  /*bb20*/  FADD.FTZ R164, R157, R144 ;  /* 0x000000909da47221 */ /* 0x000fe60000010000 */
[----:B------:R-:W-:Y:S01]  /*bb30*/  F2FP.BF16.PACK_AB R136, R176, R174 ;  /* 0x000000aeb088723e */ /* 0x000fe200000010ff */
[----:B------:R-:W-:Y:S01]  /*bb40*/  FADD.FTZ R164, R166, R164 ;  /* 0x000000a4a6a47221 */ /* 0x000fe20000010000 */
[----:B------:R-:W-:Y:S01]  /*bb50*/  F2FP.BF16.PACK_AB R138, R178, R177 ;  /* 0x000000b1b28a723e */ /* 0x000fe200000010ff */
[-C--:B--2---:R-:W-:Y:S01]  /*bb60*/  HMMA.16816.F32.BF16 R4, R132, R148.reuse, R4 ;  /* 0x000000948404723c */ /* 0x084fe20000041804 */
[----:B------:R-:W1:Y:S04]  /*bb70*/  LDSM.16.MT88.4 R144, [R244+0x1000] ;  /* 0x00100000f490783b */ /* 0x000e680000004200 */
[----:B------:R-:W-:Y:S02]  /*bb80*/  F2FP.BF16.PACK_AB R137, R229, R230 ;  /* 0x000000e6e589723e */ /* 0x000fe400000010ff */
[----:B------:R-:W-:Y:S02]  /*bb90*/  F2FP.BF16.PACK_AB R139, R227, R228 ;  /* 0x000000e4e38b723e */ /* 0x000fe400000010ff */
[----:B------:R-:W-:Y:S05]  /*bba0*/  LDSM.16.MT88.4 R156, [R245+0x3000] ;  /* 0x00300000f59c783b */ /* 0x000fea0000004200 */
        /* <DEDUP_REMOVED lines=18> */
[----:B------:R-:W-:Y:S07]  /*bcd0*/  LDSM.16.MT88.4 R148, [R245+0x1800] ;  /* 0x00180000f594783b */ /* 0x000fee0000004200 */
[-C--:B------:R-:W-:Y:S08]  /*bce0*/  HMMA.16816.F32.BF16 R68, R132, R152.reuse, R68 ;  /* 0x000000988444723c */ /* 0x080ff00000041844 */
[C---:B------:R-:W-:Y:S08]  /*bcf0*/  HMMA.16816.F32.BF16 R72, R136.reuse, R152, R72 ;  /* 0x000000988848723c */ /* 0x040ff00000041848 */
[-C--:B------:R-:W-:Y:S08]  /*bd00*/  HMMA.16816.F32.BF16 R76, R136, R154.reuse, R76 ;  /* 0x0000009a884c723c */ /* 0x080ff0000004184c */
[C---:B------:R-:W-:Y:S08]  /*bd10*/  HMMA.16816.F32.BF16 R80, R132.reuse, R154, R80 ;  /* 0x0000009a8450723c */ /* 0x040ff00000041850 */
[-C--:B------:R-:W-:Y:S08]  /*bd20*/  HMMA.16816.F32.BF16 R84, R132, R156.reuse, R84 ;  /* 0x0000009c8454723c */ /* 0x080ff00000041854 */
[C---:B------:R-:W-:Y:S08]  /*bd30*/  HMMA.16816.F32.BF16 R88, R136.reuse, R156, R88 ;  /* 0x0000009c8858723c */ /* 0x040ff00000041858 */
[-C--:B------:R-:W-:Y:S08]  /*bd40*/  HMMA.16816.F32.BF16 R92, R136, R158.reuse, R92 ;  /* 0x0000009e885c723c */ /* 0x080ff0000004185c */
[C---:B------:R-:W-:Y:S01]  /*bd50*/  HMMA.16816.F32.BF16 R96, R132.reuse, R158, R96 ;  /* 0x0000009e8460723c */ /* 0x040fe20000041860 */
[----:B------:R-:W2:Y:S07]  /*bd60*/  LDSM.16.MT88.4 R156, [R246+0x1800] ;  /* 0x00180000f69c783b */ /* 0x000eae0000004200 */
[-C--:B---3--:R-:W-:Y:S08]  /*bd70*/  HMMA.16816.F32.BF16 R100, R132, R140.reuse, R100 ;  /* 0x0000008c8464723c */ /* 0x088ff00000041864 */
[C---:B------:R-:W-:Y:S07]  /*bd80*/  HMMA.16816.F32.BF16 R104, R136.reuse, R140, R104 ;  /* 0x0000008c8868723c */ /* 0x040fee0000041868 */
[----:B------:R-:W-:Y:S01]  /*bd90*/  FADD.FTZ R140, R167, R164 ;  /* 0x000000a4a78c7221 */ /* 0x000fe20000010000 */
[-C--:B------:R-:W-:Y:S04]  /*bda0*/  HMMA.16816.F32.BF16 R108, R136, R142.reuse, R108 ;  /* 0x0000008e886c723c */ /* 0x080fe8000004186c */
[----:B------:R-:W-:Y:S01]  /*bdb0*/  FADD.FTZ R140, R202, R140 ;  /* 0x0000008cca8c7221 */ /* 0x000fe20000010000 */
[C---:B------:R-:W-:Y:S03]  /*bdc0*/  F2FP.BF16.PACK_AB R202, R168.reuse, R202 ;  /* 0x000000caa8ca723e */ /* 0x040fe600000010ff */
[C---:B------:R-:W-:Y:S08]  /*bdd0*/  HMMA.16816.F32.BF16 R112, R132.reuse, R142, R112 ;  /* 0x0000008e8470723c */ /* 0x040ff00000041870 */
[-C--:B-1----:R-:W-:Y:S08]  /*bde0*/  HMMA.16816.F32.BF16 R116, R132, R144.reuse, R116 ;  /* 0x000000908474723c */ /* 0x082ff00000041874 */
[C---:B------:R-:W-:Y:S08]  /*bdf0*/  HMMA.16816.F32.BF16 R120, R136.reuse, R144, R120 ;  /* 0x000000908878723c */ /* 0x040ff00000041878 */
[-C--:B------:R-:W-:Y:S07]  /*be00*/  HMMA.16816.F32.BF16 R124, R136, R146.reuse, R124 ;  /* 0x00000092887c723c */ /* 0x080fee000004187c */
[----:B------:R-:W-:Y:S01]  /*be10*/  FADD.FTZ R136, R168, R140 ;  /* 0x0000008ca8887221 */ /* 0x000fe20000010000 */
[----:B------:R-:W-:Y:S01]  /*be20*/  HMMA.16816.F32.BF16 R128, R132, R146, R128 ;  /* 0x000000928480723c */ /* 0x000fe20000041880 */
[----:B------:R-:W1:Y:S03]  /*be30*/  LDSM.16.MT88.4 R140, [R244+0x1800] ;  /* 0x00180000f48c783b */ /* 0x000e660000004200 */
[----:B------:R-:W-:Y:S02]  /*be40*/  FADD.FTZ R137, R161, R170 ;  /* 0x000000aaa1897221 */ /* 0x000fe40000010000 */
[----:B------:R-:W-:Y:S03]  /*be50*/  FADD.FTZ R138, R162, R172 ;  /* 0x000000aca28a7221 */ /* 0x000fe60000010000 */
[----:B------:R3:W-:Y:S04]  /*be60*/  STL [R1+0xe0], R136 ;  /* 0x0000e08801007387 */ /* 0x0007e80000100800 */
[----:B------:R-:W4:Y:S01]  /*be70*/  LDSM.16.MT88.4 R132, [R243+0x1800] ;  /* 0x00180000f384783b */ /* 0x000f220000004200 */
[----:B---3--:R-:W-:Y:S02]  /*be80*/  FADD.FTZ R136, R160, R165 ;  /* 0x000000a5a0887221 */ /* 0x008fe40000010000 */
[-C--:B--2---:R-:W-:Y:S05]  /*be90*/  HMMA.16816.F32.BF16 R160, R200, R156.reuse, R4 ;  /* 0x0000009cc8a0723c */ /* 0x084fea0000041804 */
[----:B------:R-:W2:Y:S03]  /*bea0*/  LDSM.16.MT88.4 R4, [R245+0x3800] ;  /* 0x00380000f504783b */ /* 0x000ea60000004200 */
[C---:B------:R-:W-:Y:S05]  /*beb0*/  HMMA.16816.F32.BF16 R164, R204.reuse, R156, R8 ;  /* 0x0000009ccca4723c */ /* 0x040fea0000041808 */
[----:B------:R-:W3:Y:S03]  /*bec0*/  LDSM.16.MT88.4 R8, [R244+0x3800] ;  /* 0x00380000f408783b */ /* 0x000ee60000004200 */
[-C--:B------:R-:W-:Y:S05]  /*bed0*/  HMMA.16816.F32.BF16 R168, R204, R158.reuse, R12 ;  /* 0x0000009ecca8723c */ /* 0x080fea000004180c */
[----:B------:R-:W5:Y:S03]  /*bee0*/  LDSM.16.MT88.4 R12, [R243+0x3800] ;  /* 0x00380000f30c783b */ /* 0x000f660000004200 */
[C---:B------:R-:W-:Y:S07]  /*bef0*/  HMMA.16816.F32.BF16 R156, R200.reuse, R158, R16 ;  /* 0x0000009ec89c723c */ /* 0x040fee0000041810 */
[----:B------:R-:W-:Y:S01]  /*bf00*/  MOV R19, R179 ;  /* 0x000000b300137202 */ /* 0x000fe20000000f00 */
[-C--:B------:R-:W-:Y:S04]  /*bf10*/  HMMA.16816.F32.BF16 R152, R200, R148.reuse, R20 ;  /* 0x00000094c898723c */ /* 0x080fe80000041814 */
[----:B------:R-:W-:Y:S02]  /*bf20*/  MOV R18, R178 ;  /* 0x000000b200127202 */ /* 0x000fe40000000f00 */
[----:B------:R-:W-:Y:S02]  /*bf30*/  MOV R17, R177 ;  /* 0x000000b100117202 */ /* 0x000fe40000000f00 */
[----:B------:R-:W-:Y:S04]  /*bf40*/  MOV R23, R175 ;  /* 0x000000af00177202 */ /* 0x000fe80000000f00 */
[----:B------:R-:W-:Y:S02]  /*bf50*/  MOV R21, R173 ;  /* 0x000000ad00157202 */ /* 0x000fe40000000f00 */
[----:B------:R-:W-:Y:S02]  /*bf60*/  MOV R22, R174 ;  /* 0x000000ae00167202 */ /* 0x000fe40000000f00 */
[C---:B------:R-:W-:Y:S04]  /*bf70*/  HMMA.16816.F32.BF16 R172, R204.reuse, R148, R24 ;  /* 0x00000094ccac723c */ /* 0x040fe80000041818 */
[----:B------:R-:W-:Y:S02]  /*bf80*/  MOV R16, R176 ;  /* 0x000000b000107202 */ /* 0x000fe40000000f00 */
[----:B------:R-:W-:Y:S02]  /*bf90*/  MOV R20, R138 ;  /* 0x0000008a00147202 */ /* 0x000fe40000000f00 */
[-C--:B------:R-:W-:Y:S04]  /*bfa0*/  HMMA.16816.F32.BF16 R176, R204, R150.reuse, R28 ;  /* 0x00000096ccb0723c */ /* 0x080fe8000004181c */
[----:B------:R-:W-:Y:S01]  /*bfb0*/  MOV R26, R137 ;  /* 0x00000089001a7202 */ /* 0x000fe20000000f00 */
[----:B------:R-:W-:Y:S01]  /*bfc0*/  FADD.FTZ R225, R225, R20 ;  /* 0x00000014e1e17221 */ /* 0x000fe20000010000 */
[----:B------:R-:W-:Y:S02]  /*bfd0*/  MOV R27, R136 ;  /* 0x00000088001b7202 */ /* 0x000fe40000000f00 */
[C---:B------:R-:W-:Y:S04]  /*bfe0*/  HMMA.16816.F32.BF16 R148, R200.reuse, R150, R32 ;  /* 0x00000096c894723c */ /* 0x040fe80000041820 */
[----:B------:R-:W-:Y:S02]  /*bff0*/  FADD.FTZ R220, R220, R26 ;  /* 0x0000001adcdc7221 */ /* 0x000fe40000010000 */
[----:B------:R-:W-:Y:S02]  /*c000*/  FADD.FTZ R226, R226, R27 ;  /* 0x0000001be2e27221 */ /* 0x000fe40000010000 */
[-C--:B-1----:R-:W-:Y:S04]  /*c010*/  HMMA.16816.F32.BF16 R144, R200, R140.reuse, R36 ;  /* 0x0000008cc890723c */ /* 0x082fe80000041824 */
[----:B------:R-:W-:Y:S02]  /*c020*/  FADD.FTZ R220, R219, R220 ;  /* 0x000000dcdbdc7221 */ /* 0x000fe40000010000 */
[----:B------:R-:W-:Y:S02]  /*c030*/  FADD.FTZ R226, R224, R226 ;  /* 0x000000e2e0e27221 */ /* 0x000fe40000010000 */
[C---:B------:R-:W-:Y:S04]  /*c040*/  HMMA.16816.F32.BF16 R180, R204.reuse, R140, R40 ;  /* 0x0000008cccb4723c */ /* 0x040fe80000041828 */
[----:B------:R-:W-:Y:S02]  /*c050*/  FADD.FTZ R220, R21, R220 ;  /* 0x000000dc15dc7221 */ /* 0x000fe40000010000 */
[----:B------:R-:W-:Y:S02]  /*c060*/  FADD.FTZ R225, R223, R225 ;  /* 0x000000e1dfe17221 */ /* 0x000fe40000010000 */
[-C--:B------:R-:W-:Y:S04]  /*c070*/  HMMA.16816.F32.BF16 R184, R204, R142.reuse, R44 ;  /* 0x0000008eccb8723c */ /* 0x080fe8000004182c */
[----:B------:R-:W-:Y:S02]  /*c080*/  FADD.FTZ R220, R23, R220 ;  /* 0x000000dc17dc7221 */ /* 0x000fe40000010000 */
[----:B------:R-:W-:Y:S02]  /*c090*/  FADD.FTZ R226, R22, R226 ;  /* 0x000000e216e27221 */ /* 0x000fe40000010000 */
[C---:B------:R-:W-:Y:S04]  /*c0a0*/  HMMA.16816.F32.BF16 R140, R200.reuse, R142, R48 ;  /* 0x0000008ec88c723c */ /* 0x040fe80000041830 */
[----:B------:R-:W-:Y:S01]  /*c0b0*/  FADD.FTZ R220, R199, R220 ;  /* 0x000000dcc7dc7221 */ /* 0x000fe20000010000 */
[----:B------:R-:W-:Y:S01]  /*c0c0*/  MOV R199, R3 ;  /* 0x0000000300c77202 */ /* 0x000fe20000000f00 */
[----:B------:R-:W-:Y:S02]  /*c0d0*/  FADD.FTZ R225, R230, R225 ;  /* 0x000000e1e6e17221 */ /* 0x000fe40000010000 */
[-C--:B----4-:R-:W-:Y:S04]  /*c0e0*/  HMMA.16816.F32.BF16 R136, R200, R132.reuse, R52 ;  /* 0x00000084c888723c */ /* 0x090fe80000041834 */
        /* <DEDUP_REMOVED lines=22> */
[----:B------:R-:W-:Y:S01]  /*c250*/  FADD.FTZ R225, R198, R225 ;  /* 0x000000e1c6e17221 */ /* 0x000fe20000010000 */
[----:B------:R-:W-:Y:S01]  /*c260*/  MOV R198, R196 ;  /* 0x000000c400c67202 */ /* 0x000fe20000000f00 */
[-C--:B--2---:R-:W-:Y:S08]  /*c270*/  HMMA.16816.F32.BF16 R84, R200, R4.reuse, R84 ;  /* 0x00000004c854723c */ /* 0x084ff00000041854 */
[C---:B------:R-:W-:Y:S01]  /*c280*/  HMMA.16816.F32.BF16 R88, R204.reuse, R4, R88 ;  /* 0x00000004cc58723c */ /* 0x040fe20000041858 */
[----:B------:R-:W2:Y:S04]  /*c290*/  LDL R5, [R1+0xec] ;  /* 0x0000ec0001057983 */ /* 0x000ea80000100800 */
[----:B------:R-:W2:Y:S03]  /*c2a0*/  LDL.LU R4, [R1+0xe8] ;  /* 0x0000e80001047983 */ /* 0x000ea60000300800 */
[-C--:B------:R-:W-:Y:S08]  /*c2b0*/  HMMA.16816.F32.BF16 R92, R204, R6.reuse, R92 ;  /* 0x00000006cc5c723c */ /* 0x080ff0000004185c */
[C---:B------:R-:W-:Y:S07]  /*c2c0*/  HMMA.16816.F32.BF16 R96, R200.reuse, R6, R96 ;  /* 0x00000006c860723c */ /* 0x040fee0000041860 */
[----:B------:R-:W-:Y:S01]  /*c2d0*/  FADD.FTZ R6, R213, R220 ;  /* 0x000000dcd5067221 */ /* 0x000fe20000010000 */
[-C--:B---3--:R-:W-:Y:S04]  /*c2e0*/  HMMA.16816.F32.BF16 R100, R200, R8.reuse, R100 ;  /* 0x00000008c864723c */ /* 0x088fe80000041864 */
[----:B------:R1:W-:Y:S04]  /*c2f0*/  STL [R1+0xe4], R6 ;  /* 0x0000e40601007387 */ /* 0x0003e80000100800 */
[C---:B------:R-:W-:Y:S08]  /*c300*/  HMMA.16816.F32.BF16 R104, R204.reuse, R8, R104 ;  /* 0x00000008cc68723c */ /* 0x040ff00000041868 */
[-C--:B------:R-:W-:Y:S08]  /*c310*/  HMMA.16816.F32.BF16 R108, R204, R10.reuse, R108 ;  /* 0x0000000acc6c723c */ /* 0x080ff0000004186c */
[C---:B------:R-:W-:Y:S08]  /*c320*/  HMMA.16816.F32.BF16 R112, R200.reuse, R10, R112 ;  /* 0x0000000ac870723c */ /* 0x040ff00000041870 */
[-C--:B-----5:R-:W-:Y:S08]  /*c330*/  HMMA.16816.F32.BF16 R116, R200, R12.reuse, R116 ;  /* 0x0000000cc874723c */ /* 0x0a0ff00000041874 */
[C---:B------:R-:W-:Y:S08]  /*c340*/  HMMA.16816.F32.BF16 R120, R204.reuse, R12, R120 ;  /* 0x0000000ccc78723c */ /* 0x040ff00000041878 */
[-C--:B------:R-:W-:Y:S08]  /*c350*/  HMMA.16816.F32.BF16 R124, R204, R14.reuse, R124 ;  /* 0x0000000ecc7c723c */ /* 0x080ff0000004187c */
[----:B------:R-:W-:Y:S07]  /*c360*/  HMMA.16816.F32.BF16 R128, R200, R14, R128 ;  /* 0x0000000ec880723c */ /* 0x000fee0000041880 */
[----:B------:R-:W-:Y:S01]  /*c370*/  FADD.FTZ R203, R221, R226 ;  /* 0x000000e2ddcb7221 */ /* 0x000fe20000010000 */
[----:B------:R-:W-:Y:S01]  /*c380*/  MOV R200, R2 ;  /* 0x0000000200c87202 */ /* 0x000fe20000000f00 */
[----:B------:R-:W-:Y:S03]  /*c390*/  FADD.FTZ R202, R197, R225 ;  /* 0x000000e1c5ca7221 */ /* 0x000fe60000010000 */
[----:B------:R-:W-:Y:S02]  /*c3a0*/  MOV R197, R0 ;  /* 0x0000000000c57202 */ /* 0x000fe40000000f00 */
[C---:B--2---:R-:W-:Y:S02]  /*c3b0*/  ISETP.GT.AND P0, PT, R4.reuse, R5, PT ;  /* 0x000000050400720c */ /* 0x044fe40003f04270 */
[----:B------:R-:W-:Y:S05]  /*c3c0*/  IADD3 R4, R4, -0x1, RZ ;  /* 0xffffffff04047810 */ /* 0x000fea0007ffe0ff */
[----:B------:R1:W-:Y:S04]  /*c3d0*/  STL [R1+0xe8], R4 ;  /* 0x0000e80401007387 */ /* 0x0003e80000100800 */
[----:B------:R1:W-:Y:S02]  /*c3e0*/  STL [R1+0xe8], R4 ;  /* 0x0000e80401007387 */ /* 0x0003e40000100800 */
[----:B-1----:R-:W-:-:S05]  /*c3f0*/  @P0 BRA `(.L_x_1247) ;  /* 0xffffad3000000947 */ /* 0x002fca000383ffff */
.L_x_1236:
[----:B--2---:R-:W2:Y:S04]  /*c400*/  LDL R5, [R1+0xa8] ;  /* 0x0000a80001057983 */ /* 0x004ea80000100800 */
[----:B------:R-:W2:Y:S02]  /*c410*/  LDL R4, [R1+0xe8] ;  /* 0x0000e80001047983 */ /* 0x000ea40000100800 */
[----:B--2---:R-:W-:-:S13]  /*c420*/  ISETP.GE.AND P0, PT, R4, R5, PT ;  /* 0x000000050400720c */ /* 0x004fda0003f06270 */
[----:B------:R-:W-:Y:S05]  /*c430*/  @!P0 BRA `(.L_x_1248) ;  /* 0x0000479000008947 */ /* 0x000fea0003800000 */
[----:B------:R-:W-:Y:S01]  /*c440*/  IMAD.MOV.U32 R200, RZ, RZ, R2 ;  /* 0x000000ffffc87224 */ /* 0x000fe200078e0002 */
[----:B------:R-:W-:Y:S01]  /*c450*/  MOV R198, R196 ;  /* 0x000000c400c67202 */ /* 0x000fe20000000f00 */
[----:B------:R-:W-:Y:S01]  /*c460*/  IMAD.MOV.U32 R199, RZ, RZ, R3 ;  /* 0x000000ffffc77224 */ /* 0x000fe200078e0003 */
[----:B------:R-:W-:Y:S02]  /*c470*/  MOV R197, R0 ;  /* 0x0000000000c57202 */ /* 0x000fe40000000f00 */
.L_x_1255:
[----:B------:R-:W2:Y:S01]  /*c480*/  LDL R11, [R1+0xb8] ;  /* 0x0000b800010b7983 */ /* 0x000ea20000100800 */
[----:B------:R-:W-:Y:S04]  /*c490*/  DEPBAR.LE SB0, 0x0 ;  /* 0x000080000000791a */ /* 0x000fe80000000000 */
[----:B------:R-:W3:Y:S01]  /*c4a0*/  LDL R10, [R1+0xb4] ;  /* 0x0000b400010a7983 */ /* 0x000ee20000100800 */
[----:B------:R-:W-:Y:S03]  /*c4b0*/  WARPSYNC 0xffffffff ;  /* 0xffffffff00007948 */ /* 0x000fe60003800000 */
[----:B------:R-:W4:Y:S04]  /*c4c0*/  LDL.64 R8, [R1+0xc8] ;  /* 0x0000c80001087983 */ /* 0x000f280000100a00 */
[----:B------:R-:W5:Y:S04]  /*c4d0*/  LDL R7, [R1+0x9c] ;  /* 0x00009c0001077983 */ /* 0x000f680000100800 */
[----:B------:R-:W4:Y:S04]  /*c4e0*/  LDL R6, [R1+0x4] ;  /* 0x0000040001067983 */ /* 0x000f280000100800 */
[----:B------:R-:W5:Y:S04]  /*c4f0*/  LDL R5, [R1] ;  /* 0x0000000001057983 */ /* 0x000f680000100800 */
[----:B------:R-:W5:Y:S04]  /*c500*/  LDL R4, [R1+0x18] ;  /* 0x0000180001047983 */ /* 0x000f680000100800 */
[----:B------:R-:W-:Y:S06]  /*c510*/  BAR.SYNC.DEFER_BLOCKING 0x0 ;  /* 0x0000000000007b1d */ /* 0x000fec0000010000 */
[----:B------:R1:W1:Y:S04]  /*c520*/  LDSM.16.M88.4 R64, [R251] ;  /* 0x00000000fb40783b */ /* 0x0002680000000200 */
[----:B------:R1:W1:Y:S04]  /*c530*/  LDSM.16.M88.4 R60, [R251+0x2000] ;  /* 0x00200000fb3c783b */ /* 0x0002680000000200 */
        /* <DEDUP_REMOVED lines=10> */
[C---:B--2---:R-:W-:Y:S01]  /*c5e0*/  IMAD.WIDE.U32 R2, R11.reuse, c[0x0][0x208], RZ ;  /* 0x000082000b027a25 */ /* 0x044fe200078e00ff */
[----:B------:R-:W-:Y:S02]  /*c5f0*/  SHF.R.S32.HI R0, RZ, 0x1f, R11 ;  /* 0x0000001fff007819 */ /* 0x000fe4000001140b */
[----:B---3--:R-:W-:Y:S03]  /*c600*/  SHF.R.S32.HI R52, RZ, 0x1f, R10 ;  /* 0x0000001fff347819 */ /* 0x008fe6000001140a */
[----:B------:R-:W-:Y:S04]  /*c610*/  IMAD R0, R0, c[0x0][0x208], RZ ;  /* 0x0000820000007a24 */ /* 0x000fe800078e02ff */
[----:B------:R-:W-:Y:S02]  /*c620*/  IMAD R0, R11, c[0x0][0x20c], R0 ;  /* 0x000083000b007a24 */ /* 0x000fe400078e0200 */
[----:B------:R-:W-:Y:S02]  /*c630*/  IMAD R52, R52, c[0x0][0x218], RZ ;  /* 0x0000860034347a24 */ /* 0x000fe400078e02ff */
[----:B------:R-:W-:Y:S02]  /*c640*/  IMAD.IADD R3, R3, 0x1, R0 ;  /* 0x0000000103037824 */ /* 0x000fe400078e0200 */
[----:B------:R-:W-:Y:S01]  /*c650*/  IMAD R52, R10, c[0x0][0x21c], R52 ;  /* 0x000087000a347a24 */ /* 0x000fe200078e0234 */
[----:B----4-:R-:W-:Y:S01]  /*c660*/  SHF.L.U32 R44, R6, 0x1, RZ ;  /* 0x00000001062c7819 */ /* 0x010fe200000006ff */
[----:B------:R-:W-:Y:S05]  /*c670*/  IMAD.WIDE.U32 R2, R10, c[0x0][0x218], R2 ;  /* 0x000086000a027a25 */ /* 0x000fea00078e0002 */
[----:B------:R-:W-:Y:S02]  /*c680*/  IADD3 R0, P0, R8, R2, RZ ;  /* 0x0000000208007210 */ /* 0x000fe40007f1e0ff */
[----:B------:R-:W-:Y:S01]  /*c690*/  SHF.L.U64.HI R2, R6, 0x1, R252 ;  /* 0x0000000106027819 */ /* 0x000fe200000102fc */
[----:B-----5:R-:W-:Y:S01]  /*c6a0*/  IMAD.SHL.U32 R40, R4, 0x2, RZ ;  /* 0x0000000204287824 */ /* 0x020fe200078e00ff */
[----:B------:R-:W-:Y:S02]  /*c6b0*/  IADD3.X R52, R7, R3, R52, P0, !PT ;  /* 0x0000000307347210 */ /* 0x000fe400007fe434 */
[----:B------:R-:W-:Y:S02]  /*c6c0*/  LEA R45, P0, R0, c[0x0][0x1f8], 0x1 ;  /* 0x00007e00002d7a11 */ /* 0x000fe400078008ff */
[----:B------:R-:W-:Y:S02]  /*c6d0*/  SHF.L.U64.HI R3, R4, 0x1, R5 ;  /* 0x0000000104037819 */ /* 0x000fe40000010205 */
[----:B------:R-:W-:Y:S01]  /*c6e0*/  LEA.HI.X R52, R0, c[0x0][0x1fc], R52, 0x1, P0 ;  /* 0x00007f0000347a11 */ /* 0x000fe200000f0c34 */
[----:B------:R-:W-:-:S06]  /*c6f0*/  BRA.DIV ~URZ, `(.L_x_1249) ;  /* 0x0000a4827f007947 */ /* 0x000fcc000b800000 */
[----:B-1----:R1:W2:Y:S02]  /*c700*/  SHFL.IDX PT, R28, R52, RZ, 0x181f ;  /* 0x00181fff341c7589 */ /* 0x0022a400000e0000 */
.L_x_1296:
[-C--:B------:R-:W-:Y:S01]  /*c710*/  HMMA.16816.F32.BF16 R4, R64, R16.reuse, RZ ;  /* 0x000000104004723c */ /* 0x080fe200000418ff */
[----:B------:R-:W3:Y:S01]  /*c720*/  LDL R196, [R1+0x18] ;  /* 0x0000180001c47983 */ /* 0x000ee20000100800 */
[----:B------:R-:W-:Y:S03]  /*c730*/  BSSY B0, `(.L_x_1250) ;  /* 0x00001b4000007945 */ /* 0x000fe60003800000 */
[----:B------:R-:W4:Y:S03]  /*c740*/  LDL R201, [R1+0x4] ;  /* 0x0000040001c97983 */ /* 0x000f260000100800 */
[C---:B------:R-:W-:Y:S01]  /*c750*/  HMMA.16816.F32.BF16 R8, R60.reuse, R16, RZ ;  /* 0x000000103c08723c */ /* 0x040fe200000418ff */
[----:B------:R-:W5:Y:S04]  /*c760*/  LDL R53, [R1+0x8] ;  /* 0x0000080001357983 */ /* 0x000f680000100800 */
[----:B------:R-:W1:Y:S03]  /*c770*/  SHFL.IDX PT, R36, R45, RZ, 0x181f ;  /* 0x00181fff2d247589 */ /* 0x000e6600000e0000 */
[-C--:B------:R-:W-:Y:S05]  /*c780*/  HMMA.16816.F32.BF16 R12, R60, R18.reuse, RZ ;  /* 0x000000123c0c723c */ /* 0x080fea00000418ff */
[----:B------:R-:W2:Y:S03]  /*c790*/  SHFL.IDX PT, R38, R45, 0x1, 0x181f ;  /* 0x00381f002d267f89 */ /* 0x000ea600000e0000 */
[C---:B------:R-:W-:Y:S05]  /*c7a0*/  HMMA.16816.F32.BF16 R16, R64.reuse, R18, RZ ;  /* 0x000000124010723c */ /* 0x040fea00000418ff */
[----:B------:R-:W1:Y:S03]  /*c7b0*/  SHFL.IDX PT, R0, R52, 0x1, 0x181f ;  /* 0x00381f0034007f89 */ /* 0x000e6600000e0000 */
[-C--:B------:R-:W-:Y:S05]  /*c7c0*/  HMMA.16816.F32.BF16 R20, R64, R32.reuse, RZ ;  /* 0x000000204014723c */ /* 0x080fea00000418ff */
[----:B------:R-:W1:Y:S03]  /*c7d0*/  SHFL.IDX PT, R41, R45, 0x2, 0x181f ;  /* 0x00581f002d297f89 */ /* 0x000e6600000e0000 */
[C---:B------:R-:W-:Y:S05]  /*c7e0*/  HMMA.16816.F32.BF16 R24, R60.reuse, R32, RZ ;  /* 0x000000203c18723c */ /* 0x040fea00000418ff */
[----:B------:R-:W2:Y:S08]  /*c7f0*/  SHFL.IDX PT, R42, R52, 0x2, 0x181f ;  /* 0x00581f00342a7f89 */ /* 0x000eb000000e0000 */
[----:B------:R-:W3:Y:S08]  /*c800*/  SHFL.IDX PT, R45, R45, 0x3, 0x181f ;  /* 0x00781f002d2d7f89 */ /* 0x000ef000000e0000 */
[----:B-1----:R-:W1:Y:S01]  /*c810*/  SHFL.IDX PT, R52, R52, 0x3, 0x181f ;  /* 0x00781f0034347f89 */ /* 0x002e6200000e0000 */
[C---:B------:R-:W-:Y:S02]  /*c820*/  IADD3 R30, P4, R36.reuse, R40, RZ ;  /* 0x00000028241e7210 */ /* 0x040fe40007f9e0ff */
[----:B------:R-:W-:Y:S02]  /*c830*/  IADD3 R36, P5, R36, R44, RZ ;  /* 0x0000002c24247210 */ /* 0x000fe40007fbe0ff */
[CC--:B--2---:R-:W-:Y:S02]  /*c840*/  IADD3.X R31, R28.reuse, R3.reuse, RZ, P4, !PT ;  /* 0x000000031c1f7210 */ /* 0x0c4fe400027fe4ff */
[----:B------:R-:W-:Y:S02]  /*c850*/  IADD3.X R37, R28, R2, RZ, P5, !PT ;  /* 0x000000021c257210 */ /* 0x000fe40002ffe4ff */
[C---:B------:R-:W-:Y:S02]  /*c860*/  IADD3 R46, P4, R38.reuse, R40, RZ ;  /* 0x00000028262e7210 */ /* 0x040fe40007f9e0ff */
[----:B------:R-:W-:Y:S02]  /*c870*/  IADD3 R38, P5, R38, R44, RZ ;  /* 0x0000002c26267210 */ /* 0x000fe40007fbe0ff */
[CC--:B------:R-:W-:Y:S02]  /*c880*/  IADD3.X R47, R0.reuse, R3.reuse, RZ, P4, !PT ;  /* 0x00000003002f7210 */ /* 0x0c0fe400027fe4ff */
[----:B------:R-:W-:Y:S02]  /*c890*/  IADD3.X R39, R0, R2, RZ, P5, !PT ;  /* 0x0000000200277210 */ /* 0x000fe40002ffe4ff */
[----:B---3--:R-:W-:Y:S02]  /*c8a0*/  ISETP.GE.AND P2, PT, R196, c[0x0][0x1d4], PT ;  /* 0x00007500c4007a0c */ /* 0x008fe40003f46270 */
[----:B----4-:R-:W-:Y:S02]  /*c8b0*/  ISETP.GE.AND P0, PT, R201, c[0x0][0x1d4], PT ;  /* 0x00007500c9007a0c */ /* 0x010fe40003f06270 */
[----:B------:R-:W-:Y:S04]  /*c8c0*/  SEL R0, RZ, 0x10, P2 ;  /* 0x00000010ff007807 */ /* 0x000fe80001000000 */
[C---:B------:R-:W-:Y:S02]  /*c8d0*/  IADD3 R54, -R0.reuse, 0x10, RZ ;  /* 0x0000001000367810 */ /* 0x040fe40007ffe1ff */
[----:B------:R-:W-:Y:S03]  /*c8e0*/  ISETP.NE.U32.AND P6, PT, R0, RZ, PT ;  /* 0x000000ff0000720c */ /* 0x000fe60003fc5070 */
[----:B-----5:R2:W-:Y:S01]  /*c8f0*/  LDGSTS.E.BYPASS.LTC128B.128 [R53+0x100], [R30.64], !P2 ;  /* 0x001000001e357fae */ /* 0x0205e2000d101d48 */
[----:B------:R-:W-:Y:S07]  /*c900*/  LOP3.LUT R54, R54, 0xf, RZ, 0xc0, !PT ;  /* 0x0000000f36367812 */ /* 0x000fee00078ec0ff */
[----:B------:R3:W-:Y:S08]  /*c910*/  LDGSTS.E.BYPASS.LTC128B.128 [R53+0x2100], [R36.64], !P0 ;  /* 0x0210000024357fae */ /* 0x0007f0000c101d48 */
[----:B------:R4:W-:Y:S08]  /*c920*/  LDGSTS.E.BYPASS.LTC128B.128 [R53+0x900], [R46.64], !P2 ;  /* 0x009000002e357fae */ /* 0x0009f0000d101d48 */
[----:B------:R5:W-:Y:S01]  /*c930*/  LDGSTS.E.BYPASS.LTC128B.128 [R53+0x2900], [R38.64], !P0 ;  /* 0x0290000026357fae */ /* 0x000be2000c101d48 */
[-C--:B--2---:R-:W-:Y:S08]  /*c940*/  HMMA.16816.F32.BF16 R28, R60, R34.reuse, RZ ;  /* 0x000000223c1c723c */ /* 0x084ff000000418ff */
[C---:B------:R-:W-:Y:S04]  /*c950*/  HMMA.16816.F32.BF16 R32, R64.reuse, R34, RZ ;  /* 0x000000224020723c */ /* 0x040fe800000418ff */
[C---:B---3--:R-:W-:Y:S04]  /*c960*/  IADD3 R36, P4, R41.reuse, R40, RZ ;  /* 0x0000002829247210 */ /* 0x048fe80007f9e0ff */
[----:B------:R-:W-:Y:S04]  /*c970*/  IADD3.X R37, R42, R3, RZ, P4, !PT ;  /* 0x000000032a257210 */ /* 0x000fe800027fe4ff */
[----:B----4-:R-:W-:Y:S01]  /*c980*/  SEL R46, RZ, 0x10, P0 ;  /* 0x00000010ff2e7807 */ /* 0x010fe20000000000 */
[----:B------:R5:W-:Y:S01]  /*c990*/  LDGSTS.E.BYPASS.LTC128B.128 [R53+0x1100], [R36.64], !P2 ;  /* 0x0110000024357fae */ /* 0x000be2000d101d48 */
[----:B------:R-:W-:Y:S02]  /*c9a0*/  IADD3 R58, P2, R41, R44, RZ ;  /* 0x0000002c293a7210 */ /* 0x000fe40007f5e0ff */
[----:B------:R-:W-:Y:S02]  /*c9b0*/  ISETP.NE.U32.AND P5, PT, R46, RZ, PT ;  /* 0x000000ff2e00720c */ /* 0x000fe40003fa5070 */
[----:B------:R-:W-:Y:S02]  /*c9c0*/  IADD3.X R59, R42, R2, RZ, P2, !PT ;  /* 0x000000022a3b7210 */ /* 0x000fe400017fe4ff */
[-C--:B------:R-:W-:Y:S02]  /*c9d0*/  IADD3 R54, P4, P2, R54, R45.reuse, R40 ;  /* 0x0000002d36367210 */ /* 0x080fe40007a9e028 */
[----:B------:R-:W-:Y:S01]  /*c9e0*/  IADD3 R46, -R46, 0x10, RZ ;  /* 0x000000102e2e7810 */ /* 0x000fe20007ffe1ff */
[----:B------:R2:W-:Y:S01]  /*c9f0*/  LDGSTS.E.BYPASS.LTC128B.128 [R53+0x3100], [R58.64], !P0 ;  /* 0x031000003a357fae */ /* 0x0005e2000c101d48 */
[-C--:B-1----:R-:W-:Y:S02]  /*ca00*/  IADD3.X R55, RZ, R52.reuse, R3, P4, P2 ;  /* 0x00000034ff377210 */ /* 0x082fe400027e4403 */
[----:B------:R-:W-:Y:S04]  /*ca10*/  LOP3.LUT R46, R46, 0xf, RZ, 0xc0, !PT ;  /* 0x0000000f2e2e7812 */ /* 0x000fe800078ec0ff */
[----:B------:R-:W-:Y:S01]  /*ca20*/  IADD3 R56, P4, P2, R46, R45, R44 ;  /* 0x0000002d2e387210 */ /* 0x000fe20007a9e02c */
[----:B------:R2:W-:Y:S03]  /*ca30*/  LDGSTS.E.BYPASS.LTC128B.128.ZFILL [R53+0x1900], [R54.64], P6 ;  /* 0x0190000036357fae */ /* 0x0005e6000b141d48 */
[----:B------:R-:W-:Y:S05]  /*ca40*/  IADD3.X R57, RZ, R52, R2, P4, P2 ;  /* 0x00000034ff397210 */ /* 0x000fea00027e4402 */
[----:B------:R-:W3:Y:S01]  /*ca50*/  LDL R2, [R1+0xa8] ;  /* 0x0000a80001027983 */ /* 0x000ee20000100800 */
[-C--:B-----5:R-:W-:Y:S03]  /*ca60*/  HMMA.16816.F32.BF16 R36, R64, R48.reuse, RZ ;  /* 0x000000304024723c */ /* 0x0a0fe600000418ff */
[----:B------:R2:W-:Y:S05]  /*ca70*/  LDGSTS.E.BYPASS.LTC128B.128.ZFILL [R53+0x3900], [R56.64], P5 ;  /* 0x0390000038357fae */ /* 0x0005ea000a941d48 */
[C---:B------:R-:W-:Y:S03]  /*ca80*/  HMMA.16816.F32.BF16 R40, R60.reuse, R48, RZ ;  /* 0x000000303c28723c */ /* 0x040fe600000418ff */
[----:B------:R-:W3:Y:S04]  /*ca90*/  LDL R3, [R1+0xe8] ;  /* 0x0000e80001037983 */ /* 0x000ee80000100800 */
[----:B------:R-:W0:Y:S01]  /*caa0*/  LDGDEPBAR ;  /* 0x00000000000079af */ /* 0x000e220000000000 */
[-C--:B------:R-:W-:Y:S08]  /*cab0*/  HMMA.16816.F32.BF16 R44, R60, R50.reuse, RZ ;  /* 0x000000323c2c723c */ /* 0x080ff000000418ff */
[C---:B------:R-:W-:Y:S08]  /*cac0*/  HMMA.16816.F32.BF16 R48, R64.reuse, R50, RZ ;  /* 0x000000324030723c */ /* 0x040ff000000418ff */
[-C--:B--2---:R-:W-:Y:S08]  /*cad0*/  HMMA.16816.F32.BF16 R52, R64, R204.reuse, RZ ;  /* 0x000000cc4034723c */ /* 0x084ff000000418ff */
        /* <DEDUP_REMOVED lines=43> */
[----:B------:R-:W-:Y:S02]  /*cd90*/  LDSM.16.M88.4 R220, [R238+-0x1000] ;  /* 0xfff00000eedc783b */ /* 0x000fe40000000200 */
[----:B---3--:R-:W-:Y:S05]  /*cda0*/  ISETP.GT.AND P2, PT, R3, R2, PT ;  /* 0x000000020300720c */ /* 0x008fea0003f44270 */
[----:B------:R-:W-:Y:S01]  /*cdb0*/  HMMA.16816.F32.BF16 R64, R204, R226, R64 ;  /* 0x000000e2cc40723c */ /* 0x000fe20000041840 */
[----:B------:R-:W3:Y:S07]  /*cdc0*/  LDSM.16.M88.4 R204, [R238+-0x1800] ;  /* 0xffe80000eecc783b */ /* 0x000eee0000000200 */
[-C--:B-1----:R-:W-:Y:S01]  /*cdd0*/  HMMA.16816.F32.BF16 R4, R208, R212.reuse, R4 ;  /* 0x000000d4d004723c */ /* 0x082fe20000041804 */
[----:B------:R-:W1:Y:S07]  /*cde0*/  LDSM.16.M88.4 R224, [R238+-0x800] ;  /* 0xfff80000eee0783b */ /* 0x000e6e0000000200 */
        /* <DEDUP_REMOVED lines=104> */
[----:B------:R-:W-:Y:S03]  /*d470*/  FMUL.FTZ R19, R19, c[0x0][0x320] ;  /* 0x0000c80013137a20 */ /* 0x000fe60000410000 */
[----:B------:R4:W1:Y:S10]  /*d480*/  MUFU.TANH R216, R7 ;  /* 0x0000000700d87308 */ /* 0x0008740000002400 */
[----:B------:R-:W1:Y:S10]  /*d490*/  MUFU.TANH R222, R8 ;  /* 0x0000000800de7308 */ /* 0x000e740000002400 */
[----:B------:R-:W1:Y:S01]  /*d4a0*/  MUFU.TANH R223, R9 ;  /* 0x0000000900df7308 */ /* 0x000e620000002400 */
[----:B----4-:R-:W4:Y:S09]  /*d4b0*/  LDSM.16.M88.4 R4, [R238+0x800] ;  /* 0x00080000ee04783b */ /* 0x010f320000000200 */
[----:B------:R-:W1:Y:S10]  /*d4c0*/  MUFU.TANH R206, R10 ;  /* 0x0000000a00ce7308 */ /* 0x000e740000002400 */
[----:B------:R5:W1:Y:S10]  /*d4d0*/  MUFU.TANH R207, R11 ;  /* 0x0000000b00cf7308 */ /* 0x000a740000002400 */
[----:B------:R1:W1:Y:S10]  /*d4e0*/  MUFU.TANH R225, R12 ;  /* 0x0000000c00e17308 */ /* 0x0002740000002400 */
[----:B------:R2:W2:Y:S01]  /*d4f0*/  MUFU.TANH R226, R13 ;  /* 0x0000000d00e27308 */ /* 0x0004a20000002400 */
[----:B-----5:R-:W5:Y:S01]  /*d500*/  LDSM.16.M88.4 R8, [R238+0x1000] ;  /* 0x00100000ee08783b */ /* 0x020f620000000200 */
[-C--:B----4-:R-:W-:Y:S08]  /*d510*/  HMMA.16816.F32.BF16 R20, R212, R4.reuse, R20 ;  /* 0x00000004d414723c */ /* 0x090ff00000041814 */
[----:B------:R-:W4:Y:S01]  /*d520*/  MUFU.TANH R218, R16 ;  /* 0x0000001000da7308 */ /* 0x000f220000002400 */
[C---:B------:R-:W-:Y:S04]  /*d530*/  HMMA.16816.F32.BF16 R24, R208.reuse, R4, R24 ;  /* 0x00000004d018723c */ /* 0x040fe80000041818 */
[----:B-1----:R-:W-:Y:S05]  /*d540*/  FMUL.FTZ R12, R14, c[0x0][0x320] ;  /* 0x0000c8000e0c7a20 */ /* 0x002fea0000410000 */
[----:B------:R-:W1:Y:S01]  /*d550*/  MUFU.TANH R219, R17 ;  /* 0x0000001100db7308 */ /* 0x000e620000002400 */
[-C--:B------:R-:W-:Y:S03]  /*d560*/  HMMA.16816.F32.BF16 R28, R208, R6.reuse, R28 ;  /* 0x00000006d01c723c */ /* 0x080fe6000004181c */
[----:B--2---:R-:W-:Y:S05]  /*d570*/  FMUL.FTZ R13, R15, c[0x0][0x320] ;  /* 0x0000c8000f0d7a20 */ /* 0x004fea0000410000 */
[C---:B------:R-:W-:Y:S01]  /*d580*/  HMMA.16816.F32.BF16 R32, R212.reuse, R6, R32 ;  /* 0x00000006d420723c */ /* 0x040fe20000041820 */
[----:B------:R2:W1:Y:S01]  /*d590*/  MUFU.TANH R227, R18 ;  /* 0x0000001200e37308 */ /* 0x0004620000002400 */
[----:B------:R-:W1:Y:S01]  /*d5a0*/  LDSM.16.M88.4 R4, [R238+0x1800] ;  /* 0x00180000ee04783b */ /* 0x000e620000000200 */
[----:B------:R-:W-:Y:S04]  /*d5b0*/  DEPBAR.LE SB0, 0x0 ;  /* 0x000080000000791a */ /* 0x000fe80000000000 */
[----:B------:R-:W-:Y:S02]  /*d5c0*/  FMUL.FTZ R20, R20, c[0x0][0x320] ;  /* 0x0000c80014147a20 */ /* 0x000fe40000410000 */
[----:B------:R-:W-:Y:S02]  /*d5d0*/  FMUL.FTZ R21, R21, c[0x0][0x320] ;  /* 0x0000c80015157a20 */ /* 0x000fe40000410000 */
[----:B------:R3:W1:Y:S01]  /*d5e0*/  MUFU.TANH R228, R19 ;  /* 0x0000001300e47308 */ /* 0x0006620000002400 */
[----:B------:R-:W-:Y:S01]  /*d5f0*/  BAR.SYNC.DEFER_BLOCKING 0x0 ;  /* 0x0000000000007b1d */ /* 0x000fe20000010000 */
[----:B------:R-:W-:Y:S01]  /*d600*/  FMUL.FTZ R22, R22, c[0x0][0x320] ;  /* 0x0000c80016167a20 */ /* 0x000fe20000410000 */
[-C--:B-----5:R-:W-:Y:S05]  /*d610*/  HMMA.16816.F32.BF16 R36, R212, R8.reuse, R36 ;  /* 0x00000008d424723c */ /* 0x0a0fea0000041824 */
[----:B------:R-:W-:Y:S02]  /*d620*/  FMUL.FTZ R15, R26, c[0x0][0x320] ;  /* 0x0000c8001a0f7a20 */ /* 0x000fe40000410000 */
[----:B------:R5:W1:Y:S01]  /*d630*/  MUFU.TANH R224, R20 ;  /* 0x0000001400e07308 */ /* 0x000a620000002400 */
[----:B------:R-:W-:Y:S01]  /*d640*/  FMUL.FTZ R14, R27, c[0x0][0x320] ;  /* 0x0000c8001b0e7a20 */ /* 0x000fe20000410000 */
[C---:B------:R-:W-:Y:S04]  /*d650*/  HMMA.16816.F32.BF16 R40, R208.reuse, R8, R40 ;  /* 0x00000008d028723c */ /* 0x040fe80000041828 */
[----:B--2---:R-:W-:Y:S02]  /*d660*/  FMUL.FTZ R18, R24, c[0x0][0x320] ;  /* 0x0000c80018127a20 */ /* 0x004fe40000410000 */
[----:B------:R-:W-:Y:S02]  /*d670*/  FMUL.FTZ R17, R30, c[0x0][0x320] ;  /* 0x0000c8001e117a20 */ /* 0x000fe40000410000 */
[----:B------:R2:W2:Y:S01]  /*d680*/  MUFU.TANH R221, R21 ;  /* 0x0000001500dd7308 */ /* 0x0004a20000002400 */
[-C--:B------:R-:W-:Y:S03]  /*d690*/  HMMA.16816.F32.BF16 R44, R208, R10.reuse, R44 ;  /* 0x0000000ad02c723c */ /* 0x080fe6000004182c */
[----:B---3--:R-:W-:Y:S02]  /*d6a0*/  FMUL.FTZ R19, R25, c[0x0][0x320] ;  /* 0x0000c80019137a20 */ /* 0x008fe40000410000 */
[----:B------:R-:W-:Y:S02]  /*d6b0*/  FMUL.FTZ R16, R31, c[0x0][0x320] ;  /* 0x0000c8001f107a20 */ /* 0x000fe40000410000 */
[----:B------:R-:W-:Y:S01]  /*d6c0*/  FMUL.FTZ R31, R32, c[0x0][0x320] ;  /* 0x0000c800201f7a20 */ /* 0x000fe20000410000 */
[C---:B------:R-:W-:Y:S01]  /*d6d0*/  HMMA.16816.F32.BF16 R48, R212.reuse, R10, R48 ;  /* 0x0000000ad430723c */ /* 0x040fe20000041830 */
[----:B------:R3:W3:Y:S03]  /*d6e0*/  MUFU.TANH R229, R22 ;  /* 0x0000001600e57308 */ /* 0x0006e60000002400 */
[----:B------:R-:W-:Y:S02]  /*d6f0*/  FMUL.FTZ R32, R33, c[0x0][0x320] ;  /* 0x0000c80021207a20 */ /* 0x000fe40000410000 */
[----:B-----5:R-:W-:Y:S02]  /*d700*/  FMUL.FTZ R20, R29, c[0x0][0x320] ;  /* 0x0000c8001d147a20 */ /* 0x020fe40000410000 */
[-C--:B-1----:R-:W-:Y:S03]  /*d710*/  HMMA.16816.F32.BF16 R52, R212, R4.reuse, R52 ;  /* 0x00000004d434723c */ /* 0x082fe60000041834 */
[----:B------:R-:W1:Y:S01]  /*d720*/  MUFU.TANH R12, R12 ;  /* 0x0000000c000c7308 */ /* 0x000e620000002400 */
[----:B------:R-:W-:Y:S02]  /*d730*/  FMUL.FTZ R42, R42, c[0x0][0x320] ;  /* 0x0000c8002a2a7a20 */ /* 0x000fe40000410000 */
[----:B------:R-:W-:Y:S02]  /*d740*/  FMUL.FTZ R27, R35, c[0x0][0x320] ;  /* 0x0000c800231b7a20 */ /* 0x000fe40000410000 */
[C---:B------:R-:W-:Y:S04]  /*d750*/  HMMA.16816.F32.BF16 R56, R208.reuse, R4, R56 ;  /* 0x00000004d038723c */ /* 0x040fe80000041838 */
[----:B------:R-:W-:Y:S01]  /*d760*/  FMUL.FTZ R45, R45, c[0x0][0x320] ;  /* 0x0000c8002d2d7a20 */ /* 0x000fe20000410000 */
[----:B------:R-:W1:Y:S01]  /*d770*/  MUFU.TANH R230, R42 ;  /* 0x0000002a00e67308 */ /* 0x000e620000002400 */
[----:B--2---:R-:W-:Y:S02]  /*d780*/  FMUL.FTZ R21, R28, c[0x0][0x320] ;  /* 0x0000c8001c157a20 */ /* 0x004fe40000410000 */
[-C--:B------:R-:W-:Y:S04]  /*d790*/  HMMA.16816.F32.BF16 R60, R208, R6.reuse, R60 ;  /* 0x00000006d03c723c */ /* 0x080fe8000004183c */
[----:B---3--:R-:W-:Y:S02]  /*d7a0*/  FMUL.FTZ R22, R23, c[0x0][0x320] ;  /* 0x0000c80017167a20 */ /* 0x008fe40000410000 */
[----:B------:R-:W-:Y:S01]  /*d7b0*/  FMUL.FTZ R28, R34, c[0x0][0x320] ;  /* 0x0000c800221c7a20 */ /* 0x000fe20000410000 */
[----:B------:R2:W3:Y:S01]  /*d7c0*/  MUFU.TANH R231, R45 ;  /* 0x0000002d00e77308 */ /* 0x0004e20000002400 */
[----:B------:R-:W-:Y:S04]  /*d7d0*/  HMMA.16816.F32.BF16 R64, R212, R6, R64 ;  /* 0x00000006d440723c */ /* 0x000fe80000041840 */
[----:B------:R-:W-:Y:S02]  /*d7e0*/  FMUL.FTZ R34, R36, c[0x0][0x320] ;  /* 0x0000c80024227a20 */ /* 0x000fe40000410000 */
[----:B------:R-:W-:Y:S02]  /*d7f0*/  FMUL.FTZ R33, R37, c[0x0][0x320] ;  /* 0x0000c80025217a20 */ /* 0x000fe40000410000 */
[----:B------:R-:W-:Y:S01]  /*d800*/  FMUL.FTZ R30, R38, c[0x0][0x320] ;  /* 0x0000c800261e7a20 */ /* 0x000fe20000410000 */
[----:B------:R-:W1:Y:S03]  /*d810*/  MUFU.TANH R13, R13 ;  /* 0x0000000d000d7308 */ /* 0x000e660000002400 */
        /* <DEDUP_REMOVED lines=8> */
[----:B--2---:R-:W-:Y:S02]  /*d8a0*/  FMUL.FTZ R45, R48, c[0x0][0x320] ;  /* 0x0000c800302d7a20 */ /* 0x004fe40000410000 */
[----:B------:R-:W-:Y:S01]  /*d8b0*/  FMUL.FTZ R44, R49, c[0x0][0x320] ;  /* 0x0000c800312c7a20 */ /* 0x000fe20000410000 */
[----:B------:R-:W2:Y:S01]  /*d8c0*/  MUFU.TANH R18, R18 ;  /* 0x0000001200127308 */ /* 0x000ea20000002400 */
        /* <DEDUP_REMOVED lines=20> */
[----:B------:R-:W-:Y:S05]  /*da10*/  FMUL.FTZ R66, R66, c[0x0][0x320] ;  /* 0x0000c80042427a20 */ /* 0x000fea0000410000 */
        /* <DEDUP_REMOVED lines=29> */
[----:B------:R-:W1:Y:S10]  /*dbf0*/  MUFU.TANH R35, R35 ;  /* 0x0000002300237308 */ /* 0x000e740000002400 */
[----:B------:R1:W1:Y:S10]  /*dc00*/  MUFU.TANH R210, R60 ;  /* 0x0000003c00d27308 */ /* 0x0002740000002400 */
[----:B------:R-:W1:Y:S10]  /*dc10*/  MUFU.TANH R43, R43 ;  /* 0x0000002b002b7308 */ /* 0x000e740000002400 */
[----:B------:R-:W1:Y:S10]  /*dc20*/  MUFU.TANH R37, R37 ;  /* 0x0000002500257308 */ /* 0x000e740000002400 */
[----:B------:R-:W1:Y:S10]  /*dc30*/  MUFU.TANH R36, R36 ;  /* 0x0000002400247308 */ /* 0x000e740000002400 */
[----:B------:R-:W1:Y:S10]  /*dc40*/  MUFU.TANH R50, R50 ;  /* 0x0000003200327308 */ /* 0x000e740000002400 */
[----:B------:R-:W1:Y:S10]  /*dc50*/  MUFU.TANH R49, R49 ;  /* 0x0000003100317308 */ /* 0x000e740000002400 */
[----:B------:R1:W1:Y:S10]  /*dc60*/  MUFU.TANH R214, R66 ;  /* 0x0000004200d67308 */ /* 0x0002740000002400 */
[----:B------:R-:W1:Y:S01]  /*dc70*/  MUFU.TANH R48, R48 ;  /* 0x0000003000307308 */ /* 0x000e620000002400 */
[----:B------:R-:W-:-:S05]  /*dc80*/  @!P2 BRA `(.L_x_1251) ;  /* 0x000005e00000a947 */ /* 0x000fca0003800000 */
[----:B--234-:R-:W2:Y:S04]  /*dc90*/  LDL R51, [R1+0xbc] ;  /* 0x0000bc0001337983 */ /* 0x01cea80000100800 */
[----:B------:R-:W3:Y:S04]  /*dca0*/  LDL.64 R54, [R1+0xd8] ;  /* 0x0000d80001367983 */ /* 0x000ee80000100a00 */
[----:B------:R-:W4:Y:S04]  /*dcb0*/  LDL R9, [R1+0xa4] ;  /* 0x0000a40001097983 */ /* 0x000f280000100800 */
[----:B------:R-:W5:Y:S04]  /*dcc0*/  S2R R217, SR_TID.X ;  /* 0x0000000000d97919 */ /* 0x000f680000002100 */
[----:B------:R-:W3:Y:S01]  /*dcd0*/  LDL.64 R52, [R1+0xd0] ;  /* 0x0000d00001347983 */ /* 0x000ee20000100a00 */
[----:B--2---:R-:W-:Y:S01]  /*dce0*/  IMAD R3, R3, 0x40, R51 ;  /* 0x0000004003037824 */ /* 0x004fe200078e0233 */
[--C-:B-----5:R-:W-:Y:S02]  /*dcf0*/  SHF.R.S32.HI R2, RZ, 0x1f, R217.reuse ;  /* 0x0000001fff027819 */ /* 0x120fe400000114d9 */
[----:B------:R-:W-:Y:S02]  /*dd00*/  SHF.R.S32.HI R8, RZ, 0x1f, R217 ;  /* 0x0000001fff087819 */ /* 0x000fe400000114d9 */
[-C--:B------:R-:W-:Y:S02]  /*dd10*/  LEA.HI R2, R2, R217.reuse, RZ, 0x3 ;  /* 0x000000d902027211 */ /* 0x080fe400078f18ff */
[----:B------:R-:W-:Y:S02]  /*dd20*/  LEA.HI R8, R8, R217, RZ, 0x3 ;  /* 0x000000d908087211 */ /* 0x000fe400078f18ff */
[----:B------:R-:W-:Y:S02]  /*dd30*/  LOP3.LUT R2, R2, 0xfffffff8, RZ, 0xc0, !PT ;  /* 0xfffffff802027812 */ /* 0x000fe400078ec0ff */
[----:B------:R-:W-:Y:S03]  /*dd40*/  SHF.R.S32.HI R8, RZ, 0x3, R8 ;  /* 0x00000003ff087819 */ /* 0x000fe60000011408 */
[----:B------:R-:W-:Y:S02]  /*dd50*/  IMAD.IADD R2, R217, 0x1, -R2 ;  /* 0x00000001d9027824 */ /* 0x000fe400078e0a02 */
[----:B---3--:R-:W-:Y:S01]  /*dd60*/  IMAD.SHL.U32 R53, R201, 0x2, RZ ;  /* 0x00000002c9357824 */ /* 0x008fe200078e00ff */
[----:B------:R-:W2:Y:S01]  /*dd70*/  LDL R217, [R1+0xa0] ;  /* 0x0000a00001d97983 */ /* 0x000ea20000100800 */
[----:B------:R-:W-:Y:S03]  /*dd80*/  IMAD R2, R2, 0x10, R8 ;  /* 0x0000001002027824 */ /* 0x000fe600078e0208 */
[----:B------:R-:W3:Y:S02]  /*dd90*/  LDL R8, [R1] ;  /* 0x0000000001087983 */ /* 0x000ee40000100800 */
[----:B------:R-:W-:Y:S05]  /*dda0*/  IADD3 R2, R3, -0x40, R2 ;  /* 0xffffffc003027810 */ /* 0x000fea0007ffe002 */
[----:B------:R-:W-:Y:S04]  /*ddb0*/  @P3 IMAD.HI.U32 R4, R2, c[0x0][0x2bc], RZ ;  /* 0x0000af0002043a27 */ /* 0x000fe800078e00ff */
[----:B------:R-:W-:Y:S01]  /*ddc0*/  IMAD.MOV.U32 R3, RZ, RZ, R2 ;  /* 0x000000ffff037224 */ /* 0x000fe200078e0002 */
[----:B------:R-:W-:Y:S04]  /*ddd0*/  @P3 SHF.R.U32.HI R3, RZ, c[0x0][0x2c0], R4 ;  /* 0x0000b000ff033a19 */ /* 0x000fe80000011604 */
[----:B------:R-:W-:Y:S02]  /*dde0*/  @!P1 IADD3 R5, P2, R3, R54, RZ ;  /* 0x0000003603059210 */ /* 0x000fe40007f5e0ff */
[----:B------:R-:W-:Y:S02]  /*ddf0*/  SHF.L.U64.HI R54, R201, 0x1, R252 ;  /* 0x00000001c9367819 */ /* 0x000fe400000102fc */
[----:B----4-:R-:W-:Y:S01]  /*de00*/  @!P1 LEA.HI.X.SX32 R4, R3, R9, 0x1, P2 ;  /* 0x0000000903049211 */ /* 0x010fe200010f0eff */
[----:B------:R-:W-:Y:S01]  /*de10*/  IMAD.MOV.U32 R9, RZ, RZ, RZ ;  /* 0x000000ffff097224 */ /* 0x000fe200078e00ff */
[C---:B------:R-:W-:Y:S01]  /*de20*/  @!P1 LEA R6, P2, R5.reuse, c[0x0][0x2a0], 0x2 ;  /* 0x0000a80005069a11 */ /* 0x040fe200078410ff */
[----:B------:R-:W-:Y:S03]  /*de30*/  IMAD.MOV R3, RZ, RZ, -R3 ;  /* 0x000000ffff037224 */ /* 0x000fe600078e0a03 */
[----:B------:R-:W-:Y:S01]  /*de40*/  @!P1 LEA.HI.X R7, R5, c[0x0][0x2a4], R4, 0x2, P2 ;  /* 0x0000a90005079a11 */ /* 0x000fe200010f1404 */
[----:B------:R-:W-:Y:S04]  /*de50*/  IMAD R51, R3, c[0x0][0x2b8], R2 ;  /* 0x0000ae0003337a24 */ /* 0x000fe800078e0202 */
[C---:B------:R-:W-:Y:S01]  /*de60*/  IMAD.WIDE.U32 R4, R51.reuse, c[0x0][0x1e0], RZ ;  /* 0x0000780033047a25 */ /* 0x040fe200078e00ff */
[----:B------:R-:W4:Y:S01]  /*de70*/  @!P1 LDG.E R9, [R6.64] ;  /* 0x0000000806099981 */ /* 0x000f22000c1e1900 */
[----:B------:R-:W-:Y:S03]  /*de80*/  SHF.R.S32.HI R2, RZ, 0x1f, R51 ;  /* 0x0000001fff027819 */ /* 0x000fe60000011433 */
[----:B------:R5:W-:Y:S02]  /*de90*/  STL [R1+0xb8], R51 ;  /* 0x0000b83301007387 */ /* 0x000be40000100800 */
[----:B------:R-:W-:Y:S04]  /*dea0*/  IMAD R2, R2, c[0x0][0x1e0], RZ ;  /* 0x0000780002027a24 */ /* 0x000fe800078e02ff */
[----:B------:R-:W-:Y:S04]  /*deb0*/  IMAD R2, R51, c[0x0][0x1e4], R2 ;  /* 0x0000790033027a24 */ /* 0x000fe800078e0202 */
[----:B------:R-:W-:Y:S02]  /*dec0*/  IMAD.IADD R5, R5, 0x1, R2 ;  /* 0x0000000105057824 */ /* 0x000fe400078e0202 */
[----:B-----5:R-:W-:Y:S01]  /*ded0*/  IMAD.SHL.U32 R51, R196, 0x2, RZ ;  /* 0x00000002c4337824 */ /* 0x020fe200078e00ff */
[----:B----4-:R-:W-:Y:S01]  /*dee0*/  SHF.R.S32.HI R2, RZ, 0x1f, R9 ;  /* 0x0000001fff027819 */ /* 0x010fe20000011409 */
[----:B------:R4:W-:Y:S01]  /*def0*/  STL [R1+0xb4], R9 ;  /* 0x0000b40901007387 */ /* 0x0009e20000100800 */
[C---:B------:R-:W-:Y:S04]  /*df00*/  IMAD.WIDE.U32 R4, R9.reuse, c[0x0][0x1f0], R4 ;  /* 0x00007c0009047a25 */ /* 0x040fe800078e0004 */
[----:B------:R-:W-:Y:S01]  /*df10*/  IMAD R2, R2, c[0x0][0x1f0], RZ ;  /* 0x00007c0002027a24 */ /* 0x000fe200078e02ff */
[----:B------:R-:W-:Y:S02]  /*df20*/  IADD3 R4, P2, R52, R4, RZ ;  /* 0x0000000434047210 */ /* 0x000fe40007f5e0ff */
[----:B---3--:R-:W-:Y:S01]  /*df30*/  SHF.L.U64.HI R52, R196, 0x1, R8 ;  /* 0x00000001c4347819 */ /* 0x008fe20000010208 */
[----:B------:R-:W-:Y:S05]  /*df40*/  IMAD R2, R9, c[0x0][0x1f4], R2 ;  /* 0x00007d0009027a24 */ /* 0x000fea00078e0202 */
[----:B--2---:R-:W-:Y:S02]  /*df50*/  IADD3.X R2, R217, R5, R2, P2, !PT ;  /* 0x00000005d9027210 */ /* 0x004fe400017fe402 */
[C---:B------:R-:W-:Y:S04]  /*df60*/  LEA R3, P2, R4.reuse, c[0x0][0x1c8], 0x1 ;  /* 0x0000720004037a11 */ /* 0x040fe800078408ff */
[----:B------:R-:W-:Y:S01]  /*df70*/  LEA.HI.X R2, R4, c[0x0][0x1cc], R2, 0x1, P2 ;  /* 0x0000730004027a11 */ /* 0x000fe200010f0c02 */
[----:B------:R-:W-:-:S06]  /*df80*/  BRA.DIV ~URZ, `(.L_x_1252) ;  /* 0x00008c627f007947 */ /* 0x000fcc000b800000 */
[----:B------:R2:W3:Y:S02]  /*df90*/  SHFL.IDX PT, R55, R2, RZ, 0x181f ;  /* 0x00181fff02377589 */ /* 0x0004e400000e0000 */
.L_x_1297:
[----:B------:R-:W-:-:S05]  /*dfa0*/  BRA.DIV ~URZ, `(.L_x_1253) ;  /* 0x00008cb27f007947 */ /* 0x000fca000b800000 */
[----:B-1----:R-:W5:Y:S01]  /*dfb0*/  LDL R58, [R1+0x8] ;  /* 0x00000800013a7983 */ /* 0x002f620000100800 */
[C---:B------:R-:W-:Y:S02]  /*dfc0*/  ISETP.NE.U32.AND P2, PT, R0.reuse, RZ, PT ;  /* 0x000000ff0000720c */ /* 0x040fe40003f45070 */
[----:B------:R-:W-:Y:S01]  /*dfd0*/  IADD3 R4, -R0, 0x10, RZ ;  /* 0x0000001000047810 */ /* 0x000fe20007ffe1ff */
[----:B------:R-:W1:Y:S03]  /*dfe0*/  SHFL.IDX PT, R5, R3, RZ, 0x181f ;  /* 0x00181fff03057589 */ /* 0x000e6600000e0000 */
[----:B------:R-:W-:Y:S04]  /*dff0*/  LOP3.LUT R4, R4, 0xf, RZ, 0xc0, !PT ;  /* 0x0000000f04047812 */ /* 0x000fe800078ec0ff */
[C-C-:B-1----:R-:W-:Y:S04]  /*e000*/  IADD3 R6, P5, P4, R4.reuse, R5, R51.reuse ;  /* 0x0000000504067210 */ /* 0x142fe80007cbe033 */
[----:B---3--:R-:W-:Y:S05]  /*e010*/  IADD3.X R7, RZ, R55, R52, P5, P4 ;  /* 0x00000037ff077210 */ /* 0x008fea0002fe8434 */
[----:B------:R-:W-:Y:S01]  /*e020*/  @!PT LDS RZ, [RZ] ;  /* 0x00000000fffff984 */ /* 0x000fe20000000800 */
[----:B------:R-:W-:Y:S01]  /*e030*/  @!PT LDS RZ, [RZ] ;  /* 0x00000000fffff984 */ /* 0x000fe20000000800 */
[----:B-----5:R1:W-:Y:S02]  /*e040*/  LDGSTS.E.BYPASS.LTC128B.128.ZFILL [R58+0x4100], [R6.64], P2 ;  /* 0x04100000063a7fae */ /* 0x0203e40009141d48 */
[----:B-1----:R-:W-:Y:S02]  /*e050*/  IADD3 R6, P4, R5, R53, RZ ;  /* 0x0000003505067210 */ /* 0x002fe40007f9e0ff */
[----:B------:R-:W1:Y:S03]  /*e060*/  SHFL.IDX PT, R5, R3, 0x1, 0x181f ;  /* 0x00381f0003057f89 */ /* 0x000e6600000e0000 */
[----:B------:R-:W-:Y:S05]  /*e070*/  IMAD.X R7, R55, 0x1, R54, P4 ;  /* 0x0000000137077824 */ /* 0x000fea00020e0636 */
[----:B------:R3:W-:Y:S01]  /*e080*/  LDGSTS.E.BYPASS.LTC128B.128 [R58+0x6100], [R6.64], !P0 ;  /* 0x06100000063a7fae */ /* 0x0007e2000c101d48 */
[--C-:B-1----:R-:W-:Y:S03]  /*e090*/  IADD3 R8, P5, P4, R4, R5, R51.reuse ;  /* 0x0000000504087210 */ /* 0x102fe60007cbe033 */
[----:B---3--:R-:W1:Y:S02]  /*e0a0*/  SHFL.IDX PT, R6, R2, 0x1, 0x181f ;  /* 0x00381f0002067f89 */ /* 0x008e6400000e0000 */
[----:B-1--4-:R-:W-:Y:S02]  /*e0b0*/  IADD3.X R9, RZ, R6, R52, P5, P4 ;  /* 0x00000006ff097210 */ /* 0x012fe40002fe8434 */
[----:B------:R-:W-:Y:S02]  /*e0c0*/  IADD3 R56, P4, R5, R53, RZ ;  /* 0x0000003505387210 */ /* 0x000fe40007f9e0ff */
[----:B------:R-:W1:Y:S03]  /*e0d0*/  SHFL.IDX PT, R5, R3, 0x2, 0x181f ;  /* 0x00581f0003057f89 */ /* 0x000e6600000e0000 */
[----:B------:R-:W-:Y:S01]  /*e0e0*/  IMAD.X R57, R6, 0x1, R54, P4 ;  /* 0x0000000106397824 */ /* 0x000fe200020e0636 */
[----:B------:R1:W-:Y:S04]  /*e0f0*/  LDGSTS.E.BYPASS.LTC128B.128.ZFILL [R58+0x4900], [R8.64], P2 ;  /* 0x04900000083a7fae */ /* 0x0003e80009141d48 */
[----:B------:R-:W3:Y:S04]  /*e100*/  SHFL.IDX PT, R6, R2, 0x2, 0x181f ;  /* 0x00581f0002067f89 */ /* 0x000ee800000e0000 */
[----:B------:R4:W-:Y:S04]  /*e110*/  LDGSTS.E.BYPASS.LTC128B.128 [R58+0x6900], [R56.64], !P0 ;  /* 0x06900000383a7fae */ /* 0x0009e8000c101d48 */
[----:B--2---:R-:W2:Y:S01]  /*e120*/  SHFL.IDX PT, R2, R2, 0x3, 0x181f ;  /* 0x00781f0002027f89 */ /* 0x004ea200000e0000 */
[----:B-1----:R-:W-:Y:S04]  /*e130*/  IADD3 R8, P5, P4, R4, R5, R51 ;  /* 0x0000000504087210 */ /* 0x002fe80007cbe033 */
[----:B---3--:R-:W-:Y:S05]  /*e140*/  IADD3.X R9, RZ, R6, R52, P5, P4 ;  /* 0x00000006ff097210 */ /* 0x008fea0002fe8434 */
[----:B------:R1:W-:Y:S02]  /*e150*/  LDGSTS.E.BYPASS.LTC128B.128.ZFILL [R58+0x5100], [R8.64], P2 ;  /* 0x05100000083a7fae */ /* 0x0003e40009141d48 */
[----:B-1----:R-:W-:Y:S02]  /*e160*/  IADD3 R8, P2, R5, R53, RZ ;  /* 0x0000003505087210 */ /* 0x002fe40007f5e0ff */
[----:B------:R4:W1:Y:S03]  /*e170*/  SHFL.IDX PT, R5, R3, 0x3, 0x181f ;  /* 0x00781f0003057f89 */ /* 0x00086600000e0000 */
[----:B------:R-:W-:Y:S05]  /*e180*/  IMAD.X R9, R6, 0x1, R54, P2 ;  /* 0x0000000106097824 */ /* 0x000fea00010e0636 */
[----:B------:R4:W-:Y:S03]  /*e190*/  LDGSTS.E.BYPASS.LTC128B.128 [R58+0x7100], [R8.64], !P0 ;  /* 0x07100000083a7fae */ /* 0x0009e6000c101d48 */
.L_x_1298:
[C---:B--2---:R-:W-:Y:S01]  /*e1a0*/  ISETP.NE.U32.AND P2, PT, R0.reuse, RZ, PT ;  /* 0x000000ff0000720c */ /* 0x044fe20003f45070 */
[----:B----4-:R-:W2:Y:S01]  /*e1b0*/  LDL R3, [R1+0x8] ;  /* 0x0000080001037983 */ /* 0x010ea20000100800 */
[----:B------:R-:W-:Y:S04]  /*e1c0*/  IADD3 R0, -R0, 0x10, RZ ;  /* 0x0000001000007810 */ /* 0x000fe80007ffe1ff */
[----:B------:R-:W-:Y:S04]  /*e1d0*/  LOP3.LUT R0, R0, 0xf, RZ, 0xc0, !PT ;  /* 0x0000000f00007812 */ /* 0x000fe800078ec0ff */
[----:B-1----:R-:W-:Y:S04]  /*e1e0*/  IADD3 R6, P5, P4, R0, R5, R51 ;  /* 0x0000000500067210 */ /* 0x002fe80007cbe033 */
[----:B------:R-:W-:Y:S05]  /*e1f0*/  IADD3.X R7, RZ, R2, R52, P5, P4 ;  /* 0x00000002ff077210 */ /* 0x000fea0002fe8434 */
[----:B------:R-:W-:Y:S01]  /*e200*/  @!PT LDS RZ, [RZ] ;  /* 0x00000000fffff984 */ /* 0x000fe20000000800 */
[----:B------:R-:W-:Y:S01]  /*e210*/  @!PT LDS RZ, [RZ] ;  /* 0x00000000fffff984 */ /* 0x000fe20000000800 */
[----:B------:R-:W-:Y:S01]  /*e220*/  @!PT LDS RZ, [RZ] ;  /* 0x00000000fffff984 */ /* 0x000fe20000000800 */
[----:B--2---:R1:W-:Y:S01]  /*e230*/  LDGSTS.E.BYPASS.LTC128B.128.ZFILL [R3+0x5900], [R6.64], P2 ;  /* 0x0590000006037fae */ /* 0x0043e20009141d48 */
[----:B------:R-:W-:Y:S05]  /*e240*/  IADD3 R4, P2, R5, R53, RZ ;  /* 0x0000003505047210 */ /* 0x000fea0007f5e0ff */
[----:B------:R-:W-:Y:S05]  /*e250*/  IMAD.X R5, R2, 0x1, R54, P2 ;  /* 0x0000000102057824 */ /* 0x000fea00010e0636 */
[----:B------:R1:W-:Y:S03]  /*e260*/  LDGSTS.E.BYPASS.LTC128B.128 [R3+0x7900], [R4.64], !P0 ;  /* 0x0790000004037fae */ /* 0x0003e6000c101d48 */
.L_x_1251:
[----:B--234-:R-:W-:Y:S05]  /*e270*/  BSYNC B0 ;  /* 0x0000000000007941 */ /* 0x01cfea0003800000 */
.L_x_1250:
        /* <DEDUP_REMOVED lines=80> */
[----:B------:R1:W2:Y:S02]  /*e780*/  SHFL.BFLY PT, R196, R4, 0x1, 0x1f ;  /* 0x0c201f0004c47f89 */ /* 0x0002a400000e0000 */
.L_x_1299:
[----:B------:R-:W3:Y:S01]  /*e790*/  LDL.LU R5, [R1+0xe0] ;  /* 0x0000e00001057983 */ /* 0x000ee20000300800 */
[C---:B------:R-:W-:Y:S01]  /*e7a0*/  FMUL.FTZ R217, R3.reuse, c[0x0][0x2d0] ;  /* 0x0000b40003d97a20 */ /* 0x040fe20000410000 */
[----:B--2---:R-:W-:Y:S01]  /*e7b0*/  FMNMX.FTZ R196, R196, R4, !PT ;  /* 0x00000004c4c47209 */ /* 0x004fe20007810000 */
[----:B------:R-:W-:Y:S01]  /*e7c0*/  FADD.FTZ R201, -R3, R199 ;  /* 0x000000c703c97221 */ /* 0x000fe20000010100 */
[----:B------:R-:W2:Y:S01]  /*e7d0*/  LDL.LU R54, [R1+0xe4] ;  /* 0x0000e40001367983 */ /* 0x000ea20000300800 */
[--C-:B------:R-:W-:Y:S01]  /*e7e0*/  FFMA.FTZ R204, R204, c[0x0][0x2d0], -R217.reuse ;  /* 0x0000b400cccc7a23 */ /* 0x100fe200000108d9 */
[----:B------:R-:W-:Y:S01]  /*e7f0*/  WARPSYNC 0xffffffff ;  /* 0xffffffff00007948 */ /* 0x000fe20003800000 */
[----:B------:R-:W-:Y:S02]  /*e800*/  FMUL.FTZ R201, R201, c[0x0][0x2d0] ;  /* 0x0000b400c9c97a20 */ /* 0x000fe40000410000 */
[--C-:B-1----:R-:W-:Y:S02]  /*e810*/  FFMA.FTZ R4, R220, c[0x0][0x2d0], -R217.reuse ;  /* 0x0000b400dc047a23 */ /* 0x102fe400000108d9 */
[----:B------:R-:W-:Y:S01]  /*e820*/  MUFU.EX2 R204, R204 ;  /* 0x000000cc00cc7308 */ /* 0x000fe20000000800 */
[----:B------:R-:W-:Y:S02]  /*e830*/  FMUL.FTZ R213, R2, c[0x0][0x2d0] ;  /* 0x0000b40002d57a20 */ /* 0x000fe40000410000 */
[----:B------:R-:W-:Y:S02]  /*e840*/  FFMA.FTZ R53, R32, c[0x0][0x2d0], -R217 ;  /* 0x0000b40020357a23 */ /* 0x000fe400000108d9 */
[----:B------:R-:W-:Y:S02]  /*e850*/  FFMA.FTZ R205, R205, c[0x0][0x2d0], -R213 ;  /* 0x0000b400cdcd7a23 */ /* 0x000fe400000108d5 */
[--C-:B------:R-:W-:Y:S02]  /*e860*/  FFMA.FTZ R9, R218, c[0x0][0x2d0], -R217.reuse ;  /* 0x0000b400da097a23 */ /* 0x100fe400000108d9 */
[----:B------:R-:W-:Y:S01]  /*e870*/  FFMA.FTZ R51, R219, c[0x0][0x2d0], -R217 ;  /* 0x0000b400db337a23 */ /* 0x000fe200000108d9 */
[----:B------:R-:W1:Y:S01]  /*e880*/  MUFU.EX2 R201, R201 ;  /* 0x000000c900c97308 */ /* 0x000e620000000800 */
[--C-:B------:R-:W-:Y:S02]  /*e890*/  FFMA.FTZ R59, R27, c[0x0][0x2d0], -R213.reuse ;  /* 0x0000b4001b3b7a23 */ /* 0x100fe400000108d5 */
[----:B------:R-:W-:Y:S02]  /*e8a0*/  FMUL.FTZ R209, R0, c[0x0][0x2d0] ;  /* 0x0000b40000d17a20 */ /* 0x000fe40000410000 */
[----:B------:R-:W-:Y:S02]  /*e8b0*/  FFMA.FTZ R62, R28, c[0x0][0x2d0], -R213 ;  /* 0x0000b4001c3e7a23 */ /* 0x000fe400000108d5 */
[--C-:B------:R-:W-:Y:S02]  /*e8c0*/  FFMA.FTZ R222, R222, c[0x0][0x2d0], -R209.reuse ;  /* 0x0000b400dede7a23 */ /* 0x100fe400000108d1 */
[--C-:B------:R-:W-:Y:S01]  /*e8d0*/  FFMA.FTZ R28, R223, c[0x0][0x2d0], -R209.reuse ;  /* 0x0000b400df1c7a23 */ /* 0x100fe200000108d1 */
[----:B------:R-:W4:Y:S01]  /*e8e0*/  MUFU.EX2 R4, R4 ;  /* 0x0000000400047308 */ /* 0x000f220000000800 */
[----:B------:R-:W-:Y:S02]  /*e8f0*/  FFMA.FTZ R223, R20, c[0x0][0x2d0], -R209 ;  /* 0x0000b40014df7a23 */ /* 0x000fe400000108d1 */
[----:B------:R-:W-:Y:S02]  /*e900*/  FFMA.FTZ R57, R33, c[0x0][0x2d0], -R217 ;  /* 0x0000b40021397a23 */ /* 0x000fe400000108d9 */
[--C-:B------:R-:W-:Y:S02]  /*e910*/  FFMA.FTZ R33, R226, c[0x0][0x2d0], -R209.reuse ;  /* 0x0000b400e2217a23 */ /* 0x100fe400000108d1 */
[----:B------:R-:W-:Y:S02]  /*e920*/  FFMA.FTZ R226, R21, c[0x0][0x2d0], -R209 ;  /* 0x0000b40015e27a23 */ /* 0x000fe400000108d1 */
[----:B------:R-:W-:Y:S01]  /*e930*/  FFMA.FTZ R219, R31, c[0x0][0x2d0], -R217 ;  /* 0x0000b4001fdb7a23 */ /* 0x000fe200000108d9 */
[----:B------:R-:W-:Y:S01]  /*e940*/  MUFU.EX2 R205, R205 ;  /* 0x000000cd00cd7308 */ /* 0x000fe20000000800 */
[----:B------:R-:W-:Y:S02]  /*e950*/  FFMA.FTZ R31, R22, c[0x0][0x2d0], -R213 ;  /* 0x0000b400161f7a23 */ /* 0x000fe400000108d5 */
[----:B------:R-:W-:Y:S02]  /*e960*/  FFMA.FTZ R58, R18, c[0x0][0x2d0], -R209 ;  /* 0x0000b400123a7a23 */ /* 0x000fe400000108d1 */
[--C-:B------:R-:W-:Y:S02]  /*e970*/  FFMA.FTZ R220, R221, c[0x0][0x2d0], -R217.reuse ;  /* 0x0000b400dddc7a23 */ /* 0x100fe400000108d9 */
[----:B------:R-:W-:Y:S02]  /*e980*/  FFMA.FTZ R221, R47, c[0x0][0x2d0], -R217 ;  /* 0x0000b4002fdd7a23 */ /* 0x000fe400000108d9 */
[----:B------:R-:W-:Y:S01]  /*e990*/  FFMA.FTZ R47, R19, c[0x0][0x2d0], -R209 ;  /* 0x0000b400132f7a23 */ /* 0x000fe200000108d1 */
[----:B------:R-:W5:Y:S01]  /*e9a0*/  MUFU.EX2 R9, R9 ;  /* 0x0000000900097308 */ /* 0x000f620000000800 */
[--C-:B------:R-:W-:Y:S02]  /*e9b0*/  FFMA.FTZ R52, R224, c[0x0][0x2d0], -R217.reuse ;  /* 0x0000b400e0347a23 */ /* 0x100fe400000108d9 */
[--C-:B------:R-:W-:Y:S02]  /*e9c0*/  FFMA.FTZ R67, R44, c[0x0][0x2d0], -R217.reuse ;  /* 0x0000b4002c437a23 */ /* 0x100fe400000108d9 */
[--C-:B------:R-:W-:Y:S02]  /*e9d0*/  FFMA.FTZ R224, R46, c[0x0][0x2d0], -R217.reuse ;  /* 0x0000b4002ee07a23 */ /* 0x100fe400000108d9 */
[--C-:B------:R-:W-:Y:S02]  /*e9e0*/  FFMA.FTZ R218, R50, c[0x0][0x2d0], -R217.reuse ;  /* 0x0000b40032da7a23 */ /* 0x100fe400000108d9 */
[--C-:B------:R-:W-:Y:S01]  /*e9f0*/  FFMA.FTZ R56, R34, c[0x0][0x2d0], -R217.reuse ;  /* 0x0000b40022387a23 */ /* 0x100fe200000108d9 */
[----:B------:R1:W1:Y:S01]  /*ea00*/  MUFU.EX2 R27, R51 ;  /* 0x00000033001b7308 */ /* 0x0002620000000800 */
[--C-:B------:R-:W-:Y:S02]  /*ea10*/  FFMA.FTZ R45, R45, c[0x0][0x2d0], -R217.reuse ;  /* 0x0000b4002d2d7a23 */ /* 0x100fe400000108d9 */
[----:B------:R-:W-:Y:S02]  /*ea20*/  FFMA.FTZ R217, R49, c[0x0][0x2d0], -R217 ;  /* 0x0000b40031d97a23 */ /* 0x000fe400000108d9 */
[--C-:B------:R-:W-:Y:S02]  /*ea30*/  FFMA.FTZ R49, R229, c[0x0][0x2d0], -R213.reuse ;  /* 0x0000b400e5317a23 */ /* 0x100fe400000108d5 */
[--C-:B------:R-:W-:Y:S02]  /*ea40*/  FFMA.FTZ R63, R39, c[0x0][0x2d0], -R213.reuse ;  /* 0x0000b400273f7a23 */ /* 0x100fe400000108d5 */
[--C-:B------:R-:W-:Y:S01]  /*ea50*/  FFMA.FTZ R7, R227, c[0x0][0x2d0], -R213.reuse ;  /* 0x0000b400e3077a23 */ /* 0x100fe200000108d5 */
[----:B------:R2:W-:Y:S01]  /*ea60*/  MUFU.EX2 R20, R222 ;  /* 0x000000de00147308 */ /* 0x0005e20000000800 */
[----:B------:R-:W-:Y:S02]  /*ea70*/  FFMA.FTZ R6, R228, c[0x0][0x2d0], -R213 ;  /* 0x0000b400e4067a23 */ /* 0x000fe400000108d5 */
[--C-:B------:R-:W-:Y:S02]  /*ea80*/  FFMA.FTZ R34, R225, c[0x0][0x2d0], -R209.reuse ;  /* 0x0000b400e1227a23 */ /* 0x100fe400000108d1 */
[----:B------:R-:W-:Y:S02]  /*ea90*/  FFMA.FTZ R55, R24, c[0x0][0x2d0], -R209 ;  /* 0x0000b40018377a23 */ /* 0x000fe400000108d1 */
[--C-:B------:R-:W-:Y:S02]  /*eaa0*/  FFMA.FTZ R66, R30, c[0x0][0x2d0], -R213.reuse ;  /* 0x0000b4001e427a23 */ /* 0x100fe400000108d5 */
[--C-:B------:R-:W-:Y:S01]  /*eab0*/  FFMA.FTZ R65, R29, c[0x0][0x2d0], -R213.reuse ;  /* 0x0000b4001d417a23 */ /* 0x100fe200000108d5 */
[----:B------:R-:W-:Y:S01]  /*eac0*/  MUFU.EX2 R21, R28 ;  /* 0x0000001c00157308 */ /* 0x000fe20000000800 */
[--C-:B------:R-:W-:Y:S02]  /*ead0*/  FFMA.FTZ R64, R40, c[0x0][0x2d0], -R213.reuse ;  /* 0x0000b40028407a23 */ /* 0x100fe400000108d5 */
[--C-:B------:R-:W-:Y:S01]  /*eae0*/  FFMA.FTZ R215, R41, c[0x0][0x2d0], -R213.reuse ;  /* 0x0000b40029d77a23 */ /* 0x100fe200000108d5 */
[----:B-1----:R-:W-:Y:S01]  /*eaf0*/  MOV R51, R45 ;  /* 0x0000002d00337202 */ /* 0x002fe20000000f00 */
[----:B------:R-:W-:Y:S02]  /*eb00*/  FFMA.FTZ R214, R214, c[0x0][0x2d0], -R213 ;  /* 0x0000b400d6d67a23 */ /* 0x000fe400000108d5 */
[--C-:B------:R-:W-:Y:S01]  /*eb10*/  FFMA.FTZ R212, R38, c[0x0][0x2d0], -R209.reuse ;  /* 0x0000b40026d47a23 */ /* 0x100fe200000108d1 */
[----:B------:R-:W-:Y:S01]  /*eb20*/  MOV R38, R57 ;  /* 0x0000003900267202 */ /* 0x000fe20000000f00 */
[--C-:B------:R-:W-:Y:S01]  /*eb30*/  FFMA.FTZ R211, R211, c[0x0][0x2d0], -R209.reuse ;  /* 0x0000b400d3d37a23 */ /* 0x100fe200000108d1 */
[----:B------:R-:W-:Y:S01]  /*eb40*/  MUFU.EX2 R226, R226 ;  /* 0x000000e200e27308 */ /* 0x000fe20000000800 */
[--C-:B------:R-:W-:Y:S02]  /*eb50*/  FFMA.FTZ R210, R210, c[0x0][0x2d0], -R209.reuse ;  /* 0x0000b400d2d27a23 */ /* 0x100fe400000108d1 */
[--C-:B------:R-:W-:Y:S02]  /*eb60*/  FFMA.FTZ R50, R26, c[0x0][0x2d0], -R209.reuse ;  /* 0x0000b4001a327a23 */ /* 0x100fe400000108d1 */
[----:B------:R-:W-:Y:S05]  /*eb70*/  FFMA.FTZ R231, R231, c[0x0][0x2d0], -R209 ;  /* 0x0000b400e7e77a23 */ /* 0x000fea00000108d1 */
[----:B------:R-:W-:Y:S10]  /*eb80*/  MUFU.EX2 R223, R223 ;  /* 0x000000df00df7308 */ /* 0x000ff40000000800 */
[----:B------:R-:W-:Y:S10]  /*eb90*/  MUFU.EX2 R231, R231 ;  /* 0x000000e700e77308 */ /* 0x000ff40000000800 */
[----:B------:R-:W-:Y:S10]  /*eba0*/  MUFU.EX2 R215, R215 ;  /* 0x000000d700d77308 */ /* 0x000ff40000000800 */
[----:B------:R-:W-:Y:S10]  /*ebb0*/  MUFU.EX2 R214, R214 ;  /* 0x000000d600d67308 */ /* 0x000ff40000000800 */
[----:B------:R-:W-:Y:S01]  /*ebc0*/  MUFU.EX2 R212, R212 ;  /* 0x000000d400d47308 */ /* 0x000fe20000000800 */
        /* <DEDUP_REMOVED lines=16> */
[----:B---3--:R-:W-:Y:S01]  /*ecd0*/  FFMA.FTZ R8, R201, R5, R204 ;  /* 0x00000005c9087223 */ /* 0x008fe200000100cc */
[----:B----4-:R-:W-:Y:S01]  /*ece0*/  F2FP.BF16.PACK_AB R204, R4, R204 ;  /* 0x000000cc04cc723e */ /* 0x010fe200000010ff */
[--C-:B------:R-:W-:Y:S02]  /*ecf0*/  FFMA.FTZ R5, R216, c[0x0][0x2d0], -R213.reuse ;  /* 0x0000b400d8057a23 */ /* 0x100fe400000108d5 */
[----:B------:R-:W-:Y:S02]  /*ed00*/  FADD.FTZ R8, R4, R8 ;  /* 0x0000000804087221 */ /* 0x000fe40000010000 */
[----:B------:R-:W-:Y:S02]  /*ed10*/  FADD.FTZ R4, -R2, R200 ;  /* 0x000000c802047221 */ /* 0x000fe40000010100 */
[----:B------:R-:W-:Y:S01]  /*ed20*/  MUFU.EX2 R5, R5 ;  /* 0x0000000500057308 */ /* 0x000fe20000000800 */
[----:B-----5:R-:W-:Y:S02]  /*ed30*/  FADD.FTZ R8, R9, R8 ;  /* 0x0000000809087221 */ /* 0x020fe40000010000 */
[----:B------:R-:W-:Y:S02]  /*ed40*/  FMUL.FTZ R4, R4, c[0x0][0x2d0] ;  /* 0x0000b40004047a20 */ /* 0x000fe40000410000 */
[----:B--2---:R-:W-:Y:S02]  /*ed50*/  FADD.FTZ R222, R27, R8 ;  /* 0x000000081bde7221 */ /* 0x004fe40000010000 */
[--C-:B------:R-:W-:Y:S02]  /*ed60*/  FFMA.FTZ R216, R42, c[0x0][0x2d0], -R213.reuse ;  /* 0x0000b4002ad87a23 */ /* 0x100fe400000108d5 */
[----:B------:R-:W-:Y:S01]  /*ed70*/  FFMA.FTZ R213, R48, c[0x0][0x2d0], -R213 ;  /* 0x0000b40030d57a23 */ /* 0x000fe200000108d5 */
[----:B------:R-:W1:Y:S10]  /*ed80*/  MUFU.EX2 R199, R4 ;  /* 0x0000000400c77308 */ /* 0x000e740000000800 */
[----:B------:R-:W-:Y:S10]  /*ed90*/  MUFU.EX2 R213, R213 ;  /* 0x000000d500d57308 */ /* 0x000ff40000000800 */
[----:B------:R-:W-:Y:S01]  /*eda0*/  MUFU.EX2 R216, R216 ;  /* 0x000000d800d87308 */ /* 0x000fe20000000800 */
[----:B-1----:R-:W-:Y:S01]  /*edb0*/  FFMA.FTZ R32, R199, R54, R205 ;  /* 0x00000036c7207223 */ /* 0x002fe200000100cd */
[C---:B------:R-:W-:Y:S01]  /*edc0*/  F2FP.BF16.PACK_AB R205, R5.reuse, R205 ;  /* 0x000000cd05cd723e */ /* 0x040fe200000010ff */
[----:B------:R-:W-:Y:S02]  /*edd0*/  FADD.FTZ R4, -R196, R198 ;  /* 0x000000c6c4047221 */ /* 0x000fe40000010100 */
[----:B------:R-:W-:Y:S02]  /*ede0*/  FADD.FTZ R32, R5, R32 ;  /* 0x0000002005207221 */ /* 0x000fe40000010000 */
[----:B------:R-:W-:Y:S02]  /*edf0*/  FADD.FTZ R5, -R0, R197 ;  /* 0x000000c500057221 */ /* 0x000fe40000010100 */
[----:B------:R-:W-:Y:S02]  /*ee00*/  FMUL.FTZ R197, R196, c[0x0][0x2d0] ;  /* 0x0000b400c4c57a20 */ /* 0x000fe40000410000 */
[----:B------:R-:W-:Y:S02]  /*ee10*/  FMUL.FTZ R5, R5, c[0x0][0x2d0] ;  /* 0x0000b40005057a20 */ /* 0x000fe40000410000 */
[----:B------:R-:W-:Y:S02]  /*ee20*/  FMUL.FTZ R4, R4, c[0x0][0x2d0] ;  /* 0x0000b40004047a20 */ /* 0x000fe40000410000 */
[--C-:B------:R-:W-:Y:S01]  /*ee30*/  FFMA.FTZ R22, R206, c[0x0][0x2d0], -R197.reuse ;  /* 0x0000b400ce167a23 */ /* 0x100fe200000108c5 */
[----:B------:R-:W-:Y:S01]  /*ee40*/  F2FP.BF16.PACK_AB R206, R27, R9 ;  /* 0x000000091bce723e */ /* 0x000fe200000010ff */
[----:B------:R-:W1:Y:S01]  /*ee50*/  MUFU.EX2 R5, R5 ;  /* 0x0000000500057308 */ /* 0x000e620000000800 */
[--C-:B------:R-:W-:Y:S01]  /*ee60*/  FFMA.FTZ R229, R23, c[0x0][0x2d0], -R197.reuse ;  /* 0x0000b40017e57a23 */ /* 0x100fe200000108c5 */
[----:B------:R-:W-:Y:S01]  /*ee70*/  MOV R23, R31 ;  /* 0x0000001f00177202 */ /* 0x000fe20000000f00 */
[--C-:B------:R-:W-:Y:S02]  /*ee80*/  FFMA.FTZ R39, R14, c[0x0][0x2d0], -R197.reuse ;  /* 0x0000b4000e277a23 */ /* 0x100fe400000108c5 */
[--C-:B------:R-:W-:Y:S02]  /*ee90*/  FFMA.FTZ R16, R16, c[0x0][0x2d0], -R197.reuse ;  /* 0x0000b40010107a23 */ /* 0x100fe400000108c5 */
[----:B------:R-:W-:Y:S02]  /*eea0*/  FFMA.FTZ R207, R207, c[0x0][0x2d0], -R197 ;  /* 0x0000b400cfcf7a23 */ /* 0x000fe400000108c5 */
[----:B------:R-:W-:Y:S01]  /*eeb0*/  FFMA.FTZ R54, R25, c[0x0][0x2d0], -R209 ;  /* 0x0000b40019367a23 */ /* 0x000fe200000108d1 */
[----:B------:R-:W2:Y:S01]  /*eec0*/  MUFU.EX2 R4, R4 ;  /* 0x0000000400047308 */ /* 0x000ea20000000800 */
[--C-:B------:R-:W-:Y:S02]  /*eed0*/  FFMA.FTZ R19, R12, c[0x0][0x2d0], -R197.reuse ;  /* 0x0000b4000c137a23 */ /* 0x100fe400000108c5 */
[--C-:B------:R-:W-:Y:S02]  /*eee0*/  FFMA.FTZ R18, R13, c[0x0][0x2d0], -R197.reuse ;  /* 0x0000b4000d127a23 */ /* 0x100fe400000108c5 */
[----:B------:R-:W-:Y:S02]  /*eef0*/  FFMA.FTZ R48, R15, c[0x0][0x2d0], -R197 ;  /* 0x0000b4000f307a23 */ /* 0x000fe400000108c5 */
[----:B------:R-:W-:Y:S02]  /*ef00*/  FFMA.FTZ R209, R43, c[0x0][0x2d0], -R209 ;  /* 0x0000b4002bd17a23 */ /* 0x000fe400000108d1 */
[--C-:B------:R-:W-:Y:S01]  /*ef10*/  FFMA.FTZ R225, R17, c[0x0][0x2d0], -R197.reuse ;  /* 0x0000b40011e17a23 */ /* 0x100fe200000108c5 */
[----:B------:R-:W-:Y:S01]  /*ef20*/  MOV R17, R56 ;  /* 0x0000003800117202 */ /* 0x000fe20000000f00 */
[--C-:B------:R-:W-:Y:S01]  /*ef30*/  FFMA.FTZ R228, R11, c[0x0][0x2d0], -R197.reuse ;  /* 0x0000b4000be47a23 */ /* 0x100fe200000108c5 */
[----:B------:R-:W-:Y:S01]  /*ef40*/  MUFU.EX2 R229, R229 ;  /* 0x000000e500e57308 */ /* 0x000fe20000000800 */
[----:B------:R-:W-:Y:S02]  /*ef50*/  FFMA.FTZ R227, R10, c[0x0][0x2d0], -R197 ;  /* 0x0000b4000ae37a23 */ /* 0x000fe400000108c5 */
[C---:B-1----:R-:W-:Y:S02]  /*ef60*/  FMUL.FTZ R9, R5.reuse, R165 ;  /* 0x000000a505097220 */ /* 0x042fe40000410000 */
[C---:B------:R-:W-:Y:S02]  /*ef70*/  FFMA.FTZ R203, R5.reuse, R203, R20 ;  /* 0x000000cb05cb7223 */ /* 0x040fe40000010014 */
[----:B------:R-:W-:Y:S01]  /*ef80*/  FMUL.FTZ R8, R5, R164 ;  /* 0x000000a405087220 */ /* 0x000fe20000410000 */
[----:B------:R-:W-:Y:S01]  /*ef90*/  F2FP.BF16.PACK_AB R164, R21, R20 ;  /* 0x0000001415a4723e */ /* 0x000fe200000010ff */
[C---:B------:R-:W-:Y:S01]  /*efa0*/  FMUL.FTZ R25, R5.reuse, R173 ;  /* 0x000000ad05197220 */ /* 0x040fe20000410000 */
[----:B------:R1:W-:Y:S01]  /*efb0*/  MUFU.EX2 R165, R22 ;  /* 0x0000001600a57308 */ /* 0x0003e20000000800 */
[----:B------:R-:W-:Y:S02]  /*efc0*/  FMUL.FTZ R12, R5, R168 ;  /* 0x000000a8050c7220 */ /* 0x000fe40000410000 */
[C---:B--2---:R-:W-:Y:S02]  /*efd0*/  FMUL.FTZ R14, R4.reuse, R170 ;  /* 0x000000aa040e7220 */ /* 0x044fe40000410000 */
[----:B------:R-:W-:Y:S01]  /*efe0*/  FADD.FTZ R170, R21, R203 ;  /* 0x000000cb15aa7221 */ /* 0x000fe20000010000 */
        /* <DEDUP_REMOVED lines=15> */
[C---:B------:R-:W-:Y:S02]  /*f0e0*/  FMUL.FTZ R13, R5.reuse, R169 ;  /* 0x000000a9050d7220 */ /* 0x040fe40000410000 */
[C---:B------:R-:W-:Y:S01]  /*f0f0*/  FMUL.FTZ R24, R5.reuse, R172 ;  /* 0x000000ac05187220 */ /* 0x040fe20000410000 */
[----:B-1----:R-:W1:Y:S01]  /*f100*/  LDSM.16.MT88.4 R20, [R246] ;  /* 0x00000000f614783b */ /* 0x002e620000004200 */
[C---:B------:R-:W-:Y:S02]  /*f110*/  FMUL.FTZ R15, R4.reuse, R171 ;  /* 0x000000ab040f7220 */ /* 0x040fe40000410000 */
[C---:B------:R-:W-:Y:S01]  /*f120*/  FMUL.FTZ R28, R5.reuse, R176 ;  /* 0x000000b0051c7220 */ /* 0x040fe20000410000 */
[----:B------:R-:W2:Y:S01]  /*f130*/  MUFU.EX2 R16, R7 ;  /* 0x0000000700107308 */ /* 0x000ea20000000800 */
        /* <DEDUP_REMOVED lines=9> */
[----:B------:R2:W-:Y:S01]  /*f1d0*/  MUFU.EX2 R175, R207 ;  /* 0x000000cf00af7308 */ /* 0x0005e20000000800 */
[C---:B------:R-:W-:Y:S01]  /*f1e0*/  FMUL.FTZ R72, R5.reuse, R72 ;  /* 0x0000004805487220 */ /* 0x040fe20000410000 */
[----:B------:R-:W-:Y:S01]  /*f1f0*/  MOV R193, R38 ;  /* 0x0000002600c17202 */ /* 0x000fe20000000f00 */
[C---:B------:R-:W-:Y:S01]  /*f200*/  FMUL.FTZ R73, R5.reuse, R73 ;  /* 0x0000004905497220 */ /* 0x040fe20000410000 */
[----:B------:R-:W-:Y:S01]  /*f210*/  MOV R188, R66 ;  /* 0x0000004200bc7202 */ /* 0x000fe20000000f00 */
        /* <DEDUP_REMOVED lines=9> */
[----:B------:R-:W3:Y:S01]  /*f2b0*/  MUFU.EX2 R169, R33 ;  /* 0x0000002100a97308 */ /* 0x000ee20000000800 */
[C---:B------:R-:W-:Y:S02]  /*f2c0*/  FMUL.FTZ R108, R5.reuse, R108 ;  /* 0x0000006c056c7220 */ /* 0x040fe40000410000 */
[----:B------:R-:W-:Y:S01]  /*f2d0*/  FMUL.FTZ R109, R5, R109 ;  /* 0x0000006d056d7220 */ /* 0x000fe20000410000 */
[----:B--2---:R-:W-:Y:S01]  /*f2e0*/  F2FP.BF16.PACK_AB R207, R173, R16 ;  /* 0x00000010adcf723e */ /* 0x004fe200000010ff */
[C---:B------:R-:W-:Y:S01]  /*f2f0*/  FMUL.FTZ R42, R4.reuse, R182 ;  /* 0x000000b6042a7220 */ /* 0x040fe20000410000 */
[----:B------:R-:W-:Y:S01]  /*f300*/  MOV R182, R39 ;  /* 0x0000002700b67202 */ /* 0x000fe20000000f00 */
        /* <DEDUP_REMOVED lines=29> */
[----:B------:R-:W-:Y:S02]  /*f4e0*/  FMUL.FTZ R125, R5, R125 ;  /* 0x0000007d057d7220 */ /* 0x000fe40000410000 */
[C---:B------:R-:W-:Y:S01]  /*f4f0*/  FMUL.FTZ R10, R4.reuse, R166 ;  /* 0x000000a6040a7220 */ /* 0x040fe20000410000 */
[----:B---3--:R-:W-:Y:S01]  /*f500*/  F2FP.BF16.PACK_AB R166, R169, R172 ;  /* 0x000000aca9a6723e */ /* 0x008fe200000010ff */
[----:B------:R-:W-:Y:S01]  /*f510*/  FMUL.FTZ R11, R4, R167 ;  /* 0x000000a7040b7220 */ /* 0x000fe20000410000 */
[----:B--2---:R-:W-:Y:S01]  /*f520*/  F2FP.BF16.PACK_AB R167, R168, R171 ;  /* 0x000000aba8a7723e */ /* 0x004fe200000010ff */
[C---:B------:R-:W-:Y:S01]  /*f530*/  FMUL.FTZ R26, R4.reuse, R174 ;  /* 0x000000ae041a7220 */ /* 0x040fe20000410000 */
[----:B------:R-:W-:Y:S01]  /*f540*/  MUFU.EX2 R177, R177 ;  /* 0x000000b100b17308 */ /* 0x000fe20000000800 */
        /* <DEDUP_REMOVED lines=9> */
[----:B------:R-:W-:Y:S01]  /*f5e0*/  FFMA.FTZ R202, R4, R202, R165 ;  /* 0x000000ca04ca7223 */ /* 0x000fe200000100a5 */
[----:B------:R-:W-:Y:S01]  /*f5f0*/  F2FP.BF16.PACK_AB R165, R175, R165 ;  /* 0x000000a5afa5723e */ /* 0x000fe200000010ff */
[C---:B------:R-:W-:Y:S01]  /*f600*/  FMUL.FTZ R4, R201.reuse, R160 ;  /* 0x000000a0c9047220 */ /* 0x040fe20000410000 */
[----:B------:R-:W-:Y:S01]  /*f610*/  MOV R160, R52 ;  /* 0x0000003400a07202 */ /* 0x000fe20000000f00 */
[----:B------:R-:W-:Y:S01]  /*f620*/  FMUL.FTZ R5, R201, R161 ;  /* 0x000000a1c9057220 */ /* 0x000fe20000410000 */
[----:B------:R-:W-:Y:S01]  /*f630*/  LDSM.16.MT88.4 R52, [R244] ;  /* 0x00000000f434783b */ /* 0x000fe20000004200 */
[C---:B------:R-:W-:Y:S01]  /*f640*/  FMUL.FTZ R6, R199.reuse, R162 ;  /* 0x000000a2c7067220 */ /* 0x040fe20000410000 */
[----:B------:R-:W-:Y:S01]  /*f650*/  MUFU.EX2 R161, R194 ;  /* 0x000000c200a17308 */ /* 0x000fe20000000800 */
[----:B------:R-:W-:Y:S02]  /*f660*/  FMUL.FTZ R7, R199, R163 ;  /* 0x000000a3c7077220 */ /* 0x000fe40000410000 */
[--C-:B------:R-:W-:Y:S02]  /*f670*/  FFMA.FTZ R208, R208, c[0x0][0x2d0], -R197.reuse ;  /* 0x0000b400d0d07a23 */ /* 0x100fe400000108c5 */
[--C-:B------:R-:W-:Y:S02]  /*f680*/  FFMA.FTZ R198, R37, c[0x0][0x2d0], -R197.reuse ;  /* 0x0000b40025c67a23 */ /* 0x100fe400000108c5 */
[--C-:B------:R-:W-:Y:S01]  /*f690*/  FFMA.FTZ R230, R230, c[0x0][0x2d0], -R197.reuse ;  /* 0x0000b400e6e67a23 */ /* 0x100fe200000108c5 */
[-C--:B-1----:R-:W-:Y:S02]  /*f6a0*/  HMMA.16816.F32.BF16 R4, R204, R20.reuse, R4 ;  /* 0x00000014cc04723c */ /* 0x082fe40000041804 */
[----:B------:R-:W-:Y:S03]  /*f6b0*/  MUFU.EX2 R163, R183 ;  /* 0x000000b700a37308 */ /* 0x000fe60000000800 */
[--C-:B------:R-:W-:Y:S02]  /*f6c0*/  FFMA.FTZ R200, R35, c[0x0][0x2d0], -R197.reuse ;  /* 0x0000b40023c87a23 */ /* 0x100fe400000108c5 */
[----:B------:R-:W-:Y:S01]  /*f6d0*/  FFMA.FTZ R197, R36, c[0x0][0x2d0], -R197 ;  /* 0x0000b40024c57a23 */ /* 0x000fe200000108c5 */
[C---:B------:R-:W-:Y:S01]  /*f6e0*/  HMMA.16816.F32.BF16 R8, R164.reuse, R20, R8 ;  /* 0x00000014a408723c */ /* 0x040fe20000041808 */
[----:B------:R-:W1:Y:S03]  /*f6f0*/  LDSM.16.MT88.4 R36, [R245] ;  /* 0x00000000f524783b */ /* 0x000e660000004200 */
[----:B------:R-:W-:Y:S01]  /*f700*/  FMUL.FTZ R19, R199, R159 ;  /* 0x0000009fc7137220 */ /* 0x000fe20000410000 */
[----:B------:R-:W-:Y:S01]  /*f710*/  MUFU.EX2 R162, R182 ;  /* 0x000000b600a27308 */ /* 0x000fe20000000800 */
[C---:B------:R-:W-:Y:S02]  /*f720*/  FMUL.FTZ R33, R201.reuse, R149 ;  /* 0x00000095c9217220 */ /* 0x040fe40000410000 */
[-C--:B------:R-:W-:Y:S04]  /*f730*/  HMMA.16816.F32.BF16 R12, R164, R22.reuse, R12 ;  /* 0x00000016a40c723c */ /* 0x080fe8000004180c */
[----:B------:R-:W-:Y:S02]  /*f740*/  FADD.FTZ R174, R16, R32 ;  /* 0x0000002010ae7221 */ /* 0x000fe40000010000 */
[C---:B------:R-:W-:Y:S01]  /*f750*/  FMUL.FTZ R16, R201.reuse, R156 ;  /* 0x0000009cc9107220 */ /* 0x040fe20000410000 */
[----:B------:R-:W-:Y:S01]  /*f760*/  MUFU.EX2 R230, R230 ;  /* 0x000000e600e67308 */ /* 0x000fe20000000800 */
[----:B------:R-:W-:Y:S04]  /*f770*/  FMUL.FTZ R17, R201, R157 ;  /* 0x0000009dc9117220 */ /* 0x000fe80000410000 */
[----:B------:R-:W-:Y:S02]  /*f780*/  FMUL.FTZ R18, R199, R158 ;  /* 0x0000009ec7127220 */ /* 0x000fe40000410000 */
[----:B------:R-:W-:Y:S02]  /*f790*/  FMUL.FTZ R32, R201, R148 ;  /* 0x00000094c9207220 */ /* 0x000fe40000410000 */
[C---:B------:R-:W-:Y:S01]  /*f7a0*/  FMUL.FTZ R34, R199.reuse, R150 ;  /* 0x00000096c7227220 */ /* 0x040fe20000410000 */
[----:B------:R-:W-:Y:S01]  /*f7b0*/  MUFU.EX2 R156, R178 ;  /* 0x000000b2009c7308 */ /* 0x000fe20000000800 */
[----:B------:R-:W-:Y:S01]  /*f7c0*/  FMUL.FTZ R35, R199, R151 ;  /* 0x00000097c7237220 */ /* 0x000fe20000410000 */
[C---:B------:R-:W-:Y:S01]  /*f7d0*/  HMMA.16816.F32.BF16 R16, R204.reuse, R22, R16 ;  /* 0x00000016cc10723c */ /* 0x040fe20000041810 */
[----:B------:R-:W-:Y:S03]  /*f7e0*/  LDSM.16.MT88.4 R148, [R244+0x800] ;  /* 0x00080000f494783b */ /* 0x000fe60000004200 */
[C---:B------:R-:W-:Y:S02]  /*f7f0*/  FMUL.FTZ R20, R201.reuse, R152 ;  /* 0x00000098c9147220 */ /* 0x040fe40000410000 */
[----:B------:R-:W-:Y:S02]  /*f800*/  FMUL.FTZ R21, R201, R153 ;  /* 0x00000099c9157220 */ /* 0x000fe40000410000 */
[C---:B------:R-:W-:Y:S01]  /*f810*/  FMUL.FTZ R23, R199.reuse, R155 ;  /* 0x0000009bc7177220 */ /* 0x040fe20000410000 */
[----:B------:R-:W2:Y:S03]  /*f820*/  MUFU.EX2 R152, R195 ;  /* 0x000000c300987308 */ /* 0x000ea60000000800 */
[----:B------:R-:W-:Y:S02]  /*f830*/  FMUL.FTZ R22, R199, R154 ;  /* 0x0000009ac7167220 */ /* 0x000fe40000410000 */
[C---:B------:R-:W-:Y:S02]  /*f840*/  FMUL.FTZ R48, R201.reuse, R140 ;  /* 0x0000008cc9307220 */ /* 0x040fe40000410000 */
[----:B------:R-:W-:Y:S02]  /*f850*/  FMUL.FTZ R49, R201, R141 ;  /* 0x0000008dc9317220 */ /* 0x000fe40000410000 */
[C---:B------:R-:W-:Y:S01]  /*f860*/  FMUL.FTZ R50, R199.reuse, R142 ;  /* 0x0000008ec7327220 */ /* 0x040fe20000410000 */
[-C--:B-1----:R-:W-:Y:S01]  /*f870*/  HMMA.16816.F32.BF16 R20, R204, R36.reuse, R20 ;  /* 0x00000024cc14723c */ /* 0x082fe20000041814 */
[----:B------:R-:W-:Y:S02]  /*f880*/  MUFU.EX2 R153, R187 ;  /* 0x000000bb00997308 */ /* 0x000fe40000000800 */
[----:B------:R-:W-:Y:S02]  /*f890*/  FMUL.FTZ R51, R199, R143 ;  /* 0x0000008fc7337220 */ /* 0x000fe40000410000 */
[----:B------:R-:W1:Y:S01]  /*f8a0*/  LDSM.16.MT88.4 R140, [R243] ;  /* 0x00000000f38c783b */ /* 0x000e620000004200 */
[C---:B------:R-:W-:Y:S02]  /*f8b0*/  FMUL.FTZ R64, R201.reuse, R132 ;  /* 0x00000084c9407220 */ /* 0x040fe40000410000 */
[C---:B------:R-:W-:Y:S03]  /*f8c0*/  HMMA.16816.F32.BF16 R24, R164.reuse, R36, R24 ;  /* 0x00000024a418723c */ /* 0x040fe60000041818 */
[----:B------:R-:W-:Y:S01]  /*f8d0*/  MUFU.EX2 R158, R193 ;  /* 0x000000c1009e7308 */ /* 0x000fe20000000800 */
[----:B------:R-:W-:Y:S02]  /*f8e0*/  FMUL.FTZ R65, R201, R133 ;  /* 0x00000085c9417220 */ /* 0x000fe40000410000 */
[----:B------:R-:W-:Y:S02]  /*f8f0*/  FMUL.FTZ R66, R199, R134 ;  /* 0x00000086c7427220 */ /* 0x000fe40000410000 */
[-C--:B------:R-:W-:Y:S04]  /*f900*/  HMMA.16816.F32.BF16 R28, R164, R38.reuse, R28 ;  /* 0x00000026a41c723c */ /* 0x080fe8000004181c */
[C---:B------:R-:W-:Y:S01]  /*f910*/  FMUL.FTZ R36, R201.reuse, R144 ;  /* 0x00000090c9247220 */ /* 0x040fe20000410000 */
[----:B------:R-:W-:Y:S01]  /*f920*/  MUFU.EX2 R155, R192 ;  /* 0x000000c0009b7308 */ /* 0x000fe20000000800 */
[----:B------:R-:W-:Y:S02]  /*f930*/  FMUL.FTZ R37, R201, R145 ;  /* 0x00000091c9257220 */ /* 0x000fe40000410000 */
[C---:B------:R-:W-:Y:S04]  /*f940*/  HMMA.16816.F32.BF16 R32, R204.reuse, R38, R32 ;  /* 0x00000026cc20723c */ /* 0x040fe80000041820 */
[C---:B------:R-:W-:Y:S02]  /*f950*/  FMUL.FTZ R67, R199.reuse, R135 ;  /* 0x00000087c7437220 */ /* 0x040fe40000410000 */
[----:B------:R-:W3:Y:S01]  /*f960*/  LDSM.16.MT88.4 R132, [R246+0x2000] ;  /* 0x00200000f684783b */ /* 0x000ee20000004200 */
[C---:B------:R-:W-:Y:S01]  /*f970*/  FMUL.FTZ R38, R199.reuse, R146 ;  /* 0x00000092c7267220 */ /* 0x040fe20000410000 */
[----:B------:R-:W-:Y:S01]  /*f980*/  MUFU.EX2 R157, R189 ;  /* 0x000000bd009d7308 */ /* 0x000fe20000000800 */
[C---:B------:R-:W-:Y:S03]  /*f990*/  FMUL.FTZ R39, R199.reuse, R147 ;  /* 0x00000093c7277220 */ /* 0x040fe60000410000 */
[C---:B------:R-:W-:Y:S02]  /*f9a0*/  FMUL.FTZ R70, R199.reuse, R70 ;  /* 0x00000046c7467220 */ /* 0x040fe40000410000 */
[----:B------:R-:W-:Y:S01]  /*f9b0*/  LDSM.16.MT88.4 R144, [R245+0x800] ;  /* 0x00080000f590783b */ /* 0x000fe20000004200 */
[C---:B------:R-:W-:Y:S01]  /*f9c0*/  FMUL.FTZ R71, R199.reuse, R71 ;  /* 0x00000047c7477220 */ /* 0x040fe20000410000 */
[-C--:B------:R-:W-:Y:S02]  /*f9d0*/  HMMA.16816.F32.BF16 R36, R204, R52.reuse, R36 ;  /* 0x00000034cc24723c */ /* 0x080fe40000041824 */
[----:B------:R-:W-:Y:S01]  /*f9e0*/  MUFU.EX2 R178, R181 ;  /* 0x000000b500b27308 */ /* 0x000fe20000000800 */
[C---:B------:R-:W-:Y:S02]  /*f9f0*/  FMUL.FTZ R82, R199.reuse, R82 ;  /* 0x00000052c7527220 */ /* 0x040fe40000410000 */
[C---:B------:R-:W-:Y:S02]  /*fa00*/  FMUL.FTZ R83, R199.reuse, R83 ;  /* 0x00000053c7537220 */ /* 0x040fe40000410000 */
[C---:B------:R-:W-:Y:S01]  /*fa10*/  FMUL.FTZ R86, R199.reuse, R86 ;  /* 0x00000056c7567220 */ /* 0x040fe20000410000 */
[C---:B------:R-:W-:Y:S04]  /*fa20*/  HMMA.16816.F32.BF16 R40, R164.reuse, R52, R40 ;  /* 0x00000034a428723c */ /* 0x040fe80000041828 */
[C---:B------:R-:W-:Y:S01]  /*fa30*/  FMUL.FTZ R87, R199.reuse, R87 ;  /* 0x00000057c7577220 */ /* 0x040fe20000410000 */
[----:B------:R-:W-:Y:S01]  /*fa40*/  MUFU.EX2 R227, R227 ;  /* 0x000000e300e37308 */ /* 0x000fe20000000800 */
[----:B------:R-:W-:Y:S02]  /*fa50*/  FMUL.FTZ R98, R199, R98 ;  /* 0x00000062c7627220 */ /* 0x000fe40000410000 */
[-C--:B------:R-:W-:Y:S04]  /*fa60*/  HMMA.16816.F32.BF16 R44, R164, R54.reuse, R44 ;  /* 0x00000036a42c723c */ /* 0x080fe8000004182c */
[C---:B------:R-:W-:Y:S02]  /*fa70*/  FMUL.FTZ R52, R201.reuse, R136 ;  /* 0x00000088c9347220 */ /* 0x040fe40000410000 */
[----:B------:R-:W-:Y:S01]  /*fa80*/  FMUL.FTZ R53, R201, R137 ;  /* 0x00000089c9357220 */ /* 0x000fe20000410000 */
[----:B------:R-:W-:Y:S01]  /*fa90*/  F2FP.BF16.PACK_AB R201, R215, R216 ;  /* 0x000000d8d7c9723e */ /* 0x000fe200000010ff */
[C---:B------:R-:W-:Y:S01]  /*faa0*/  HMMA.16816.F32.BF16 R48, R204.reuse, R54, R48 ;  /* 0x00000036cc30723c */ /* 0x040fe20000041830 */
[----:B------:R-:W4:Y:S03]  /*fab0*/  MUFU.EX2 R136, R160 ;  /* 0x000000a000887308 */ /* 0x000f260000000800 */
[C---:B------:R-:W-:Y:S02]  /*fac0*/  FMUL.FTZ R99, R199.reuse, R99 ;  /* 0x00000063c7637220 */ /* 0x040fe40000410000 */
[C---:B------:R-:W-:Y:S02]  /*fad0*/  FMUL.FTZ R102, R199.reuse, R102 ;  /* 0x00000066c7667220 */ /* 0x040fe40000410000 */
[C---:B------:R-:W-:Y:S03]  /*fae0*/  FMUL.FTZ R54, R199.reuse, R138 ;  /* 0x0000008ac7367220 */ /* 0x040fe60000410000 */
[----:B------:R-:W-:Y:S01]  /*faf0*/  MUFU.EX2 R138, R219 ;  /* 0x000000db008a7308 */ /* 0x000fe20000000800 */
[C---:B------:R-:W-:Y:S02]  /*fb00*/  FMUL.FTZ R55, R199.reuse, R139 ;  /* 0x0000008bc7377220 */ /* 0x040fe40000410000 */
[C---:B------:R-:W-:Y:S02]  /*fb10*/  FMUL.FTZ R103, R199.reuse, R103 ;  /* 0x00000067c7677220 */ /* 0x040fe40000410000 */
[C---:B------:R-:W-:Y:S02]  /*fb20*/  FMUL.FTZ R114, R199.reuse, R114 ;  /* 0x00000072c7727220 */ /* 0x040fe40000410000 */
[----:B------:R-:W-:Y:S01]  /*fb30*/  FMUL.FTZ R115, R199, R115 ;  /* 0x00000073c7737220 */ /* 0x000fe20000410000 */
[-C--:B-1----:R-:W-:Y:S02]  /*fb40*/  HMMA.16816.F32.BF16 R52, R204, R140.reuse, R52 ;  /* 0x0000008ccc34723c */ /* 0x082fe40000041834 */
[----:B------:R1:W-:Y:S01]  /*fb50*/  MUFU.EX2 R137, R203 ;  /* 0x000000cb00897308 */ /* 0x0003e20000000800 */
[----:B------:R-:W-:Y:S02]  /*fb60*/  FADD.FTZ R170, R172, R170 ;  /* 0x000000aaacaa7221 */ /* 0x000fe40000010000 */
[----:B------:R-:W-:Y:S02]  /*fb70*/  FADD.FTZ R174, R173, R174 ;  /* 0x000000aeadae7221 */ /* 0x000fe40000010000 */
[C---:B------:R-:W-:Y:S01]  /*fb80*/  FMUL.FTZ R118, R199.reuse, R118 ;  /* 0x00000076c7767220 */ /* 0x040fe20000410000 */
[C---:B------:R-:W-:Y:S04]  /*fb90*/  HMMA.16816.F32.BF16 R56, R164.reuse, R140, R56 ;  /* 0x0000008ca438723c */ /* 0x040fe80000041838 */
[----:B--2---:R-:W-:Y:S01]  /*fba0*/  FADD.FTZ R174, R152, R174 ;  /* 0x000000ae98ae7221 */ /* 0x004fe20000010000 */
[----:B------:R-:W-:Y:S01]  /*fbb0*/  MUFU.EX2 R160, R186 ;  /* 0x000000ba00a07308 */ /* 0x000fe20000000800 */
[C---:B------:R-:W-:Y:S02]  /*fbc0*/  FMUL.FTZ R119, R199.reuse, R119 ;  /* 0x00000077c7777220 */ /* 0x040fe40000410000 */
[-C--:B------:R-:W-:Y:S04]  /*fbd0*/  HMMA.16816.F32.BF16 R60, R164, R142.reuse, R60 ;  /* 0x0000008ea43c723c */ /* 0x080fe8000004183c */
[----:B----4-:R-:W-:Y:S02]  /*fbe0*/  FADD.FTZ R154, R136, R222 ;  /* 0x000000de889a7221 */ /* 0x010fe40000010000 */
[----:B------:R-:W-:Y:S01]  /*fbf0*/  FMUL.FTZ R130, R199, R130 ;  /* 0x00000082c7827220 */ /* 0x000fe20000410000 */
[----:B------:R-:W-:Y:S01]  /*fc00*/  MUFU.EX2 R172, R188 ;  /* 0x000000bc00ac7308 */ /* 0x000fe20000000800 */
[C---:B------:R-:W-:Y:S01]  /*fc10*/  HMMA.16816.F32.BF16 R64, R204.reuse, R142, R64 ;  /* 0x0000008ecc40723c */ /* 0x040fe20000041840 */
[----:B------:R-:W-:Y:S03]  /*fc20*/  LDSM.16.MT88.4 R140, [R246+0x800] ;  /* 0x00080000f68c783b */ /* 0x000fe60000004200 */
[----:B-1----:R-:W-:Y:S01]  /*fc30*/  F2FP.BF16.PACK_AB R203, R213, R214 ;  /* 0x000000d6d5cb723e */ /* 0x002fe200000010ff */
[----:B------:R-:W-:Y:S02]  /*fc40*/  FMUL.FTZ R131, R199, R131 ;  /* 0x00000083c7837220 */ /* 0x000fe40000410000 */
[----:B------:R-:W-:Y:S01]  /*fc50*/  FADD.FTZ R202, R175, R202 ;  /* 0x000000caafca7221 */ /* 0x000fe20000010000 */
[-C--:B---3--:R-:W-:Y:S01]  /*fc60*/  HMMA.16816.F32.BF16 R68, R204, R132.reuse, R68 ;  /* 0x00000084cc44723c */ /* 0x088fe20000041844 */
[----:B------:R-:W-:Y:S03]  /*fc70*/  MUFU.EX2 R175, R185 ;  /* 0x000000b900af7308 */ /* 0x000fe60000000800 */
[----:B------:R-:W-:Y:S04]  /*fc80*/  FADD.FTZ R171, R171, R202 ;  /* 0x000000caabab7221 */ /* 0x000fe80000010000 */
[C---:B------:R-:W-:Y:S03]  /*fc90*/  HMMA.16816.F32.BF16 R72, R164.reuse, R132, R72 ;  /* 0x00000084a448723c */ /* 0x040fe60000041848 */
[----:B------:R-:W-:Y:S01]  /*fca0*/  MUFU.EX2 R199, R184 ;  /* 0x000000b800c77308 */ /* 0x000fe20000000800 */
[----:B------:R-:W-:Y:S04]  /*fcb0*/  FADD.FTZ R171, R168, R171 ;  /* 0x000000aba8ab7221 */ /* 0x000fe80000010000 */
[-C--:B------:R-:W-:Y:S04]  /*fcc0*/  HMMA.16816.F32.BF16 R76, R164, R134.reuse, R76 ;  /* 0x00000086a44c723c */ /* 0x080fe8000004184c */
[----:B------:R-:W-:Y:S01]  /*fcd0*/  FADD.FTZ R171, R163, R171 ;  /* 0x000000aba3ab7221 */ /* 0x000fe20000010000 */
[----:B------:R-:W-:Y:S03]  /*fce0*/  MUFU.EX2 R202, R218 ;  /* 0x000000da00ca7308 */ /* 0x000fe60000000800 */
[C---:B------:R-:W-:Y:S01]  /*fcf0*/  HMMA.16816.F32.BF16 R80, R204.reuse, R134, R80 ;  /* 0x00000086cc50723c */ /* 0x040fe20000041850 */
[----:B------:R-:W1:Y:S06]  /*fd00*/  LDSM.16.MT88.4 R132, [R245+0x2000] ;  /* 0x00200000f584783b */ /* 0x000e6c0000004200 */
[----:B------:R-:W-:Y:S10]  /*fd10*/  MUFU.EX2 R218, R210 ;  /* 0x000000d200da7308 */ /* 0x000ff40000000800 */
[----:B------:R-:W-:Y:S10]  /*fd20*/  MUFU.EX2 R168, R217 ;  /* 0x000000d900a87308 */ /* 0x000ff40000000800 */
[----:B------:R-:W-:Y:S10]  /*fd30*/  MUFU.EX2 R217, R211 ;  /* 0x000000d300d97308 */ /* 0x000ff40000000800 */
[----:B------:R-:W2:Y:S01]  /*fd40*/  MUFU.EX2 R139, R220 ;  /* 0x000000dc008b7308 */ /* 0x000ea20000000800 */
[-C--:B-1----:R-:W-:Y:S09]  /*fd50*/  HMMA.16816.F32.BF16 R84, R204, R132.reuse, R84 ;  /* 0x00000084cc54723c */ /* 0x082ff20000041854 */
[----:B------:R-:W-:Y:S01]  /*fd60*/  MUFU.EX2 R220, R191 ;  /* 0x000000bf00dc7308 */ /* 0x000fe20000000800 */
[C---:B------:R-:W-:Y:S08]  /*fd70*/  HMMA.16816.F32.BF16 R88, R164.reuse, R132, R88 ;  /* 0x00000084a458723c */ /* 0x040ff00000041858 */
[-C--:B------:R-:W-:Y:S01]  /*fd80*/  HMMA.16816.F32.BF16 R92, R164, R134.reuse, R92 ;  /* 0x00000086a45c723c */ /* 0x080fe2000004185c */
[----:B------:R-:W1:Y:S03]  /*fd90*/  MUFU.EX2 R219, R190 ;  /* 0x000000be00db7308 */ /* 0x000e660000000800 */
[C---:B--2---:R-:W-:Y:S01]  /*fda0*/  F2FP.BF16.PACK_AB R136, R139.reuse, R136 ;  /* 0x000000888b88723e */ /* 0x044fe200000010ff */
[----:B------:R-:W-:Y:S03]  /*fdb0*/  FADD.FTZ R154, R139, R154 ;  /* 0x0000009a8b9a7221 */ /* 0x000fe60000010000 */
[C---:B------:R-:W-:Y:S01]  /*fdc0*/  HMMA.16816.F32.BF16 R96, R204.reuse, R134, R96 ;  /* 0x00000086cc60723c */ /* 0x040fe20000041860 */
[----:B------:R-:W2:Y:S02]  /*fdd0*/  LDSM.16.MT88.4 R132, [R244+0x2000] ;  /* 0x00200000f484783b */ /* 0x000ea40000004200 */
[----:B------:R-:W3:Y:S01]  /*fde0*/  MUFU.EX2 R222, R179 ;  /* 0x000000b300de7308 */ /* 0x000ee20000000800 */
[----:B------:R-:W-:Y:S01]  /*fdf0*/  FADD.FTZ R154, R138, R154 ;  /* 0x0000009a8a9a7221 */ /* 0x000fe20000010000 */
[C---:B------:R-:W-:Y:S03]  /*fe00*/  F2FP.BF16.PACK_AB R138, R137.reuse, R138 ;  /* 0x0000008a898a723e */ /* 0x040fe600000010ff */
[----:B------:R-:W-:Y:S01]  /*fe10*/  FADD.FTZ R154, R137, R154 ;  /* 0x0000009a899a7221 */ /* 0x000fe20000010000 */
[----:B------:R-:W-:Y:S04]  /*fe20*/  F2FP.BF16.PACK_AB R137, R161, R152 ;  /* 0x00000098a189723e */ /* 0x000fe800000010ff */
[----:B------:R-:W-:Y:S01]  /*fe30*/  MUFU.EX2 R173, R180 ;  /* 0x000000b400ad7308 */ /* 0x000fe20000000800 */
[----:B-1----:R-:W-:Y:S09]  /*fe40*/  F2FP.BF16.PACK_AB R139, R219, R220 ;  /* 0x000000dcdb8b723e */ /* 0x002ff200000010ff */
[----:B------:R-:W-:Y:S10]  /*fe50*/  MUFU.EX2 R179, R200 ;  /* 0x000000c800b37308 */ /* 0x000ff40000000800 */
[----:B------:R-:W-:Y:S01]  /*fe60*/  MUFU.EX2 R198, R198 ;  /* 0x000000c600c67308 */ /* 0x000fe20000000800 */
[-C--:B--2---:R-:W-:Y:S09]  /*fe70*/  HMMA.16816.F32.BF16 R100, R204, R132.reuse, R100 ;  /* 0x00000084cc64723c */ /* 0x084ff20000041864 */
[----:B------:R-:W1:Y:S01]  /*fe80*/  MUFU.EX2 R197, R197 ;  /* 0x000000c500c57308 */ /* 0x000e620000000800 */
[C---:B------:R-:W-:Y:S08]  /*fe90*/  HMMA.16816.F32.BF16 R104, R164.reuse, R132, R104 ;  /* 0x00000084a468723c */ /* 0x040ff00000041868 */
[-C--:B------:R-:W-:Y:S08]  /*fea0*/  HMMA.16816.F32.BF16 R108, R164, R134.reuse, R108 ;  /* 0x00000086a46c723c */ /* 0x080ff0000004186c */
[C---:B------:R-:W-:Y:S01]  /*feb0*/  HMMA.16816.F32.BF16 R112, R204.reuse, R134, R112 ;  /* 0x00000086cc70723c */ /* 0x040fe20000041870 */
[----:B------:R-:W2:Y:S07]  /*fec0*/  LDSM.16.MT88.4 R132, [R243+0x2000] ;  /* 0x00200000f384783b */ /* 0x000eae0000004200 */
[-C--:B--2---:R-:W-:Y:S08]  /*fed0*/  HMMA.16816.F32.BF16 R116, R204, R132.reuse, R116 ;  /* 0x00000084cc74723c */ /* 0x084ff00000041874 */
[C---:B------:R-:W-:Y:S07]  /*fee0*/  HMMA.16816.F32.BF16 R120, R164.reuse, R132, R120 ;  /* 0x00000084a478723c */ /* 0x040fee0000041878 */
[----:B------:R-:W-:Y:S01]  /*fef0*/  F2FP.BF16.PACK_AB R132, R160, R153 ;  /* 0x00000099a084723e */ /* 0x000fe200000010ff */
[-C--:B------:R-:W-:Y:S01]  /*ff00*/  HMMA.16816.F32.BF16 R124, R164, R134.reuse, R124 ;  /* 0x00000086a47c723c */ /* 0x080fe2000004187c */
[----:B------:R-:W-:Y:S03]  /*ff10*/  MUFU.EX2 R166, R224 ;  /* 0x000000e000a67308 */ /* 0x000fe60000000800 */
[----:B------:R-:W-:Y:S03]  /*ff20*/  F2FP.BF16.PACK_AB R133, R162, R163 ;  /* 0x000000a3a285723e */ /* 0x000fe600000010ff */
[----:B------:R-:W-:Y:S01]  /*ff30*/  FADD.FTZ R165, R169, R170 ;  /* 0x000000aaa9a57221 */ /* 0x000fe20000010000 */
[----:B------:R-:W-:Y:S03]  /*ff40*/  HMMA.16816.F32.BF16 R128, R204, R134, R128 ;  /* 0x00000086cc80723c */ /* 0x000fe60000041880 */
[----:B------:R-:W2:Y:S01]  /*ff50*/  MUFU.EX2 R224, R208 ;  /* 0x000000d000e07308 */ /* 0x000ea20000000800 */
[----:B------:R-:W-:Y:S03]  /*ff60*/  FADD.FTZ R165, R153, R165 ;  /* 0x000000a599a57221 */ /* 0x000fe60000010000 */
[----:B------:R-:W-:Y:S01]  /*ff70*/  F2FP.BF16.PACK_AB R134, R223, R226 ;  /* 0x000000e2df86723e */ /* 0x000fe200000010ff */
[-C--:B------:R-:W-:Y:S05]  /*ff80*/  HMMA.16816.F32.BF16 R4, R136, R140.reuse, R4 ;  /* 0x0000008c8804723c */ /* 0x080fea0000041804 */
[----:B---3--:R-:W-:Y:S01]  /*ff90*/  F2FP.BF16.PACK_AB R135, R222, R225 ;  /* 0x000000e1de87723e */ /* 0x008fe200000010ff */
[----:B------:R-:W3:Y:S01]  /*ffa0*/  MUFU.EX2 R167, R221 ;  /* 0x000000dd00a77308 */ /* 0x000ee20000000800 */
[----:B------:R-:W-:Y:S02]  /*ffb0*/  F2FP.BF16.PACK_AB R204, R217, R212 ;  /* 0x000000d4d9cc723e */ /* 0x000fe400000010ff */
[----:B-1----:R-:W-:Y:S03]  /*ffc0*/  F2FP.BF16.PACK_AB R207, R197, R198 ;  /* 0x000000c6c5cf723e */ /* 0x002fe600000010ff */
[C---:B------:R-:W-:Y:S04]  /*ffd0*/  HMMA.16816.F32.BF16 R8, R132.reuse, R140, R8 ;  /* 0x0000008c8408723c */ /* 0x040fe80000041808 */
[----:B------:R1:W4:Y:S01]  /*ffe0*/  MUFU.EX2 R221, R209 ;  /* 0x000000d100dd7308 */ /* 0x0003220000000800 */
[----:B--2---:R-:W-:Y:S03]  /*fff0*/  F2FP.BF16.PACK_AB R205, R179, R224 ;  /* 0x000000e0b3cd723e */ /* 0x004fe600000010ff */
[-C--:B------:R-:W-:Y:S08]  /*10000*/  HMMA.16816.F32.BF16 R12, R132, R142.reuse, R12 ;  /* 0x0000008e840c723c */ /* 0x080ff0000004180c */
[C---:B------:R-:W-:Y:S01]  /*10010*/  HMMA.16816.F32.BF16 R16, R136.reuse, R142, R16 ;  /* 0x0000008e8810723c */ /* 0x040fe20000041810 */
[----:B------:R-:W2:Y:S03]  /*10020*/  LDSM.16.MT88.4 R140, [R243+0x800] ;  /* 0x00080000f38c783b */ /* 0x000ea60000004200 */
[----:B---3--:R-:W-:Y:S04]  /*10030*/  F2FP.BF16.PACK_AB R200, R167, R166 ;  /* 0x000000a6a7c8723e */ /* 0x008fe800000010ff */
[-C--:B------:R-:W-:Y:S01]  /*10040*/  HMMA.16816.F32.BF16 R20, R136, R144.reuse, R20 ;  /* 0x000000908814723c */ /* 0x080fe20000041814 */
[----:B-1----:R-:W-:Y:S03]  /*10050*/  LDSM.16.MT88.4 R208, [R246+0x3800] ;  /* 0x00380000f6d0783b */ /* 0x002fe60000004200 */
[----:B----4-:R-:W-:Y:S04]  /*10060*/  F2FP.BF16.PACK_AB R206, R221, R218 ;  /* 0x000000daddce723e */ /* 0x010fe800000010ff */
        /* <DEDUP_REMOVED lines=14> */
[-C--:B-1----:R-:W-:Y:S08]  /*10150*/  HMMA.16816.F32.BF16 R68, R136, R144.reuse, R68 ;  /* 0x000000908844723c */ /* 0x082ff00000041844 */
[C---:B------:R-:W-:Y:S08]  /*10160*/  HMMA.16816.F32.BF16 R72, R132.reuse, R144, R72 ;  /* 0x000000908448723c */ /* 0x040ff00000041848 */
[-C--:B------:R-:W-:Y:S08]  /*10170*/  HMMA.16816.F32.BF16 R76, R132, R146.reuse, R76 ;  /* 0x00000092844c723c */ /* 0x080ff0000004184c */
[C---:B------:R-:W-:Y:S01]  /*10180*/  HMMA.16816.F32.BF16 R80, R136.reuse, R146, R80 ;  /* 0x000000928850723c */ /* 0x040fe20000041850 */
[----:B------:R-:W1:Y:S07]  /*10190*/  LDSM.16.MT88.4 R144, [R243+0x2800] ;  /* 0x00280000f390783b */ /* 0x000e6e0000004200 */
[-C--:B---3--:R-:W-:Y:S08]  /*101a0*/  HMMA.16816.F32.BF16 R84, R136, R148.reuse, R84 ;  /* 0x000000948854723c */ /* 0x088ff00000041854 */
        /* <DEDUP_REMOVED lines=25> */
[-C--:B---3--:R-:W-:Y:S01]  /*10340*/  HMMA.16816.F32.BF16 R4, R132, R148.reuse, R4 ;  /* 0x000000948404723c */ /* 0x088fe20000041804 */
[----:B------:R-:W1:Y:S04]  /*10350*/  LDSM.16.MT88.4 R144, [R244+0x1000] ;  /* 0x00100000f490783b */ /* 0x000e680000004200 */
[----:B------:R-:W-:Y:S02]  /*10360*/  F2FP.BF16.PACK_AB R137, R229, R230 ;  /* 0x000000e6e589723e */ /* 0x000fe400000010ff */
[----:B------:R-:W-:Y:S02]  /*10370*/  F2FP.BF16.PACK_AB R139, R227, R228 ;  /* 0x000000e4e38b723e */ /* 0x000fe400000010ff */
[----:B------:R-:W-:Y:S05]  /*10380*/  LDSM.16.MT88.4 R156, [R245+0x3000] ;  /* 0x00300000f59c783b */ /* 0x000fea0000004200 */
        /* <DEDUP_REMOVED lines=45> */
[----:B--2---:R-:W-:Y:S02]  /*10660*/  FADD.FTZ R136, R160, R165 ;  /* 0x000000a5a0887221 */ /* 0x004fe40000010000 */
[-C--:B---3--:R-:W-:Y:S05]  /*10670*/  HMMA.16816.F32.BF16 R160, R200, R156.reuse, R4 ;  /* 0x0000009cc8a0723c */ /* 0x088fea0000041804 */
        /* <DEDUP_REMOVED lines=66> */
[C---:B------:R-:W-:Y:S08]  /*10aa0*/  HMMA.16816.F32.BF16 R96, R200.reuse, R6, R96 ;  /* 0x00000006c860723c */ /* 0x040ff00000041860 */
[-C--:B---3--:R-:W-:Y:S08]  /*10ab0*/  HMMA.16816.F32.BF16 R100, R200, R8.reuse, R100 ;  /* 0x00000008c864723c */ /* 0x088ff00000041864 */
        /* <DEDUP_REMOVED lines=11> */
[C---:B--2---:R-:W-:Y:S01]  /*10b70*/  ISETP.GT.AND P0, PT, R4.reuse, R5, PT ;  /* 0x000000050400720c */ /* 0x044fe20003f04270 */
[----:B------:R-:W-:Y:S01]  /*10b80*/  FADD.FTZ R5, R213, R220 ;  /* 0x000000dcd5057221 */ /* 0x000fe20000010000 */
[----:B------:R-:W-:Y:S04]  /*10b90*/  IADD3 R4, R4, -0x1, RZ ;  /* 0xffffffff04047810 */ /* 0x000fe80007ffe0ff */
[----:B------:R1:W-:Y:S04]  /*10ba0*/  STL [R1+0xe4], R5 ;  /* 0x0000e40501007387 */ /* 0x0003e80000100800 */
[----:B------:R1:W-:Y:S03]  /*10bb0*/  STL [R1+0xe8], R4 ;  /* 0x0000e80401007387 */ /* 0x0003e60000100800 */
[----:B-1----:R-:W-:-:S05]  /*10bc0*/  @P0 BRA `(.L_x_1255) ;  /* 0xffffb8b000000947 */ /* 0x002fca000383ffff */
.L_x_1248:
[----:B------:R-:W-:Y:S05]  /*10bd0*/  BRA.DIV ~URZ, `(.L_x_1256) ;  /* 0x000067a27f007947 */ /* 0x000fea000b800000 */
[----:B------:R-:W2:Y:S04]  /*10be0*/  LDL R4, [R1+0xe0] ;  /* 0x0000e00001047983 */ /* 0x000ea80000100800 */
[----:B--2---:R1:W2:Y:S02]  /*10bf0*/  SHFL.BFLY PT, R10, R4, 0x2, 0x1f ;  /* 0x0c401f00040a7f89 */ /* 0x0042a400000e0000 */
.L_x_1300:
[----:B-1----:R-:W3:Y:S02]  /*10c00*/  LDL.LU R4, [R1+0xe0] ;  /* 0x0000e00001047983 */ /* 0x002ee40000300800 */
[----:B--23--:R-:W-:Y:S01]  /*10c10*/  FADD.FTZ R10, R10, R4 ;  /* 0x000000040a0a7221 */ /* 0x00cfe20000010000 */
[----:B------:R-:W-:Y:S05]  /*10c20*/  BRA.DIV ~URZ, `(.L_x_1257) ;  /* 0x000067b27f007947 */ /* 0x000fea000b800000 */
[----:B------:R-:W2:Y:S04]  /*10c30*/  LDL.LU R6, [R1+0xe4] ;  /* 0x0000e40001067983 */ /* 0x000ea80000300800 */
[----:B------:R-:W1:Y:S04]  /*10c40*/  SHFL.BFLY PT, R5, R203, 0x2, 0x1f ;  /* 0x0c401f00cb057f89 */ /* 0x000e6800000e0000 */
[----:B------:R-:W3:Y:S01]  /*10c50*/  SHFL.BFLY PT, R4, R202, 0x2, 0x1f ;  /* 0x0c401f00ca047f89 */ /* 0x000ee200000e0000 */
[----:B-1----:R-:W-:-:S02]  /*10c60*/  FADD.FTZ R203, R5, R203 ;  /* 0x000000cb05cb7221 */ /* 0x002fc40000010000 */
[----:B---3--:R-:W-:-:S03]  /*10c70*/  FADD.FTZ R202, R4, R202 ;  /* 0x000000ca04ca7221 */ /* 0x008fc60000010000 */
[----:B------:R-:W1:Y:S04]  /*10c80*/  SHFL.BFLY PT, R8, R203, 0x1, 0x1f ;  /* 0x0c201f00cb087f89 */ /* 0x000e6800000e0000 */
[----:B------:R-:W-:Y:S01]  /*10c90*/  SHFL.BFLY PT, R4, R202, 0x1, 0x1f ;  /* 0x0c201f00ca047f89 */ /* 0x000fe200000e0000 */
[----:B-1----:R-:W-:-:S03]  /*10ca0*/  FADD.FTZ R8, R203, R8 ;  /* 0x00000008cb087221 */ /* 0x002fc60000010000 */
[----:B--2---:R-:W1:Y:S02]  /*10cb0*/  SHFL.BFLY PT, R9, R6, 0x2, 0x1f ;  /* 0x0c401f0006097f89 */ /* 0x004e6400000e0000 */
[----:B-1----:R-:W-:Y:S02]  /*10cc0*/  FADD.FTZ R9, R9, R6 ;  /* 0x0000000609097221 */ /* 0x002fe40000010000 */
[----:B------:R-:W1:Y:S04]  /*10cd0*/  SHFL.BFLY PT, R6, R10, 0x1, 0x1f ;  /* 0x0c201f000a067f89 */ /* 0x000e6800000e0000 */
[----:B------:R-:W2:Y:S01]  /*10ce0*/  SHFL.BFLY PT, R5, R9, 0x1, 0x1f ;  /* 0x0c201f0009057f89 */ /* 0x000ea200000e0000 */
[----:B-1----:R-:W-:Y:S02]  /*10cf0*/  FADD.FTZ R10, R10, R6 ;  /* 0x000000060a0a7221 */ /* 0x002fe40000010000 */
[----:B--2---:R-:W-:-:S05]  /*10d00*/  FADD.FTZ R9, R9, R5 ;  /* 0x0000000509097221 */ /* 0x004fca0000010000 */
.L_x_1301:
[----:B------:R-:W-:Y:S01]  /*10d10*/  FSETP.NE.FTZ.AND P2, PT, R9, RZ, PT ;  /* 0x000000ff0900720b */ /* 0x000fe20003f55000 */
[----:B------:R-:W-:Y:S01]  /*10d20*/  FADD.FTZ R4, R4, R202 ;  /* 0x000000ca04047221 */ /* 0x000fe20000010000 */
[----:B------:R-:W-:-:S02]  /*10d30*/  FSETP.NE.FTZ.AND P3, PT, R10, RZ, PT ;  /* 0x000000ff0a00720b */ /* 0x000fc40003f75000 */
[----:B------:R-:W-:Y:S02]  /*10d40*/  MOV R5, RZ ;  /* 0x000000ff00057202 */ /* 0x000fe40000000f00 */
[----:B------:R-:W-:Y:S02]  /*10d50*/  MOV R6, RZ ;  /* 0x000000ff00067202 */ /* 0x000fe40000000f00 */
[----:B------:R-:W-:Y:S02]  /*10d60*/  FSETP.NE.FTZ.AND P1, PT, R8, RZ, PT ;  /* 0x000000ff0800720b */ /* 0x000fe40003f35000 */
[----:B------:R-:W-:Y:S02]  /*10d70*/  FSETP.NE.FTZ.AND P0, PT, R4, RZ, PT ;  /* 0x000000ff0400720b */ /* 0x000fe40003f15000 */
[----:B------:R-:W-:Y:S01]  /*10d80*/  MOV R12, 0xff800000 ;  /* 0xff800000000c7802 */ /* 0x000fe20000000f00 */
[----:B------:R-:W1:Y:S01]  /*10d90*/  @P2 MUFU.RCP R5, R9 ;  /* 0x0000000900052308 */ /* 0x000e620000001000 */
[----:B------:R-:W-:-:S02]  /*10da0*/  @P2 MOV R13, 0x3f317218 ;  /* 0x3f317218000d2802 */ /* 0x000fc40000000f00 */
[----:B------:R-:W-:Y:S02]  /*10db0*/  @P3 MOV R14, 0x3f317218 ;  /* 0x3f317218000e3802 */ /* 0x000fe40000000f00 */
[----:B------:R-:W-:Y:S01]  /*10dc0*/  MOV R11, 0xff800000 ;  /* 0xff800000000b7802 */ /* 0x000fe20000000f00 */
[----:B------:R-:W-:Y:S02]  /*10dd0*/  @P2 FMUL.FTZ R13, R13, c[0x0][0x2d0] ;  /* 0x0000b4000d0d2a20 */ /* 0x000fe40000410000 */
[----:B------:R-:W2:Y:S01]  /*10de0*/  @P3 MUFU.RCP R6, R10 ;  /* 0x0000000a00063308 */ /* 0x000ea20000001000 */
[----:B------:R-:W-:Y:S02]  /*10df0*/  @P3 FMUL.FTZ R14, R14, c[0x0][0x2d0] ;  /* 0x0000b4000e0e3a20 */ /* 0x000fe40000410000 */
[----:B-1----:R-:W-:-:S05]  /*10e00*/  FMUL.FTZ R162, R5, R162 ;  /* 0x000000a205a27220 */ /* 0x002fca0000410000 */
[----:B------:R1:W3:Y:S01]  /*10e10*/  @P3 MUFU.LG2 R7, R10 ;  /* 0x0000000a00073308 */ /* 0x0002e20000000c00 */
[C---:B------:R-:W-:Y:S02]  /*10e20*/  FMUL.FTZ R163, R5.reuse, R163 ;  /* 0x000000a305a37220 */ /* 0x040fe40000410000 */
[C---:B------:R-:W-:Y:S02]  /*10e30*/  FMUL.FTZ R158, R5.reuse, R158 ;  /* 0x0000009e059e7220 */ /* 0x040fe40000410000 */
[C---:B------:R-:W-:Y:S02]  /*10e40*/  FMUL.FTZ R159, R5.reuse, R159 ;  /* 0x0000009f059f7220 */ /* 0x040fe40000410000 */
[C---:B------:R-:W-:Y:S01]  /*10e50*/  FMUL.FTZ R154, R5.reuse, R154 ;  /* 0x0000009a059a7220 */ /* 0x040fe20000410000 */
[----:B------:R-:W4:Y:S01]  /*10e60*/  @P2 MUFU.LG2 R9, R9 ;  /* 0x0000000900092308 */ /* 0x000f220000000c00 */
[C---:B------:R-:W-:Y:S02]  /*10e70*/  FMUL.FTZ R155, R5.reuse, R155 ;  /* 0x0000009b059b7220 */ /* 0x040fe40000410000 */
[----:B------:R-:W-:-:S02]  /*10e80*/  FMUL.FTZ R150, R5, R150 ;  /* 0x0000009605967220 */ /* 0x000fc40000410000 */
[C---:B------:R-:W-:Y:S02]  /*10e90*/  FMUL.FTZ R151, R5.reuse, R151 ;  /* 0x0000009705977220 */ /* 0x040fe40000410000 */
[C---:B------:R-:W-:Y:S01]  /*10ea0*/  FMUL.FTZ R146, R5.reuse, R146 ;  /* 0x0000009205927220 */ /* 0x040fe20000410000 */
[----:B-1----:R-:W-:Y:S01]  /*10eb0*/  MOV R10, 0xff800000 ;  /* 0xff800000000a7802 */ /* 0x002fe20000000f00 */
        /* <DEDUP_REMOVED lines=56> */
[----:B------:R-:W-:Y:S01]  /*11240*/  MOV R6, RZ ;  /* 0x000000ff00067202 */ /* 0x000fe20000000f00 */
[----:B------:R-:W-:Y:S01]  /*11250*/  @P1 FMUL.FTZ R15, R5, c[0x0][0x2d0] ;  /* 0x0000b400050f1a20 */ /* 0x000fe20000410000 */
[----:B------:R-:W-:Y:S01]  /*11260*/  MOV R5, RZ ;  /* 0x000000ff00057202 */ /* 0x000fe20000000f00 */
[----:B---3--:R-:W-:Y:S02]  /*11270*/  @P3 FMUL.FTZ R7, R7, 0.69314718246459960938 ;  /* 0x3f31721807073820 */ /* 0x008fe40000410000 */
[----:B----4-:R-:W-:Y:S01]  /*11280*/  @P2 FMUL.FTZ R9, R9, 0.69314718246459960938 ;  /* 0x3f31721809092820 */ /* 0x010fe20000410000 */
[----:B------:R-:W1:Y:S01]  /*11290*/  @P1 MUFU.RCP R6, R8 ;  /* 0x0000000800061308 */ /* 0x000e620000001000 */
[----:B------:R-:W-:Y:S01]  /*112a0*/  @P3 FFMA.FTZ R10, R14, R3, R7 ;  /* 0x000000030e0a3223 */ /* 0x000fe20000010007 */
[----:B------:R-:W-:Y:S01]  /*112b0*/  @P0 MOV R3, 0x3f317218 ;  /* 0x3f31721800030802 */ /* 0x000fe20000000f00 */
[----:B------:R-:W-:Y:S01]  /*112c0*/  @P2 FFMA.FTZ R11, R13, R2, R9 ;  /* 0x000000020d0b2223 */ /* 0x000fe20000010009 */
[----:B------:R-:W-:-:S03]  /*112d0*/  MOV R2, 0x1 ;  /* 0x0000000100027802 */ /* 0x000fc60000000f00 */
[----:B------:R-:W-:Y:S01]  /*112e0*/  @P0 FMUL.FTZ R3, R3, c[0x0][0x2d0] ;  /* 0x0000b40003030a20 */ /* 0x000fe20000410000 */
[----:B------:R-:W2:Y:S08]  /*112f0*/  @P1 MUFU.LG2 R8, R8 ;  /* 0x0000000800081308 */ /* 0x000eb00000000c00 */
[----:B------:R-:W-:Y:S01]  /*11300*/  @P0 MUFU.RCP R5, R4 ;  /* 0x0000000400050308 */ /* 0x000fe20000001000 */
[----:B-1----:R-:W-:-:S02]  /*11310*/  FMUL.FTZ R164, R6, R164 ;  /* 0x000000a406a47220 */ /* 0x002fc40000410000 */
[C---:B------:R-:W-:Y:S02]  /*11320*/  FMUL.FTZ R165, R6.reuse, R165 ;  /* 0x000000a506a57220 */ /* 0x040fe40000410000 */
[C---:B------:R-:W-:Y:S02]  /*11330*/  FMUL.FTZ R168, R6.reuse, R168 ;  /* 0x000000a806a87220 */ /* 0x040fe40000410000 */
[----:B------:R-:W-:Y:S01]  /*11340*/  FMUL.FTZ R169, R6, R169 ;  /* 0x000000a906a97220 */ /* 0x000fe20000410000 */
[----:B------:R-:W1:Y:S01]  /*11350*/  @P0 MUFU.LG2 R4, R4 ;  /* 0x0000000400040308 */ /* 0x000e620000000c00 */
[----:B--2---:R-:W-:Y:S02]  /*11360*/  @P1 FMUL.FTZ R8, R8, 0.69314718246459960938 ;  /* 0x3f31721808081820 */ /* 0x004fe40000410000 */
[C---:B------:R-:W-:Y:S02]  /*11370*/  FMUL.FTZ R172, R6.reuse, R172 ;  /* 0x000000ac06ac7220 */ /* 0x040fe40000410000 */
[----:B------:R-:W-:Y:S01]  /*11380*/  @P1 FFMA.FTZ R12, R15, R0, R8 ;  /* 0x000000000f0c1223 */ /* 0x000fe20000010008 */
[----:B------:R-:W-:Y:S01]  /*11390*/  MOV R0, 0xff800000 ;  /* 0xff80000000007802 */ /* 0x000fe20000000f00 */
[----:B------:R-:W-:-:S02]  /*113a0*/  FMUL.FTZ R173, R6, R173 ;  /* 0x000000ad06ad7220 */ /* 0x000fc40000410000 */
[C---:B------:R-:W-:Y:S02]  /*113b0*/  FMUL.FTZ R176, R6.reuse, R176 ;  /* 0x000000b006b07220 */ /* 0x040fe40000410000 */
[C---:B------:R-:W-:Y:S02]  /*113c0*/  FMUL.FTZ R177, R6.reuse, R177 ;  /* 0x000000b106b17220 */ /* 0x040fe40000410000 */
[C---:B------:R-:W-:Y:S02]  /*113d0*/  FMUL.FTZ R180, R6.reuse, R180 ;  /* 0x000000b406b47220 */ /* 0x040fe40000410000 */
[----:B------:R-:W-:Y:S02]  /*113e0*/  FMUL.FTZ R181, R6, R181 ;  /* 0x000000b506b57220 */ /* 0x000fe40000410000 */
[----:B-1----:R-:W-:Y:S02]  /*113f0*/  @P0 FMUL.FTZ R4, R4, 0.69314718246459960938 ;  /* 0x3f31721804040820 */ /* 0x002fe40000410000 */
        /* <DEDUP_REMOVED lines=53> */
[----:B------:R-:W-:Y:S02]  /*11750*/  FMUL.FTZ R127, R5, R127 ;  /* 0x0000007f057f7220 */ /* 0x000fe40000410000 */
[----:B------:R-:W-:-:S02]  /*11760*/  @P0 FFMA.FTZ R0, R3, R196, R4 ;  /* 0x000000c403000223 */ /* 0x000fc40000010004 */
.L_x_1203:
[----:B-1----:R1:W5:Y:S01]  /*11770*/  LDL R9, [R1+0x1c] ;  /* 0x00001c0001097983 */ /* 0x0023620000100800 */
[----:B------:R-:W-:Y:S03]  /*11780*/  BSSY B0, `(.L_x_1258) ;  /* 0x0000012000007945 */ /* 0x000fe60003800000 */
[----:B------:R-:W2:Y:S02]  /*11790*/  S2R R8, SR_TID.X ;  /* 0x0000000000087919 */ /* 0x000ea40000002100 */
[----:B--2---:R-:W-:-:S13]  /*117a0*/  LOP3.LUT P0, RZ, R8, 0x7f, RZ, 0xc0, !PT ;  /* 0x0000007f08ff7812 */ /* 0x004fda000780c0ff */
[----:B------:R-:W-:Y:S05]  /*117b0*/  @P0 BRA `(.L_x_1259) ;  /* 0x000000e000000947 */ /* 0x000fea0003800000 */
[----:B-1----:R-:W1:Y:S01]  /*117c0*/  S2R R3, SR_LANEID ;  /* 0x0000000000037919 */ /* 0x002e620000000000 */
[----:B------:R-:W-:Y:S01]  /*117d0*/  VOTEU.ANY UR4, UPT, PT ;  /* 0x0000000000047886 */ /* 0x000fe200038e0100 */
[----:B------:R-:W-:Y:S01]  /*117e0*/  IMAD.MOV.U32 R6, RZ, RZ, c[0x0][0x580] ;  /* 0x00016000ff067624 */ /* 0x000fe200078e00ff */
[----:B------:R-:W1:Y:S01]  /*117f0*/  FLO.U32 R5, UR4 ;  /* 0x0000000400057d00 */ /* 0x000e6200080e0000 */
[----:B------:R-:W-:-:S07]  /*11800*/  IMAD.MOV.U32 R7, RZ, RZ, c[0x0][0x584] ;  /* 0x00016100ff077624 */ /* 0x000fce00078e00ff */
[----:B------:R-:W2:Y:S01]  /*11810*/  POPC R4, UR4 ;  /* 0x0000000400047d09 */ /* 0x000ea20008000000 */
[----:B-1----:R-:W-:-:S13]  /*11820*/  ISETP.EQ.U32.AND P0, PT, R5, R3, PT ;  /* 0x000000030500720c */ /* 0x002fda0003f02070 */
[----:B--2---:R-:W2:Y:S04]  /*11830*/  @P0 ATOMG.E.ADD.STRONG.GPU PT, R4, [R6.64], R4 ;  /* 0x00000004060409a8 */ /* 0x004ea800081ee1c8 */
[----:B------:R-:W1:Y:S02]  /*11840*/  S2R R3, SR_LTMASK ;  /* 0x0000000000037919 */ /* 0x000e640000003900 */
[----:B-1----:R-:W-:-:S06]  /*11850*/  LOP3.LUT R3, R3, UR4, RZ, 0xc0, !PT ;  /* 0x0000000403037c12 */ /* 0x002fcc000f8ec0ff */
[----:B------:R-:W1:Y:S01]  /*11860*/  POPC R3, R3 ;  /* 0x0000000300037309 */ /* 0x000e620000000000 */
[----:B--2---:R-:W1:Y:S02]  /*11870*/  SHFL.IDX PT, R4, R4, R5, 0x1f ;  /* 0x00001f0504047589 */ /* 0x004e6400000e0000 */
[----:B-1---5:R-:W-:-:S05]  /*11880*/  IADD3 R9, R4, c[0x0][0xc], R3 ;  /* 0x0000030004097a10 */ /* 0x022fca0007ffe003 */
[----:B------:R1:W-:Y:S02]  /*11890*/  STL [R1+0x1c], R9 ;  /* 0x00001c0901007387 */ /* 0x0003e40000100800 */
.L_x_1259:
[----:B-1----:R-:W-:Y:S05]  /*118a0*/  BSYNC B0 ;  /* 0x0000000000007941 */ /* 0x002fea0003800000 */
.L_x_1258:
[----:B------:R-:W-:Y:S01]  /*118b0*/  PRMT R2, R2, 0x9910, RZ ;  /* 0x0000991002027816 */ /* 0x000fe200000000ff */
[----:B------:R-:W-:Y:S03]  /*118c0*/  BSSY B1, `(.L_x_1260) ;  /* 0x00001d7000017945 */ /* 0x000fe60003800000 */
[----:B------:R-:W-:Y:S01]  /*118d0*/  ISETP.NE.AND P0, PT, R2, RZ, PT ;  /* 0x000000ff0200720c */ /* 0x000fe20003f05270 */
[----:B-----5:R-:W-:-:S12]  /*118e0*/  IMAD.MOV.U32 R2, RZ, RZ, R9 ;  /* 0x000000ffff027224 */ /* 0x020fd800078e0009 */
[----:B------:R-:W-:Y:S05]  /*118f0*/  @!P0 BRA `(.L_x_1261) ;  /* 0x00001a7000008947 */ /* 0x000fea0003800000 */
[----:B------:R-:W-:Y:S01]  /*11900*/  WARPSYNC 0xffffffff ;  /* 0xffffffff00007948 */ /* 0x000fe20003800000 */
[----:B------:R-:W-:Y:S06]  /*11910*/  BAR.SYNC.DEFER_BLOCKING 0x1, 0x80 ;  /* 0x0042000000007b1d */ /* 0x000fec0000010000 */
[----:B------:R-:W-:Y:S05]  /*11920*/  BRA.CONV ~URZ, `(.L_x_1262) ;  /* 0x000000837f007947 */ /* 0x000fea000b800000 */
[----:B------:R-:W-:Y:S01]  /*11930*/  SHF.R.S32.HI R3, RZ, 0x1f, R8 ;  /* 0x0000001fff037819 */ /* 0x000fe20000011408 */
[----:B------:R-:W-:Y:S01]  /*11940*/  IMAD.MOV.U32 R6, RZ, RZ, RZ ;  /* 0x000000ffff067224 */ /* 0x000fe200078e00ff */
[----:B------:R-:W-:Y:S01]  /*11950*/  MOV R4, 0x119b0 ;  /* 0x000119b000047802 */ /* 0x000fe20000000f00 */
[----:B------:R-:W-:Y:S01]  /*11960*/  IMAD.MOV.U32 R5, RZ, RZ, 0x1f ;  /* 0x0000001fff057424 */ /* 0x000fe200078e00ff */
[----:B------:R-:W-:-:S04]  /*11970*/  LEA.HI R3, R3, R8, RZ, 0x7 ;  /* 0x0000000803037211 */ /* 0x000fc800078f38ff */
[----:B------:R-:W-:-:S05]  /*11980*/  SHF.R.S32.HI R3, RZ, 0x7, R3 ;  /* 0x00000007ff037819 */ /* 0x000fca0000011403 */
[----:B------:R-:W-:Y:S02]  /*11990*/  IMAD.MOV.U32 R7, RZ, RZ, R3 ;  /* 0x000000ffff077224 */ /* 0x000fe400078e0003 */
[----:B------:R-:W-:Y:S05]  /*119a0*/  CALL.REL.NOINC `($__internal_19_$__cuda_sm70_shflsync_idx_p) ;  /* 0x00005d4000007944 */ /* 0x000fea0003c00000 */
.L_x_1262:
[----:B------:R-:W2:Y:S04]  /*119b0*/  LDL.LU R6, [R1+0xb0] ;  /* 0x0000b00001067983 */ /* 0x000ea80000300800 */
[----:B------:R-:W3:Y:S04]  /*119c0*/  LDL R8, [R1+0x10] ;  /* 0x0000100001087983 */ /* 0x000ee80000100800 */
[----:B------:R-:W4:Y:S04]  /*119d0*/  LDL.LU R13, [R1+0xc4] ;  /* 0x0000c400010d7983 */ /* 0x000f280000300800 */
[----:B------:R-:W3:Y:S04]  /*119e0*/  LDL.LU R18, [R1+0xc0] ;  /* 0x0000c00001127983 */ /* 0x000ee80000300800 */
[----:B------:R-:W3:Y:S01]  /*119f0*/  LDL.LU R21, [R1+0xac] ;  /* 0x0000ac0001157983 */ /* 0x000ee20000300800 */
[----:B------:R-:W-:-:S03]  /*11a00*/  MOV R3, 0x1 ;  /* 0x0000000100037802 */ /* 0x000fc60000000f00 */
[----:B------:R-:W3:Y:S01]  /*11a10*/  LDL R20, [R1+0x14] ;  /* 0x0000140001147983 */ /* 0x000ee20000100800 */
[----:B------:R-:W-:-:S03]  /*11a20*/  ISETP.NE.AND P0, PT, R3, c[0x0][0x4e8], PT ;  /* 0x00013a0003007a0c */ /* 0x000fc60003f05270 */
[----:B------:R-:W1:Y:S04]  /*11a30*/  S2R R25, SR_TID.X ;  /* 0x0000000000197919 */ /* 0x000e680000002100 */
[----:B------:R2:W5:Y:S04]  /*11a40*/  LDL R55, [R1+0x54] ;  /* 0x0000540001377983 */ /* 0x0005680000100800 */
[----:B------:R2:W5:Y:S04]  /*11a50*/  LDL R54, [R1+0xc] ;  /* 0x00000c0001367983 */ /* 0x0005680000100800 */
[----:B------:R2:W5:Y:S04]  /*11a60*/  LDL R53, [R1+0x50] ;  /* 0x0000500001357983 */ /* 0x0005680000100800 */
[----:B------:R2:W5:Y:S04]  /*11a70*/  LDL R52, [R1+0x90] ;  /* 0x0000900001347983 */ /* 0x0005680000100800 */
[----:B------:R2:W5:Y:S01]  /*11a80*/  LDL R51, [R1+0x4c] ;  /* 0x00004c0001337983 */ /* 0x0005620000100800 */
[----:B-1----:R-:W-:-:S03]  /*11a90*/  SHF.R.S32.HI R24, RZ, 0x1f, R25 ;  /* 0x0000001fff187819 */ /* 0x002fc60000011419 */
[----:B------:R1:W5:Y:S01]  /*11aa0*/  LDL R50, [R1+0x8c] ;  /* 0x00008c0001327983 */ /* 0x0003620000100800 */
[----:B------:R-:W-:-:S03]  /*11ab0*/  LEA.HI R24, R24, R25, RZ, 0x5 ;  /* 0x0000001918187211 */ /* 0x000fc600078f28ff */
[----:B------:R1:W5:Y:S01]  /*11ac0*/  LDL R49, [R1+0x48] ;  /* 0x0000480001317983 */ /* 0x0003620000100800 */
[----:B------:R-:W-:-:S03]  /*11ad0*/  LOP3.LUT R24, R24, 0xffffffe0, RZ, 0xc0, !PT ;  /* 0xffffffe018187812 */ /* 0x000fc600078ec0ff */
[----:B------:R1:W5:Y:S01]  /*11ae0*/  LDL R48, [R1+0x88] ;  /* 0x0000880001307983 */ /* 0x0003620000100800 */
[----:B------:R-:W-:-:S03]  /*11af0*/  IADD3 R24, -R24, R25, RZ ;  /* 0x0000001918187210 */ /* 0x000fc60007ffe1ff */
[----:B------:R1:W5:Y:S01]  /*11b00*/  LDL R47, [R1+0x44] ;  /* 0x00004400012f7983 */ /* 0x0003620000100800 */
[----:B------:R-:W-:-:S03]  /*11b10*/  LOP3.LUT P1, RZ, R24, 0x3, RZ, 0xc0, !PT ;  /* 0x0000000318ff7812 */ /* 0x000fc6000782c0ff */
        /* <DEDUP_REMOVED lines=23> */
[----:B------:R-:W-:-:S02]  /*11c90*/  ULDC UR5, c[0x0][0x4e8] ;  /* 0x00013a0000057ab9 */ /* 0x000fc40000000800 */
[----:B------:R-:W-:Y:S02]  /*11ca0*/  ULDC UR4, c[0x0][0x388] ;  /* 0x0000e20000047ab9 */ /* 0x000fe40000000800 */
[----:B------:R-:W-:Y:S01]  /*11cb0*/  UIMAD UR4, UR5, UR4, URZ ;  /* 0x00000004050472a4 */ /* 0x000fe2000f8e023f */
[----:B------:R-:W-:Y:S01]  /*11cc0*/  BSSY B0, `(.L_x_1263) ;  /* 0x000009b000007945 */ /* 0x000fe20003800000 */
[----:B--2---:R-:W-:Y:S01]  /*11cd0*/  SHF.R.S32.HI R16, RZ, 0x1f, R6 ;  /* 0x0000001fff107819 */ /* 0x004fe20000011406 */
[----:B------:R-:W-:-:S04]  /*11ce0*/  IMAD.WIDE.U32 R4, R6, c[0x0][0x4d0], RZ ;  /* 0x0001340006047a25 */ /* 0x000fc800078e00ff */
[C---:B------:R-:W-:Y:S02]  /*11cf0*/  IMAD R14, R16.reuse, c[0x0][0x4d0], RZ ;  /* 0x00013400100e7a24 */ /* 0x040fe400078e02ff */
[----:B------:R-:W-:Y:S02]  /*11d00*/  IMAD R16, R16, c[0x0][0x438], RZ ;  /* 0x00010e0010107a24 */ /* 0x000fe400078e02ff */
[C---:B------:R-:W-:Y:S02]  /*11d10*/  IMAD R14, R6.reuse, c[0x0][0x4d4], R14 ;  /* 0x00013500060e7a24 */ /* 0x040fe400078e020e */
[C---:B------:R-:W-:Y:S02]  /*11d20*/  IMAD R16, R6.reuse, c[0x0][0x43c], R16 ;  /* 0x00010f0006107a24 */ /* 0x040fe400078e0210 */
[----:B------:R-:W-:Y:S01]  /*11d30*/  IMAD.WIDE.U32 R6, R6, c[0x0][0x438], RZ ;  /* 0x00010e0006067a25 */ /* 0x000fe200078e00ff */
[----:B------:R-:W-:Y:S02]  /*11d40*/  IADD3 R15, R5, R14, RZ ;  /* 0x0000000e050f7210 */ /* 0x000fe40007ffe0ff */
[----:B----4-:R-:W-:Y:S01]  /*11d50*/  SHF.R.S32.HI R5, RZ, 0x1f, R13 ;  /* 0x0000001fff057819 */ /* 0x010fe2000001140d */
[----:B------:R-:W-:Y:S01]  /*11d60*/  IMAD.IADD R17, R7, 0x1, R16 ;  /* 0x0000000107117824 */ /* 0x000fe200078e0210 */
[----:B------:R-:W-:Y:S01]  /*11d70*/  MOV R14, R4 ;  /* 0x00000004000e7202 */ /* 0x000fe20000000f00 */
[----:B---3--:R-:W-:Y:S01]  /*11d80*/  IMAD.IADD R4, R8, 0x1, R21 ;  /* 0x0000000108047824 */ /* 0x008fe200078e0215 */
[----:B------:R-:W-:Y:S01]  /*11d90*/  MOV R16, R6 ;  /* 0x0000000600107202 */ /* 0x000fe20000000f00 */
[----:B------:R-:W-:-:S02]  /*11da0*/  IMAD R6, R5, c[0x0][0x4d8], RZ ;  /* 0x0001360005067a24 */ /* 0x000fc400078e02ff */
[----:B------:R-:W-:Y:S01]  /*11db0*/  IMAD R5, R5, c[0x0][0x440], RZ ;  /* 0x0001100005057a24 */ /* 0x000fe200078e02ff */
[----:B------:R-:W-:Y:S01]  /*11dc0*/  MOV R7, R4 ;  /* 0x0000000400077202 */ /* 0x000fe20000000f00 */
[----:B------:R-:W-:-:S04]  /*11dd0*/  @P0 IMAD.HI.U32 R8, R4, c[0x0][0x4ec], RZ ;  /* 0x00013b0004080a27 */ /* 0x000fc800078e00ff */
[----:B------:R-:W-:Y:S01]  /*11de0*/  IMAD.MOV.U32 R9, RZ, RZ, R4 ;  /* 0x000000ffff097224 */ /* 0x000fe200078e0004 */
[----:B------:R-:W-:Y:S01]  /*11df0*/  @P0 SHF.R.U32.HI R9, RZ, c[0x0][0x4f0], R8 ;  /* 0x00013c00ff090a19 */ /* 0x000fe20000011608 */
[C---:B------:R-:W-:Y:S02]  /*11e00*/  IMAD R5, R13.reuse, c[0x0][0x444], R5 ;  /* 0x000111000d057a24 */ /* 0x040fe400078e0205 */
[----:B------:R-:W-:-:S04]  /*11e10*/  IMAD.WIDE.U32 R16, R13, c[0x0][0x440], R16 ;  /* 0x000110000d107a25 */ /* 0x000fc800078e0010 */
[----:B------:R-:W-:Y:S02]  /*11e20*/  IMAD R6, R13, c[0x0][0x4dc], R6 ;  /* 0x000137000d067a24 */ /* 0x000fe400078e0206 */
[----:B------:R-:W-:Y:S01]  /*11e30*/  @P0 IMAD.HI.U32 R3, R4, c[0x0][0x4ec], RZ ;  /* 0x00013b0004030a27 */ /* 0x000fe200078e00ff */
[----:B------:R-:W-:-:S03]  /*11e40*/  IADD3 R17, R17, R5, RZ ;  /* 0x0000000511117210 */ /* 0x000fc60007ffe0ff */
[----:B------:R-:W-:Y:S01]  /*11e50*/  IMAD.WIDE.U32 R14, R13, c[0x0][0x4d8], R14 ;  /* 0x000136000d0e7a25 */ /* 0x000fe200078e000e */
[----:B------:R-:W-:Y:S02]  /*11e60*/  SHF.R.S32.HI R13, RZ, 0x1f, R18 ;  /* 0x0000001fff0d7819 */ /* 0x000fe40000011412 */
[----:B------:R-:W-:Y:S01]  /*11e70*/  @P0 SHF.R.U32.HI R7, RZ, c[0x0][0x4f0], R3 ;  /* 0x00013c00ff070a19 */ /* 0x000fe20000011603 */
[----:B------:R-:W-:Y:S02]  /*11e80*/  IMAD.IADD R15, R15, 0x1, R6 ;  /* 0x000000010f0f7824 */ /* 0x000fe400078e0206 */
[----:B------:R-:W-:Y:S02]  /*11e90*/  IMAD.MOV R5, RZ, RZ, -R9 ;  /* 0x000000ffff057224 */ /* 0x000fe400078e0a09 */
[C---:B------:R-:W-:Y:S02]  /*11ea0*/  IMAD R3, R13.reuse, c[0x0][0x4e0], RZ ;  /* 0x000138000d037a24 */ /* 0x040fe400078e02ff */
[----:B------:R-:W-:-:S02]  /*11eb0*/  IMAD R13, R13, c[0x0][0x448], RZ ;  /* 0x000112000d0d7a24 */ /* 0x000fc400078e02ff */
[----:B------:R-:W-:Y:S02]  /*11ec0*/  IMAD R5, R5, c[0x0][0x4e8], R4 ;  /* 0x00013a0005057a24 */ /* 0x000fe400078e0204 */
[----:B------:R-:W-:Y:S01]  /*11ed0*/  IMAD.WIDE.U32 R14, R18, c[0x0][0x4e0], R14 ;  /* 0x00013800120e7a25 */ /* 0x000fe200078e000e */
[----:B------:R-:W-:-:S03]  /*11ee0*/  SHF.R.S32.HI R8, RZ, 0x1f, R9 ;  /* 0x0000001fff087819 */ /* 0x000fc60000011409 */
[C---:B------:R-:W-:Y:S02]  /*11ef0*/  IMAD R3, R18.reuse, c[0x0][0x4e4], R3 ;  /* 0x0001390012037a24 */ /* 0x040fe400078e0203 */
[C---:B------:R-:W-:Y:S01]  /*11f00*/  IMAD R13, R18.reuse, c[0x0][0x44c], R13 ;  /* 0x00011300120d7a24 */ /* 0x040fe200078e020d */
[----:B------:R-:W-:Y:S01]  /*11f10*/  IADD3 R14, P0, R9, R14, RZ ;  /* 0x0000000e090e7210 */ /* 0x000fe20007f1e0ff */
[----:B------:R-:W-:Y:S01]  /*11f20*/  IMAD.WIDE.U32 R18, R18, c[0x0][0x448], R16 ;  /* 0x0001120012127a25 */ /* 0x000fe200078e0010 */
[----:B------:R-:W-:Y:S02]  /*11f30*/  SHF.R.S32.HI R16, RZ, 0x1f, R5 ;  /* 0x0000001fff107819 */ /* 0x000fe40000011405 */
[----:B------:R-:W-:-:S03]  /*11f40*/  IADD3.X R15, R8, R15, R3, P0, !PT ;  /* 0x0000000f080f7210 */ /* 0x000fc600007fe403 */
[----:B------:R-:W-:Y:S01]  /*11f50*/  IMAD R16, R16, c[0x0][0x4c8], RZ ;  /* 0x0001320010107a24 */ /* 0x000fe200078e02ff */
[----:B------:R-:W-:Y:S01]  /*11f60*/  SHF.R.S32.HI R6, RZ, 0x1f, R7 ;  /* 0x0000001fff067819 */ /* 0x000fe20000011407 */
[----:B------:R-:W-:-:S04]  /*11f70*/  IMAD.WIDE.U32 R8, R5, c[0x0][0x4c8], R14 ;  /* 0x0001320005087a25 */ /* 0x000fc800078e000e */
[----:B------:R-:W-:Y:S01]  /*11f80*/  IMAD R16, R5, c[0x0][0x4cc], R16 ;  /* 0x0001330005107a24 */ /* 0x000fe200078e0210 */
[----:B------:R-:W-:Y:S01]  /*11f90*/  IADD3 R19, R19, R13, RZ ;  /* 0x0000000d13137210 */ /* 0x000fe20007ffe0ff */
[----:B------:R-:W-:Y:S01]  /*11fa0*/  IMAD.MOV R3, RZ, RZ, -R7 ;  /* 0x000000ffff037224 */ /* 0x000fe200078e0a07 */
[----:B------:R-:W-:Y:S01]  /*11fb0*/  LEA R14, P0, R8, c[0x0][0x4a8], 0x2 ;  /* 0x00012a00080e7a11 */ /* 0x000fe200078010ff */
[----:B------:R-:W-:Y:S02]  /*11fc0*/  IMAD.IADD R16, R9, 0x1, R16 ;  /* 0x0000000109107824 */ /* 0x000fe400078e0210 */
[----:B------:R-:W-:Y:S02]  /*11fd0*/  IMAD R6, R6, c[0x0][0x430], RZ ;  /* 0x00010c0006067a24 */ /* 0x000fe400078e02ff */
[----:B------:R-:W-:Y:S01]  /*11fe0*/  IMAD R4, R3, c[0x0][0x4e8], R4 ;  /* 0x00013a0003047a24 */ /* 0x000fe200078e0204 */
[----:B------:R-:W-:Y:S01]  /*11ff0*/  LEA.HI.X R3, R8, c[0x0][0x4ac], R16, 0x2, P0 ;  /* 0x00012b0008037a11 */ /* 0x000fe200000f1410 */
[----:B------:R-:W-:-:S02]  /*12000*/  IMAD R6, R7, c[0x0][0x434], R6 ;  /* 0x00010d0007067a24 */ /* 0x000fc400078e0206 */
[----:B------:R-:W-:-:S04]  /*12010*/  IMAD.WIDE.U32 R18, R7, c[0x0][0x430], R18 ;  /* 0x00010c0007127a25 */ /* 0x000fc800078e0012 */
[----:B------:R-:W-:Y:S01]  /*12020*/  IMAD.IADD R5, R20, 0x1, R21 ;  /* 0x0000000114057824 */ /* 0x000fe200078e0215 */
[----:B------:R-:W-:Y:S01]  /*12030*/  IADD3 R23, R19, R6, RZ ;  /* 0x0000000613177210 */ /* 0x000fe20007ffe0ff */
[----:B------:R-:W-:Y:S01]  /*12040*/  SHFL.IDX PT, R20, R14, RZ, 0x1c1f ;  /* 0x001c1fff0e147589 */ /* 0x000fe200000e0000 */
[----:B------:R-:W-:-:S03]  /*12050*/  MOV R22, R18 ;  /* 0x0000001200167202 */ /* 0x000fc60000000f00 */
[----:B------:R-:W2:Y:S04]  /*12060*/  SHFL.IDX PT, R21, R3, RZ, 0x1c1f ;  /* 0x001c1fff03157589 */ /* 0x000ea800000e0000 */
[----:B------:R-:W-:Y:S04]  /*12070*/  SHFL.IDX PT, R18, R14, 0x1, 0x1c1f ;  /* 0x003c1f000e127f89 */ /* 0x000fe800000e0000 */
[----:B------:R-:W3:Y:S01]  /*12080*/  SHFL.IDX PT, R19, R3, 0x1, 0x1c1f ;  /* 0x003c1f0003137f89 */ /* 0x000ee200000e0000 */
[C---:B------:R-:W-:Y:S02]  /*12090*/  IADD3 R8, R5.reuse, 0x8, RZ ;  /* 0x0000000805087810 */ /* 0x040fe40007ffe0ff */
[----:B------:R-:W-:Y:S01]  /*120a0*/  ISETP.GE.OR P4, PT, R5, UR4, P1 ;  /* 0x0000000405007c0c */ /* 0x000fe20008f86670 */
[----:B------:R-:W-:Y:S01]  /*120b0*/  SHFL.IDX PT, R16, R14, 0x2, 0x1c1f ;  /* 0x005c1f000e107f89 */ /* 0x000fe200000e0000 */
[----:B------:R-:W-:-:S03]  /*120c0*/  ISETP.GE.OR P3, PT, R8, UR4, P1 ;  /* 0x0000000408007c0c */ /* 0x000fc60008f66670 */
[----:B------:R-:W4:Y:S01]  /*120d0*/  SHFL.IDX PT, R17, R3, 0x2, 0x1c1f ;  /* 0x005c1f0003117f89 */ /* 0x000f2200000e0000 */
[----:B------:R-:W-:-:S03]  /*120e0*/  SHF.R.S32.HI R6, RZ, 0x1f, R4 ;  /* 0x0000001fff067819 */ /* 0x000fc60000011404 */
[----:B------:R-:W-:Y:S04]  /*120f0*/  SHFL.IDX PT, R14, R14, 0x3, 0x1c1f ;  /* 0x007c1f000e0e7f89 */ /* 0x000fe800000e0000 */
[----:B------:R1:W4:Y:S01]  /*12100*/  SHFL.IDX PT, R15, R3, 0x3, 0x1c1f ;  /* 0x007c1f00030f7f89 */ /* 0x00032200000e0000 */
[----:B------:R-:W-:Y:S01]  /*12110*/  IADD3 R7, R5, 0x40, RZ ;  /* 0x0000004005077810 */ /* 0x000fe20007ffe0ff */
[----:B------:R-:W-:Y:S02]  /*12120*/  IMAD.WIDE.U32 R22, R4, c[0x0][0x428], R22 ;  /* 0x00010a0004167a25 */ /* 0x000fe400078e0016 */
[----:B--2---:R2:W-:Y:S01]  /*12130*/  @!P4 ST.E [R20.64], R10 ;  /* 0x0000000a1400c985 */ /* 0x0045e2000c101908 */
[----:B------:R-:W-:-:S03]  /*12140*/  ISETP.GE.OR P2, PT, R7, UR4, P1 ;  /* 0x0000000407007c0c */ /* 0x000fc60008f46670 */
[----:B---3--:R2:W-:Y:S01]  /*12150*/  @!P3 ST.E [R18.64], R11 ;  /* 0x0000000b1200b985 */ /* 0x0085e2000c101908 */
[C---:B------:R-:W-:Y:S01]  /*12160*/  ISETP.GE.AND P3, PT, R5.reuse, UR4, PT ;  /* 0x0000000405007c0c */ /* 0x040fe2000bf66270 */
[----:B-1----:R-:W-:Y:S01]  /*12170*/  IMAD R3, R6, c[0x0][0x428], RZ ;  /* 0x00010a0006037a24 */ /* 0x002fe200078e02ff */
[----:B------:R-:W-:-:S03]  /*12180*/  IADD3 R6, R5, 0x48, RZ ;  /* 0x0000004805067810 */ /* 0x000fc60007ffe0ff */
[----:B------:R-:W-:Y:S01]  /*12190*/  IMAD R3, R4, c[0x0][0x42c], R3 ;  /* 0x00010b0004037a24 */ /* 0x000fe200078e0203 */
[----:B------:R-:W-:Y:S02]  /*121a0*/  ISETP.GE.OR P1, PT, R6, UR4, P1 ;  /* 0x0000000406007c0c */ /* 0x000fe40008f26670 */
[C---:B------:R-:W-:Y:S01]  /*121b0*/  LEA R4, P0, R22.reuse, c[0x0][0x400], 0x2 ;  /* 0x0001000016047a11 */ /* 0x040fe200078010ff */
[----:B------:R-:W-:Y:S01]  /*121c0*/  IMAD.IADD R3, R23, 0x1, R3 ;  /* 0x0000000117037824 */ /* 0x000fe200078e0203 */
[----:B----4-:R2:W-:Y:S04]  /*121d0*/  @!P2 ST.E [R16.64], R12 ;  /* 0x0000000c1000a985 */ /* 0x0105e8000c101908 */
[----:B------:R-:W-:Y:S01]  /*121e0*/  LEA.HI.X R3, R22, c[0x0][0x404], R3, 0x2, P0 ;  /* 0x0001010016037a11 */ /* 0x000fe200000f1403 */
[----:B------:R2:W1:Y:S01]  /*121f0*/  SHFL.IDX PT, R9, R4, RZ, 0x1c1f ;  /* 0x001c1fff04097589 */ /* 0x00046200000e0000 */
[----:B------:R-:W-:-:S02]  /*12200*/  ISETP.GE.AND P2, PT, R8, UR4, PT ;  /* 0x0000000408007c0c */ /* 0x000fc4000bf46270 */
[----:B------:R-:W-:Y:S01]  /*12210*/  ISETP.GE.AND P0, PT, R6, UR4, PT ;  /* 0x0000000406007c0c */ /* 0x000fe2000bf06270 */
[----:B------:R2:W-:Y:S01]  /*12220*/  @!P1 ST.E [R14.64], R0 ;  /* 0x000000000e009985 */ /* 0x0005e2000c101908 */
[----:B------:R-:W-:-:S03]  /*12230*/  ISETP.GE.AND P1, PT, R7, UR4, PT ;  /* 0x0000000407007c0c */ /* 0x000fc6000bf26270 */
[----:B------:R2:W3:Y:S01]  /*12240*/  SHFL.IDX PT, R10, R3, RZ, 0x1c1f ;  /* 0x001c1fff030a7589 */ /* 0x0004e200000e0000 */
[----:B------:R-:W-:Y:S05]  /*12250*/  @P3 BRA `(.L_x_1264) ;  /* 0x0000041000003947 */ /* 0x000fea0003800000 */
[----:B-----5:R-:W-:Y:S02]  /*12260*/  ISETP.GE.AND P5, PT, R54, c[0x0][0x3c8], PT ;  /* 0x0000f20036007a0c */ /* 0x020fe40003fa6270 */
[----:B------:R-:W-:Y:S02]  /*12270*/  ISETP.GE.AND P4, PT, R52, c[0x0][0x3c8], PT ;  /* 0x0000f20034007a0c */ /* 0x000fe40003f86270 */
[----:B------:R-:W-:-:S09]  /*12280*/  ISETP.GE.AND P6, PT, R28, c[0x0][0x3c8], PT ;  /* 0x0000f2001c007a0c */ /* 0x000fd20003fc6270 */
[----:B-1----:R-:W-:-:S04]  /*12290*/  @!P5 LEA R6, P3, R54, R9, 0x2 ;  /* 0x000000093606d211 */ /* 0x002fc800078610ff */
[----:B---3--:R-:W-:Y:S02]  /*122a0*/  @!P5 LEA.HI.X R7, R54, R10, R55, 0x2, P3 ;  /* 0x0000000a3607d211 */ /* 0x008fe400018f1437 */
[----:B------:R-:W-:-:S03]  /*122b0*/  ISETP.GE.AND P3, PT, R50, c[0x0][0x3c8], PT ;  /* 0x0000f20032007a0c */ /* 0x000fc60003f66270 */
[----:B------:R1:W-:Y:S02]  /*122c0*/  @!P5 ST.E.64 [R6.64], R160 ;  /* 0x000000a00600d985 */ /* 0x0003e4000c101b08 */
[----:B-1----:R-:W-:-:S04]  /*122d0*/  @!P4 LEA R6, P5, R52, R9, 0x2 ;  /* 0x000000093406c211 */ /* 0x002fc800078a10ff */
[----:B------:R-:W-:Y:S02]  /*122e0*/  @!P4 LEA.HI.X R7, R52, R10, R53, 0x2, P5 ;  /* 0x0000000a3407c211 */ /* 0x000fe400028f1435 */
        /* <DEDUP_REMOVED lines=41> */
[----:B------:R1:W-:Y:S01]  /*12580*/  @!P3 ST.E.64 [R6.64], R96 ;  /* 0x000000600600b985 */ /* 0x0003e2000c101b08 */
[----:B--2---:R-:W-:-:S04]  /*12590*/  @!P5 LEA R14, P3, R30, R9, 0x2 ;  /* 0x000000091e0ed211 */ /* 0x004fc800078610ff */
[----:B------:R-:W-:Y:S02]  /*125a0*/  @!P5 LEA.HI.X R15, R30, R10, R31, 0x2, P3 ;  /* 0x0000000a1e0fd211 */ /* 0x000fe400018f141f */
[----:B------:R-:W-:Y:S02]  /*125b0*/  ISETP.GE.AND P5, PT, R26, c[0x0][0x3c8], PT ;  /* 0x0000f2001a007a0c */ /* 0x000fe40003fa6270 */
[----:B------:R-:W-:-:S04]  /*125c0*/  @!P6 LEA R12, P3, R28, R9, 0x2 ;  /* 0x000000091c0ce211 */ /* 0x000fc800078610ff */
[----:B------:R-:W-:-:S07]  /*125d0*/  @!P6 LEA.HI.X R13, R28, R10, R29, 0x2, P3 ;  /* 0x0000000a1c0de211 */ /* 0x000fce00018f141d */
[----:B-1----:R-:W-:-:S04]  /*125e0*/  @!P5 LEA R6, P3, R26, R9, 0x2 ;  /* 0x000000091a06d211 */ /* 0x002fc800078610ff */
[----:B------:R-:W-:Y:S02]  /*125f0*/  @!P5 LEA.HI.X R7, R26, R10, R27, 0x2, P3 ;  /* 0x0000000a1a07d211 */ /* 0x000fe400018f141b */
[----:B------:R-:W-:-:S04]  /*12600*/  @!P4 LEA R8, P3, R24, R9, 0x2 ;  /* 0x000000091808c211 */ /* 0x000fc800078610ff */
[----:B------:R-:W-:Y:S02]  /*12610*/  @!P4 LEA.HI.X R9, R24, R10, R25, 0x2, P3 ;  /* 0x0000000a1809c211 */ /* 0x000fe400018f1419 */
[----:B------:R-:W-:-:S13]  /*12620*/  ISETP.GE.AND P3, PT, R30, c[0x0][0x3c8], PT ;  /* 0x0000f2001e007a0c */ /* 0x000fda0003f66270 */
[----:B------:R1:W-:Y:S04]  /*12630*/  @!P3 ST.E.64 [R14.64], R100 ;  /* 0x000000640e00b985 */ /* 0x0003e8000c101b08 */
[----:B------:R1:W-:Y:S04]  /*12640*/  @!P6 ST.E.64 [R12.64], R112 ;  /* 0x000000700c00e985 */ /* 0x0003e8000c101b08 */
[----:B------:R1:W-:Y:S04]  /*12650*/  @!P5 ST.E.64 [R6.64], R116 ;  /* 0x000000740600d985 */ /* 0x0003e8000c101b08 */
[----:B------:R1:W-:Y:S02]  /*12660*/  @!P4 ST.E.64 [R8.64], R128 ;  /* 0x000000800800c985 */ /* 0x0003e4000c101b08 */
.L_x_1264:
[----:B------:R-:W-:Y:S05]  /*12670*/  BSYNC B0 ;  /* 0x0000000000007941 */ /* 0x000fea0003800000 */
.L_x_1263:
[----:B------:R4:W2:Y:S01]  /*12680*/  SHFL.IDX PT, R5, R3, 0x1, 0x1c1f ;  /* 0x003c1f0003057f89 */ /* 0x0008a200000e0000 */
[----:B------:R-:W-:Y:S03]  /*12690*/  BSSY B0, `(.L_x_1265) ;  /* 0x0000043000007945 */ /* 0x000fe60003800000 */
[----:B--2---:R4:W2:Y:S01]  /*126a0*/  SHFL.IDX PT, R0, R4, 0x1, 0x1c1f ;  /* 0x003c1f0004007f89 */ /* 0x0048a200000e0000 */
[----:B------:R-:W-:Y:S05]  /*126b0*/  @P2 BRA `(.L_x_1266) ;  /* 0x0000040000002947 */ /* 0x000fea0003800000 */
[----:B-----5:R-:W-:Y:S02]  /*126c0*/  ISETP.GE.AND P5, PT, R54, c[0x0][0x3c8], PT ;  /* 0x0000f20036007a0c */ /* 0x020fe40003fa6270 */
[----:B------:R-:W-:-:S02]  /*126d0*/  ISETP.GE.AND P2, PT, R52, c[0x0][0x3c8], PT ;  /* 0x0000f20034007a0c */ /* 0x000fc40003f46270 */
[----:B------:R-:W-:-:S09]  /*126e0*/  ISETP.GE.AND P3, PT, R50, c[0x0][0x3c8], PT ;  /* 0x0000f20032007a0c */ /* 0x000fd20003f66270 */
[----:B-12---:R-:W-:-:S04]  /*126f0*/  @!P5 LEA R8, P4, R54, R0, 0x2 ;  /* 0x000000003608d211 */ /* 0x006fc800078810ff */
[----:B------:R-:W-:Y:S02]  /*12700*/  @!P5 LEA.HI.X R9, R54, R5, R55, 0x2, P4 ;  /* 0x000000053609d211 */ /* 0x000fe400020f1437 */
[----:B------:R-:W-:-:S03]  /*12710*/  @!P2 LEA R6, P4, R52, R0, 0x2 ;  /* 0x000000003406a211 */ /* 0x000fc600078810ff */
[----:B------:R1:W-:Y:S01]  /*12720*/  @!P5 ST.E.64 [R8.64], R162 ;  /* 0x000000a20800d985 */ /* 0x0003e2000c101b08 */
[----:B------:R-:W-:Y:S02]  /*12730*/  ISETP.GE.AND P5, PT, R48, c[0x0][0x3c8], PT ;  /* 0x0000f20030007a0c */ /* 0x000fe40003fa6270 */
[----:B------:R-:W-:-:S05]  /*12740*/  @!P2 LEA.HI.X R7, R52, R5, R53, 0x2, P4 ;  /* 0x000000053407a211 */ /* 0x000fca00020f1435 */
[----:B------:R2:W-:Y:S01]  /*12750*/  @!P2 ST.E.64 [R6.64], R158 ;  /* 0x0000009e0600a985 */ /* 0x0005e2000c101b08 */
[----:B------:R-:W-:Y:S02]  /*12760*/  ISETP.GE.AND P2, PT, R46, c[0x0][0x3c8], PT ;  /* 0x0000f2002e007a0c */ /* 0x000fe40003f46270 */
[----:B-1----:R-:W-:-:S04]  /*12770*/  @!P3 LEA R8, P4, R50, R0, 0x2 ;  /* 0x000000003208b211 */ /* 0x002fc800078810ff */
[----:B------:R-:W-:Y:S02]  /*12780*/  @!P3 LEA.HI.X R9, R50, R5, R51, 0x2, P4 ;  /* 0x000000053209b211 */ /* 0x000fe400020f1433 */
[----:B--2---:R-:W-:-:S03]  /*12790*/  @!P5 LEA R6, P4, R48, R0, 0x2 ;  /* 0x000000003006d211 */ /* 0x004fc600078810ff */
        /* <DEDUP_REMOVED lines=35> */
[----:B------:R-:W-:Y:S01]  /*129d0*/  @!P3 ST.E.64 [R6.64], R98 ;  /* 0x000000620600b985 */ /* 0x000fe2000c101b08 */
[----:B------:R-:W-:Y:S02]  /*129e0*/  ISETP.GE.AND P3, PT, R26, c[0x0][0x3c8], PT ;  /* 0x0000f2001a007a0c */ /* 0x000fe40003f66270 */
[----:B-1----:R-:W-:-:S04]  /*129f0*/  @!P5 LEA R8, P2, R30, R0, 0x2 ;  /* 0x000000001e08d211 */ /* 0x002fc800078410ff */
[----:B------:R-:W-:Y:S02]  /*12a00*/  @!P5 LEA.HI.X R9, R30, R5, R31, 0x2, P2 ;  /* 0x000000051e09d211 */ /* 0x000fe400010f141f */
[----:B------:R-:W-:-:S03]  /*12a10*/  ISETP.GE.AND P2, PT, R24, c[0x0][0x3c8], PT ;  /* 0x0000f20018007a0c */ /* 0x000fc60003f46270 */
[----:B------:R1:W-:Y:S02]  /*12a20*/  @!P5 ST.E.64 [R8.64], R102 ;  /* 0x000000660800d985 */ /* 0x0003e4000c101b08 */
[----:B-1----:R-:W-:-:S04]  /*12a30*/  @!P4 LEA R8, P5, R28, R0, 0x2 ;  /* 0x000000001c08c211 */ /* 0x002fc800078a10ff */
[----:B------:R-:W-:Y:S02]  /*12a40*/  @!P4 LEA.HI.X R9, R28, R5, R29, 0x2, P5 ;  /* 0x000000051c09c211 */ /* 0x000fe400028f141d */
[----:B------:R-:W-:-:S03]  /*12a50*/  @!P3 LEA R6, P5, R26, R0, 0x2 ;  /* 0x000000001a06b211 */ /* 0x000fc600078a10ff */
[----:B------:R1:W-:Y:S01]  /*12a60*/  @!P4 ST.E.64 [R8.64], R114 ;  /* 0x000000720800c985 */ /* 0x0003e2000c101b08 */
[----:B------:R-:W-:Y:S02]  /*12a70*/  @!P3 LEA.HI.X R7, R26, R5, R27, 0x2, P5 ;  /* 0x000000051a07b211 */ /* 0x000fe400028f141b */
[----:B---3--:R-:W-:-:S03]  /*12a80*/  @!P2 LEA R10, P5, R24, R0, 0x2 ;  /* 0x00000000180aa211 */ /* 0x008fc600078a10ff */
[----:B------:R1:W-:Y:S01]  /*12a90*/  @!P3 ST.E.64 [R6.64], R118 ;  /* 0x000000760600b985 */ /* 0x0003e2000c101b08 */
[----:B------:R-:W-:-:S05]  /*12aa0*/  @!P2 LEA.HI.X R11, R24, R5, R25, 0x2, P5 ;  /* 0x00000005180ba211 */ /* 0x000fca00028f1419 */
[----:B------:R1:W-:Y:S04]  /*12ab0*/  @!P2 ST.E.64 [R10.64], R130 ;  /* 0x000000820a00a985 */ /* 0x0003e8000c101b08 */
.L_x_1266:
[----:B------:R-:W-:Y:S05]  /*12ac0*/  BSYNC B0 ;  /* 0x0000000000007941 */ /* 0x000fea0003800000 */
.L_x_1265:
[----:B------:R4:W3:Y:S01]  /*12ad0*/  SHFL.IDX PT, R5, R3, 0x2, 0x1c1f ;  /* 0x005c1f0003057f89 */ /* 0x0008e200000e0000 */
[----:B------:R-:W-:Y:S03]  /*12ae0*/  BSSY B0, `(.L_x_1267) ;  /* 0x0000043000007945 */ /* 0x000fe60003800000 */
[----:B--2---:R4:W2:Y:S01]  /*12af0*/  SHFL.IDX PT, R0, R4, 0x2, 0x1c1f ;  /* 0x005c1f0004007f89 */ /* 0x0048a200000e0000 */
[----:B------:R-:W-:Y:S05]  /*12b00*/  @P1 BRA `(.L_x_1268) ;  /* 0x0000040000001947 */ /* 0x000fea0003800000 */
[----:B-----5:R-:W-:Y:S02]  /*12b10*/  ISETP.GE.AND P3, PT, R54, c[0x0][0x3c8], PT ;  /* 0x0000f20036007a0c */ /* 0x020fe40003f66270 */
[----:B------:R-:W-:Y:S02]  /*12b20*/  ISETP.GE.AND P5, PT, R52, c[0x0][0x3c8], PT ;  /* 0x0000f20034007a0c */ /* 0x000fe40003fa6270 */
[----:B------:R-:W-:Y:S02]  /*12b30*/  ISETP.GE.AND P2, PT, R50, c[0x0][0x3c8], PT ;  /* 0x0000f20032007a0c */ /* 0x000fe40003f46270 */
[----:B------:R-:W-:-:S07]  /*12b40*/  ISETP.GE.AND P1, PT, R48, c[0x0][0x3c8], PT ;  /* 0x0000f20030007a0c */ /* 0x000fce0003f26270 */
[----:B-12---:R-:W-:-:S04]  /*12b50*/  @!P3 LEA R8, P4, R54, R0, 0x2 ;  /* 0x000000003608b211 */ /* 0x006fc800078810ff */
[----:B---3--:R-:W-:Y:S02]  /*12b60*/  @!P3 LEA.HI.X R9, R54, R5, R55, 0x2, P4 ;  /* 0x000000053609b211 */ /* 0x008fe400020f1437 */
        /* <DEDUP_REMOVED lines=39> */
[----:B--2---:R-:W-:Y:S02]  /*12de0*/  @!P1 LEA R6, P5, R32, R0, 0x2 ;  /* 0x0000000020069211 */ /* 0x004fe400078a10ff */
[----:B------:R-:W-:Y:S01]  /*12df0*/  ISETP.GE.AND P3, PT, R28, c[0x0][0x3c8], PT ;  /* 0x0000f2001c007a0c */ /* 0x000fe20003f66270 */
[----:B------:R1:W-:Y:S01]  /*12e00*/  @!P2 ST.E.64 [R8.64], R88 ;  /* 0x000000580800a985 */ /* 0x0003e2000c101b08 */
[----:B------:R-:W-:Y:S02]  /*12e10*/  @!P1 LEA.HI.X R7, R32, R5, R33, 0x2, P5 ;  /* 0x0000000520079211 */ /* 0x000fe400028f1421 */
[----:B------:R-:W-:-:S03]  /*12e20*/  ISETP.GE.AND P2, PT, R26, c[0x0][0x3c8], PT ;  /* 0x0000f2001a007a0c */ /* 0x000fc60003f46270 */
[----:B------:R2:W-:Y:S01]  /*12e30*/  @!P1 ST.E.64 [R6.64], R92 ;  /* 0x0000005c06009985 */ /* 0x0005e2000c101b08 */
[----:B------:R-:W-:Y:S02]  /*12e40*/  ISETP.GE.AND P1, PT, R24, c[0x0][0x3c8], PT ;  /* 0x0000f20018007a0c */ /* 0x000fe40003f26270 */
[----:B-1----:R-:W-:-:S04]  /*12e50*/  @!P4 LEA R8, P5, R30, R0, 0x2 ;  /* 0x000000001e08c211 */ /* 0x002fc800078a10ff */
[----:B------:R-:W-:Y:S02]  /*12e60*/  @!P4 LEA.HI.X R9, R30, R5, R31, 0x2, P5 ;  /* 0x000000051e09c211 */ /* 0x000fe400028f141f */
[----:B------:R-:W-:-:S03]  /*12e70*/  @!P3 LEA R10, P5, R28, R0, 0x2 ;  /* 0x000000001c0ab211 */ /* 0x000fc600078a10ff */
[----:B------:R1:W-:Y:S01]  /*12e80*/  @!P4 ST.E.64 [R8.64], R104 ;  /* 0x000000680800c985 */ /* 0x0003e2000c101b08 */
        /* <DEDUP_REMOVED lines=8> */
.L_x_1268:
[----:B------:R-:W-:Y:S05]  /*12f10*/  BSYNC B0 ;  /* 0x0000000000007941 */ /* 0x000fea0003800000 */
.L_x_1267:
[----:B----4-:R-:W4:Y:S04]  /*12f20*/  SHFL.IDX PT, R3, R3, 0x3, 0x1c1f ;  /* 0x007c1f0003037f89 */ /* 0x010f2800000e0000 */
[----:B------:R-:W3:Y:S01]  /*12f30*/  SHFL.IDX PT, R4, R4, 0x3, 0x1c1f ;  /* 0x007c1f0004047f89 */ /* 0x000ee200000e0000 */
[----:B------:R-:W-:Y:S05]  /*12f40*/  @P0 BRA `(.L_x_1269) ;  /* 0x000006e000000947 */ /* 0x000fea0003800000 */
[----:B-----5:R-:W-:Y:S02]  /*12f50*/  ISETP.GE.AND P1, PT, R54, c[0x0][0x3c8], PT ;  /* 0x0000f20036007a0c */ /* 0x020fe40003f26270 */
[----:B------:R-:W-:Y:S02]  /*12f60*/  ISETP.GE.AND P2, PT, R52, c[0x0][0x3c8], PT ;  /* 0x0000f20034007a0c */ /* 0x000fe40003f46270 */
[----:B------:R-:W-:-:S09]  /*12f70*/  ISETP.GE.AND P3, PT, R50, c[0x0][0x3c8], PT ;  /* 0x0000f20032007a0c */ /* 0x000fd20003f66270 */
[-C--:B-1-3--:R-:W-:Y:S02]  /*12f80*/  @!P1 LEA R8, P0, R54, R4.reuse, 0x2 ;  /* 0x0000000436089211 */ /* 0x08afe400078010ff */
[----:B------:R-:W-:Y:S02]  /*12f90*/  @!P2 LEA R6, P5, R52, R4, 0x2 ;  /* 0x000000043406a211 */ /* 0x000fe400078a10ff */
[-C--:B----4-:R-:W-:Y:S02]  /*12fa0*/  @!P1 LEA.HI.X R9, R54, R3.reuse, R55, 0x2, P0 ;  /* 0x0000000336099211 */ /* 0x090fe400000f1437 */
[----:B------:R-:W-:Y:S02]  /*12fb0*/  ISETP.GE.AND P0, PT, R48, c[0x0][0x3c8], PT ;  /* 0x0000f20030007a0c */ /* 0x000fe40003f06270 */
[----:B------:R-:W-:Y:S01]  /*12fc0*/  @!P2 LEA.HI.X R7, R52, R3, R53, 0x2, P5 ;  /* 0x000000033407a211 */ /* 0x000fe200028f1435 */
[----:B------:R1:W-:Y:S01]  /*12fd0*/  @!P1 ST.E.64 [R8.64], R166 ;  /* 0x000000a608009985 */ /* 0x0003e2000c101b08 */
[----:B------:R-:W-:-:S03]  /*12fe0*/  ISETP.GE.AND P1, PT, R46, c[0x0][0x3c8], PT ;  /* 0x0000f2002e007a0c */ /* 0x000fc60003f26270 */
[----:B------:R3:W-:Y:S01]  /*12ff0*/  @!P2 ST.E.64 [R6.64], R170 ;  /* 0x000000aa0600a985 */ /* 0x0007e2000c101b08 */
[----:B------:R-:W-:Y:S02]  /*13000*/  ISETP.GE.AND P2, PT, R44, c[0x0][0x3c8], PT ;  /* 0x0000f2002c007a0c */ /* 0x000fe40003f46270 */
[----:B-1----:R-:W-:-:S04]  /*13010*/  @!P3 LEA R8, P4, R50, R4, 0x2 ;  /* 0x000000043208b211 */ /* 0x002fc800078810ff */
[-C--:B------:R-:W-:Y:S02]  /*13020*/  @!P3 LEA.HI.X R9, R50, R3.reuse, R51, 0x2, P4 ;  /* 0x000000033209b211 */ /* 0x080fe400020f1433 */
[----:B---3--:R-:W-:Y:S02]  /*13030*/  @!P0 LEA R6, P5, R48, R4, 0x2 ;  /* 0x0000000430068211 */ /* 0x008fe400078a10ff */
[----:B------:R-:W-:Y:S01]  /*13040*/  ISETP.GE.AND P4, PT, R42, c[0x0][0x3c8], PT ;  /* 0x0000f2002a007a0c */ /* 0x000fe20003f86270 */
[----:B------:R1:W-:Y:S01]  /*13050*/  @!P3 ST.E.64 [R8.64], R174 ;  /* 0x000000ae0800b985 */ /* 0x0003e2000c101b08 */
[----:B------:R-:W-:-:S05]  /*13060*/  @!P0 LEA.HI.X R7, R48, R3, R49, 0x2, P5 ;  /* 0x0000000330078211 */ /* 0x000fca00028f1431 */
[----:B------:R3:W-:Y:S01]  /*13070*/  @!P0 ST.E.64 [R6.64], R178 ;  /* 0x000000b206008985 */ /* 0x0007e2000c101b08 */
[----:B-1----:R-:W-:-:S04]  /*13080*/  @!P1 LEA R8, P3, R46, R4, 0x2 ;  /* 0x000000042e089211 */ /* 0x002fc800078610ff */
[-C--:B------:R-:W-:Y:S02]  /*13090*/  @!P1 LEA.HI.X R9, R46, R3.reuse, R47, 0x2, P3 ;  /* 0x000000032e099211 */ /* 0x080fe400018f142f */
[----:B------:R-:W-:Y:S02]  /*130a0*/  ISETP.GE.AND P3, PT, R40, c[0x0][0x3c8], PT ;  /* 0x0000f20028007a0c */ /* 0x000fe40003f66270 */
[----:B---3--:R-:W-:Y:S01]  /*130b0*/  @!P2 LEA R6, P0, R44, R4, 0x2 ;  /* 0x000000042c06a211 */ /* 0x008fe200078010ff */
[----:B------:R1:W-:Y:S01]  /*130c0*/  @!P1 ST.E.64 [R8.64], R182 ;  /* 0x000000b608009985 */ /* 0x0003e2000c101b08 */
[----:B------:R-:W-:Y:S02]  /*130d0*/  ISETP.GE.AND P1, PT, R38, c[0x0][0x3c8], PT ;  /* 0x0000f20026007a0c */ /* 0x000fe40003f26270 */
[----:B------:R-:W-:Y:S02]  /*130e0*/  @!P2 LEA.HI.X R7, R44, R3, R45, 0x2, P0 ;  /* 0x000000032c07a211 */ /* 0x000fe400000f142d */
[----:B------:R-:W-:-:S03]  /*130f0*/  ISETP.GE.AND P0, PT, R36, c[0x0][0x3c8], PT ;  /* 0x0000f20024007a0c */ /* 0x000fc60003f06270 */
[----:B------:R3:W-:Y:S01]  /*13100*/  @!P2 ST.E.64 [R6.64], R186 ;  /* 0x000000ba0600a985 */ /* 0x0007e2000c101b08 */
[----:B-1----:R-:W-:-:S04]  /*13110*/  @!P4 LEA R8, P5, R42, R4, 0x2 ;  /* 0x000000042a08c211 */ /* 0x002fc800078a10ff */
[-C--:B------:R-:W-:Y:S02]  /*13120*/  @!P4 LEA.HI.X R9, R42, R3.reuse, R43, 0x2, P5 ;  /* 0x000000032a09c211 */ /* 0x080fe400028f142b */
[-C--:B------:R-:W-:Y:S02]  /*13130*/  @!P1 LEA R10, P5, R38, R4.reuse, 0x2 ;  /* 0x00000004260a9211 */ /* 0x080fe400078a10ff */
[----:B---3--:R-:W-:Y:S01]  /*13140*/  @!P3 LEA R6, P2, R40, R4, 0x2 ;  /* 0x000000042806b211 */ /* 0x008fe200078410ff */
[----:B------:R1:W-:Y:S01]  /*13150*/  @!P4 ST.E.64 [R8.64], R190 ;  /* 0x000000be0800c985 */ /* 0x0003e2000c101b08 */
[----:B------:R-:W-:Y:S02]  /*13160*/  ISETP.GE.AND P4, PT, R34, c[0x0][0x3c8], PT ;  /* 0x0000f20022007a0c */ /* 0x000fe40003f86270 */
[-C--:B------:R-:W-:Y:S02]  /*13170*/  @!P3 LEA.HI.X R7, R40, R3.reuse, R41, 0x2, P2 ;  /* 0x000000032807b211 */ /* 0x080fe400010f1429 */
[----:B------:R-:W-:-:S03]  /*13180*/  @!P1 LEA.HI.X R11, R38, R3, R39, 0x2, P5 ;  /* 0x00000003260b9211 */ /* 0x000fc600028f1427 */
[----:B------:R3:W-:Y:S01]  /*13190*/  @!P3 ST.E.64 [R6.64], R194 ;  /* 0x000000c20600b985 */ /* 0x0007e2000c101b08 */
[----:B------:R-:W-:-:S03]  /*131a0*/  ISETP.GE.AND P3, PT, R32, c[0x0][0x3c8], PT ;  /* 0x0000f20020007a0c */ /* 0x000fc60003f66270 */
[----:B------:R-:W-:Y:S01]  /*131b0*/  @!P1 ST.E.64 [R10.64], R74 ;  /* 0x0000004a0a009985 */ /* 0x000fe2000c101b08 */
[----:B------:R-:W-:Y:S02]  /*131c0*/  ISETP.GE.AND P1, PT, R28, c[0x0][0x3c8], PT ;  /* 0x0000f2001c007a0c */ /* 0x000fe40003f26270 */
[----:B-1----:R-:W-:-:S04]  /*131d0*/  @!P0 LEA R8, P2, R36, R4, 0x2 ;  /* 0x0000000424088211 */ /* 0x002fc800078410ff */
[-C--:B------:R-:W-:Y:S02]  /*131e0*/  @!P0 LEA.HI.X R9, R36, R3.reuse, R37, 0x2, P2 ;  /* 0x0000000324098211 */ /* 0x080fe400010f1425 */
[----:B------:R-:W-:Y:S02]  /*131f0*/  ISETP.GE.AND P2, PT, R30, c[0x0][0x3c8], PT ;  /* 0x0000f2001e007a0c */ /* 0x000fe40003f46270 */
[----:B---3--:R-:W-:Y:S01]  /*13200*/  @!P4 LEA R6, P5, R34, R4, 0x2 ;  /* 0x000000042206c211 */ /* 0x008fe200078a10ff */
[----:B------:R1:W-:Y:S01]  /*13210*/  @!P0 ST.E.64 [R8.64], R78 ;  /* 0x0000004e08008985 */ /* 0x0003e2000c101b08 */
[----:B------:R-:W-:Y:S02]  /*13220*/  ISETP.GE.AND P0, PT, R26, c[0x0][0x3c8], PT ;  /* 0x0000f2001a007a0c */ /* 0x000fe40003f06270 */
[----:B------:R-:W-:-:S05]  /*13230*/  @!P4 LEA.HI.X R7, R34, R3, R35, 0x2, P5 ;  /* 0x000000032207c211 */ /* 0x000fca00028f1423 */
[----:B------:R3:W-:Y:S02]  /*13240*/  @!P4 ST.E.64 [R6.64], R90 ;  /* 0x0000005a0600c985 */ /* 0x0007e4000c101b08 */
[----:B------:R-:W-:-:S04]  /*13250*/  @!P2 LEA R12, P4, R30, R4, 0x2 ;  /* 0x000000041e0ca211 */ /* 0x000fc800078810ff */
[----:B------:R-:W-:Y:S02]  /*13260*/  @!P2 LEA.HI.X R13, R30, R3, R31, 0x2, P4 ;  /* 0x000000031e0da211 */ /* 0x000fe400020f141f */
[----:B-1----:R-:W-:-:S04]  /*13270*/  @!P3 LEA R8, P5, R32, R4, 0x2 ;  /* 0x000000042008b211 */ /* 0x002fc800078a10ff */
[-C--:B------:R-:W-:Y:S02]  /*13280*/  @!P3 LEA.HI.X R9, R32, R3.reuse, R33, 0x2, P5 ;  /* 0x000000032009b211 */ /* 0x080fe400028f1421 */
[-C--:B------:R-:W-:Y:S02]  /*13290*/  @!P1 LEA R10, P5, R28, R4.reuse, 0x2 ;  /* 0x000000041c0a9211 */ /* 0x080fe400078a10ff */
[----:B---3--:R-:W-:Y:S01]  /*132a0*/  @!P0 LEA R6, P4, R26, R4, 0x2 ;  /* 0x000000041a068211 */ /* 0x008fe200078810ff */
[----:B------:R1:W-:Y:S01]  /*132b0*/  @!P3 ST.E.64 [R8.64], R94 ;  /* 0x0000005e0800b985 */ /* 0x0003e2000c101b08 */
[-C--:B------:R-:W-:Y:S02]  /*132c0*/  @!P1 LEA.HI.X R11, R28, R3.reuse, R29, 0x2, P5 ;  /* 0x000000031c0b9211 */ /* 0x080fe400028f141d */
[----:B------:R-:W-:Y:S01]  /*132d0*/  @!P0 LEA.HI.X R7, R26, R3, R27, 0x2, P4 ;  /* 0x000000031a078211 */ /* 0x000fe200020f141b */
[----:B------:R1:W-:Y:S04]  /*132e0*/  @!P2 ST.E.64 [R12.64], R106 ;  /* 0x0000006a0c00a985 */ /* 0x0003e8000c101b08 */
[----:B------:R1:W-:Y:S04]  /*132f0*/  @!P1 ST.E.64 [R10.64], R110 ;  /* 0x0000006e0a009985 */ /* 0x0003e8000c101b08 */
[----:B------:R1:W-:Y:S01]  /*13300*/  @!P0 ST.E.64 [R6.64], R122 ;  /* 0x0000007a06008985 */ /* 0x0003e2000c101b08 */
[----:B------:R-:W-:-:S13]  /*13310*/  ISETP.GE.AND P0, PT, R24, c[0x0][0x3c8], PT ;  /* 0x0000f20018007a0c */ /* 0x000fda0003f06270 */
[----:B------:R-:W-:Y:S05]  /*13320*/  @P0 BRA `(.L_x_1269) ;  /* 0x0000030000000947 */ /* 0x000fea0003800000 */
[----:B------:R-:W-:-:S04]  /*13330*/  LEA R4, P0, R24, R4, 0x2 ;  /* 0x0000000418047211 */ /* 0x000fc800078010ff */
[----:B------:R-:W-:-:S05]  /*13340*/  LEA.HI.X R5, R24, R3, R25, 0x2, P0 ;  /* 0x0000000318057211 */ /* 0x000fca00000f1419 */
[----:B------:R3:W-:Y:S01]  /*13350*/  ST.E.64 [R4.64], R126 ;  /* 0x0000007e04007985 */ /* 0x0007e2000c101b08 */
[----:B------:R-:W-:Y:S05]  /*13360*/  BRA `(.L_x_1269) ;  /* 0x000002c000007947 */ /* 0x000fea0003800000 */
.L_x_1261:
[----:B------:R-:W1:Y:S02]  /*13370*/  S2R R5, SR_TID.X ;  /* 0x0000000000057919 */ /* 0x000e640000002100 */
[----:B-1----:R-:W-:-:S13]  /*13380*/  ISETP.GT.AND P0, PT, R5, 0x7f, PT ;  /* 0x0000007f0500780c */ /* 0x002fda0003f04270 */
        /* <DEDUP_REMOVED lines=10> */
[----:B------:R-:W-:Y:S02]  /*13430*/  ISETP.NE.AND P0, PT, R4, 0x1, PT ;  /* 0x000000010400780c */ /* 0x000fe40003f05270 */
[----:B------:R-:W-:-:S02]  /*13440*/  MOV R6, R3 ;  /* 0x0000000300067202 */ /* 0x000fc40000000f00 */
[----:B--2---:R-:W-:Y:S01]  /*13450*/  SHF.R.S32.HI R4, RZ, 0x1f, R5 ;  /* 0x0000001fff047819 */ /* 0x004fe20000011405 */
[----:B------:R-:W-:Y:S01]  /*13460*/  IMAD.WIDE.U32 R8, R5, c[0x0][0x4d0], RZ ;  /* 0x0001340005087a25 */ /* 0x000fe200078e00ff */
[----:B---3--:R-:W-:-:S03]  /*13470*/  SHF.R.S32.HI R0, RZ, 0x1f, R10 ;  /* 0x0000001fff007819 */ /* 0x008fc6000001140a */
[----:B------:R-:W-:-:S04]  /*13480*/  IMAD R4, R4, c[0x0][0x4d0], RZ ;  /* 0x0001340004047a24 */ /* 0x000fc800078e02ff */
[----:B------:R-:W-:Y:S02]  /*13490*/  IMAD R4, R5, c[0x0][0x4d4], R4 ;  /* 0x0001350005047a24 */ /* 0x000fe400078e0204 */
[----:B------:R-:W-:-:S03]  /*134a0*/  @P0 IMAD.HI.U32 R5, R3, c[0x0][0x4ec], RZ ;  /* 0x00013b0003050a27 */ /* 0x000fc600078e00ff */
[----:B------:R-:W-:Y:S01]  /*134b0*/  IADD3 R9, R9, R4, RZ ;  /* 0x0000000409097210 */ /* 0x000fe20007ffe0ff */
[----:B------:R-:W-:Y:S01]  /*134c0*/  IMAD R0, R0, c[0x0][0x4d8], RZ ;  /* 0x0001360000007a24 */ /* 0x000fe200078e02ff */
[----:B------:R-:W-:Y:S02]  /*134d0*/  @P0 SHF.R.U32.HI R6, RZ, c[0x0][0x4f0], R5 ;  /* 0x00013c00ff060a19 */ /* 0x000fe40000011605 */
[----:B----4-:R-:W-:Y:S01]  /*134e0*/  SHF.R.S32.HI R4, RZ, 0x1f, R7 ;  /* 0x0000001fff047819 */ /* 0x010fe20000011407 */
[----:B------:R-:W-:Y:S01]  /*134f0*/  IMAD R0, R10, c[0x0][0x4dc], R0 ;  /* 0x000137000a007a24 */ /* 0x000fe200078e0200 */
[----:B------:R-:W-:Y:S01]  /*13500*/  IADD3 R5, -R6, RZ, RZ ;  /* 0x000000ff06057210 */ /* 0x000fe20007ffe1ff */
[----:B------:R-:W-:-:S04]  /*13510*/  IMAD.WIDE.U32 R8, R10, c[0x0][0x4d8], R8 ;  /* 0x000136000a087a25 */ /* 0x000fc800078e0008 */
[----:B------:R-:W-:Y:S01]  /*13520*/  IMAD R4, R4, c[0x0][0x4e0], RZ ;  /* 0x0001380004047a24 */ /* 0x000fe200078e02ff */
[----:B------:R-:W-:Y:S01]  /*13530*/  IADD3 R9, R9, R0, RZ ;  /* 0x0000000009097210 */ /* 0x000fe20007ffe0ff */
[----:B------:R-:W-:Y:S01]  /*13540*/  IMAD R5, R5, c[0x0][0x4e8], R3 ;  /* 0x00013a0005057a24 */ /* 0x000fe200078e0203 */
[----:B------:R-:W-:Y:S01]  /*13550*/  SHF.R.S32.HI R0, RZ, 0x1f, R6 ;  /* 0x0000001fff007819 */ /* 0x000fe20000011406 */
[C---:B------:R-:W-:Y:S02]  /*13560*/  IMAD R4, R7.reuse, c[0x0][0x4e4], R4 ;  /* 0x0001390007047a24 */ /* 0x040fe400078e0204 */
[----:B------:R-:W-:Y:S01]  /*13570*/  IMAD.WIDE.U32 R8, R7, c[0x0][0x4e0], R8 ;  /* 0x0001380007087a25 */ /* 0x000fe200078e0008 */
[----:B------:R-:W-:-:S04]  /*13580*/  SHF.R.S32.HI R3, RZ, 0x1f, R5 ;  /* 0x0000001fff037819 */ /* 0x000fc80000011405 */
[----:B------:R-:W-:Y:S01]  /*13590*/  IADD3 R6, P0, R6, R8, RZ ;  /* 0x0000000806067210 */ /* 0x000fe20007f1e0ff */
[----:B------:R-:W-:-:S03]  /*135a0*/  IMAD R3, R3, c[0x0][0x4c8], RZ ;  /* 0x0001320003037a24 */ /* 0x000fc600078e02ff */
[----:B------:R-:W-:Y:S01]  /*135b0*/  IADD3.X R7, R0, R9, R4, P0, !PT ;  /* 0x0000000900077210 */ /* 0x000fe200007fe404 */
[----:B------:R-:W-:Y:S01]  /*135c0*/  IMAD R3, R5, c[0x0][0x4cc], R3 ;  /* 0x0001330005037a24 */ /* 0x000fe200078e0203 */
[----:B------:R-:W-:-:S03]  /*135d0*/  MOV R0, 0xff800000 ;  /* 0xff80000000007802 */ /* 0x000fc60000000f00 */
[----:B------:R-:W-:-:S05]  /*135e0*/  IMAD.WIDE.U32 R6, R5, c[0x0][0x4c8], R6 ;  /* 0x0001320005067a25 */ /* 0x000fca00078e0006 */
[----:B------:R-:W-:Y:S02]  /*135f0*/  IADD3 R3, R7, R3, RZ ;  /* 0x0000000307037210 */ /* 0x000fe40007ffe0ff */
[----:B------:R-:W-:-:S04]  /*13600*/  LEA R4, P0, R6, c[0x0][0x4a8], 0x2 ;  /* 0x00012a0006047a11 */ /* 0x000fc800078010ff */
[----:B------:R-:W-:-:S05]  /*13610*/  LEA.HI.X R5, R6, c[0x0][0x4ac], R3, 0x2, P0 ;  /* 0x00012b0006057a11 */ /* 0x000fca00000f1403 */
[----:B------:R1:W-:Y:S04]  /*13620*/  STG.E [R4.64], R0 ;  /* 0x0000000004007986 */ /* 0x0003e8000c101908 */
.L_x_1269:
[----:B------:R-:W-:Y:S05]  /*13630*/  BSYNC B1 ;  /* 0x0000000000017941 */ /* 0x000fea0003800000 */
.L_x_1260:
[----:B------:R-:W-:-:S13]  /*13640*/  ISETP.NE.AND P0, PT, RZ, UR6, PT ;  /* 0x00000006ff007c0c */ /* 0x000fda000bf05270 */
[----:B------:R-:W-:Y:S01]  /*13650*/  @P0 WARPSYNC 0xffffffff ;  /* 0xffffffff00000948 */ /* 0x000fe20003800000 */
[----:B------:R-:W-:Y:S06]  /*13660*/  @P0 BAR.SYNC.DEFER_BLOCKING 0x5, 0x80 ;  /* 0x0142000000000b1d */ /* 0x000fec0000010000 */
[----:B-12---:R-:W1:Y:S04]  /*13670*/  @P0 LDS R0, [0x10100] ;  /* 0x01010000ff000984 */ /* 0x006e680000000800 */
[----:B-1----:R1:W-:Y:S04]  /*13680*/  @P0 STL [R1+0x1c], R0 ;  /* 0x00001c0001000387 */ /* 0x0023e80000100800 */
[----:B------:R-:W-:Y:S06]  /*13690*/  @P0 BAR.ARV 0x4, 0x80 ;  /* 0x0102000000000b1d */ /* 0x000fec0000002000 */
[----:B------:R-:W-:Y:S05]  /*136a0*/  @P0 BRA `(.L_x_1270) ;  /* 0x0000009000000947 */ /* 0x000fea0003800000 */
[----:B------:R-:W-:Y:S05]  /*136b0*/  BRA.DIV ~URZ, `(.L_x_1271) ;  /* 0x00003f727f007947 */ /* 0x000fea000b800000 */
[----:B---3--:R2:W3:Y:S02]  /*136c0*/  SHFL.IDX PT, R5, R2, RZ, 0x1f ;  /* 0x00001fff02057589 */ /* 0x0084e400000e0000 */
.L_x_1302:
[----:B-1----:R-:W1:Y:S01]  /*136d0*/  S2R R0, SR_TID.X ;  /* 0x0000000000007919 */ /* 0x002e620000002100 */
[----:B------:R-:W-:Y:S03]  /*136e0*/  WARPSYNC 0xffffffff ;  /* 0xffffffff00007948 */ /* 0x000fe60003800000 */
[----:B------:R-:W-:Y:S06]  /*136f0*/  BAR.SYNC.DEFER_BLOCKING 0x4, 0x80 ;  /* 0x0102000000007b1d */ /* 0x000fec0000010000 */
[----:B---3--:R3:W-:Y:S01]  /*13700*/  STL [R1+0x1c], R5 ;  /* 0x00001c0501007387 */ /* 0x0087e20000100800 */
[----:B-1----:R-:W-:-:S13]  /*13710*/  LOP3.LUT P0, RZ, R0, 0x7f, RZ, 0xc0, !PT ;  /* 0x0000007f00ff7812 */ /* 0x002fda000780c0ff */
[----:B------:R3:W-:Y:S04]  /*13720*/  @!P0 STS [0x10100], R2 ;  /* 0x01010002ff008388 */ /* 0x0007e80000000800 */
[----:B------:R-:W-:Y:S06]  /*13730*/  BAR.ARV 0x5, 0x80 ;  /* 0x0142000000007b1d */ /* 0x000fec0000002000 */
.L_x_1270:
[----:B-12---:R-:W2:Y:S02]  /*13740*/  LDL R0, [R1+0x1c] ;  /* 0x00001c0001007983 */ /* 0x006ea40000100800 */
[----:B--2---:R-:W-:-:S13]  /*13750*/  ISETP.GE.AND P0, PT, R0, c[0x0][0x538], PT ;  /* 0x00014e0000007a0c */ /* 0x004fda0003f06270 */
[----:B---345:R-:W-:Y:S01]  /*13760*/  @P0 CALL.REL.NOINC `(.L_x_1272) ;  /* 0x0000001000000944 */ /* 0x038fe20003c00000 */
[----:B------:R-:W-:Y:S05]  /*13770*/  BRA `(.L_x_1273) ;  /* 0xfffed33000007947 */ /* 0x000fea000383ffff */
.L_x_1272:
[----:B------:R-:W-:Y:S05]  /*13780*/  EXIT ;  /* 0x000000000000794d */ /* 0x000fea0003800000 */
.L_x_1204:
[----:B------:R-:W-:Y:S01]  /*13790*/  IMAD.MOV.U32 R7, RZ, RZ, R11 ;  /* 0x000000ffff077224 */ /* 0x000fe200078e000b */
[----:B------:R-:W-:Y:S01]  /*137a0*/  MOV R6, RZ ;  /* 0x000000ff00067202 */ /* 0x000fe20000000f00 */
[----:B------:R-:W-:Y:S01]  /*137b0*/  IMAD.MOV.U32 R5, RZ, RZ, 0x181f ;  /* 0x0000181fff057424 */ /* 0x000fe200078e00ff */
[----:B------:R-:W-:Y:S02]  /*137c0*/  MOV R4, 0x137e0 ;  /* 0x000137e000047802 */ /* 0x000fe40000000f00 */
[----:B-----5:R-:W-:Y:S05]  /*137d0*/  CALL.REL.NOINC `($__internal_19_$__cuda_sm70_shflsync_idx_p) ;  /* 0x00003f1000007944 */ /* 0x020fea0003c00000 */
[----:B------:R-:W-:Y:S01]  /*137e0*/  MOV R13, R5 ;  /* 0x00000005000d7202 */ /* 0x000fe20000000f00 */
[----:B------:R-:W-:Y:S05]  /*137f0*/  BRA `(.L_x_1274) ;  /* 0xfffee16000007947 */ /* 0x000fea000383ffff */
.L_x_1205:
[----:B------:R-:W-:Y:S01]  /*13800*/  IMAD.MOV.U32 R7, RZ, RZ, R12 ;  /* 0x000000ffff077224 */ /* 0x000fe200078e000c */
[----:B------:R-:W-:Y:S01]  /*13810*/  MOV R6, RZ ;  /* 0x000000ff00067202 */ /* 0x000fe20000000f00 */
[----:B------:R-:W-:Y:S01]  /*13820*/  IMAD.MOV.U32 R5, RZ, RZ, 0x181f ;  /* 0x0000181fff057424 */ /* 0x000fe200078e00ff */
[----:B------:R-:W-:Y:S02]  /*13830*/  MOV R4, 0x13850 ;  /* 0x0001385000047802 */ /* 0x000fe40000000f00 */
[----:B-12--5:R-:W-:Y:S05]  /*13840*/  CALL.REL.NOINC `($__internal_19_$__cuda_sm70_shflsync_idx_p) ;  /* 0x00003ea000007944 */ /* 0x026fea0003c00000 */
[----:B------:R-:W-:Y:S01]  /*13850*/  MOV R4, R5 ;  /* 0x0000000500047202 */ /* 0x000fe20000000f00 */
[----:B------:R-:W-:Y:S05]  /*13860*/  BRA `(.L_x_1275) ;  /* 0xfffee11000007947 */ /* 0x000fea000383ffff */
.L_x_1208:
[----:B-1----:R-:W-:Y:S01]  /*13870*/  IMAD.MOV.U32 R7, RZ, RZ, R11 ;  /* 0x000000ffff077224 */ /* 0x002fe200078e000b */
[----:B------:R-:W-:Y:S01]  /*13880*/  MOV R6, 0x1 ;  /* 0x0000000100067802 */ /* 0x000fe20000000f00 */
[----:B------:R-:W-:Y:S01]  /*13890*/  IMAD.MOV.U32 R5, RZ, RZ, 0x181f ;  /* 0x0000181fff057424 */ /* 0x000fe200078e00ff */
[----:B----4-:R-:W-:-:S02]  /*138a0*/  MOV R4, 0x138c0 ;  /* 0x000138c000047802 */ /* 0x010fc40000000f00 */
[----:B--2--5:R-:W-:Y:S05]  /*138b0*/  CALL.REL.NOINC `($__internal_19_$__cuda_sm70_shflsync_idx_p) ;  /* 0x00003e3000007944 */ /* 0x024fea0003c00000 */
[----:B------:R-:W-:Y:S01]  /*138c0*/  IMAD.MOV.U32 R13, RZ, RZ, R5 ;  /* 0x000000ffff0d7224 */ /* 0x000fe200078e0005 */
[----:B------:R-:W-:Y:S01]  /*138d0*/  MOV R6, 0x1 ;  /* 0x0000000100067802 */ /* 0x000fe20000000f00 */
[----:B------:R-:W-:Y:S01]  /*138e0*/  IMAD.MOV.U32 R7, RZ, RZ, R12 ;  /* 0x000000ffff077224 */ /* 0x000fe200078e000c */
[----:B------:R-:W-:-:S02]  /*138f0*/  MOV R5, 0x181f ;  /* 0x0000181f00057802 */ /* 0x000fc40000000f00 */
[----:B------:R-:W-:Y:S02]  /*13900*/  MOV R4, 0x13920 ;  /* 0x0001392000047802 */ /* 0x000fe40000000f00 */
[----:B------:R-:W-:Y:S05]  /*13910*/  CALL.REL.NOINC `($__internal_19_$__cuda_sm70_shflsync_idx_p) ;  /* 0x00003dd000007944 */ /* 0x000fea0003c00000 */
[----:B------:R-:W-:Y:S01]  /*13920*/  MOV R4, R5 ;  /* 0x0000000500047202 */ /* 0x000fe20000000f00 */
[----:B------:R-:W-:Y:S05]  /*13930*/  BRA `(.L_x_1276) ;  /* 0xfffee20000007947 */ /* 0x000fea000383ffff */
.L_x_1211:
[----:B-1----:R-:W-:Y:S01]  /*13940*/  IMAD.MOV.U32 R7, RZ, RZ, R11 ;  /* 0x000000ffff077224 */ /* 0x002fe200078e000b */
[----:B------:R-:W-:Y:S01]  /*13950*/  MOV R6, 0x2 ;  /* 0x0000000200067802 */ /* 0x000fe20000000f00 */
[----:B------:R-:W-:Y:S01]  /*13960*/  IMAD.MOV.U32 R5, RZ, RZ, 0x181f ;  /* 0x0000181fff057424 */ /* 0x000fe200078e00ff */
[----:B------:R-:W-:Y:S02]  /*13970*/  MOV R4, 0x13990 ;  /* 0x0001399000047802 */ /* 0x000fe40000000f00 */
[----:B--23-5:R-:W-:Y:S05]  /*13980*/  CALL.REL.NOINC `($__internal_19_$__cuda_sm70_shflsync_idx_p) ;  /* 0x00003d6000007944 */ /* 0x02cfea0003c00000 */
[----:B------:R-:W-:Y:S01]  /*13990*/  MOV R13, R5 ;  /* 0x00000005000d7202 */ /* 0x000fe20000000f00 */
[----:B------:R-:W-:Y:S05]  /*139a0*/  BRA `(.L_x_1277) ;  /* 0xfffee2d000007947 */ /* 0x000fea000383ffff */
.L_x_1212:
[----:B-1----:R-:W-:Y:S01]  /*139b0*/  IMAD.MOV.U32 R7, RZ, RZ, R12 ;  /* 0x000000ffff077224 */ /* 0x002fe200078e000c */
[----:B------:R-:W-:Y:S01]  /*139c0*/  MOV R6, 0x2 ;  /* 0x0000000200067802 */ /* 0x000fe20000000f00 */
[----:B------:R-:W-:Y:S01]  /*139d0*/  IMAD.MOV.U32 R5, RZ, RZ, 0x181f ;  /* 0x0000181fff057424 */ /* 0x000fe200078e00ff */
[----:B------:R-:W-:Y:S02]  /*139e0*/  MOV R4, 0x13a00 ;  /* 0x00013a0000047802 */ /* 0x000fe40000000f00 */
[----:B--2345:R-:W-:Y:S05]  /*139f0*/  CALL.REL.NOINC `($__internal_19_$__cuda_sm70_shflsync_idx_p) ;  /* 0x00003cf000007944 */ /* 0x03cfea0003c00000 */
[----:B------:R-:W-:Y:S01]  /*13a00*/  MOV R4, R5 ;  /* 0x0000000500047202 */ /* 0x000fe20000000f00 */
[----:B------:R-:W-:Y:S05]  /*13a10*/  BRA `(.L_x_1278) ;  /* 0xfffee28000007947 */ /* 0x000fea000383ffff */
.L_x_1215:
[----:B--2---:R-:W-:Y:S01]  /*13a20*/  IMAD.MOV.U32 R7, RZ, RZ, R11 ;  /* 0x000000ffff077224 */ /* 0x004fe200078e000b */
[----:B------:R-:W-:Y:S01]  /*13a30*/  MOV R6, 0x3 ;  /* 0x0000000300067802 */ /* 0x000fe20000000f00 */
[----:B------:R-:W-:Y:S01]  /*13a40*/  IMAD.MOV.U32 R5, RZ, RZ, 0x181f ;  /* 0x0000181fff057424 */ /* 0x000fe200078e00ff */
[----:B------:R-:W-:-:S02]  /*13a50*/  MOV R4, 0x13a70 ;  /* 0x00013a7000047802 */ /* 0x000fc40000000f00 */
[----:B-1-345:R-:W-:Y:S05]  /*13a60*/  CALL.REL.NOINC `($__internal_19_$__cuda_sm70_shflsync_idx_p) ;  /* 0x00003c8000007944 */ /* 0x03afea0003c00000 */
        /* <DEDUP_REMOVED lines=8> */
.L_x_1218:
[----:B-1----:R-:W-:Y:S01]  /*13af0*/  IMAD.MOV.U32 R7, RZ, RZ, R11 ;  /* 0x000000ffff077224 */ /* 0x002fe200078e000b */
[----:B------:R-:W-:Y:S01]  /*13b00*/  MOV R6, 0x4 ;  /* 0x0000000400067802 */ /* 0x000fe20000000f00 */
[----:B------:R-:W-:Y:S01]  /*13b10*/  IMAD.MOV.U32 R5, RZ, RZ, 0x181f ;  /* 0x0000181fff057424 */ /* 0x000fe200078e00ff */
[----:B--2---:R-:W-:Y:S02]  /*13b20*/  MOV R4, 0x13b40 ;  /* 0x00013b4000047802 */ /* 0x004fe40000000f00 */
[----:B---345:R-:W-:Y:S05]  /*13b30*/  CALL.REL.NOINC `($__internal_19_$__cuda_sm70_shflsync_idx_p) ;  /* 0x00003bb000007944 */ /* 0x038fea0003c00000 */
[----:B------:R-:W-:Y:S01]  /*13b40*/  MOV R13, R5 ;  /* 0x00000005000d7202 */ /* 0x000fe20000000f00 */
[----:B------:R-:W-:Y:S05]  /*13b50*/  BRA `(.L_x_1280) ;  /* 0xfffee3d000007947 */ /* 0x000fea000383ffff */
.L_x_1219:
[----:B------:R-:W-:Y:S01]  /*13b60*/  IMAD.MOV.U32 R7, RZ, RZ, R12 ;  /* 0x000000ffff077224 */ /* 0x000fe200078e000c */
[----:B------:R-:W-:Y:S01]  /*13b70*/  MOV R6, 0x4 ;  /* 0x0000000400067802 */ /* 0x000fe20000000f00 */
[----:B------:R-:W-:Y:S01]  /*13b80*/  IMAD.MOV.U32 R5, RZ, RZ, 0x181f ;  /* 0x0000181fff057424 */ /* 0x000fe200078e00ff */
[----:B--2---:R-:W-:Y:S02]  /*13b90*/  MOV R4, 0x13bb0 ;  /* 0x00013bb000047802 */ /* 0x004fe40000000f00 */
[----:B-1-345:R-:W-:Y:S05]  /*13ba0*/  CALL.REL.NOINC `($__internal_19_$__cuda_sm70_shflsync_idx_p) ;  /* 0x00003b4000007944 */ /* 0x03afea0003c00000 */
[----:B------:R-:W-:Y:S01]  /*13bb0*/  MOV R4, R5 ;  /* 0x0000000500047202 */ /* 0x000fe20000000f00 */
[----:B------:R-:W-:Y:S05]  /*13bc0*/  BRA `(.L_x_1281) ;  /* 0xfffee38000007947 */ /* 0x000fea000383ffff */
.L_x_1222:
[----:B-1----:R-:W-:Y:S01]  /*13bd0*/  IMAD.MOV.U32 R7, RZ, RZ, R11 ;  /* 0x000000ffff077224 */ /* 0x002fe200078e000b */
[----:B------:R-:W-:Y:S01]  /*13be0*/  MOV R6, 0x5 ;  /* 0x0000000500067802 */ /* 0x000fe20000000f00 */
[----:B------:R-:W-:Y:S01]  /*13bf0*/  IMAD.MOV.U32 R5, RZ, RZ, 0x181f ;  /* 0x0000181fff057424 */ /* 0x000fe200078e00ff */
[----:B------:R-:W-:-:S02]  /*13c00*/  MOV R4, 0x13c20 ;  /* 0x00013c2000047802 */ /* 0x000fc40000000f00 */
[----:B--2345:R-:W-:Y:S05]  /*13c10*/  CALL.REL.NOINC `($__internal_19_$__cuda_sm70_shflsync_idx_p) ;  /* 0x00003ad000007944 */ /* 0x03cfea0003c00000 */
        /* <DEDUP_REMOVED lines=8> */
.L_x_1225:
[----:B-1----:R-:W-:Y:S01]  /*13ca0*/  IMAD.MOV.U32 R7, RZ, RZ, R11 ;  /* 0x000000ffff077224 */ /* 0x002fe200078e000b */
[----:B------:R-:W-:Y:S01]  /*13cb0*/  MOV R6, 0x6 ;  /* 0x0000000600067802 */ /* 0x000fe20000000f00 */
[----:B------:R-:W-:Y:S01]  /*13cc0*/  IMAD.MOV.U32 R5, RZ, RZ, 0x181f ;  /* 0x0000181fff057424 */ /* 0x000fe200078e00ff */
[----:B------:R-:W-:Y:S02]  /*13cd0*/  MOV R4, 0x13cf0 ;  /* 0x00013cf000047802 */ /* 0x000fe40000000f00 */
[----:B--2345:R-:W-:Y:S05]  /*13ce0*/  CALL.REL.NOINC `($__internal_19_$__cuda_sm70_shflsync_idx_p) ;  /* 0x00003a0000007944 */ /* 0x03cfea0003c00000 */
[----:B------:R-:W-:Y:S01]  /*13cf0*/  MOV R13, R5 ;  /* 0x00000005000d7202 */ /* 0x000fe20000000f00 */
[----:B------:R-:W-:Y:S05]  /*13d00*/  BRA `(.L_x_1283) ;  /* 0xfffee4d000007947 */ /* 0x000fea000383ffff */
.L_x_1226:
[----:B-1----:R-:W-:Y:S01]  /*13d10*/  IMAD.MOV.U32 R7, RZ, RZ, R12 ;  /* 0x000000ffff077224 */ /* 0x002fe200078e000c */
[----:B------:R-:W-:Y:S01]  /*13d20*/  MOV R6, 0x6 ;  /* 0x0000000600067802 */ /* 0x000fe20000000f00 */
[----:B------:R-:W-:Y:S01]  /*13d30*/  IMAD.MOV.U32 R5, RZ, RZ, 0x181f ;  /* 0x0000181fff057424 */ /* 0x000fe200078e00ff */
[----:B------:R-:W-:Y:S02]  /*13d40*/  MOV R4, 0x13d60 ;  /* 0x00013d6000047802 */ /* 0x000fe40000000f00 */
[----:B--2345:R-:W-:Y:S05]  /*13d50*/  CALL.REL.NOINC `($__internal_19_$__cuda_sm70_shflsync_idx_p) ;  /* 0x0000399000007944 */ /* 0x03cfea0003c00000 */
[----:B------:R-:W-:Y:S01]  /*13d60*/  MOV R4, R5 ;  /* 0x0000000500047202 */ /* 0x000fe20000000f00 */
[----:B------:R-:W-:Y:S05]  /*13d70*/  BRA `(.L_x_1284) ;  /* 0xfffee48000007947 */ /* 0x000fea000383ffff */
.L_x_1229:
        /* <DEDUP_REMOVED lines=13> */
.L_x_1232:
[----:B------:R-:W-:Y:S01]  /*13e50*/  IMAD.MOV.U32 R7, RZ, RZ, R12 ;  /* 0x000000ffff077224 */ /* 0x000fe200078e000c */
[----:B------:R-:W-:Y:S01]  /*13e60*/  MOV R6, RZ ;  /* 0x000000ff00067202 */ /* 0x000fe20000000f00 */
[----:B------:R-:W-:Y:S01]  /*13e70*/  IMAD.MOV.U32 R5, RZ, RZ, 0x181f ;  /* 0x0000181fff057424 */ /* 0x000fe200078e00ff */
[----:B------:R-:W-:Y:S02]  /*13e80*/  MOV R4, 0x13ea0 ;  /* 0x00013ea000047802 */ /* 0x000fe40000000f00 */
[----:B-1----:R-:W-:Y:S05]  /*13e90*/  CALL.REL.NOINC `($__internal_19_$__cuda_sm70_shflsync_idx_p) ;  /* 0x0000385000007944 */ /* 0x002fea0003c00000 */
[----:B------:R-:W-:Y:S01]  /*13ea0*/  MOV R14, R5 ;  /* 0x00000005000e7202 */ /* 0x000fe20000000f00 */
[----:B------:R-:W-:Y:S05]  /*13eb0*/  BRA `(.L_x_1286) ;  /* 0xffff06c000007947 */ /* 0x000fea000383ffff */
.L_x_1233:
[----:B------:R-:W-:Y:S01]  /*13ec0*/  IMAD.MOV.U32 R7, RZ, RZ, R13 ;  /* 0x000000ffff077224 */ /* 0x000fe200078e000d */
[----:B------:R-:W-:Y:S01]  /*13ed0*/  MOV R6, RZ ;  /* 0x000000ff00067202 */ /* 0x000fe20000000f00 */
[----:B------:R-:W-:Y:S01]  /*13ee0*/  IMAD.MOV.U32 R5, RZ, RZ, 0x181f ;  /* 0x0000181fff057424 */ /* 0x000fe200078e00ff */
[----:B------:R-:W-:Y:S02]  /*13ef0*/  MOV R4, 0x13f10 ;  /* 0x00013f1000047802 */ /* 0x000fe40000000f00 */
[----:B-123--:R-:W-:Y:S05]  /*13f00*/  CALL.REL.NOINC `($__internal_19_$__cuda_sm70_shflsync_idx_p) ;  /* 0x000037e000007944 */ /* 0x00efea0003c00000 */
[----:B------:R-:W2:Y:S04]  /*13f10*/  LDL R6, [R1+0x18] ;  /* 0x0000180001067983 */ /* 0x000ea80000100800 */
[----:B------:R-:W3:Y:S04]  /*13f20*/  LDL R4, [R1+0x4] ;  /* 0x0000040001047983 */ /* 0x000ee80000100800 */
[----:B------:R-:W4:Y:S01]  /*13f30*/  LDL R8, [R1+0x8] ;  /* 0x0000080001087983 */ /* 0x000f220000100800 */
[----:B--2---:R-:W-:-:S02]  /*13f40*/  ISETP.GE.AND P2, PT, R6, c[0x0][0x1d4], PT ;  /* 0x0000750006007a0c */ /* 0x004fc40003f46270 */
[C---:B------:R-:W-:Y:S02]  /*13f50*/  IADD3 R6, P5, R5.reuse, R138, RZ ;  /* 0x0000008a05067210 */ /* 0x040fe40007fbe0ff */
[----:B---3--:R-:W-:Y:S02]  /*13f60*/  ISETP.GE.AND P0, PT, R4, c[0x0][0x1d4], PT ;  /* 0x0000750004007a0c */ /* 0x008fe40003f06270 */
[----:B------:R-:W-:Y:S01]  /*13f70*/  IADD3 R4, P6, R5, R136, RZ ;  /* 0x0000008805047210 */ /* 0x000fe20007fde0ff */
[C---:B------:R-:W-:Y:S01]  /*13f80*/  IMAD.X R7, R14.reuse, 0x1, R137, P5 ;  /* 0x000000010e077824 */ /* 0x040fe200028e0689 */
[----:B------:R-:W-:Y:S02]  /*13f90*/  SEL R21, RZ, 0x10, P2 ;  /* 0x00000010ff157807 */ /* 0x000fe40001000000 */
[----:B------:R-:W-:Y:S01]  /*13fa0*/  SEL R15, RZ, 0x10, P0 ;  /* 0x00000010ff0f7807 */ /* 0x000fe20000000000 */
[----:B------:R-:W-:-:S05]  /*13fb0*/  IMAD.X R5, R14, 0x1, R67, P6 ;  /* 0x000000010e057824 */ /* 0x000fca00030e0643 */
[----:B------:R-:W-:Y:S01]  /*13fc0*/  @!PT LDS RZ, [RZ] ;  /* 0x00000000fffff984 */ /* 0x000fe20000000800 */
[----:B------:R-:W-:Y:S01]  /*13fd0*/  @!PT LDS RZ, [RZ] ;  /* 0x00000000fffff984 */ /* 0x000fe20000000800 */
[----:B------:R-:W-:Y:S01]  /*13fe0*/  @!PT LDS RZ, [RZ] ;  /* 0x00000000fffff984 */ /* 0x000fe20000000800 */
[----:B----4-:R1:W-:Y:S04]  /*13ff0*/  LDGSTS.E.BYPASS.LTC128B.128 [R8+0x4100], [R4.64], !P2 ;  /* 0x0410000004087fae */ /* 0x0103e8000d101d48 */
[----:B------:R2:W-:Y:S01]  /*14000*/  LDGSTS.E.BYPASS.LTC128B.128 [R8+0x6100], [R6.64], !P0 ;  /* 0x0610000006087fae */ /* 0x0005e2000c101d48 */
[----:B-1----:R-:W-:Y:S01]  /*14010*/  IMAD.MOV.U32 R5, RZ, RZ, 0x181f ;  /* 0x0000181fff057424 */ /* 0x002fe200078e00ff */
[----:B------:R-:W-:Y:S01]  /*14020*/  MOV R4, 0x14060 ;  /* 0x0001406000047802 */ /* 0x000fe20000000f00 */
[----:B--2---:R-:W-:Y:S02]  /*14030*/  IMAD.MOV.U32 R7, RZ, RZ, R12 ;  /* 0x000000ffff077224 */ /* 0x004fe400078e000c */
[----:B------:R-:W-:Y:S02]  /*14040*/  IMAD.MOV.U32 R6, RZ, RZ, 0x1 ;  /* 0x00000001ff067424 */ /* 0x000fe400078e00ff */
[----:B------:R-:W-:Y:S05]  /*14050*/  CALL.REL.NOINC `($__internal_19_$__cuda_sm70_shflsync_idx_p) ;  /* 0x0000369000007944 */ /* 0x000fea0003c00000 */
[----:B------:R-:W-:Y:S01]  /*14060*/  IMAD.MOV.U32 R14, RZ, RZ, R5 ;  /* 0x000000ffff0e7224 */ /* 0x000fe200078e0005 */
[----:B------:R-:W-:Y:S01]  /*14070*/  MOV R6, 0x1 ;  /* 0x0000000100067802 */ /* 0x000fe20000000f00 */
[----:B------:R-:W-:Y:S01]  /*14080*/  IMAD.MOV.U32 R7, RZ, RZ, R13 ;  /* 0x000000ffff077224 */ /* 0x000fe200078e000d */
[----:B------:R-:W-:-:S02]  /*14090*/  MOV R5, 0x181f ;  /* 0x0000181f00057802 */ /* 0x000fc40000000f00 */
[----:B------:R-:W-:Y:S02]  /*140a0*/  MOV R4, 0x140c0 ;  /* 0x000140c000047802 */ /* 0x000fe40000000f00 */
[----:B------:R-:W-:Y:S05]  /*140b0*/  CALL.REL.NOINC `($__internal_19_$__cuda_sm70_shflsync_idx_p) ;  /* 0x0000363000007944 */ /* 0x000fea0003c00000 */
[----:B------:R-:W2:Y:S01]  /*140c0*/  LDL R8, [R1+0x8] ;  /* 0x0000080001087983 */ /* 0x000ea20000100800 */
[----:B------:R-:W-:Y:S02]  /*140d0*/  IADD3 R6, -R21, 0x10, RZ ;  /* 0x0000001015067810 */ /* 0x000fe40007ffe1ff */
[----:B------:R-:W-:Y:S02]  /*140e0*/  IADD3 R4, -R15, 0x10, RZ ;  /* 0x000000100f047810 */ /* 0x000fe40007ffe1ff */
[----:B------:R-:W-:Y:S02]  /*140f0*/  LOP3.LUT R6, R6, 0xf, RZ, 0xc0, !PT ;  /* 0x0000000f06067812 */ /* 0x000fe400078ec0ff */
[----:B------:R-:W-:Y:S02]  /*14100*/  ISETP.NE.U32.AND P6, PT, R21, RZ, PT ;  /* 0x000000ff1500720c */ /* 0x000fe40003fc5070 */
[----:B------:R-:W-:Y:S02]  /*14110*/  IADD3 R6, P2, P0, R6, R5, R136 ;  /* 0x0000000506067210 */ /* 0x000fe4000785e088 */
[----:B------:R-:W-:-:S02]  /*14120*/  LOP3.LUT R4, R4, 0xf, RZ, 0xc0, !PT ;  /* 0x0000000f04047812 */ /* 0x000fc400078ec0ff */
[----:B------:R-:W-:Y:S02]  /*14130*/  ISETP.NE.U32.AND P5, PT, R15, RZ, PT ;  /* 0x000000ff0f00720c */ /* 0x000fe40003fa5070 */
[----:B------:R-:W-:Y:S02]  /*14140*/  IADD3.X R7, RZ, R14, R67, P2, P0 ;  /* 0x0000000eff077210 */ /* 0x000fe400017e0443 */
[----:B------:R-:W-:-:S04]  /*14150*/  IADD3 R4, P2, P0, R4, R5, R138 ;  /* 0x0000000504047210 */ /* 0x000fc8000785e08a */
[----:B------:R-:W-:Y:S01]  /*14160*/  IADD3.X R5, RZ, R14, R137, P2, P0 ;  /* 0x0000000eff057210 */ /* 0x000fe200017e0489 */
[----:B------:R-:W-:Y:S01]  /*14170*/  @!PT LDS RZ, [RZ] ;  /* 0x00000000fffff984 */ /* 0x000fe20000000800 */
[----:B------:R-:W-:Y:S01]  /*14180*/  @!PT LDS RZ, [RZ] ;  /* 0x00000000fffff984 */ /* 0x000fe20000000800 */
[----:B------:R-:W-:Y:S01]  /*14190*/  @!PT LDS RZ, [RZ] ;  /* 0x00000000fffff984 */ /* 0x000fe20000000800 */
[----:B--2---:R1:W-:Y:S04]  /*141a0*/  LDGSTS.E.BYPASS.LTC128B.128.ZFILL [R8+0x4900], [R6.64], P6 ;  /* 0x0490000006087fae */ /* 0x0043e8000b141d48 */
[----:B------:R2:W-:Y:S01]  /*141b0*/  LDGSTS.E.BYPASS.LTC128B.128.ZFILL [R8+0x6900], [R4.64], P5 ;  /* 0x0690000004087fae */ /* 0x0005e2000a941d48 */
[----:B-1----:R-:W-:Y:S02]  /*141c0*/  IMAD.MOV.U32 R7, RZ, RZ, R12 ;  /* 0x000000ffff077224 */ /* 0x002fe400078e000c */
[----:B------:R-:W-:Y:S02]  /*141d0*/  IMAD.MOV.U32 R6, RZ, RZ, 0x2 ;  /* 0x00000002ff067424 */ /* 0x000fe400078e00ff */
[----:B--2---:R-:W-:Y:S01]  /*141e0*/  IMAD.MOV.U32 R5, RZ, RZ, 0x181f ;  /* 0x0000181fff057424 */ /* 0x004fe200078e00ff */
[----:B------:R-:W-:-:S02]  /*141f0*/  MOV R4, 0x14210 ;  /* 0x0001421000047802 */ /* 0x000fc40000000f00 */
        /* <DEDUP_REMOVED lines=36> */
.L_x_1234:
[----:B------:R-:W-:Y:S01]  /*14440*/  IMAD.MOV.U32 R6, RZ, RZ, RZ ;  /* 0x000000ffff067224 */ /* 0x000fe200078e00ff */
[----:B------:R-:W-:Y:S02]  /*14450*/  MOV R5, 0x1c1f ;  /* 0x00001c1f00057802 */ /* 0x000fe40000000f00 */
[----:B------:R-:W-:Y:S02]  /*14460*/  MOV R4, 0x14480 ;  /* 0x0001448000047802 */ /* 0x000fe40000000f00 */
[----:B------:R-:W-:Y:S05]  /*14470*/  CALL.REL.NOINC `($__internal_19_$__cuda_sm70_shflsync_idx_p) ;  /* 0x0000327000007944 */ /* 0x000fea0003c00000 */
[----:B------:R-:W-:Y:S01]  /*14480*/  MOV R4, R5 ;  /* 0x0000000500047202 */ /* 0x000fe20000000f00 */
[----:B------:R-:W-:Y:S05]  /*14490*/  BRA `(.L_x_1288) ;  /* 0xffff050000007947 */ /* 0x000fea000383ffff */
.L_x_1235:
[----:B------:R-:W-:Y:S01]  /*144a0*/  IMAD.MOV.U32 R6, RZ, RZ, 0x1 ;  /* 0x00000001ff067424 */ /* 0x000fe200078e00ff */
[----:B------:R-:W-:Y:S02]  /*144b0*/  MOV R5, 0x1c1f ;  /* 0x00001c1f00057802 */ /* 0x000fe40000000f00 */
[----:B------:R-:W-:Y:S02]  /*144c0*/  MOV R4, 0x144e0 ;  /* 0x000144e000047802 */ /* 0x000fe40000000f00 */
[----:B-1----:R-:W-:Y:S05]  /*144d0*/  CALL.REL.NOINC `($__internal_19_$__cuda_sm70_shflsync_idx_p) ;  /* 0x0000321000007944 */ /* 0x002fea0003c00000 */
[----:B------:R-:W-:Y:S01]  /*144e0*/  IMAD.IADD R0, R2, 0x1, R5 ;  /* 0x0000000102007824 */ /* 0x000fe200078e0205 */
[----:B------:R-:W-:Y:S01]  /*144f0*/  MOV R4, 0x14740 ;  /* 0x0001474000047802 */ /* 0x000fe20000000f00 */
[----:B------:R-:W-:-:S02]  /*14500*/  IMAD.MOV.U32 R6, RZ, RZ, 0x2 ;  /* 0x00000002ff067424 */ /* 0x000fc400078e00ff */
[----:B------:R-:W-:Y:S01]  /*14510*/  IMAD.MOV.U32 R5, RZ, RZ, 0x1c1f ;  /* 0x00001c1fff057424 */ /* 0x000fe200078e00ff */
        /* <DEDUP_REMOVED lines=33> */
[----:B------:R-:W-:Y:S05]  /*14730*/  CALL.REL.NOINC `($__internal_19_$__cuda_sm70_shflsync_idx_p) ;  /* 0x00002fb000007944 */ /* 0x000fea0003c00000 */
[----:B------:R-:W-:Y:S01]  /*14740*/  IMAD.IADD R0, R2, 0x1, R5 ;  /* 0x0000000102007824 */ /* 0x000fe200078e0205 */
[----:B------:R-:W-:Y:S01]  /*14750*/  MOV R4, 0x149a0 ;  /* 0x000149a000047802 */ /* 0x000fe20000000f00 */
[----:B------:R-:W-:Y:S02]  /*14760*/  IMAD.MOV.U32 R6, RZ, RZ, 0x3 ;  /* 0x00000003ff067424 */ /* 0x000fe400078e00ff */
[----:B------:R-:W-:Y:S01]  /*14770*/  IMAD.MOV.U32 R5, RZ, RZ, 0x1c1f ;  /* 0x00001c1fff057424 */ /* 0x000fe200078e00ff */
[----:B------:R-:W-:-:S04]  /*14780*/  IMNMX R0, R3, R0, PT ;  /* 0x0000000003007217 */ /* 0x000fc80003800200 */
[C---:B------:R-:W-:Y:S02]  /*14790*/  ISETP.GT.AND P5, PT, R0.reuse, 0x1, PT ;  /* 0x000000010000780c */ /* 0x040fe40003fa4270 */
[C---:B------:R-:W-:Y:S02]  /*147a0*/  ISETP.GT.AND P6, PT, R0.reuse, RZ, PT ;  /* 0x000000ff0000720c */ /* 0x040fe40003fc4270 */
[C---:B------:R-:W-:Y:S02]  /*147b0*/  ISETP.GT.AND P2, PT, R0.reuse, 0x8, PT ;  /* 0x000000080000780c */ /* 0x040fe40003f44270 */
[----:B------:R-:W-:Y:S02]  /*147c0*/  ISETP.GT.AND P0, PT, R0, 0x9, PT ;  /* 0x000000090000780c */ /* 0x000fe40003f04270 */
[----:B------:R-:W-:Y:S02]  /*147d0*/  FSEL R108, R108, -INF , P5 ;  /* 0xff8000006c6c7808 */ /* 0x000fe40002800000 */
[----:B------:R-:W-:-:S02]  /*147e0*/  FSEL R15, R107, -INF , P6 ;  /* 0xff8000006b0f7808 */ /* 0x000fc40003000000 */
[----:B------:R-:W-:Y:S02]  /*147f0*/  ISETP.GT.AND P5, PT, R0, 0x11, PT ;  /* 0x000000110000780c */ /* 0x000fe40003fa4270 */
[----:B------:R-:W-:Y:S02]  /*14800*/  FSEL R14, R113, -INF , P2 ;  /* 0xff800000710e7808 */ /* 0x000fe40001000000 */
[----:B------:R-:W-:Y:S02]  /*14810*/  FSEL R13, R114, -INF , P0 ;  /* 0xff800000720d7808 */ /* 0x000fe40000000000 */
[C---:B------:R-:W-:Y:S02]  /*14820*/  ISETP.GT.AND P6, PT, R0.reuse, 0x10, PT ;  /* 0x000000100000780c */ /* 0x040fe40003fc4270 */
[C---:B------:R-:W-:Y:S02]  /*14830*/  ISETP.GT.AND P2, PT, R0.reuse, 0x18, PT ;  /* 0x000000180000780c */ /* 0x040fe40003f44270 */
[----:B------:R-:W-:-:S02]  /*14840*/  ISETP.GT.AND P0, PT, R0, 0x19, PT ;  /* 0x000000190000780c */ /* 0x000fc40003f04270 */
[----:B------:R-:W-:Y:S02]  /*14850*/  FSEL R84, R84, -INF , P5 ;  /* 0xff80000054547808 */ /* 0x000fe40002800000 */
[----:B------:R-:W-:Y:S02]  /*14860*/  FSEL R12, R100, -INF , P6 ;  /* 0xff800000640c7808 */ /* 0x000fe40003000000 */
[----:B------:R-:W-:Y:S02]  /*14870*/  ISETP.GT.AND P5, PT, R0, 0x21, PT ;  /* 0x000000210000780c */ /* 0x000fe40003fa4270 */
[----:B------:R-:W-:Y:S02]  /*14880*/  FSEL R72, R72, -INF , P2 ;  /* 0xff80000048487808 */ /* 0x000fe40001000000 */
[----:B------:R-:W-:Y:S02]  /*14890*/  FSEL R73, R73, -INF , P0 ;  /* 0xff80000049497808 */ /* 0x000fe40000000000 */
[----:B------:R-:W-:-:S02]  /*148a0*/  ISETP.GT.AND P6, PT, R0, 0x20, PT ;  /* 0x000000200000780c */ /* 0x000fc40003fc4270 */
[C---:B------:R-:W-:Y:S02]  /*148b0*/  ISETP.GT.AND P2, PT, R0.reuse, 0x28, PT ;  /* 0x000000280000780c */ /* 0x040fe40003f44270 */
[----:B------:R-:W-:Y:S02]  /*148c0*/  ISETP.GT.AND P0, PT, R0, 0x29, PT ;  /* 0x000000290000780c */ /* 0x000fe40003f04270 */
[----:B------:R-:W-:Y:S02]  /*148d0*/  FSEL R38, R58, -INF , P5 ;  /* 0xff8000003a267808 */ /* 0x000fe40002800000 */
[----:B------:R-:W-:Y:S02]  /*148e0*/  FSEL R39, R54, -INF , P6 ;  /* 0xff80000036277808 */ /* 0x000fe40003000000 */
[----:B------:R-:W-:Y:S02]  /*148f0*/  ISETP.GT.AND P5, PT, R0, 0x31, PT ;  /* 0x000000310000780c */ /* 0x000fe40003fa4270 */
[----:B------:R-:W-:-:S02]  /*14900*/  FSEL R37, R37, -INF , P2 ;  /* 0xff80000025257808 */ /* 0x000fc40001000000 */
[----:B------:R-:W-:Y:S02]  /*14910*/  FSEL R36, R26, -INF , P0 ;  /* 0xff8000001a247808 */ /* 0x000fe40000000000 */
        /* <DEDUP_REMOVED lines=9> */
[----:B------:R-:W-:Y:S01]  /*149b0*/  FMNMX.FTZ R0, R43, R42, !PT ;  /* 0x0000002a2b007209 */ /* 0x000fe20007810000 */
[----:B------:R-:W-:Y:S01]  /*149c0*/  IMAD.MOV.U32 R5, RZ, RZ, 0x2 ;  /* 0x00000002ff057424 */ /* 0x000fe200078e00ff */
[----:B------:R-:W-:Y:S02]  /*149d0*/  FMNMX.FTZ R4, R15, R108, !PT ;  /* 0x0000006c0f047209 */ /* 0x000fe40007810000 */
[----:B------:R-:W-:Y:S02]  /*149e0*/  IMNMX R3, R3, R2, PT ;  /* 0x0000000203037217 */ /* 0x000fe40003800200 */
[----:B------:R-:W-:Y:S02]  /*149f0*/  FMNMX.FTZ R2, R41, R31, !PT ;  /* 0x0000001f29027209 */ /* 0x000fe40007810000 */
[----:B------:R-:W-:-:S02]  /*14a00*/  ISETP.GT.AND P6, PT, R3, RZ, PT ;  /* 0x000000ff0300720c */ /* 0x000fc40003fc4270 */
[C---:B------:R-:W-:Y:S02]  /*14a10*/  ISETP.GT.AND P5, PT, R3.reuse, 0x1, PT ;  /* 0x000000010300780c */ /* 0x040fe40003fa4270 */
[C---:B------:R-:W-:Y:S02]  /*14a20*/  ISETP.GT.AND P2, PT, R3.reuse, 0x8, PT ;  /* 0x000000080300780c */ /* 0x040fe40003f44270 */
[----:B------:R-:W-:Y:S02]  /*14a30*/  ISETP.GT.AND P0, PT, R3, 0x9, PT ;  /* 0x000000090300780c */ /* 0x000fe40003f04270 */
[----:B------:R-:W-:Y:S02]  /*14a40*/  FSEL R47, R109, -INF , P6 ;  /* 0xff8000006d2f7808 */ /* 0x000fe40003000000 */
[----:B------:R-:W-:Y:S02]  /*14a50*/  FSEL R46, R110, -INF , P5 ;  /* 0xff8000006e2e7808 */ /* 0x000fe40002800000 */
[----:B------:R-:W-:-:S02]  /*14a60*/  FSEL R115, R115, -INF , P2 ;  /* 0xff80000073737808 */ /* 0x000fc40001000000 */
[----:B------:R-:W-:Y:S02]  /*14a70*/  FSEL R25, R116, -INF , P0 ;  /* 0xff80000074197808 */ /* 0x000fe40000000000 */
[C---:B------:R-:W-:Y:S02]  /*14a80*/  ISETP.GT.AND P6, PT, R3.reuse, 0x10, PT ;  /* 0x000000100300780c */ /* 0x040fe40003fc4270 */
[C---:B------:R-:W-:Y:S02]  /*14a90*/  ISETP.GT.AND P5, PT, R3.reuse, 0x11, PT ;  /* 0x000000110300780c */ /* 0x040fe40003fa4270 */
[C---:B------:R-:W-:Y:S02]  /*14aa0*/  ISETP.GT.AND P2, PT, R3.reuse, 0x18, PT ;  /* 0x000000180300780c */ /* 0x040fe40003f44270 */
[----:B------:R-:W-:Y:S02]  /*14ab0*/  ISETP.GT.AND P0, PT, R3, 0x19, PT ;  /* 0x000000190300780c */ /* 0x000fe40003f04270 */
[----:B------:R-:W-:-:S02]  /*14ac0*/  FSEL R85, R85, -INF , P6 ;  /* 0xff80000055557808 */ /* 0x000fc40003000000 */
[----:B------:R-:W-:Y:S02]  /*14ad0*/  FSEL R40, R101, -INF , P5 ;  /* 0xff80000065287808 */ /* 0x000fe40002800000 */
[----:B------:R-:W-:Y:S02]  /*14ae0*/  FSEL R48, R48, -INF , P2 ;  /* 0xff80000030307808 */ /* 0x000fe40001000000 */
[----:B------:R-:W-:Y:S02]  /*14af0*/  FSEL R49, R49, -INF , P0 ;  /* 0xff80000031317808 */ /* 0x000fe40000000000 */
[C---:B------:R-:W-:Y:S02]  /*14b00*/  ISETP.GT.AND P6, PT, R3.reuse, 0x20, PT ;  /* 0x000000200300780c */ /* 0x040fe40003fc4270 */
[C---:B------:R-:W-:Y:S02]  /*14b10*/  ISETP.GT.AND P5, PT, R3.reuse, 0x21, PT ;  /* 0x000000210300780c */ /* 0x040fe40003fa4270 */
[----:B------:R-:W-:-:S02]  /*14b20*/  ISETP.GT.AND P2, PT, R3, 0x28, PT ;  /* 0x000000280300780c */ /* 0x000fc40003f44270 */
[----:B------:R-:W-:Y:S02]  /*14b30*/  ISETP.GT.AND P0, PT, R3, 0x29, PT ;  /* 0x000000290300780c */ /* 0x000fe40003f04270 */
[----:B------:R-:W-:Y:S02]  /*14b40*/  FSEL R107, R55, -INF , P6 ;  /* 0xff800000376b7808 */ /* 0x000fe40003000000 */
[----:B------:R-:W-:Y:S02]  /*14b50*/  FSEL R106, R50, -INF , P5 ;  /* 0xff800000326a7808 */ /* 0x000fe40002800000 */
[----:B------:R-:W-:Y:S02]  /*14b60*/  FSEL R105, R20, -INF , P2 ;  /* 0xff80000014697808 */ /* 0x000fe40001000000 */
[----:B------:R-:W-:Y:S02]  /*14b70*/  FSEL R104, R27, -INF , P0 ;  /* 0xff8000001b687808 */ /* 0x000fe40000000000 */
[----:B------:R-:W-:-:S02]  /*14b80*/  ISETP.GT.AND P6, PT, R3, 0x30, PT ;  /* 0x000000300300780c */ /* 0x000fc40003fc4270 */
[C---:B------:R-:W-:Y:S02]  /*14b90*/  ISETP.GT.AND P5, PT, R3.reuse, 0x31, PT ;  /* 0x000000310300780c */ /* 0x040fe40003fa4270 */
[C---:B------:R-:W-:Y:S02]  /*14ba0*/  ISETP.GT.AND P2, PT, R3.reuse, 0x38, PT ;  /* 0x000000380300780c */ /* 0x040fe40003f44270 */
[----:B------:R-:W-:Y:S02]  /*14bb0*/  ISETP.GT.AND P0, PT, R3, 0x39, PT ;  /* 0x000000390300780c */ /* 0x000fe40003f04270 */
        /* <DEDUP_REMOVED lines=39> */
[----:B------:R-:W-:Y:S02]  /*14e30*/  FSEL R103, R11, -INF , P6 ;  /* 0xff8000000b677808 */ /* 0x000fe40003000000 */
[----:B------:R-:W-:Y:S02]  /*14e40*/  FMNMX.FTZ R2, R79, R2, !PT ;  /* 0x000000024f027209 */ /* 0x000fe40007810000 */
[----:B------:R-:W-:Y:S02]  /*14e50*/  FMNMX.FTZ R0, R36, R0, !PT ;  /* 0x0000000024007209 */ /* 0x000fe40007810000 */
[----:B------:R-:W-:Y:S02]  /*14e60*/  FMNMX.FTZ R196, R104, R196, !PT ;  /* 0x000000c468c47209 */ /* 0x000fe40007810000 */
[----:B------:R-:W-:Y:S02]  /*14e70*/  FMNMX.FTZ R3, R18, R3, !PT ;  /* 0x0000000312037209 */ /* 0x000fe40007810000 */
[----:B------:R-:W-:-:S02]  /*14e80*/  FSEL R102, R10, -INF , P5 ;  /* 0xff8000000a667808 */ /* 0x000fc40002800000 */
[----:B------:R-:W-:Y:S02]  /*14e90*/  FMNMX.FTZ R2, R78, R2, !PT ;  /* 0x000000024e027209 */ /* 0x000fe40007810000 */
[----:B------:R-:W-:Y:S02]  /*14ea0*/  FMNMX.FTZ R0, R35, R0, !PT ;  /* 0x0000000023007209 */ /* 0x000fe40007810000 */
[----:B------:R-:W-:Y:S02]  /*14eb0*/  FMNMX.FTZ R196, R103, R196, !PT ;  /* 0x000000c467c47209 */ /* 0x000fe40007810000 */
[----:B------:R-:W-:Y:S02]  /*14ec0*/  FMNMX.FTZ R3, R17, R3, !PT ;  /* 0x0000000311037209 */ /* 0x000fe40007810000 */
[----:B------:R-:W-:Y:S02]  /*14ed0*/  FSEL R101, R45, -INF , P2 ;  /* 0xff8000002d657808 */ /* 0x000fe40001000000 */
[----:B------:R-:W-:-:S02]  /*14ee0*/  FMNMX.FTZ R2, R77, R2, !PT ;  /* 0x000000024d027209 */ /* 0x000fc40007810000 */
[----:B------:R-:W-:Y:S02]  /*14ef0*/  FMNMX.FTZ R0, R34, R0, !PT ;  /* 0x0000000022007209 */ /* 0x000fe40007810000 */
[----:B------:R-:W-:Y:S02]  /*14f00*/  FMNMX.FTZ R196, R102, R196, !PT ;  /* 0x000000c466c47209 */ /* 0x000fe40007810000 */
[----:B------:R-:W-:Y:S02]  /*14f10*/  FMNMX.FTZ R3, R16, R3, !PT ;  /* 0x0000000310037209 */ /* 0x000fe40007810000 */
[----:B------:R-:W-:Y:S02]  /*14f20*/  FSEL R100, R44, -INF , P0 ;  /* 0xff8000002c647808 */ /* 0x000fe40000000000 */
[----:B------:R-:W-:Y:S01]  /*14f30*/  FMNMX.FTZ R2, R76, R2, !PT ;  /* 0x000000024c027209 */ /* 0x000fe20007810000 */
[----:B------:R-:W-:Y:S01]  /*14f40*/  IMAD.MOV.U32 R4, RZ, RZ, R3 ;  /* 0x000000ffff047224 */ /* 0x000fe200078e0003 */
[----:B------:R-:W-:-:S02]  /*14f50*/  FMNMX.FTZ R0, R33, R0, !PT ;  /* 0x0000000021007209 */ /* 0x000fc40007810000 */
[----:B------:R-:W-:Y:S02]  /*14f60*/  FMNMX.FTZ R196, R101, R196, !PT ;  /* 0x000000c465c47209 */ /* 0x000fe40007810000 */
[----:B------:R-:W-:Y:S02]  /*14f70*/  FMNMX.FTZ R2, R67, R2, !PT ;  /* 0x0000000243027209 */ /* 0x000fe40007810000 */
[----:B------:R-:W-:Y:S02]  /*14f80*/  FMNMX.FTZ R0, R32, R0, !PT ;  /* 0x0000000020007209 */ /* 0x000fe40007810000 */
[----:B------:R-:W-:Y:S02]  /*14f90*/  FMNMX.FTZ R196, R100, R196, !PT ;  /* 0x000000c464c47209 */ /* 0x000fe40007810000 */
[----:B------:R-:W-:Y:S02]  /*14fa0*/  MOV R6, 0x14fc0 ;  /* 0x00014fc000067802 */ /* 0x000fe40000000f00 */
[----:B------:R-:W-:Y:S05]  /*14fb0*/  CALL.REL.NOINC `($__internal_18_$__cuda_sm70_shflsync_bfly_p) ;  /* 0x000026d000007944 */ /* 0x000fea0003c00000 */
[----:B------:R-:W-:Y:S01]  /*14fc0*/  FMNMX.FTZ R3, R3, R5, !PT ;  /* 0x0000000503037209 */ /* 0x000fe20007810000 */
[----:B------:R-:W-:Y:S01]  /*14fd0*/  IMAD.MOV.U32 R5, RZ, RZ, 0x1 ;  /* 0x00000001ff057424 */ /* 0x000fe200078e00ff */
[----:B------:R-:W-:-:S03]  /*14fe0*/  MOV R6, 0x15010 ;  /* 0x0001501000067802 */ /* 0x000fc60000000f00 */
[----:B------:R-:W-:Y:S02]  /*14ff0*/  IMAD.MOV.U32 R4, RZ, RZ, R3 ;  /* 0x000000ffff047224 */ /* 0x000fe400078e0003 */
[----:B------:R-:W-:Y:S05]  /*15000*/  CALL.REL.NOINC `($__internal_18_$__cuda_sm70_shflsync_bfly_p) ;  /* 0x0000268000007944 */ /* 0x000fea0003c00000 */
[----:B------:R-:W-:Y:S01]  /*15010*/  FMNMX.FTZ R3, R3, R5, !PT ;  /* 0x0000000503037209 */ /* 0x000fe20007810000 */
[----:B------:R-:W-:Y:S01]  /*15020*/  IMAD.MOV.U32 R4, RZ, RZ, R2 ;  /* 0x000000ffff047224 */ /* 0x000fe200078e0002 */
[----:B------:R-:W-:Y:S01]  /*15030*/  MOV R6, 0x15060 ;  /* 0x0001506000067802 */ /* 0x000fe20000000f00 */
[----:B------:R-:W-:Y:S02]  /*15040*/  IMAD.MOV.U32 R5, RZ, RZ, 0x2 ;  /* 0x00000002ff057424 */ /* 0x000fe400078e00ff */
        /* <DEDUP_REMOVED lines=26> */
[----:B------:R-:W-:Y:S05]  /*151f0*/  BRA `(.L_x_1289) ;  /* 0xffff051000007947 */ /* 0x000fea000383ffff */
.L_x_1239:
[----:B------:R-:W-:Y:S01]  /*15200*/  MOV R6, RZ ;  /* 0x000000ff00067202 */ /* 0x000fe20000000f00 */
[----:B------:R-:W-:Y:S01]  /*15210*/  IMAD.MOV.U32 R7, RZ, RZ, R11 ;  /* 0x000000ffff077224 */ /* 0x000fe200078e000b */
[----:B------:R-:W-:Y:S01]  /*15220*/  MOV R4, 0x15250 ;  /* 0x0001525000047802 */ /* 0x000fe20000000f00 */
[----:B------:R-:W-:Y:S02]  /*15230*/  IMAD.MOV.U32 R5, RZ, RZ, 0x181f ;  /* 0x0000181fff057424 */ /* 0x000fe400078e00ff */
[----:B------:R-:W-:Y:S05]  /*15240*/  CALL.REL.NOINC `($__internal_19_$__cuda_sm70_shflsync_idx_p) ;  /* 0x000024a000007944 */ /* 0x000fea0003c00000 */
[----:B------:R-:W-:Y:S01]  /*15250*/  MOV R13, R5 ;  /* 0x00000005000d7202 */ /* 0x000fe20000000f00 */
[----:B------:R-:W-:-:S05]  /*15260*/  BRA `(.L_x_1290) ;  /* 0xffff21b000007947 */ /* 0x000fca000383ffff */
.L_x_1240:
[----:B------:R-:W-:Y:S01]  /*15270*/  MOV R6, RZ ;  /* 0x000000ff00067202 */ /* 0x000fe20000000f00 */
[----:B------:R-:W-:Y:S01]  /*15280*/  IMAD.MOV.U32 R7, RZ, RZ, R12 ;  /* 0x000000ffff077224 */ /* 0x000fe200078e000c */
[----:B------:R-:W-:Y:S01]  /*15290*/  MOV R4, 0x152c0 ;  /* 0x000152c000047802 */ /* 0x000fe20000000f00 */
[----:B------:R-:W-:Y:S02]  /*152a0*/  IMAD.MOV.U32 R5, RZ, RZ, 0x181f ;  /* 0x0000181fff057424 */ /* 0x000fe400078e00ff */
[----:B-12---:R-:W-:Y:S05]  /*152b0*/  CALL.REL.NOINC `($__internal_19_$__cuda_sm70_shflsync_idx_p) ;  /* 0x0000243000007944 */ /* 0x006fea0003c00000 */
[----:B------:R-:W2:Y:S04]  /*152c0*/  LDL R6, [R1+0x18] ;  /* 0x0000180001067983 */ /* 0x000ea80000100800 */
[----:B------:R-:W3:Y:S04]  /*152d0*/  LDL R4, [R1+0x4] ;  /* 0x0000040001047983 */ /* 0x000ee80000100800 */
[----:B------:R-:W4:Y:S01]  /*152e0*/  LDL R8, [R1+0x8] ;  /* 0x0000080001087983 */ /* 0x000f220000100800 */
[----:B--2---:R-:W-:Y:S02]  /*152f0*/  ISETP.GE.AND P5, PT, R6, c[0x0][0x1d4], PT ;  /* 0x0000750006007a0c */ /* 0x004fe40003fa6270 */
[----:B------:R-:W-:Y:S02]  /*15300*/  IADD3 R6, P2, R5, R0, RZ ;  /* 0x0000000005067210 */ /* 0x000fe40007f5e0ff */
[----:B---3--:R-:W-:Y:S02]  /*15310*/  ISETP.GE.AND P0, PT, R4, c[0x0][0x1d4], PT ;  /* 0x0000750004007a0c */ /* 0x008fe40003f06270 */
[----:B------:R-:W-:Y:S01]  /*15320*/  SEL R15, RZ, 0x10, P5 ;  /* 0x00000010ff0f7807 */ /* 0x000fe20002800000 */
[----:B------:R-:W-:Y:S01]  /*15330*/  IMAD.X R7, R13, 0x1, R2, P2 ;  /* 0x000000010d077824 */ /* 0x000fe200010e0602 */
[----:B------:R-:W-:Y:S02]  /*15340*/  IADD3 R4, P2, R5, R3, RZ ;  /* 0x0000000305047210 */ /* 0x000fe40007f5e0ff */
[----:B------:R-:W-:Y:S03]  /*15350*/  SEL R14, RZ, 0x10, P0 ;  /* 0x00000010ff0e7807 */ /* 0x000fe60000000000 */
[----:B------:R-:W-:Y:S01]  /*15360*/  @!PT LDS RZ, [RZ] ;  /* 0x00000000fffff984 */ /* 0x000fe20000000800 */
[----:B------:R-:W-:Y:S01]  /*15370*/  @!PT LDS RZ, [RZ] ;  /* 0x00000000fffff984 */ /* 0x000fe20000000800 */
[----:B------:R-:W-:Y:S01]  /*15380*/  @!PT LDS RZ, [RZ] ;  /* 0x00000000fffff984 */ /* 0x000fe20000000800 */
[----:B----4-:R1:W-:Y:S01]  /*15390*/  LDGSTS.E.BYPASS.LTC128B.128 [R8+0x100], [R6.64], !P5 ;  /* 0x0010000006087fae */ /* 0x0103e2000e901d48 */
[----:B------:R-:W-:Y:S05]  /*153a0*/  IMAD.X R5, R13, 0x1, R10, P2 ;  /* 0x000000010d057824 */ /* 0x000fea00010e060a */
[----:B------:R2:W-:Y:S01]  /*153b0*/  LDGSTS.E.BYPASS.LTC128B.128 [R8+0x2100], [R4.64], !P0 ;  /* 0x0210000004087fae */ /* 0x0005e2000c101d48 */
[----:B-1----:R-:W-:Y:S02]  /*153c0*/  IMAD.MOV.U32 R7, RZ, RZ, R11 ;  /* 0x000000ffff077224 */ /* 0x002fe400078e000b */
[----:B------:R-:W-:Y:S01]  /*153d0*/  IMAD.MOV.U32 R6, RZ, RZ, 0x1 ;  /* 0x00000001ff067424 */ /* 0x000fe200078e00ff */
[----:B--2---:R-:W-:Y:S01]  /*153e0*/  MOV R4, 0x15410 ;  /* 0x0001541000047802 */ /* 0x004fe20000000f00 */
[----:B------:R-:W-:Y:S02]  /*153f0*/  IMAD.MOV.U32 R5, RZ, RZ, 0x181f ;  /* 0x0000181fff057424 */ /* 0x000fe400078e00ff */
[----:B------:R-:W-:Y:S05]  /*15400*/  CALL.REL.NOINC `($__internal_19_$__cuda_sm70_shflsync_idx_p) ;  /* 0x000022e000007944 */ /* 0x000fea0003c00000 */
[----:B------:R-:W-:Y:S01]  /*15410*/  MOV R6, 0x1 ;  /* 0x0000000100067802 */ /* 0x000fe20000000f00 */
[----:B------:R-:W-:Y:S01]  /*15420*/  IMAD.MOV.U32 R13, RZ, RZ, R5 ;  /* 0x000000ffff0d7224 */ /* 0x000fe200078e0005 */
[----:B------:R-:W-:Y:S01]  /*15430*/  MOV R5, 0x181f ;  /* 0x0000181f00057802 */ /* 0x000fe20000000f00 */
[----:B------:R-:W-:Y:S01]  /*15440*/  IMAD.MOV.U32 R7, RZ, RZ, R12 ;  /* 0x000000ffff077224 */ /* 0x000fe200078e000c */
[----:B------:R-:W-:Y:S02]  /*15450*/  MOV R4, 0x15470 ;  /* 0x0001547000047802 */ /* 0x000fe40000000f00 */
[----:B------:R-:W-:Y:S05]  /*15460*/  CALL.REL.NOINC `($__internal_19_$__cuda_sm70_shflsync_idx_p) ;  /* 0x0000228000007944 */ /* 0x000fea0003c00000 */
[C---:B------:R-:W-:Y:S01]  /*15470*/  IADD3 R4, -R15.reuse, 0x10, RZ ;  /* 0x000000100f047810 */ /* 0x040fe20007ffe1ff */
[----:B------:R-:W2:Y:S01]  /*15480*/  LDL R8, [R1+0x8] ;  /* 0x0000080001087983 */ /* 0x000ea20000100800 */
[----:B------:R-:W-:Y:S02]  /*15490*/  ISETP.NE.U32.AND P5, PT, R15, RZ, PT ;  /* 0x000000ff0f00720c */ /* 0x000fe40003fa5070 */
[----:B------:R-:W-:Y:S04]  /*154a0*/  LOP3.LUT R4, R4, 0xf, RZ, 0xc0, !PT ;  /* 0x0000000f04047812 */ /* 0x000fe800078ec0ff */
[----:B------:R-:W-:Y:S02]  /*154b0*/  IADD3 R6, P2, P0, R4, R5, R0 ;  /* 0x0000000504067210 */ /* 0x000fe4000785e000 */
        /* <DEDUP_REMOVED lines=11> */
[----:B------:R2:W-:Y:S01]  /*15570*/  LDGSTS.E.BYPASS.LTC128B.128.ZFILL [R8+0x2900], [R4.64], P5 ;  /* 0x0290000004087fae */ /* 0x0005e2000a941d48 */
        /* <DEDUP_REMOVED lines=39> */
[----:B------:R-:W-:-:S05]  /*157f0*/  BRA `(.L_x_1291) ;  /* 0xffff1e5000007947 */ /* 0x000fca000383ffff */
.L_x_1243:
[----:B------:R-:W-:Y:S01]  /*15800*/  MOV R6, RZ ;  /* 0x000000ff00067202 */ /* 0x000fe20000000f00 */
[----:B------:R-:W-:Y:S01]  /*15810*/  IMAD.MOV.U32 R7, RZ, RZ, R48 ;  /* 0x000000ffff077224 */ /* 0x000fe200078e0030 */
[----:B------:R-:W-:Y:S01]  /*15820*/  MOV R4, 0x15850 ;  /* 0x0001585000047802 */ /* 0x000fe20000000f00 */
[----:B------:R-:W-:Y:S02]  /*15830*/  IMAD.MOV.U32 R5, RZ, RZ, 0x181f ;  /* 0x0000181fff057424 */ /* 0x000fe400078e00ff */
[----:B------:R-:W-:Y:S05]  /*15840*/  CALL.REL.NOINC `($__internal_19_$__cuda_sm70_shflsync_idx_p) ;  /* 0x00001ea000007944 */ /* 0x000fea0003c00000 */
[----:B------:R-:W-:Y:S01]  /*15850*/  MOV R55, R5 ;  /* 0x0000000500377202 */ /* 0x000fe20000000f00 */
[----:B------:R-:W-:-:S05]  /*15860*/  BRA `(.L_x_1292) ;  /* 0xffff350000007947 */ /* 0x000fca000383ffff */
.L_x_1244:
        /* <DEDUP_REMOVED lines=89> */
.L_x_1245:
[----:B------:R-:W-:Y:S01]  /*15e00*/  MOV R5, 0x1c1f ;  /* 0x00001c1f00057802 */ /* 0x000fe20000000f00 */
[----:B------:R-:W-:Y:S01]  /*15e10*/  IMAD.MOV.U32 R6, RZ, RZ, RZ ;  /* 0x000000ffff067224 */ /* 0x000fe200078e00ff */
[----:B------:R-:W-:Y:S02]  /*15e20*/  MOV R4, 0x15e40 ;  /* 0x00015e4000047802 */ /* 0x000fe40000000f00 */
[----:B------:R-:W-:Y:S05]  /*15e30*/  CALL.REL.NOINC `($__internal_19_$__cuda_sm70_shflsync_idx_p) ;  /* 0x000018b000007944 */ /* 0x000fea0003c00000 */
[----:B------:R-:W-:-:S05]  /*15e40*/  BRA `(.L_x_1294) ;  /* 0xffff336000007947 */ /* 0x000fca000383ffff */
.L_x_1246:
[----:B------:R-:W-:Y:S01]  /*15e50*/  MOV R5, 0x1c1f ;  /* 0x00001c1f00057802 */ /* 0x000fe20000000f00 */
[----:B------:R-:W-:Y:S01]  /*15e60*/  IMAD.MOV.U32 R6, RZ, RZ, 0x1 ;  /* 0x00000001ff067424 */ /* 0x000fe200078e00ff */
[----:B------:R-:W-:Y:S02]  /*15e70*/  MOV R4, 0x15e90 ;  /* 0x00015e9000047802 */ /* 0x000fe40000000f00 */
[----:B-1----:R-:W-:Y:S05]  /*15e80*/  CALL.REL.NOINC `($__internal_19_$__cuda_sm70_shflsync_idx_p) ;  /* 0x0000186000007944 */ /* 0x002fea0003c00000 */
[----:B------:R-:W-:Y:S01]  /*15e90*/  MOV R4, 0x160e0 ;  /* 0x000160e000047802 */ /* 0x000fe20000000f00 */
[----:B------:R-:W-:Y:S02]  /*15ea0*/  IMAD.IADD R5, R62, 0x1, R5 ;  /* 0x000000013e057824 */ /* 0x000fe400078e0205 */
[----:B------:R-:W-:Y:S03]  /*15eb0*/  IMAD.MOV.U32 R6, RZ, RZ, 0x2 ;  /* 0x00000002ff067424 */ /* 0x000fe600078e00ff */
[C---:B------:R-:W-:Y:S02]  /*15ec0*/  ISETP.GT.AND P6, PT, R5.reuse, RZ, PT ;  /* 0x000000ff0500720c */ /* 0x040fe40003fc4270 */
[C---:B------:R-:W-:Y:S02]  /*15ed0*/  ISETP.GT.AND P5, PT, R5.reuse, 0x1, PT ;  /* 0x000000010500780c */ /* 0x040fe40003fa4270 */
[C---:B------:R-:W-:Y:S02]  /*15ee0*/  ISETP.GT.AND P2, PT, R5.reuse, 0x8, PT ;  /* 0x000000080500780c */ /* 0x040fe40003f44270 */
        /* <DEDUP_REMOVED lines=24> */
[----:B------:R-:W-:Y:S01]  /*16070*/  ISETP.GT.AND P0, PT, R5, 0x39, PT ;  /* 0x000000390500780c */ /* 0x000fe20003f04270 */
[----:B------:R-:W-:Y:S01]  /*16080*/  IMAD.MOV.U32 R5, RZ, RZ, 0x1c1f ;  /* 0x00001c1fff057424 */ /* 0x000fe200078e00ff */
[----:B------:R-:W-:Y:S02]  /*16090*/  FSEL R216, R224, -INF , P6 ;  /* 0xff800000e0d87808 */ /* 0x000fe40003000000 */
[----:B------:R-:W-:Y:S02]  /*160a0*/  FSEL R215, R223, -INF , P5 ;  /* 0xff800000dfd77808 */ /* 0x000fe40002800000 */
[----:B------:R-:W-:Y:S02]  /*160b0*/  FSEL R214, R214, -INF , P2 ;  /* 0xff800000d6d67808 */ /* 0x000fe40001000000 */
[----:B------:R-:W-:Y:S02]  /*160c0*/  FSEL R21, R63, -INF , P0 ;  /* 0xff8000003f157808 */ /* 0x000fe40000000000 */
[----:B------:R-:W-:Y:S05]  /*160d0*/  CALL.REL.NOINC `($__internal_19_$__cuda_sm70_shflsync_idx_p) ;  /* 0x0000161000007944 */ /* 0x000fea0003c00000 */
        /* <DEDUP_REMOVED lines=37> */
[----:B------:R-:W-:Y:S01]  /*16330*/  FMNMX.FTZ R3, R50, R199, !PT ;  /* 0x000000c732037209 */ /* 0x000fe20007810000 */
[----:B------:R-:W-:Y:S01]  /*16340*/  IMAD.IADD R5, R62, 0x1, R5 ;  /* 0x000000013e057824 */ /* 0x000fe200078e0205 */
[----:B------:R-:W-:Y:S02]  /*16350*/  FMNMX.FTZ R2, R32, R200, !PT ;  /* 0x000000c820027209 */ /* 0x000fe40007810000 */
[----:B------:R-:W-:Y:S02]  /*16360*/  FMNMX.FTZ R0, R16, R197, !PT ;  /* 0x000000c510007209 */ /* 0x000fe40007810000 */
[C---:B------:R-:W-:Y:S02]  /*16370*/  ISETP.GT.AND P5, PT, R5.reuse, 0x1, PT ;  /* 0x000000010500780c */ /* 0x040fe40003fa4270 */
[C---:B------:R-:W-:Y:S02]  /*16380*/  ISETP.GT.AND P6, PT, R5.reuse, RZ, PT ;  /* 0x000000ff0500720c */ /* 0x040fe40003fc4270 */
[----:B------:R-:W-:Y:S02]  /*16390*/  FSEL R206, R206, -INF , P5 ;  /* 0xff800000cece7808 */ /* 0x000fe40002800000 */
[----:B------:R-:W-:Y:S02]  /*163a0*/  ISETP.GT.AND P5, PT, R5, 0x11, PT ;  /* 0x000000110500780c */ /* 0x000fe40003fa4270 */
[----:B------:R-:W-:Y:S02]  /*163b0*/  FSEL R12, R205, -INF , P6 ;  /* 0xff800000cd0c7808 */ /* 0x000fe40003000000 */
[----:B------:R-:W-:Y:S02]  /*163c0*/  FSEL R27, R27, -INF , P5 ;  /* 0xff8000001b1b7808 */ /* 0x000fe40002800000 */
[C---:B------:R-:W-:Y:S02]  /*163d0*/  ISETP.GT.AND P5, PT, R5.reuse, 0x21, PT ;  /* 0x000000210500780c */ /* 0x040fe40003fa4270 */
[----:B------:R-:W-:Y:S02]  /*163e0*/  ISETP.GT.AND P2, PT, R5, 0x8, PT ;  /* 0x000000080500780c */ /* 0x000fe40003f44270 */
[----:B------:R-:W-:Y:S02]  /*163f0*/  FSEL R43, R43, -INF , P5 ;  /* 0xff8000002b2b7808 */ /* 0x000fe40002800000 */
[C---:B------:R-:W-:Y:S02]  /*16400*/  ISETP.GT.AND P5, PT, R5.reuse, 0x31, PT ;  /* 0x000000310500780c */ /* 0x040fe40003fa4270 */
[----:B------:R-:W-:Y:S02]  /*16410*/  FMNMX.FTZ R4, R12, R198, !PT ;  /* 0x000000c60c047209 */ /* 0x000fe40007810000 */
[----:B------:R-:W-:Y:S02]  /*16420*/  ISETP.GT.AND P0, PT, R5, 0x9, PT ;  /* 0x000000090500780c */ /* 0x000fe40003f04270 */
[----:B------:R-:W-:Y:S02]  /*16430*/  FSEL R14, R14, -INF , P2 ;  /* 0xff8000000e0e7808 */ /* 0x000fe40001000000 */
[----:B------:R-:W-:Y:S02]  /*16440*/  FMNMX.FTZ R3, R51, R3, !PT ;  /* 0x0000000333037209 */ /* 0x000fe40007810000 */
[----:B------:R-:W-:Y:S02]  /*16450*/  FMNMX.FTZ R2, R33, R2, !PT ;  /* 0x0000000221027209 */ /* 0x000fe40007810000 */
[----:B------:R-:W-:Y:S02]  /*16460*/  FMNMX.FTZ R0, R17, R0, !PT ;  /* 0x0000000011007209 */ /* 0x000fe40007810000 */
[----:B------:R-:W-:Y:S02]  /*16470*/  FSEL R11, R46, -INF , P5 ;  /* 0xff8000002e0b7808 */ /* 0x000fe40002800000 */
[----:B------:R-:W-:Y:S02]  /*16480*/  FMNMX.FTZ R46, R206, R4, !PT ;  /* 0x00000004ce2e7209 */ /* 0x000fe40007810000 */
[----:B------:R-:W-:Y:S02]  /*16490*/  ISETP.GT.AND P6, PT, R5, 0x10, PT ;  /* 0x000000100500780c */ /* 0x000fe40003fc4270 */
[----:B------:R-:W-:Y:S02]  /*164a0*/  FSEL R15, R15, -INF , P0 ;  /* 0xff8000000f0f7808 */ /* 0x000fe40000000000 */
[----:B------:R-:W-:Y:S02]  /*164b0*/  FMNMX.FTZ R3, R52, R3, !PT ;  /* 0x0000000334037209 */ /* 0x000fe40007810000 */
[----:B------:R-:W-:Y:S02]  /*164c0*/  FMNMX.FTZ R2, R36, R2, !PT ;  /* 0x0000000224027209 */ /* 0x000fe40007810000 */
[----:B------:R-:W-:Y:S02]  /*164d0*/  FMNMX.FTZ R0, R18, R0, !PT ;  /* 0x0000000012007209 */ /* 0x000fe40007810000 */
[----:B------:R-:W-:Y:S02]  /*164e0*/  FMNMX.FTZ R46, R14, R46, !PT ;  /* 0x0000002e0e2e7209 */ /* 0x000fe40007810000 */
[----:B------:R-:W-:Y:S02]  /*164f0*/  FSEL R26, R26, -INF , P6 ;  /* 0xff8000001a1a7808 */ /* 0x000fe40003000000 */
[----:B------:R-:W-:Y:S02]  /*16500*/  FMNMX.FTZ R3, R54, R3, !PT ;  /* 0x0000000336037209 */ /* 0x000fe40007810000 */
[----:B------:R-:W-:Y:S02]  /*16510*/  FMNMX.FTZ R2, R48, R2, !PT ;  /* 0x0000000230027209 */ /* 0x000fe40007810000 */
[----:B------:R-:W-:Y:S02]  /*16520*/  FMNMX.FTZ R0, R20, R0, !PT ;  /* 0x0000000014007209 */ /* 0x000fe40007810000 */
[----:B------:R-:W-:Y:S02]  /*16530*/  FMNMX.FTZ R46, R15, R46, !PT ;  /* 0x0000002e0f2e7209 */ /* 0x000fe40007810000 */
[----:B------:R-:W-:Y:S02]  /*16540*/  ISETP.GT.AND P2, PT, R5, 0x18, PT ;  /* 0x000000180500780c */ /* 0x000fe40003f44270 */
[----:B------:R-:W-:Y:S02]  /*16550*/  FMNMX.FTZ R4, R58, R3, !PT ;  /* 0x000000033a047209 */ /* 0x000fe40007810000 */
[----:B------:R-:W-:Y:S02]  /*16560*/  FMNMX.FTZ R2, R47, R2, !PT ;  /* 0x000000022f027209 */ /* 0x000fe40007810000 */
[----:B------:R-:W-:Y:S02]  /*16570*/  FMNMX.FTZ R0, R24, R0, !PT ;  /* 0x0000000018007209 */ /* 0x000fe40007810000 */
[----:B------:R-:W-:Y:S02]  /*16580*/  FMNMX.FTZ R46, R26, R46, !PT ;  /* 0x0000002e1a2e7209 */ /* 0x000fe40007810000 */
[----:B------:R-:W-:Y:S02]  /*16590*/  ISETP.GT.AND P0, PT, R5, 0x19, PT ;  /* 0x000000190500780c */ /* 0x000fe40003f04270 */
[----:B------:R-:W-:Y:S02]  /*165a0*/  FSEL R30, R30, -INF , P2 ;  /* 0xff8000001e1e7808 */ /* 0x000fe40001000000 */
        /* <DEDUP_REMOVED lines=15> */
[C---:B------:R-:W-:Y:S02]  /*166a0*/  ISETP.GT.AND P2, PT, R5.reuse, 0x28, PT ;  /* 0x000000280500780c */ /* 0x040fe40003f44270 */
        /* <DEDUP_REMOVED lines=26> */
[----:B------:R-:W-:Y:S01]  /*16850*/  ISETP.GT.AND P0, PT, R5, 0x39, PT ;  /* 0x000000390500780c */ /* 0x000fe20003f04270 */
[----:B------:R-:W-:Y:S01]  /*16860*/  IMAD.MOV.U32 R5, RZ, RZ, 0x2 ;  /* 0x00000002ff057424 */ /* 0x000fe200078e00ff */
        /* <DEDUP_REMOVED lines=18> */
[----:B------:R-:W-:Y:S02]  /*16990*/  MOV R6, 0x169b0 ;  /* 0x000169b000067802 */ /* 0x000fe40000000f00 */
        /* <DEDUP_REMOVED lines=28> */
[----:B------:R-:W-:Y:S01]  /*16b60*/  MOV R196, R5 ;  /* 0x0000000500c47202 */ /* 0x000fe20000000f00 */
[----:B------:R-:W-:-:S05]  /*16b70*/  BRA `(.L_x_1295) ;  /* 0xffff33a000007947 */ /* 0x000fca000383ffff */
.L_x_1249:
[----:B-1----:R-:W-:Y:S01]  /*16b80*/  MOV R6, RZ ;  /* 0x000000ff00067202 */ /* 0x002fe20000000f00 */
[----:B------:R-:W-:Y:S01]  /*16b90*/  IMAD.MOV.U32 R7, RZ, RZ, R52 ;  /* 0x000000ffff077224 */ /* 0x000fe200078e0034 */
[----:B------:R-:W-:Y:S01]  /*16ba0*/  MOV R4, 0x16bd0 ;  /* 0x00016bd000047802 */ /* 0x000fe20000000f00 */
[----:B------:R-:W-:Y:S02]  /*16bb0*/  IMAD.MOV.U32 R5, RZ, RZ, 0x181f ;  /* 0x0000181fff057424 */ /* 0x000fe400078e00ff */
[----:B------:R-:W-:Y:S05]  /*16bc0*/  CALL.REL.NOINC `($__internal_19_$__cuda_sm70_shflsync_idx_p) ;  /* 0x00000b2000007944 */ /* 0x000fea0003c00000 */
[----:B------:R-:W-:Y:S01]  /*16bd0*/  MOV R28, R5 ;  /* 0x00000005001c7202 */ /* 0x000fe20000000f00 */
[----:B------:R-:W-:-:S05]  /*16be0*/  BRA `(.L_x_1296) ;  /* 0xffff5b2000007947 */ /* 0x000fca000383ffff */
.L_x_1252:
[----:B------:R-:W-:Y:S01]  /*16bf0*/  MOV R6, RZ ;  /* 0x000000ff00067202 */ /* 0x000fe20000000f00 */
[----:B------:R-:W-:Y:S01]  /*16c00*/  IMAD.MOV.U32 R7, RZ, RZ, R2 ;  /* 0x000000ffff077224 */ /* 0x000fe200078e0002 */
[----:B------:R-:W-:Y:S01]  /*16c10*/  MOV R4, 0x16c40 ;  /* 0x00016c4000047802 */ /* 0x000fe20000000f00 */
[----:B------:R-:W-:Y:S02]  /*16c20*/  IMAD.MOV.U32 R5, RZ, RZ, 0x181f ;  /* 0x0000181fff057424 */ /* 0x000fe400078e00ff */
[----:B-1--4-:R-:W-:Y:S05]  /*16c30*/  CALL.REL.NOINC `($__internal_19_$__cuda_sm70_shflsync_idx_p) ;  /* 0x00000ab000007944 */ /* 0x012fea0003c00000 */
[----:B------:R-:W-:Y:S01]  /*16c40*/  MOV R55, R5 ;  /* 0x0000000500377202 */ /* 0x000fe20000000f00 */
[----:B------:R-:W-:-:S05]  /*16c50*/  BRA `(.L_x_1297) ;  /* 0xffff734000007947 */ /* 0x000fca000383ffff */
.L_x_1253:
[----:B------:R-:W-:Y:S01]  /*16c60*/  MOV R6, RZ ;  /* 0x000000ff00067202 */ /* 0x000fe20000000f00 */
[----:B------:R-:W-:Y:S01]  /*16c70*/  IMAD.MOV.U32 R7, RZ, RZ, R3 ;  /* 0x000000ffff077224 */ /* 0x000fe200078e0003 */
[----:B------:R-:W-:Y:S01]  /*16c80*/  MOV R4, 0x16cb0 ;  /* 0x00016cb000047802 */ /* 0x000fe20000000f00 */
[----:B------:R-:W-:Y:S02]  /*16c90*/  IMAD.MOV.U32 R5, RZ, RZ, 0x181f ;  /* 0x0000181fff057424 */ /* 0x000fe400078e00ff */
[----:B-1234-:R-:W-:Y:S05]  /*16ca0*/  CALL.REL.NOINC `($__internal_19_$__cuda_sm70_shflsync_idx_p) ;  /* 0x00000a4000007944 */ /* 0x01efea0003c00000 */
[C---:B------:R-:W-:Y:S01]  /*16cb0*/  IADD3 R4, -R0.reuse, 0x10, RZ ;  /* 0x0000001000047810 */ /* 0x040fe20007ffe1ff */
[----:B------:R-:W2:Y:S01]  /*16cc0*/  LDL R8, [R1+0x8] ;  /* 0x0000080001087983 */ /* 0x000ea20000100800 */
[----:B------:R-:W-:Y:S02]  /*16cd0*/  ISETP.NE.U32.AND P2, PT, R0, RZ, PT ;  /* 0x000000ff0000720c */ /* 0x000fe40003f45070 */
[----:B------:R-:W-:Y:S04]  /*16ce0*/  LOP3.LUT R4, R4, 0xf, RZ, 0xc0, !PT ;  /* 0x0000000f04047812 */ /* 0x000fe800078ec0ff */
[----:B------:R-:W-:Y:S04]  /*16cf0*/  IADD3 R6, P5, P4, R4, R5, R51 ;  /* 0x0000000504067210 */ /* 0x000fe80007cbe033 */
[----:B------:R-:W-:Y:S02]  /*16d00*/  IADD3.X R7, RZ, R55, R52, P5, P4 ;  /* 0x00000037ff077210 */ /* 0x000fe40002fe8434 */
[----:B------:R-:W-:Y:S05]  /*16d10*/  IADD3 R4, P4, R5, R53, RZ ;  /* 0x0000003505047210 */ /* 0x000fea0007f9e0ff */
[----:B------:R-:W-:Y:S01]  /*16d20*/  IMAD.X R5, R55, 0x1, R54, P4 ;  /* 0x0000000137057824 */ /* 0x000fe200020e0636 */
[----:B------:R-:W-:Y:S01]  /*16d30*/  @!PT LDS RZ, [RZ] ;  /* 0x00000000fffff984 */ /* 0x000fe20000000800 */
[----:B------:R-:W-:Y:S01]  /*16d40*/  @!PT LDS RZ, [RZ] ;  /* 0x00000000fffff984 */ /* 0x000fe20000000800 */
[----:B------:R-:W-:Y:S01]  /*16d50*/  @!PT LDS RZ, [RZ] ;  /* 0x00000000fffff984 */ /* 0x000fe20000000800 */
[----:B--2---:R1:W-:Y:S04]  /*16d60*/  LDGSTS.E.BYPASS.LTC128B.128.ZFILL [R8+0x4100], [R6.64], P2 ;  /* 0x0410000006087fae */ /* 0x0043e80009141d48 */
        /* <DEDUP_REMOVED lines=61> */
.L_x_1254:
[----:B------:R-:W-:Y:S02]  /*17140*/  MOV R5, 0x2 ;  /* 0x0000000200057802 */ /* 0x000fe40000000f00 */
        /* <DEDUP_REMOVED lines=35> */
.L_x_1256:
[----:B------:R1:W5:Y:S01]  /*17380*/  LDL R4, [R1+0xe0] ;  /* 0x0000e00001047983 */ /* 0x0003620000100800 */
[----:B------:R-:W-:-:S02]  /*17390*/  MOV R5, 0x2 ;  /* 0x0000000200057802 */ /* 0x000fc40000000f00 */
[----:B------:R-:W-:Y:S02]  /*173a0*/  MOV R6, 0x173c0 ;  /* 0x000173c000067802 */ /* 0x000fe40000000f00 */
[----:B-1---5:R-:W-:Y:S05]  /*173b0*/  CALL.REL.NOINC `($__internal_18_$__cuda_sm70_shflsync_bfly_p) ;  /* 0x000002d000007944 */ /* 0x022fea0003c00000 */
[----:B------:R-:W-:Y:S01]  /*173c0*/  MOV R10, R5 ;  /* 0x00000005000a7202 */ /* 0x000fe20000000f00 */
[----:B------:R-:W-:Y:S05]  /*173d0*/  BRA `(.L_x_1300) ;  /* 0xffff982000007947 */ /* 0x000fea000383ffff */
.L_x_1257:
[----:B------:R-:W-:Y:S01]  /*173e0*/  IMAD.MOV.U32 R4, RZ, RZ, R10 ;  /* 0x000000ffff047224 */ /* 0x000fe200078e000a */
[----:B------:R-:W-:Y:S02]  /*173f0*/  MOV R5, 0x1 ;  /* 0x0000000100057802 */ /* 0x000fe40000000f00 */
[----:B------:R-:W-:Y:S02]  /*17400*/  MOV R6, 0x17420 ;  /* 0x0001742000067802 */ /* 0x000fe40000000f00 */
[----:B------:R-:W-:Y:S05]  /*17410*/  CALL.REL.NOINC `($__internal_18_$__cuda_sm70_shflsync_bfly_p) ;  /* 0x0000027000007944 */ /* 0x000fea0003c00000 */
[----:B------:R1:W5:Y:S01]  /*17420*/  LDL R4, [R1+0xe4] ;  /* 0x0000e40001047983 */ /* 0x0003620000100800 */
[----:B------:R-:W-:Y:S01]  /*17430*/  FADD.FTZ R10, R10, R5 ;  /* 0x000000050a0a7221 */ /* 0x000fe20000010000 */
[----:B------:R-:W-:Y:S02]  /*17440*/  MOV R5, 0x2 ;  /* 0x0000000200057802 */ /* 0x000fe40000000f00 */
[----:B------:R-:W-:Y:S02]  /*17450*/  MOV R6, 0x17470 ;  /* 0x0001747000067802 */ /* 0x000fe40000000f00 */
[----:B-1---5:R-:W-:Y:S05]  /*17460*/  CALL.REL.NOINC `($__internal_18_$__cuda_sm70_shflsync_bfly_p) ;  /* 0x0000022000007944 */ /* 0x022fea0003c00000 */
[----:B------:R-:W2:Y:S01]  /*17470*/  LDL.LU R4, [R1+0xe4] ;  /* 0x0000e40001047983 */ /* 0x000ea20000300800 */
[----:B------:R-:W-:Y:S01]  /*17480*/  MOV R6, 0x174d0 ;  /* 0x000174d000067802 */ /* 0x000fe20000000f00 */
[----:B--2---:R-:W-:Y:S01]  /*17490*/  FADD.FTZ R9, R4, R5 ;  /* 0x0000000504097221 */ /* 0x004fe20000010000 */
[----:B------:R-:W-:-:S04]  /*174a0*/  MOV R5, 0x1 ;  /* 0x0000000100057802 */ /* 0x000fc80000000f00 */
[----:B------:R-:W-:Y:S02]  /*174b0*/  MOV R4, R9 ;  /* 0x0000000900047202 */ /* 0x000fe40000000f00 */
[----:B------:R-:W-:Y:S05]  /*174c0*/  CALL.REL.NOINC `($__internal_18_$__cuda_sm70_shflsync_bfly_p) ;  /* 0x000001c000007944 */ /* 0x000fea0003c00000 */
[----:B------:R-:W-:Y:S01]  /*174d0*/  FADD.FTZ R9, R9, R5 ;  /* 0x0000000509097221 */ /* 0x000fe20000010000 */
[----:B------:R-:W-:Y:S02]  /*174e0*/  MOV R4, R203 ;  /* 0x000000cb00047202 */ /* 0x000fe40000000f00 */
[----:B------:R-:W-:Y:S02]  /*174f0*/  MOV R5, 0x2 ;  /* 0x0000000200057802 */ /* 0x000fe40000000f00 */
[----:B------:R-:W-:Y:S02]  /*17500*/  MOV R6, 0x17520 ;  /* 0x0001752000067802 */ /* 0x000fe40000000f00 */
[----:B------:R-:W-:Y:S05]  /*17510*/  CALL.REL.NOINC `($__internal_18_$__cuda_sm70_shflsync_bfly_p) ;  /* 0x0000017000007944 */ /* 0x000fea0003c00000 */
[----:B------:R-:W-:Y:S01]  /*17520*/  FADD.FTZ R8, R203, R5 ;  /* 0x00000005cb087221 */ /* 0x000fe20000010000 */
[----:B------:R-:W-:Y:S02]  /*17530*/  MOV R5, 0x1 ;  /* 0x0000000100057802 */ /* 0x000fe40000000f00 */
[----:B------:R-:W-:Y:S02]  /*17540*/  MOV R6, 0x17570 ;  /* 0x0001757000067802 */ /* 0x000fe40000000f00 */
[----:B------:R-:W-:-:S02]  /*17550*/  MOV R4, R8 ;  /* 0x0000000800047202 */ /* 0x000fc40000000f00 */
[----:B------:R-:W-:Y:S05]  /*17560*/  CALL.REL.NOINC `($__internal_18_$__cuda_sm70_shflsync_bfly_p) ;  /* 0x0000012000007944 */ /* 0x000fea0003c00000 */
[----:B------:R-:W-:Y:S01]  /*17570*/  FADD.FTZ R8, R8, R5 ;  /* 0x0000000508087221 */ /* 0x000fe20000010000 */
[----:B------:R-:W-:-:S02]  /*17580*/  MOV R4, R202 ;  /* 0x000000ca00047202 */ /* 0x000fc40000000f00 */
[----:B------:R-:W-:Y:S02]  /*17590*/  MOV R5, 0x2 ;  /* 0x0000000200057802 */ /* 0x000fe40000000f00 */
[----:B------:R-:W-:Y:S02]  /*175a0*/  MOV R6, 0x175c0 ;  /* 0x000175c000067802 */ /* 0x000fe40000000f00 */
[----:B------:R-:W-:Y:S05]  /*175b0*/  CALL.REL.NOINC `($__internal_18_$__cuda_sm70_shflsync_bfly_p) ;  /* 0x000000d000007944 */ /* 0x000fea0003c00000 */
[----:B------:R-:W-:Y:S01]  /*175c0*/  FADD.FTZ R202, R202, R5 ;  /* 0x00000005caca7221 */ /* 0x000fe20000010000 */
[----:B------:R-:W-:Y:S02]  /*175d0*/  MOV R5, 0x1 ;  /* 0x0000000100057802 */ /* 0x000fe40000000f00 */
[----:B------:R-:W-:Y:S02]  /*175e0*/  MOV R6, 0x17610 ;  /* 0x0001761000067802 */ /* 0x000fe40000000f00 */
[----:B------:R-:W-:Y:S02]  /*175f0*/  MOV R4, R202 ;  /* 0x000000ca00047202 */ /* 0x000fe40000000f00 */
[----:B------:R-:W-:Y:S05]  /*17600*/  CALL.REL.NOINC `($__internal_18_$__cuda_sm70_shflsync_bfly_p) ;  /* 0x0000008000007944 */ /* 0x000fea0003c00000 */
[----:B------:R-:W-:Y:S01]  /*17610*/  MOV R4, R5 ;  /* 0x0000000500047202 */ /* 0x000fe20000000f00 */
[----:B------:R-:W-:Y:S05]  /*17620*/  BRA `(.L_x_1301) ;  /* 0xffff96e000007947 */ /* 0x000fea000383ffff */
.L_x_1271:
[----:B------:R-:W-:Y:S01]  /*17630*/  IMAD.MOV.U32 R7, RZ, RZ, R2 ;  /* 0x000000ffff077224 */ /* 0x000fe200078e0002 */
[----:B------:R-:W-:Y:S01]  /*17640*/  MOV R6, RZ ;  /* 0x000000ff00067202 */ /* 0x000fe20000000f00 */
[----:B---3--:R-:W-:Y:S01]  /*17650*/  IMAD.MOV.U32 R5, RZ, RZ, 0x1f ;  /* 0x0000001fff057424 */ /* 0x008fe200078e00ff */
[----:B------:R-:W-:-:S02]  /*17660*/  MOV R4, 0x17680 ;  /* 0x0001768000047802 */ /* 0x000fc40000000f00 */
[----:B-1--45:R-:W-:Y:S05]  /*17670*/  CALL.REL.NOINC `($__internal_19_$__cuda_sm70_shflsync_idx_p) ;  /* 0x0000007000007944 */ /* 0x032fea0003c00000 */
[----:B------:R-:W-:Y:S05]  /*17680*/  BRA `(.L_x_1302) ;  /* 0xffffc04000007947 */ /* 0x000fea000383ffff */
        .weak           $__internal_18_$__cuda_sm70_shflsync_bfly_p
        .type           $__internal_18_$__cuda_sm70_shflsync_bfly_p,@function
        .size           $__internal_18_$__cuda_sm70_shflsync_bfly_p,($__internal_19_$__cuda_sm70_shflsync_idx_p - $__internal_18_$__cuda_sm70_shflsync_bfly_p)
$__internal_18_$__cuda_sm70_shflsync_bfly_p:
[----:B------:R-:W-:Y:S02]  /*17690*/  MOV R59, 0xffffffff ;  /* 0xffffffff003b7802 */ /* 0x000fe40000000f00 */
[----:B------:R-:W-:-:S02]  /*176a0*/  MOV R7, 0x1f ;  /* 0x0000001f00077802 */ /* 0x000fc40000000f00 */
[----:B------:R-:W-:Y:S04]  /*176b0*/  WARPSYNC R59 ;  /* 0x0000003b00007348 */ /* 0x000fe80003800000 */
[----:B------:R1:W2:Y:S02]  /*176c0*/  SHFL.BFLY PT, R5, R4, R5, R7 ;  /* 0x0c00000504057389 */ /* 0x0002a400000e0007 */
[----:B-1----:R-:W-:-:S04]  /*176d0*/  MOV R7, 0x0 ;  /* 0x0000000000077802 */ /* 0x002fc80000000f00 */
[----:B--2---:R-:W-:Y:S05]  /*176e0*/  RET.REL.NODEC R6 `(_ZN7cutlass13device_kernelIN5flash19enable_sm80_to_sm89INS1_16FlashAttnFwdSm80INS1_25CollectiveMainloopFwdSm80ILi4ELi1ELb0EN4cute5tupleIJNS5_1CILi128EEENS7_ILi64EEES8_EEELi128ENS_10bfloat16_tEfNS_4arch4Sm80ELb1ELb0ELb1ELb0ELb1ELb0ELb1ELb1EEENS1_21CollectiveEpilogueFwdINS6_IJS8_S8_S9_EEENS6_IJNS7_ILi1EEESH_SH_EEESB_SD_Li128ELb0ELb1ELb1ELb0EEENS1_30DynamicPersistentTileSchedulerILi128ELi128ELb1ELb1ELb0EEEEEEEEEvNT_6ParamsE) ;  /* 0xfffe891006007950 */ /* 0x004fea0003c3ffff */
        .weak           $__internal_19_$__cuda_sm70_shflsync_idx_p
        .type           $__internal_19_$__cuda_sm70_shflsync_idx_p,@function
        .size           $__internal_19_$__cuda_sm70_shflsync_idx_p,(.L_x_1811 - $__internal_19_$__cuda_sm70_shflsync_idx_p)
$__internal_19_$__cuda_sm70_shflsync_idx_p:
[----:B------:R-:W-:Y:S02]  /*176f0*/  MOV R8, 0xffffffff ;  /* 0xffffffff00087802 */ /* 0x000fe40000000f00 */
[----:B------:R-:W-:Y:S02]  /*17700*/  MOV R9, 0x0 ;  /* 0x0000000000097802 */ /* 0x000fe40000000f00 */
[----:B------:R-:W-:Y:S04]  /*17710*/  WARPSYNC R8 ;  /* 0x0000000800007348 */ /* 0x000fe80003800000 */
[----:B------:R1:W2:Y:S02]  /*17720*/  SHFL.IDX PT, R5, R7, R6, R5 ;  /* 0x0000000607057389 */ /* 0x0002a400000e0005 */
[----:B-1----:R-:W-:-:S04]  /*17730*/  MOV R8, R4 ;  /* 0x0000000400087202 */ /* 0x002fc80000000f00 */
[----:B--2---:R-:W-:Y:S05]  /*17740*/  RET.REL.NODEC R8 `(_ZN7cutlass13device_kernelIN5flash19enable_sm80_to_sm89INS1_16FlashAttnFwdSm80INS1_25CollectiveMainloopFwdSm80ILi4ELi1ELb0EN4cute5tupleIJNS5_1CILi128EEENS7_ILi64EEES8_EEELi128ENS_10bfloat16_tEfNS_4arch4Sm80ELb1ELb0ELb1ELb0ELb1ELb0ELb1ELb1EEENS1_21CollectiveEpilogueFwdINS6_IJS8_S8_S9_EEENS6_IJNS7_ILi1EEESH_SH_EEESB_SD_Li128ELb0ELb1ELb1ELb0EEENS1_30DynamicPersistentTileSchedulerILi128ELi128ELb1ELb1ELb0EEEEEEEEEvNT_6ParamsE) ;  /* 0xfffe88b008007950 */ /* 0x004fea0003c3ffff */
.L_x_1303:
        /* <DEDUP_REMOVED lines=11> */
.L_x_1811:


//--------------------- .text._ZN7cutlass13device_kernelIN5flash19enable_sm80_to_sm89INS1_16FlashAttnFwdSm80INS1_25CollectiveMainloopFwdSm80ILi8ELi1ELb1EN4cute5tupleIJNS5_1CILi128EEENS7_ILi112EEES8_EEELi128ENS_10bfloat16_tEfNS_4arch4Sm80ELb1ELb0ELb1ELb1ELb1ELb0ELb1ELb1EEENS1_21CollectiveEpilogueFwdINS6_IJS8_S8_S9_EEENS6_IJNS7_ILi1EEESH_SH_EEESB_SD_Li256ELb1ELb1ELb1ELb0EEENS1_36VarlenDynamicPersistentTileSchedulerILi128ELi112ELi256ELi256ELb1ELb1ELb0ELb1ELb1ELb1EEEEEEEEEvNT_6ParamsE --------------------------
	.section	.text._ZN7cutlass13device_kernelIN5flash19enable_sm80_to_sm89INS1_16FlashAttnFwdSm80INS1_25CollectiveMainloopFwdSm80ILi8ELi1ELb1EN4cute5tupleIJNS5_1CILi128EEENS7_ILi112EEES8_EEELi128ENS_10bfloat16_tEfNS_4arch4Sm80ELb1ELb0ELb1ELb1ELb1ELb0ELb1ELb1EEENS1_21CollectiveEpilogueFwdINS6_IJS8_S8_S9_EEENS6_IJNS7_ILi1EEESH_SH_EEESB_SD_Li256ELb1ELb1ELb1ELb0EEENS1_36VarlenDynamicPersistentTileSchedulerILi128ELi112ELi256ELi256ELb1ELb1ELb0ELb1ELb1ELb1EEEEEEEEEvNT_6ParamsE,"ax",@progbits
	.sectioninfo	@"SHI_REGISTERS=255"
	.align	128
.text._ZN7cutlass13device_kernelIN5flash19enable_sm80_to_sm89INS1_16FlashAttnFwdSm80INS1_25CollectiveMainloopFwdSm80ILi8ELi1ELb1EN4cute5tupleIJNS5_1CILi128EEENS7_ILi112EEES8_EEELi128ENS_10bfloat16_tEfNS_4arch4Sm80ELb1ELb0ELb1ELb1ELb1ELb0ELb1ELb1EEENS1_21CollectiveEpilogueFwdINS6_IJS8_S8_S9_EEENS6_IJNS7_ILi1EEESH_SH_EEESB_SD_Li256ELb1ELb1ELb1ELb0EEENS1_36VarlenDynamicPersistentTileSchedulerILi128ELi112ELi256ELi256ELb1ELb1ELb0ELb1ELb1ELb1EEEEEEEEEvNT_6ParamsE:
        .type           _ZN7cutlass13device_kernelIN5flash19enable_sm80_to_sm89INS1_16FlashAttnFwdSm80INS1_25CollectiveMainloopFwdSm80ILi8ELi1ELb1EN4cute5tupleIJNS5_1CILi128EEENS7_ILi112EEES8_EEELi128ENS_10bfloat16_tEfNS_4arch4Sm80ELb1ELb0ELb1ELb1ELb1ELb0ELb1ELb1EEENS1_21CollectiveEpilogueFwdINS6_IJS8_S8_S9_EEENS6_IJNS7_ILi1EEESH_SH_EEESB_SD_Li256ELb1ELb1ELb1ELb0EEENS1_36VarlenDynamicPersistentTileSchedulerILi128ELi112ELi256ELi256ELb1ELb1ELb0ELb1ELb1ELb1EEEEEEEEEvNT_6ParamsE,@function
        .size           _ZN7cutlass13device_kernelIN5flash19enable_sm80_to_sm89INS1_16FlashAttnFwdSm80INS1_25CollectiveMainloopFwdSm80ILi8ELi1ELb1EN4cute5tupleIJNS5_1CILi128EEENS7_ILi112EEES8_EEELi128ENS_10bfloat16_tEfNS_4arch4Sm80ELb1ELb0ELb1ELb1ELb1ELb0ELb1ELb1EEENS1_21CollectiveEpilogueFwdINS6_IJS8_S8_S9_EEENS6_IJNS7_ILi1EEESH_SH_EEESB_SD_Li256ELb1ELb1ELb1ELb0EEENS1_36VarlenDynamicPersistentTileSchedulerILi128ELi112ELi256ELi256ELb1ELb1ELb0ELb1ELb1ELb1EEEEEEEEEvNT_6ParamsE,(.L_x_1814 - _ZN7cutlass13device_kernelIN5flash19enable_sm80_to_sm89INS1_16FlashAttnFwdSm80INS1_25CollectiveMainloopFwdSm80ILi8ELi1ELb1EN4cute5tupleIJNS5_1CILi128EEENS7_ILi112EEES8_EEELi128ENS_10bfloat16_tEfNS_4arch4Sm80ELb1ELb0ELb1ELb1ELb1ELb0ELb1ELb1EEENS1_21CollectiveEpilogueFwdINS6_IJS8_S8_S9_EEENS6_IJNS7_ILi1EEESH_SH_EEESB_SD_Li256ELb1ELb1ELb1ELb0EEENS1_36VarlenDynamicPersistentTileSchedulerILi128ELi112ELi256ELi256ELb1ELb1ELb0ELb1ELb1ELb1EEEEEEEEEvNT_6ParamsE)
        .other          _ZN7cutlass13device_kernelIN5flash19enable_sm80_to_sm89INS1_16FlashAttnFwdSm80INS1_25CollectiveMainloopFwdSm80ILi8ELi1ELb1EN4cute5tupleIJNS5_1CILi128EEENS7_ILi112EEES8_EEELi128ENS_10bfloat16_tEfNS_4arch4Sm80ELb1ELb0ELb1ELb1ELb1ELb0ELb1ELb1EEENS1_21CollectiveEpilogueFwdINS6_IJS8_S8_S9_EEENS6_IJNS7_ILi1EEESH_SH_EEESB_SD_Li256ELb1ELb1ELb1ELb0EEENS1_36VarlenDynamicPersistentTileSchedulerILi128ELi112ELi256ELi256ELb1ELb1ELb0ELb1ELb1ELb1EEEEEEEEEvNT_6ParamsE,@"STO_CUDA_ENTRY STV_DEFAULT"
_ZN7cutlass13device_kernelIN5flash19enable_sm80_to_sm89INS1_16FlashAttnFwdSm80INS1_25CollectiveMainloopFwdSm80ILi8ELi1ELb1EN4cute5tupleIJNS5_1CILi128EEENS7_ILi112EEES8_EEELi128ENS_10bfloat16_tEfNS_4arch4Sm80ELb1ELb0ELb1ELb1ELb1ELb0ELb1ELb1EEENS1_21CollectiveEpilogueFwdINS6_IJS8_S8_S9_EEENS6_IJNS7_ILi1EEESH_SH_EEESB_SD_Li256ELb1ELb1ELb1ELb0EEENS1_36VarlenDynamicPersistentTileSchedulerILi128ELi112ELi256ELi256ELb1ELb1ELb0ELb1ELb1ELb1EEEEEEEEEvNT_6ParamsE:
        /* <DEDUP_REMOVED lines=54> */
.L_x_1309:
        /* <DEDUP_REMOVED lines=16> */
.L_x_1440:
        /* <DEDUP_REMOVED lines=16> */
.L_x_1441:
[----:B--2---:R-:W-:-:S05]  /*0560*/  IMAD R0, R0, c[0x0][0x538], RZ ;  /* 0x00014e0000007a24 */ /* 0x004fca00078e02ff */
[----:B------:R-:W-:-:S04]  /*0570*/  IADD3 R6, R0, R6, RZ ;  /* 0x0000000600067210 */ /* 0x000fc80007ffe0ff */
[----:B------:R-:W-:-:S13]  /*0580*/  ISETP.GT.AND P0, PT, R6, UR4, PT ;  /* 0x0000000406007c0c */ /* 0x000fda000bf04270 */
[----:B-1----:R-:W-:Y:S05]  /*0590*/  @!P0 BRA `(.L_x_1309) ;  /* 0xfffffdc000008947 */ /* 0x002fea000383ffff */
.L_x_1305:
[----:B------:R-:W-:-:S05]  /*05a0*/  IADD3 R10, -R0, R6, RZ ;  /* 0x00000006000a7210 */ /* 0x000fca0007ffe1ff */
[----:B------:R-:W-:-:S05]  /*05b0*/  IMAD R0, R4, c[0x0][0x538], R10 ;  /* 0x00014e0004007a24 */ /* 0x000fca00078e020a */
[----:B------:R-:W-:Y:S01]  /*05c0*/  ISETP.GT.AND P0, PT, R0, UR4, PT ;  /* 0x0000000400007c0c */ /* 0x000fe2000bf04270 */
[----:B------:R-:W-:-:S12]  /*05d0*/  BRA.DIV ~URZ, `(.L_x_1310) ;  /* 0x00013fb27f007947 */ /* 0x000fd8000b800000 */
[----:B------:R-:W-:-:S04]  /*05e0*/  VOTE.ANY R6, PT, !P0 ;  /* 0x0000000000067806 */ /* 0x000fc800040e0100 */
.L_x_1442:
[----:B------:R-:W1:Y:S02]  /*05f0*/  POPC R0, R6 ;  /* 0x0000000600007309 */ /* 0x000e640000000000 */
[----:B-1----:R-:W-:-:S05]  /*0600*/  IADD3 R2, R0, R7, RZ ;  /* 0x0000000700027210 */ /* 0x002fca0007ffe0ff */
[----:B------:R1:W-:Y:S01]  /*0610*/  STL [R1+0x54], R2 ;  /* 0x0000540201007387 */ /* 0x0003e20000100800 */
[----:B------:R-:W-:Y:S05]  /*0620*/  BRA.DIV ~URZ, `(.L_x_1311) ;  /* 0x00013fb27f007947 */ /* 0x000fea000b800000 */
[----:B------:R2:W3:Y:S01]  /*0630*/  SHFL.IDX PT, R12, R9, R0, 0x1f ;  /* 0x00001f00090c7589 */ /* 0x0004e200000e0000 */
[----:B------:R-:W-:-:S03]  /*0640*/  MOV R5, RZ ;  /* 0x000000ff00057202 */ /* 0x000fc60000000f00 */
[----:B------:R2:W4:Y:S04]  /*0650*/  SHFL.IDX PT, R9, R8, R0, 0x1f ;  /* 0x00001f0008097589 */ /* 0x00052800000e0000 */
.L_x_1443:
[----:B------:R-:W-:Y:S01]  /*0660*/  ISETP.NE.AND P0, PT, R6, RZ, PT ;  /* 0x000000ff0600720c */ /* 0x000fe20003f05270 */
[----:B------:R-:W-:-:S12]  /*0670*/  BSSY B0, `(.L_x_1312) ;  /* 0x0000005000007945 */ /* 0x000fd80003800000 */
[----:B------:R-:W-:Y:S05]  /*0680*/  @!P0 BRA `(.L_x_1313) ;  /* 0x0000003000008947 */ /* 0x000fea0003800000 */
[----:B--2---:R-:W-:Y:S01]  /*0690*/  IADD3 R0, R0, -0x1, RZ ;  /* 0xffffffff00007810 */ /* 0x004fe20007ffe0ff */
[----:B------:R-:W-:Y:S05]  /*06a0*/  BRA.DIV ~URZ, `(.L_x_1314) ;  /* 0x000140127f007947 */ /* 0x000fea000b800000 */
[----:B------:R2:W1:Y:S02]  /*06b0*/  SHFL.IDX PT, R5, R4, R0, 0x1f ;  /* 0x00001f0004057589 */ /* 0x00046400000e0000 */
.L_x_1313:
[----:B------:R-:W-:Y:S05]  /*06c0*/  BSYNC B0 ;  /* 0x0000000000007941 */ /* 0x000fea0003800000 */
.L_x_1312:
        /* <DEDUP_REMOVED lines=69> */
.L_x_1316:
        /* <DEDUP_REMOVED lines=70> */
.L_x_1317:
[----:B------:R-:W-:Y:S05]  /*0f80*/  BSYNC B0 ;  /* 0x0000000000007941 */ /* 0x000fea0003800000 */
.L_x_1315:
[----:B------:R-:W-:-:S04]  /*0f90*/  LOP3.LUT R0, RZ, R0, RZ, 0x33, !PT ;  /* 0x00000000ff007212 */ /* 0x000fc800078e33ff */
[----:B------:R-:W-:-:S05]  /*0fa0*/  IADD3 R0, R0, R12, RZ ;  /* 0x0000000c00007210 */ /* 0x000fca0007ffe0ff */
[----:B------:R2:W-:Y:S01]  /*0fb0*/  STL [R1+0x4c], R0 ;  /* 0x00004c0001007387 */ /* 0x0005e20000100800 */
[----:B------:R-:W-:Y:S05]  /*0fc0*/  BRA `(.L_x_1318) ;  /* 0x0000006000007947 */ /* 0x000fea0003800000 */
.L_x_1306:
[----:B------:R-:W-:Y:S01]  /*0fd0*/  MOV R0, UR4 ;  /* 0x0000000400007c02 */ /* 0x000fe20008000f00 */
[----:B------:R-:W-:Y:S04]  /*0fe0*/  STL [R1+0x4c], RZ ;  /* 0x00004cff01007387 */ /* 0x000fe80000100800 */
[----:B------:R-:W-:Y:S04]  /*0ff0*/  STL [R1+0x50], RZ ;  /* 0x000050ff01007387 */ /* 0x000fe80000100800 */
[----:B------:R1:W-:Y:S02]  /*1000*/  STL [R1+0x48], R0 ;  /* 0x0000480001007387 */ /* 0x0003e40000100800 */
[----:B-1----:R-:W-:-:S05]  /*1010*/  MOV R0, c[0x0][0x53c] ;  /* 0x00014f0000007a02 */ /* 0x002fca0000000f00 */
[----:B------:R1:W-:Y:S02]  /*1020*/  STL [R1+0x54], R0 ;  /* 0x0000540001007387 */ /* 0x0003e40000100800 */
.L_x_1318:
        /* <DEDUP_REMOVED lines=8> */
.L_x_1304:
[----:B-12---:R-:W2:Y:S02]  /*10b0*/  LDL R0, [R1+0x54] ;  /* 0x0000540001007983 */ /* 0x006ea40000100800 */
[----:B--2---:R-:W-:-:S13]  /*10c0*/  ISETP.GE.AND P0, PT, R0, c[0x0][0x53c], PT ;  /* 0x00014f0000007a0c */ /* 0x004fda0003f06270 */
[----:B------:R-:W-:Y:S05]  /*10d0*/  @P0 EXIT ;  /* 0x000000000000094d */ /* 0x000fea0003800000 */
[----:B------:R-:W1:Y:S01]  /*10e0*/  S2R R16, SR_TID.X ;  /* 0x0000000000107919 */ /* 0x000e620000002100 */
[----:B------:R-:W-:Y:S02]  /*10f0*/  ULDC UR5, c[0x0][0x2ac] ;  /* 0x0000ab0000057ab9 */ /* 0x000fe40000000800 */
[----:B------:R-:W-:Y:S02]  /*1100*/  ULDC UR4, c[0x0][0x1d0] ;  /* 0x0000740000047ab9 */ /* 0x000fe40000000800 */
[----:B------:R-:W-:Y:S01]  /*1110*/  UIMAD UR5, UR5, UR4, URZ ;  /* 0x00000004050572a4 */ /* 0x000fe2000f8e023f */
[----:B-1-3--:R-:W-:-:S04]  /*1120*/  SHF.R.S32.HI R7, RZ, 0x1f, R16 ;  /* 0x0000001fff077819 */ /* 0x00afc80000011410 */
        /* <DEDUP_REMOVED lines=30> */
[----:B------:R-:W-:Y:S02]  /*1310*/  LOP3.LUT R3, R10, 0xffffffe0, RZ, 0xc0, !PT ;  /* 0xffffffe00a037812 */ /* 0x000fe400078ec0ff */
[----:B------:R-:W-:Y:S01]  /*1320*/  LOP3.LUT R0, R6, 0x1c0, RZ, 0xc0, !PT ;  /* 0x000001c006007812 */ /* 0x000fe200078ec0ff */
[----:B------:R-:W-:Y:S01]  /*1330*/  IMAD.IADD R6, R2, 0x1, -R4 ;  /* 0x0000000102067824 */ /* 0x000fe200078e0a04 */
        /* <DEDUP_REMOVED lines=22> */
[C---:B------:R-:W-:Y:S01]  /*14a0*/  R2P PR, R8.reuse, 0x6 ;  /* 0x0000000608007804 */ /* 0x040fe20000000000 */
[----:B------:R-:W-:Y:S01]  /*14b0*/  IMAD.SHL.U32 R5, R8, 0x40, RZ ;  /* 0x0000004008057824 */ /* 0x000fe200078e00ff */
[C---:B------:R-:W-:Y:S01]  /*14c0*/  LOP3.LUT P4, RZ, R6.reuse, 0x2, RZ, 0xc0, !PT ;  /* 0x0000000206ff7812 */ /* 0x040fe2000788c0ff */
[----:B------:R-:W-:Y:S01]  /*14d0*/  IMAD.IADD R8, R3, 0x1, -R4 ;  /* 0x0000000103087824 */ /* 0x000fe200078e0a04 */
[----:B------:R-:W-:Y:S01]  /*14e0*/  LOP3.LUT P3, RZ, R6, 0x4, RZ, 0xc0, !PT ;  /* 0x0000000406ff7812 */ /* 0x000fe2000786c0ff */
[----:B------:R-:W-:Y:S01]  /*14f0*/  IMAD.SHL.U32 R6, R13, 0x8, RZ ;  /* 0x000000080d067824 */ /* 0x000fe200078e00ff */
[----:B------:R-:W-:Y:S01]  /*1500*/  LOP3.LUT R2, R2, 0x1c0, RZ, 0xc0, !PT ;  /* 0x000001c002027812 */ /* 0x000fe200078ec0ff */
[----:B------:R-:W-:Y:S01]  /*1510*/  IMAD R8, R8, 0x8, R17 ;  /* 0x0000000808087824 */ /* 0x000fe200078e0211 */
[----:B------:R-:W-:Y:S01]  /*1520*/  LOP3.LUT R4, R5, 0x1c0, RZ, 0xc0, !PT ;  /* 0x000001c005047812 */ /* 0x000fe200078ec0ff */
[----:B------:R1:W-:Y:S01]  /*1530*/  STL [R1+0x110], R17 ;  /* 0x0001101101007387 */ /* 0x0003e20000100800 */
[----:B------:R-:W-:Y:S01]  /*1540*/  LOP3.LUT R11, R11, 0x7ffffe00, R7, 0xf8, !PT ;  /* 0x7ffffe000b0b7812 */ /* 0x000fe200078ef807 */
[----:B------:R-:W-:Y:S01]  /*1550*/  IMAD R7, R9, 0x200, R3 ;  /* 0x0000020009077824 */ /* 0x000fe200078e0203 */
[----:B------:R-:W-:Y:S01]  /*1560*/  LOP3.LUT R6, R2, 0x8, R6, 0xf8, !PT ;  /* 0x0000000802067812 */ /* 0x000fe200078ef806 */
[----:B------:R-:W-:Y:S01]  /*1570*/  IMAD R0, R13, 0x200, R10 ;  /* 0x000002000d007824 */ /* 0x000fe200078e020a */
[----:B------:R-:W-:Y:S01]  /*1580*/  SHF.R.U32.HI R3, RZ, 0x3, R2 ;  /* 0x00000003ff037819 */ /* 0x000fe20000011602 */
[----:B------:R-:W-:Y:S01]  /*1590*/  IMAD.MOV.U32 R10, RZ, RZ, 0x40 ;  /* 0x00000040ff0a7424 */ /* 0x000fe200078e00ff */
[----:B------:R-:W-:Y:S01]  /*15a0*/  LEA.HI R2, R4, R4, RZ, 0x1d ;  /* 0x0000000404027211 */ /* 0x000fe200078fe8ff */
[----:B------:R-:W-:Y:S01]  /*15b0*/  IMAD.SHL.U32 R215, R11, 0x2, RZ ;  /* 0x000000020bd77824 */ /* 0x000fe200078e00ff */
[----:B------:R-:W-:-:S02]  /*15c0*/  IADD3 R222, -R20, 0x70, RZ ;  /* 0x0000007014de7810 */ /* 0x000fc40007ffe1ff */
[----:B------:R-:W-:Y:S01]  /*15d0*/  SEL R5, R16, 0xfffffff0, !P4 ;  /* 0xfffffff010057807 */ /* 0x000fe20006000000 */
[----:B------:R-:W-:Y:S01]  /*15e0*/  IMAD.U32 R7, R7, 0x2, R2 ;  /* 0x0000000207077824 */ /* 0x000fe200078e0002 */
[----:B------:R-:W-:Y:S01]  /*15f0*/  LOP3.LUT R2, R12, 0x7ffffffc, RZ, 0xc0, !PT ;  /* 0x7ffffffc0c027812 */ /* 0x000fe200078ec0ff */
[----:B------:R-:W-:Y:S01]  /*1600*/  IMAD R12, R19, 0x20, R20 ;  /* 0x00000020130c7824 */ /* 0x000fe200078e0214 */
[----:B------:R-:W-:Y:S02]  /*1610*/  SEL R4, R15, 0xffffffe0, !P3 ;  /* 0xffffffe00f047807 */ /* 0x000fe40005800000 */
[----:B------:R-:W-:Y:S01]  /*1620*/  IADD3 R248, R238, 0x40, RZ ;  /* 0x00000040eef87810 */ /* 0x000fe20007ffe0ff */
[----:B------:R-:W-:Y:S01]  /*1630*/  IMAD.IADD R2, R18, 0x1, -R2 ;  /* 0x0000000112027824 */ /* 0x000fe200078e0a02 */
[----:B------:R2:W-:Y:S01]  /*1640*/  STL [R1+0x4], R12 ;  /* 0x0000040c01007387 */ /* 0x0005e20000100800 */
[----:B------:R-:W-:Y:S01]  /*1650*/  LOP3.LUT R3, R6, R3, RZ, 0x3c, !PT ;  /* 0x0000000306037212 */ /* 0x000fe200078e3cff */
[----:B------:R-:W-:Y:S01]  /*1660*/  IMAD.SHL.U32 R6, R14, 0x40, RZ ;  /* 0x000000400e067824 */ /* 0x000fe200078e00ff */
[----:B------:R-:W-:Y:S01]  /*1670*/  LEA R188, R0, 0x8100, 0x1 ;  /* 0x0000810000bc7811 */ /* 0x000fe200078e08ff */
[----:B------:R-:W-:Y:S01]  /*1680*/  IMAD.SHL.U32 R26, R2, 0x2, RZ ;  /* 0x00000002021a7824 */ /* 0x000fe200078e00ff */
[----:B------:R3:W-:Y:S01]  /*1690*/  STL [R1+0x58], R8 ;  /* 0x0000580801007387 */ /* 0x0007e20000100800 */
[----:B------:R-:W-:Y:S01]  /*16a0*/  IMAD.IADD R4, R5, 0x1, R4 ;  /* 0x0000000105047824 */ /* 0x000fe200078e0204 */
[----:B------:R-:W-:-:S02]  /*16b0*/  SHF.R.S32.HI R5, RZ, 0x1f, R248 ;  /* 0x0000001fff057819 */ /* 0x000fc400000114f8 */
[C---:B------:R-:W-:Y:S01]  /*16c0*/  IADD3 R25, R26.reuse, 0x8, RZ ;  /* 0x000000081a197810 */ /* 0x040fe20007ffe0ff */
[----:B------:R-:W-:Y:S01]  /*16d0*/  STL [R1+0x44], R26 ;  /* 0x0000441a01007387 */ /* 0x000fe20000100800 */
[C---:B------:R-:W-:Y:S02]  /*16e0*/  IADD3 R24, R26.reuse, 0x10, RZ ;  /* 0x000000101a187810 */ /* 0x040fe40007ffe0ff */
[C---:B------:R-:W-:Y:S01]  /*16f0*/  IADD3 R23, R26.reuse, 0x18, RZ ;  /* 0x000000181a177810 */ /* 0x040fe20007ffe0ff */
[----:B------:R-:W-:Y:S01]  /*1700*/  STL [R1+0xac], R25 ;  /* 0x0000ac1901007387 */ /* 0x000fe20000100800 */
[C---:B------:R-:W-:Y:S02]  /*1710*/  IADD3 R22, R26.reuse, 0x20, RZ ;  /* 0x000000201a167810 */ /* 0x040fe40007ffe0ff */
[C---:B------:R-:W-:Y:S01]  /*1720*/  IADD3 R21, R26.reuse, 0x28, RZ ;  /* 0x000000281a157810 */ /* 0x040fe20007ffe0ff */
[----:B------:R-:W-:Y:S01]  /*1730*/  STL [R1+0xa8], R24 ;  /* 0x0000a81801007387 */ /* 0x000fe20000100800 */
[----:B------:R-:W-:-:S02]  /*1740*/  IADD3 R20, R26, 0x30, RZ ;  /* 0x000000301a147810 */ /* 0x000fc40007ffe0ff */
[C---:B------:R-:W-:Y:S01]  /*1750*/  IADD3 R19, R26.reuse, 0x38, RZ ;  /* 0x000000381a137810 */ /* 0x040fe20007ffe0ff */
[----:B------:R-:W-:Y:S01]  /*1760*/  STL [R1+0xa4], R23 ;  /* 0x0000a41701007387 */ /* 0x000fe20000100800 */
[C---:B------:R-:W-:Y:S02]  /*1770*/  IADD3 R18, R26.reuse, 0x40, RZ ;  /* 0x000000401a127810 */ /* 0x040fe40007ffe0ff */
[C---:B-1----:R-:W-:Y:S01]  /*1780*/  IADD3 R17, R26.reuse, 0x48, RZ ;  /* 0x000000481a117810 */ /* 0x042fe20007ffe0ff */
[----:B------:R-:W-:Y:S01]  /*1790*/  STL [R1+0xa0], R22 ;  /* 0x0000a01601007387 */ /* 0x000fe20000100800 */
[C---:B------:R-:W-:Y:S02]  /*17a0*/  IADD3 R16, R26.reuse, 0x50, RZ ;  /* 0x000000501a107810 */ /* 0x040fe40007ffe0ff */
[C---:B------:R-:W-:Y:S01]  /*17b0*/  IADD3 R14, R26.reuse, 0x58, RZ ;  /* 0x000000581a0e7810 */ /* 0x040fe20007ffe0ff */
[----:B------:R-:W-:Y:S01]  /*17c0*/  STL [R1+0x9c], R21 ;  /* 0x00009c1501007387 */ /* 0x000fe20000100800 */
[----:B------:R-:W-:-:S02]  /*17d0*/  IADD3 R13, R26, 0x60, RZ ;  /* 0x000000601a0d7810 */ /* 0x000fc40007ffe0ff */
[C---:B------:R-:W-:Y:S01]  /*17e0*/  SEL R5, R10.reuse, 0xffffffc0, !P2 ;  /* 0xffffffc00a057807 */ /* 0x040fe20005000000 */
[----:B------:R1:W-:Y:S01]  /*17f0*/  STL [R1+0x98], R20 ;  /* 0x0000981401007387 */ /* 0x0003e20000100800 */
[----:B------:R-:W-:Y:S02]  /*1800*/  SEL R0, R10, 0xffffffc0, !P3 ;  /* 0xffffffc00a007807 */ /* 0x000fe40005800000 */
[C---:B--2---:R-:W-:Y:S01]  /*1810*/  IADD3 R12, R26.reuse, 0x68, RZ ;  /* 0x000000681a0c7810 */ /* 0x044fe20007ffe0ff */
[----:B------:R-:W-:Y:S01]  /*1820*/  STL [R1+0x94], R19 ;  /* 0x0000941301007387 */ /* 0x000fe20000100800 */
[----:B------:R-:W-:Y:S02]  /*1830*/  IADD3 R11, R26, 0x70, RZ ;  /* 0x000000701a0b7810 */ /* 0x000fe40007ffe0ff */
[----:B------:R-:W-:Y:S01]  /*1840*/  LEA R10, R7, 0x80, 0x1 ;  /* 0x00000080070a7811 */ /* 0x000fe200078e08ff */
[----:B------:R-:W-:Y:S01]  /*1850*/  STL [R1+0x90], R18 ;  /* 0x0000901201007387 */ /* 0x000fe20000100800 */
[----:B------:R-:W-:-:S02]  /*1860*/  SHF.R.S32.HI R7, RZ, 0x1f, R25 ;  /* 0x0000001fff077819 */ /* 0x000fc40000011419 */
[----:B------:R-:W-:Y:S01]  /*1870*/  LOP3.LUT R3, R3, 0x7ffffe00, R6, 0xf8, !PT ;  /* 0x7ffffe0003037812 */ /* 0x000fe200078ef806 */
[----:B------:R2:W-:Y:S01]  /*1880*/  STL [R1+0x8c], R17 ;  /* 0x00008c1101007387 */ /* 0x0005e20000100800 */
[----:B------:R-:W-:Y:S02]  /*1890*/  SHF.R.S32.HI R6, RZ, 0x1f, R238 ;  /* 0x0000001fff067819 */ /* 0x000fe400000114ee */
[C---:B------:R-:W-:Y:S01]  /*18a0*/  SEL R6, R15.reuse, 0xffffffe0, !P1 ;  /* 0xffffffe00f067807 */ /* 0x040fe20004800000 */
[----:B------:R-:W-:Y:S01]  /*18b0*/  STL [R1+0x88], R16 ;  /* 0x0000881001007387 */ /* 0x000fe20000100800 */
[----:B------:R-:W-:Y:S02]  /*18c0*/  SEL R2, R15, 0xffffffe0, !P4 ;  /* 0xffffffe00f027807 */ /* 0x000fe40006000000 */
[----:B---3--:R-:W-:Y:S01]  /*18d0*/  IADD3 R8, R26, 0x78, RZ ;  /* 0x000000781a087810 */ /* 0x008fe20007ffe0ff */
[----:B------:R-:W-:Y:S01]  /*18e0*/  STL [R1+0x84], R14 ;  /* 0x0000840e01007387 */ /* 0x000fe20000100800 */
[----:B------:R-:W-:-:S02]  /*18f0*/  SHF.R.S32.HI R15, RZ, 0x1f, R24 ;  /* 0x0000001fff0f7819 */ /* 0x000fc40000011418 */
[----:B------:R-:W-:Y:S01]  /*1900*/  LEA R191, R3, 0x100, 0x1 ;  /* 0x0000010003bf7811 */ /* 0x000fe200078e08ff */
[----:B------:R-:W-:Y:S01]  /*1910*/  STL [R1+0x80], R13 ;  /* 0x0000800d01007387 */ /* 0x000fe20000100800 */
[----:B-1----:R-:W-:Y:S02]  /*1920*/  SHF.R.S32.HI R20, RZ, 0x1f, R20 ;  /* 0x0000001fff147819 */ /* 0x002fe40000011414 */
[--C-:B------:R-:W-:Y:S01]  /*1930*/  IADD3 R194, R0, R191, R2.reuse ;  /* 0x000000bf00c27210 */ /* 0x100fe20007ffe002 */
[----:B------:R-:W-:Y:S01]  /*1940*/  STL [R1+0x7c], R12 ;  /* 0x00007c0c01007387 */ /* 0x000fe20000100800 */
[----:B------:R-:W-:Y:S02]  /*1950*/  IMAD R210, R9, 0x800, R191 ;  /* 0x0000080009d27824 */ /* 0x000fe400078e02bf */
[----:B------:R-:W-:Y:S01]  /*1960*/  IMAD.IADD R193, R191, 0x1, R2 ;  /* 0x00000001bfc17824 */ /* 0x000fe200078e0202 */
[----:B------:R-:W-:Y:S01]  /*1970*/  STL [R1+0x78], R11 ;  /* 0x0000780b01007387 */ /* 0x000fe20000100800 */
[----:B------:R-:W-:-:S02]  /*1980*/  IMAD.IADD R211, R2, 0x1, R210 ;  /* 0x0000000102d37824 */ /* 0x000fc400078e02d2 */
[----:B------:R-:W-:Y:S01]  /*1990*/  IMAD R196, R4, 0x2, R191 ;  /* 0x0000000204c47824 */ /* 0x000fe200078e02bf */
[----:B------:R1:W-:Y:S01]  /*19a0*/  STL [R1+0x108], R7 ;  /* 0x0001080701007387 */ /* 0x0003e20000100800 */
[----:B--2---:R-:W-:Y:S01]  /*19b0*/  SHF.R.S32.HI R17, RZ, 0x1f, R17 ;  /* 0x0000001fff117819 */ /* 0x004fe20000011411 */
[----:B------:R-:W-:Y:S02]  /*19c0*/  IMAD.IADD R192, R191, 0x1, R0 ;  /* 0x00000001bfc07824 */ /* 0x000fe400078e0200 */
[----:B------:R-:W-:Y:S01]  /*19d0*/  STL [R1+0x74], R8 ;  /* 0x0000740801007387 */ /* 0x000fe20000100800 */
[C---:B------:R-:W-:Y:S02]  /*19e0*/  IMAD.IADD R213, R0.reuse, 0x1, R210 ;  /* 0x0000000100d57824 */ /* 0x040fe400078e02d2 */
[----:B------:R-:W-:Y:S01]  /*19f0*/  IMAD.IADD R212, R0, 0x1, R211 ;  /* 0x0000000100d47824 */ /* 0x000fe200078e02d3 */
[----:B------:R2:W-:Y:S04]  /*1a00*/  STL [R1+0x104], R15 ;  /* 0x0001040f01007387 */ /* 0x0005e80000100800 */
[----:B------:R-:W-:Y:S01]  /*1a10*/  STL [R1+0xb0], R10 ;  /* 0x0000b00a01007387 */ /* 0x000fe20000100800 */
        /* <DEDUP_REMOVED lines=39> */
.L_x_1439:
[----:B------:R-:W2:Y:S01]  /*1c90*/  LDL R0, [R1+0x54] ;  /* 0x0000540001007983 */ /* 0x000ea20000100800 */
[----:B-1----:R-:W-:Y:S01]  /*1ca0*/  IMAD.MOV.U32 R8, RZ, RZ, 0x4 ;  /* 0x00000004ff087424 */ /* 0x002fe200078e00ff */
[----:B------:R-:W-:-:S02]  /*1cb0*/  ISETP.NE.U32.AND P4, PT, RZ, c[0x0][0x370], PT ;  /* 0x0000dc00ff007a0c */ /* 0x000fc40003f85070 */
[----:B------:R-:W-:Y:S01]  /*1cc0*/  ISETP.NE.U32.AND P3, PT, RZ, c[0x0][0x360], PT ;  /* 0x0000d800ff007a0c */ /* 0x000fe20003f65070 */
[----:B--2---:R-:W-:-:S05]  /*1cd0*/  IMAD.WIDE R2, R0, R8, c[0x0][0x588] ;  /* 0x0001620000027625 */ /* 0x004fca00078e0208 */
[----:B------:R-:W2:Y:S01]  /*1ce0*/  LDG.E R14, [R2.64] ;  /* 0x00000006020e7981 */ /* 0x000ea2000c1e1900 */
[----:B------:R-:W-:Y:S01]  /*1cf0*/  ISETP.NE.AND.EX P4, PT, RZ, c[0x0][0x374], PT, P4 ;  /* 0x0000dd00ff007a0c */ /* 0x000fe20003f85340 */
[----:B------:R-:W-:Y:S01]  /*1d00*/  IMAD.MOV.U32 R13, RZ, RZ, RZ ;  /* 0x000000ffff0d7224 */ /* 0x000fe200078e00ff */
[----:B------:R-:W-:Y:S01]  /*1d10*/  ISETP.NE.AND.EX P3, PT, RZ, c[0x0][0x364], PT, P3 ;  /* 0x0000d900ff007a0c */ /* 0x000fe20003f65330 */
[----:B------:R-:W-:Y:S01]  /*1d20*/  IMAD.MOV.U32 R11, RZ, RZ, RZ ;  /* 0x000000ffff0b7224 */ /* 0x000fe200078e00ff */
[----:B------:R-:W-:-:S04]  /*1d30*/  ISETP.NE.U32.AND P0, PT, RZ, c[0x0][0x348], PT ;  /* 0x0000d200ff007a0c */ /* 0x000fc80003f05070 */
[----:B------:R-:W-:Y:S01]  /*1d40*/  ISETP.NE.AND.EX P0, PT, RZ, c[0x0][0x34c], PT, P0 ;  /* 0x0000d300ff007a0c */ /* 0x000fe20003f05300 */
[C---:B--2---:R-:W-:Y:S01]  /*1d50*/  IMAD.SHL.U32 R19, R14.reuse, 0x4, RZ ;  /* 0x000000040e137824 */ /* 0x044fe200078e00ff */
[----:B------:R-:W-:Y:S01]  /*1d60*/  SHF.R.S32.HI R16, RZ, 0x1f, R14 ;  /* 0x0000001fff107819 */ /* 0x000fe2000001140e */
[----:B------:R1:W-:Y:S02]  /*1d70*/  STL [R1+0x5c], R14 ;  /* 0x00005c0e01007387 */ /* 0x0003e40000100800 */
[C---:B------:R-:W-:Y:S02]  /*1d80*/  @P4 LEA R6, P2, R14.reuse, c[0x0][0x370], 0x2 ;  /* 0x0000dc000e064a11 */ /* 0x040fe400078410ff */
[C-C-:B------:R-:W-:Y:S01]  /*1d90*/  SHF.L.U64.HI R18, R14.reuse, 0x2, R16.reuse ;  /* 0x000000020e127819 */ /* 0x140fe20000010210 */
[----:B------:R1:W-:Y:S01]  /*1da0*/  STL [R1+0x70], R16 ;  /* 0x0000701001007387 */ /* 0x0003e20000100800 */
[----:B------:R-:W-:Y:S02]  /*1db0*/  @P3 IADD3 R4, P1, R19, c[0x0][0x360], RZ ;  /* 0x0000d80013043a10 */ /* 0x000fe40007f3e0ff */
[----:B------:R-:W-:Y:S01]  /*1dc0*/  @P4 LEA.HI.X R7, R14, c[0x0][0x374], R16, 0x2, P2 ;  /* 0x0000dd000e074a11 */ /* 0x000fe200010f1410 */
[----:B------:R1:W-:Y:S01]  /*1dd0*/  STL [R1+0x60], R19 ;  /* 0x0000601301007387 */ /* 0x0003e20000100800 */
[----:B------:R-:W-:-:S02]  /*1de0*/  @P3 IADD3.X R5, R18, c[0x0][0x364], RZ, P1, !PT ;  /* 0x0000d90012053a10 */ /* 0x000fc40000ffe4ff */
[----:B------:R-:W-:Y:S01]  /*1df0*/  IADD3 R2, P2, R19, c[0x0][0x348], RZ ;  /* 0x0000d20013027a10 */ /* 0x000fe20007f5e0ff */
[----:B------:R-:W2:Y:S03]  /*1e00*/  @P4 LDG.E R13, [R6.64] ;  /* 0x00000006060d4981 */ /* 0x000ea6000c1e1900 */
[----:B------:R-:W-:Y:S01]  /*1e10*/  IADD3.X R3, R18, c[0x0][0x34c], RZ, P2, !PT ;  /* 0x0000d30012037a10 */ /* 0x000fe200017fe4ff */
[----:B------:R-:W3:Y:S04]  /*1e20*/  @P3 LDG.E R0, [R4.64] ;  /* 0x0000000604003981 */ /* 0x000ee8000c1e1900 */
[----:B------:R1:W5:Y:S04]  /*1e30*/  @P0 LDG.E R11, [R2.64] ;  /* 0x00000006020b0981 */ /* 0x000368000c1e1900 */
[----:B------:R1:W-:Y:S01]  /*1e40*/  STL [R1+0x64], R18 ;  /* 0x0000641201007387 */ /* 0x0003e20000100800 */
[----:B------:R-:W-:Y:S03]  /*1e50*/  YIELD ;  /* 0x0000000000007946 */ /* 0x000fe60003800000 */
[----:B--2---:R1:W-:Y:S04]  /*1e60*/  STL [R1+0xc], R13 ;  /* 0x00000c0d01007387 */ /* 0x0043e80000100800 */
[----:B---3--:R1:W-:Y:S01]  /*1e70*/  @P3 STL [R1+0x38], R0 ;  /* 0x0000380001003387 */ /* 0x0083e20000100800 */
[----:B------:R-:W-:Y:S05]  /*1e80*/  @P3 BRA `(.L_x_1319) ;  /* 0x0000007000003947 */ /* 0x000fea0003800000 */
[----:B-1----:R-:W-:-:S05]  /*1e90*/  MOV R0, c[0x0][0x168] ;  /* 0x00005a0000007a02 */ /* 0x002fca0000000f00 */
[----:B------:R1:W-:Y:S01]  /*1ea0*/  STL [R1+0x38], R0 ;  /* 0x0000380001007387 */ /* 0x0003e20000100800 */
[----:B------:R-:W-:Y:S05]  /*1eb0*/  @!P0 BRA `(.L_x_1319) ;  /* 0x0000004000008947 */ /* 0x000fea0003800000 */
[----:B-1----:R1:W2:Y:S04]  /*1ec0*/  LDG.E R0, [R2.64] ;  /* 0x0000000602007981 */ /* 0x0022a8000c1e1900 */
[----:B-1----:R-:W2:Y:S02]  /*1ed0*/  LDG.E R2, [R2.64+0x4] ;  /* 0x0000040602027981 */ /* 0x002ea4000c1e1900 */
[----:B--2---:R-:W-:-:S05]  /*1ee0*/  IADD3 R0, -R0, R2, RZ ;  /* 0x0000000200007210 */ /* 0x004fca0007ffe1ff */
[----:B------:R1:W-:Y:S02]  /*1ef0*/  STL [R1+0x38], R0 ;  /* 0x0000380001007387 */ /* 0x0003e40000100800 */
.L_x_1319:
[----:B------:R-:W-:-:S04]  /*1f00*/  ISETP.NE.U32.AND P1, PT, RZ, c[0x0][0x368], PT ;  /* 0x0000da00ff007a0c */ /* 0x000fc80003f25070 */
[----:B------:R-:W-:-:S13]  /*1f10*/  ISETP.NE.AND.EX P1, PT, RZ, c[0x0][0x36c], PT, P1 ;  /* 0x0000db00ff007a0c */ /* 0x000fda0003f25310 */
[----:B------:R-:W-:Y:S05]  /*1f20*/  @!P1 BRA `(.L_x_1320) ;  /* 0x0000004000009947 */ /* 0x000fea0003800000 */
[----:B-1----:R-:W-:-:S04]  /*1f30*/  IADD3 R2, P1, R19, c[0x0][0x368], RZ ;  /* 0x0000da0013027a10 */ /* 0x002fc80007f3e0ff */
[----:B------:R-:W-:-:S05]  /*1f40*/  IADD3.X R3, R18, c[0x0][0x36c], RZ, P1, !PT ;  /* 0x0000db0012037a10 */ /* 0x000fca0000ffe4ff */
[----:B------:R1:W5:Y:S01]  /*1f50*/  LDG.E R0, [R2.64] ;  /* 0x0000000602007981 */ /* 0x000362000c1e1900 */
[----:B------:R-:W-:Y:S05]  /*1f60*/  BRA `(.L_x_1321) ;  /* 0x0000008000007947 */ /* 0x000fea0003800000 */
.L_x_1320:
[----:B------:R-:W-:Y:S01]  /*1f70*/  ISETP.NE.U32.AND P1, PT, RZ, c[0x0][0x350], PT ;  /* 0x0000d400ff007a0c */ /* 0x000fe20003f25070 */
[----:B-1----:R-:W-:-:S03]  /*1f80*/  IMAD.U32 R0, RZ, RZ, UR5 ;  /* 0x00000005ff007e24 */ /* 0x002fc6000f8e00ff */
[----:B------:R-:W-:-:S13]  /*1f90*/  ISETP.NE.AND.EX P1, PT, RZ, c[0x0][0x354], PT, P1 ;  /* 0x0000d500ff007a0c */ /* 0x000fda0003f25310 */
[----:B------:R-:W-:Y:S05]  /*1fa0*/  @!P1 BRA `(.L_x_1321) ;  /* 0x0000004000009947 */ /* 0x000fea0003800000 */
[----:B------:R-:W-:-:S05]  /*1fb0*/  IMAD.WIDE R2, R14, R8, c[0x0][0x350] ;  /* 0x0000d4000e027625 */ /* 0x000fca00078e0208 */
[----:B------:R-:W2:Y:S04]  /*1fc0*/  LDG.E R4, [R2.64] ;  /* 0x0000000602047981 */ /* 0x000ea8000c1e1900 */
[----:B------:R-:W2:Y:S02]  /*1fd0*/  LDG.E R0, [R2.64+0x4] ;  /* 0x0000040602007981 */ /* 0x000ea4000c1e1900 */
[----:B--2---:R-:W-:Y:S02]  /*1fe0*/  IADD3 R0, -R4, R0, RZ ;  /* 0x0000000004007210 */ /* 0x004fe40007ffe1ff */
.L_x_1321:
[----:B-1----:R-:W2:Y:S04]  /*1ff0*/  LDL R2, [R1+0x38] ;  /* 0x0000380001027983 */ /* 0x002ea80000100800 */
[----:B------:R-:W3:Y:S04]  /*2000*/  LDL.LU R3, [R1+0x4c] ;  /* 0x00004c0001037983 */ /* 0x000ee80000300800 */
[----:B------:R-:W4:Y:S01]  /*2010*/  LDL R17, [R1+0x50] ;  /* 0x0000500001117983 */ /* 0x000f220000100800 */
[----:B-----5:R-:W-:Y:S01]  /*2020*/  IMAD.IADD R44, R0, 0x1, -R13 ;  /* 0x00000001002c7824 */ /* 0x020fe200078e0a0d */
[----:B------:R-:W-:Y:S01]  /*2030*/  BSSY B0, `(.L_x_1322) ;  /* 0x000003f000007945 */ /* 0x000fe20003800000 */
[----:B------:R-:W-:-:S03]  /*2040*/  IMAD.MOV.U32 R4, RZ, RZ, RZ ;  /* 0x000000ffff047224 */ /* 0x000fc600078e00ff */
[C---:B------:R-:W-:Y:S01]  /*2050*/  IADD3 R5, R44.reuse, 0x6f, RZ ;  /* 0x0000006f2c057810 */ /* 0x040fe20007ffe0ff */
[----:B--2---:R-:W-:Y:S02]  /*2060*/  IMAD.MOV.U32 R15, RZ, RZ, R2 ;  /* 0x000000ffff0f7224 */ /* 0x004fe400078e0002 */
[----:B------:R-:W-:Y:S02]  /*2070*/  IMAD.MOV.U32 R2, RZ, RZ, c[0x0][0x2c4] ;  /* 0x0000b100ff027624 */ /* 0x000fe400078e00ff */
[----:B---3--:R-:W-:Y:S01]  /*2080*/  IMAD.SHL.U32 R12, R3, 0x80, RZ ;  /* 0x00000080030c7824 */ /* 0x008fe200078e00ff */
[----:B------:R-:W-:Y:S02]  /*2090*/  IADD3 R3, R44, 0x70, -R15 ;  /* 0x000000702c037810 */ /* 0x000fe40007ffe80f */
[----:B------:R-:W-:Y:S02]  /*20a0*/  ISETP.NE.AND P3, PT, R2, 0x1, PT ;  /* 0x000000010200780c */ /* 0x000fe40003f65270 */
[----:B------:R-:W-:Y:S01]  /*20b0*/  IADD3 R2, R12, 0x7f, RZ ;  /* 0x0000007f0c027810 */ /* 0x000fe20007ffe0ff */
[----:B------:R1:W-:Y:S04]  /*20c0*/  STL [R1+0x40], R12 ;  /* 0x0000400c01007387 */ /* 0x0003e80000100800 */
[----:B------:R1:W-:Y:S06]  /*20d0*/  STL [R1+0x3c], R44 ;  /* 0x00003c2c01007387 */ /* 0x0003ec0000100800 */
[----:B------:R-:W-:-:S05]  /*20e0*/  @P3 IMAD.HI.U32 R0, R2, c[0x0][0x2c8], RZ ;  /* 0x0000b20002003a27 */ /* 0x000fca00078e00ff */
[----:B------:R-:W-:Y:S01]  /*20f0*/  @P3 SHF.R.U32.HI R2, RZ, c[0x0][0x2cc], R0 ;  /* 0x0000b300ff023a19 */ /* 0x000fe20000011600 */
[----:B------:R-:W-:-:S04]  /*2100*/  IMAD.HI R0, R5, -0x6db6db6d, R4 ;  /* 0x9249249305007827 */ /* 0x000fc800078e0204 */
[----:B------:R-:W-:Y:S01]  /*2110*/  IMAD.IADD R3, R3, 0x1, R2 ;  /* 0x0000000103037824 */ /* 0x000fe200078e0202 */
[----:B------:R-:W-:Y:S01]  /*2120*/  SHF.R.U32.HI R4, RZ, 0x1f, R0 ;  /* 0x0000001fff047819 */ /* 0x000fe20000011600 */
[----:B------:R-:W-:-:S03]  /*2130*/  IMAD.MOV.U32 R2, RZ, RZ, RZ ;  /* 0x000000ffff027224 */ /* 0x000fc600078e00ff */
[----:B------:R-:W-:Y:S01]  /*2140*/  LEA.HI.SX32 R4, R0, R4, 0x1a ;  /* 0x0000000400047211 */ /* 0x000fe200078fd2ff */
[----:B------:R-:W-:Y:S01]  /*2150*/  IMAD.HI R2, R3, -0x6db6db6d, R2 ;  /* 0x9249249303027827 */ /* 0x000fe200078e0202 */
[----:B----4-:R-:W-:-:S04]  /*2160*/  LOP3.LUT R0, R17, 0xff000000, RZ, 0xc0, !PT ;  /* 0xff00000011007812 */ /* 0x010fc800078ec0ff */
[----:B------:R-:W-:Y:S02]  /*2170*/  SHF.R.U32.HI R3, RZ, 0x1f, R2 ;  /* 0x0000001fff037819 */ /* 0x000fe40000011602 */
[----:B------:R-:W-:Y:S02]  /*2180*/  SHF.R.U32.HI R0, RZ, 0x8, R0 ;  /* 0x00000008ff007819 */ /* 0x000fe40000011600 */
[----:B------:R-:W-:Y:S02]  /*2190*/  LEA.HI.SX32 R2, R2, R3, 0x1a ;  /* 0x0000000302027211 */ /* 0x000fe400078fd2ff */
[----:B------:R-:W-:Y:S02]  /*21a0*/  LOP3.LUT R3, R17, 0xff0000, RZ, 0xc0, !PT ;  /* 0x00ff000011037812 */ /* 0x000fe400078ec0ff */
[----:B------:R-:W-:Y:S01]  /*21b0*/  IMNMX R7, R4, R2, PT ;  /* 0x0000000204077217 */ /* 0x000fe20003800200 */
[----:B------:R-:W-:Y:S01]  /*21c0*/  IMAD.MOV.U32 R2, RZ, RZ, RZ ;  /* 0x000000ffff027224 */ /* 0x000fe200078e00ff */
[----:B------:R-:W-:-:S02]  /*21d0*/  LEA.HI R0, R3, R0, RZ, 0x10 ;  /* 0x0000000003007211 */ /* 0x000fc400078f80ff */
[----:B------:R-:W-:Y:S02]  /*21e0*/  ISETP.GE.AND P1, PT, R7, 0x1, PT ;  /* 0x000000010700780c */ /* 0x000fe40003f26270 */
[----:B------:R-:W-:Y:S02]  /*21f0*/  LOP3.LUT R20, R0, 0xff, RZ, 0xc0, !PT ;  /* 0x000000ff00147812 */ /* 0x000fe400078ec0ff */
[----:B------:R-:W-:-:S03]  /*2200*/  SHF.R.U32.HI R6, RZ, 0x10, R0 ;  /* 0x00000010ff067819 */ /* 0x000fc60000011600 */
[----:B------:R1:W-:Y:S04]  /*2210*/  STL [R1+0x6c], R20 ;  /* 0x00006c1401007387 */ /* 0x0003e80000100800 */
[----:B------:R1:W-:Y:S02]  /*2220*/  STL [R1+0x68], R6 ;  /* 0x0000680601007387 */ /* 0x0003e40000100800 */
[----:B------:R-:W-:Y:S05]  /*2230*/  @!P1 BRA `(.L_x_1323) ;  /* 0x000001e000009947 */ /* 0x000fea0003800000 */
[----:B------:R-:W-:-:S04]  /*2240*/  ISETP.NE.AND P1, PT, R6, RZ, PT ;  /* 0x000000ff0600720c */ /* 0x000fc80003f25270 */
[----:B------:R-:W-:-:S04]  /*2250*/  SEL R0, R6, c[0x0][0x338], P1 ;  /* 0x0000ce0006007a07 */ /* 0x000fc80000800000 */
[----:B------:R-:W-:Y:S02]  /*2260*/  IABS R3, R0 ;  /* 0x0000000000037213 */ /* 0x000fe40000000000 */
[----:B-1----:R-:W-:Y:S02]  /*2270*/  IADD3 R6, R0, -0x1, R7 ;  /* 0xffffffff00067810 */ /* 0x002fe40007ffe007 */
[----:B------:R-:W1:Y:S02]  /*2280*/  I2F.RP R2, R3 ;  /* 0x0000000300027306 */ /* 0x000e640000209400 */
[----:B------:R-:W-:-:S06]  /*2290*/  IABS R10, R6 ;  /* 0x00000006000a7213 */ /* 0x000fcc0000000000 */
        /* <DEDUP_REMOVED lines=24> */
.L_x_1323:
[----:B------:R-:W-:Y:S05]  /*2420*/  BSYNC B0 ;  /* 0x0000000000007941 */ /* 0x000fea0003800000 */
.L_x_1322:
[----:B------:R-:W-:Y:S01]  /*2430*/  IMAD R3, R20, R2, RZ ;  /* 0x0000000214037224 */ /* 0x000fe200078e02ff */
[----:B------:R-:W-:Y:S01]  /*2440*/  PRMT R0, RZ, 0x7610, R0 ;  /* 0x00007610ff007816 */ /* 0x000fe20000000000 */
[----:B------:R-:W-:Y:S01]  /*2450*/  CS2R R22, SRZ ;  /* 0x0000000000167805 */ /* 0x000fe2000001ff00 */
[----:B------:R-:W-:Y:S01]  /*2460*/  CS2R R26, SRZ ;  /* 0x00000000001a7805 */ /* 0x000fe2000001ff00 */
[----:B------:R-:W-:Y:S01]  /*2470*/  IMAD.IADD R2, R3, 0x1, R2 ;  /* 0x0000000103027824 */ /* 0x000fe200078e0202 */
[----:B------:R2:W-:Y:S01]  /*2480*/  STL [R1], R3 ;  /* 0x0000000301007387 */ /* 0x0005e20000100800 */
        /* <DEDUP_REMOVED lines=36> */
[----:B------:R-:W-:-:S04]  /*26d0*/  @P2 IADD3 R2, P1, R19, c[0x0][0x340], RZ ;  /* 0x0000d00013022a10 */ /* 0x000fc80007f3e0ff */
[----:B------:R-:W-:-:S05]  /*26e0*/  @P2 IADD3.X R3, R18, c[0x0][0x344], RZ, P1, !PT ;  /* 0x0000d10012032a10 */ /* 0x000fca0000ffe4ff */
[----:B------:R2:W5:Y:S01]  /*26f0*/  @P2 LDG.E R0, [R2.64] ;  /* 0x0000000602002981 */ /* 0x000562000c1e1900 */
[----:B------:R-:W-:Y:S01]  /*2700*/  IMAD.WIDE.U32 R4, R11, c[0x0][0x178], RZ ;  /* 0x00005e000b047a25 */ /* 0x000fe200078e00ff */
[----:B------:R-:W-:Y:S01]  /*2710*/  WARPSYNC 0xffffffff ;  /* 0xffffffff00007948 */ /* 0x000fe20003800000 */
[----:B------:R-:W-:Y:S02]  /*2720*/  LOP3.LUT R17, R17, 0xffff, RZ, 0xc0, !PT ;  /* 0x0000ffff11117812 */ /* 0x000fe400078ec0ff */
[----:B------:R-:W-:Y:S02]  /*2730*/  SEL R7, R14, RZ, !P0 ;  /* 0x000000ff0e077207 */ /* 0x000fe40004000000 */
[----:B------:R-:W-:Y:S02]  /*2740*/  SEL R8, R16, RZ, !P0 ;  /* 0x000000ff10087207 */ /* 0x000fe40004000000 */
[----:B------:R-:W-:Y:S02]  /*2750*/  IADD3 R138, R218, -0x1, RZ ;  /* 0xffffffffda8a7810 */ /* 0x000fe40007ffe0ff */
[----:B--2---:R-:W-:-:S05]  /*2760*/  SHF.R.S32.HI R2, RZ, 0x1f, R11 ;  /* 0x0000001fff027819 */ /* 0x004fca000001140b */
[----:B------:R-:W-:-:S04]  /*2770*/  IMAD R2, R2, c[0x0][0x178], RZ ;  /* 0x00005e0002027a24 */ /* 0x000fc800078e02ff */
[----:B------:R-:W-:-:S04]  /*2780*/  IMAD R2, R11, c[0x0][0x17c], R2 ;  /* 0x00005f000b027a24 */ /* 0x000fc800078e0202 */
[----:B-1----:R-:W-:Y:S02]  /*2790*/  IMAD.IADD R6, R5, 0x1, R2 ;  /* 0x0000000105067824 */ /* 0x002fe400078e0202 */
[----:B------:R-:W-:-:S03]  /*27a0*/  @!P2 IMAD.MOV.U32 R0, RZ, RZ, R14 ;  /* 0x000000ffff00a224 */ /* 0x000fc600078e000e */
[----:B------:R-:W2:Y:S01]  /*27b0*/  LDL R18, [R1+0x4] ;  /* 0x0000040001127983 */ /* 0x000ea20000100800 */
[----:B------:R-:W-:Y:S01]  /*27c0*/  IMAD.MOV.U32 R137, RZ, RZ, 0x70 ;  /* 0x00000070ff897424 */ /* 0x000fe200078e00ff */
[----:B-----5:R-:W-:Y:S01]  /*27d0*/  SHF.R.S32.HI R3, RZ, 0x1f, R0 ;  /* 0x0000001fff037819 */ /* 0x020fe20000011400 */
[----:B------:R-:W-:Y:S02]  /*27e0*/  IMAD.MOV.U32 R2, RZ, RZ, c[0x0][0x2b8] ;  /* 0x0000ae00ff027624 */ /* 0x000fe400078e00ff */
[----:B------:R-:W-:Y:S02]  /*27f0*/  IMAD R137, R218, R137, -0x70 ;  /* 0xffffff90da897424 */ /* 0x000fe400078e0289 */
[----:B------:R-:W-:Y:S01]  /*2800*/  IMAD.WIDE.U32 R10, R0, c[0x0][0x2b0], RZ ;  /* 0x0000ac00000a7a25 */ /* 0x000fe200078e00ff */
[----:B------:R-:W-:-:S03]  /*2810*/  ISETP.NE.AND P2, PT, R2, 0x1, PT ;  /* 0x000000010200780c */ /* 0x000fc60003f45270 */
[----:B------:R-:W-:Y:S01]  /*2820*/  IMAD.MOV.U32 R219, RZ, RZ, RZ ;  /* 0x000000ffffdb7224 */ /* 0x000fe200078e00ff */
[----:B------:R1:W-:Y:S04]  /*2830*/  STL.64 [R1+0x20], R10 ;  /* 0x0000200a01007387 */ /* 0x0003e80000100a00 */
[----:B------:R-:W-:Y:S01]  /*2840*/  BAR.SYNC.DEFER_BLOCKING 0x0 ;  /* 0x0000000000007b1d */ /* 0x000fe20000010000 */
[----:B------:R-:W-:Y:S02]  /*2850*/  IMAD R15, R15, c[0x0][0x2c4], RZ ;  /* 0x0000b1000f0f7a24 */ /* 0x000fe400078e02ff */
[----:B--2---:R-:W-:-:S04]  /*2860*/  IMAD.IADD R2, R18, 0x1, R137 ;  /* 0x0000000112027824 */ /* 0x004fc800078e0289 */
[C---:B------:R-:W-:Y:S01]  /*2870*/  IMAD.IADD R14, R2.reuse, 0x1, R13 ;  /* 0x00000001020e7824 */ /* 0x040fe200078e020d */
[----:B------:R-:W-:Y:S01]  /*2880*/  ISETP.GE.AND P1, PT, R2, R44, PT ;  /* 0x0000002c0200720c */ /* 0x000fe20003f26270 */
[----:B------:R-:W-:Y:S02]  /*2890*/  IMAD R2, R3, c[0x0][0x2b0], RZ ;  /* 0x0000ac0003027a24 */ /* 0x000fe400078e02ff */
[----:B------:R-:W-:Y:S01]  /*28a0*/  @P2 IMAD.HI.U32 R3, R14, c[0x0][0x2bc], RZ ;  /* 0x0000af000e032a27 */ /* 0x000fe200078e00ff */
[----:B------:R-:W-:-:S03]  /*28b0*/  ISETP.GT.OR P1, PT, R18, 0x6f, P1 ;  /* 0x0000006f1200780c */ /* 0x000fc60000f24670 */
[----:B------:R-:W-:Y:S01]  /*28c0*/  IMAD.MOV.U32 R13, RZ, RZ, R14 ;  /* 0x000000ffff0d7224 */ /* 0x000fe200078e000e */
[----:B------:R-:W-:Y:S01]  /*28d0*/  @P2 SHF.R.U32.HI R13, RZ, c[0x0][0x2c0], R3 ;  /* 0x0000b000ff0d2a19 */ /* 0x000fe20000011603 */
[----:B------:R-:W-:-:S04]  /*28e0*/  IMAD R2, R0, c[0x0][0x2b4], R2 ;  /* 0x0000ad0000027a24 */ /* 0x000fc800078e0202 */
[----:B------:R-:W-:-:S04]  /*28f0*/  IMAD.IADD R5, R11, 0x1, R2 ;  /* 0x000000010b057824 */ /* 0x000fc800078e0202 */
[C---:B------:R-:W-:Y:S01]  /*2900*/  @!P1 IADD3 R0, P0, R13.reuse, R10, RZ ;  /* 0x0000000a0d009210 */ /* 0x040fe20007f1e0ff */
[----:B------:R2:W-:Y:S03]  /*2910*/  STL [R1+0x30], R5 ;  /* 0x0000300501007387 */ /* 0x0005e60000100800 */
[----:B------:R-:W-:Y:S02]  /*2920*/  @!P1 LEA.HI.X.SX32 R3, R13, R5, 0x1, P0 ;  /* 0x000000050d039211 */ /* 0x000fe400000f0eff */
[----:B------:R-:W-:-:S04]  /*2930*/  @!P1 LEA R2, P0, R0, c[0x0][0x2a0], 0x2 ;  /* 0x0000a80000029a11 */ /* 0x000fc800078010ff */
[----:B------:R-:W-:-:S05]  /*2940*/  @!P1 LEA.HI.X R3, R0, c[0x0][0x2a4], R3, 0x2, P0 ;  /* 0x0000a90000039a11 */ /* 0x000fca00000f1403 */
[----:B------:R3:W4:Y:S01]  /*2950*/  @!P1 LDG.E R219, [R2.64] ;  /* 0x0000000602db9981 */ /* 0x000722000c1e1900 */
[----:B------:R-:W-:Y:S01]  /*2960*/  SHF.R.S32.HI R21, RZ, 0x1f, R238 ;  /* 0x0000001fff157819 */ /* 0x000fe200000114ee */
[C---:B------:R-:W-:Y:S01]  /*2970*/  IMAD.WIDE.U32 R24, R17.reuse, c[0x0][0x1e8], RZ ;  /* 0x00007a0011187a25 */ /* 0x040fe200078e00ff */
[----:B------:R-:W-:Y:S01]  /*2980*/  SHF.R.S32.HI R20, RZ, 0x1f, R248 ;  /* 0x0000001fff147819 */ /* 0x000fe200000114f8 */
[----:B-1----:R-:W1:Y:S01]  /*2990*/  S2R R10, SR_TID.X ;  /* 0x00000000000a7919 */ /* 0x002e620000002100 */
[----:B------:R-:W-:Y:S01]  /*29a0*/  ISETP.GE.AND P5, PT, R238, c[0x0][0x198], PT ;  /* 0x00006600ee007a0c */ /* 0x000fe20003fa6270 */
[----:B------:R-:W-:Y:S01]  /*29b0*/  IMAD R22, R17, c[0x0][0x1ec], R25 ;  /* 0x00007b0011167a24 */ /* 0x000fe200078e0219 */
[----:B------:R-:W-:Y:S01]  /*29c0*/  IADD3 R195, R188, 0x20, RZ ;  /* 0x00000020bcc37810 */ /* 0x000fe20007ffe0ff */
[----:B------:R-:W-:Y:S01]  /*29d0*/  IMAD R136, R138, -0x70, R44 ;  /* 0xffffff908a887824 */ /* 0x000fe200078e022c */
[----:B------:R-:W-:Y:S01]  /*29e0*/  STL.64 [R1+0x18], R24 ;  /* 0x0000181801007387 */ /* 0x000fe20000100a00 */
[----:B------:R-:W-:Y:S01]  /*29f0*/  SHF.L.U64.HI R220, R238, 0x1, R21 ;  /* 0x00000001eedc7819 */ /* 0x000fe20000010215 */
[----:B--2---:R-:W-:Y:S01]  /*2a00*/  IMAD.IADD R5, R18, 0x1, R12 ;  /* 0x0000000112057824 */ /* 0x004fe200078e020c */
[----:B------:R-:W-:Y:S01]  /*2a10*/  SHF.L.U64.HI R221, R248, 0x1, R20 ;  /* 0x00000001f8dd7819 */ /* 0x000fe20000010214 */
[----:B------:R-:W-:Y:S01]  /*2a20*/  STL [R1+0x10], R22 ;  /* 0x0000101601007387 */ /* 0x000fe20000100800 */
[----:B------:R-:W-:Y:S01]  /*2a30*/  BSSY B0, `(.L_x_1325) ;  /* 0x00000f6000007945 */ /* 0x000fe20003800000 */
[----:B------:R-:W-:-:S02]  /*2a40*/  IMAD.MOV.U32 R0, RZ, RZ, R5 ;  /* 0x000000ffff007224 */ /* 0x000fc400078e0005 */
[----:B------:R-:W2:Y:S01]  /*2a50*/  S2R R23, SR_TID.X ;  /* 0x0000000000177919 */ /* 0x000ea20000002100 */
[----:B---3--:R-:W-:Y:S02]  /*2a60*/  IMAD.MOV.U32 R2, RZ, RZ, R4 ;  /* 0x000000ffff027224 */ /* 0x008fe400078e0004 */
[----:B------:R-:W-:Y:S01]  /*2a70*/  IMAD.MOV.U32 R3, RZ, RZ, R6 ;  /* 0x000000ffff037224 */ /* 0x000fe200078e0006 */
[----:B-1----:R-:W-:Y:S01]  /*2a80*/  SHF.R.S32.HI R19, RZ, 0x1f, R10 ;  /* 0x0000001fff137819 */ /* 0x002fe2000001140a */
[----:B------:R-:W-:-:S03]  /*2a90*/  @P3 IMAD.HI.U32 R4, R5, c[0x0][0x2c8], RZ ;  /* 0x0000b20005043a27 */ /* 0x000fc600078e00ff */
[----:B------:R-:W-:Y:S01]  /*2aa0*/  LEA.HI R19, R19, R10, RZ, 0x3 ;  /* 0x0000000a13137211 */ /* 0x000fe200078f18ff */
[C---:B------:R-:W-:Y:S01]  /*2ab0*/  IMAD.WIDE.U32 R2, R17.reuse, c[0x0][0x1b8], R2 ;  /* 0x00006e0011027a25 */ /* 0x040fe200078e0002 */
[----:B------:R-:W-:Y:S02]  /*2ac0*/  @P3 SHF.R.U32.HI R0, RZ, c[0x0][0x2cc], R4 ;  /* 0x0000b300ff003a19 */ /* 0x000fe40000011604 */
[----:B------:R-:W-:Y:S01]  /*2ad0*/  SHF.R.S32.HI R19, RZ, 0x3, R19 ;  /* 0x00000003ff137819 */ /* 0x000fe20000011413 */
[----:B------:R-:W-:Y:S02]  /*2ae0*/  IMAD R3, R17, c[0x0][0x1bc], R3 ;  /* 0x00006f0011037a24 */ /* 0x000fe400078e0203 */
[----:B------:R-:W-:Y:S02]  /*2af0*/  IMAD R6, R8, c[0x0][0x1c0], RZ ;  /* 0x0000700008067a24 */ /* 0x000fe400078e02ff */
[----:B------:R-:W-:-:S04]  /*2b00*/  IMAD.WIDE.U32 R2, R7, c[0x0][0x1c0], R2 ;  /* 0x0000700007027a25 */ /* 0x000fc800078e0002 */
[----:B------:R-:W-:Y:S01]  /*2b10*/  IMAD R6, R7, c[0x0][0x1c4], R6 ;  /* 0x0000710007067a24 */ /* 0x000fe200078e0206 */
[--C-:B------:R-:W-:Y:S01]  /*2b20*/  SHF.R.S32.HI R7, RZ, 0x1f, R0.reuse ;  /* 0x0000001fff077819 */ /* 0x100fe20000011400 */
[----:B------:R-:W-:Y:S02]  /*2b30*/  IMAD.MOV R4, RZ, RZ, -R0 ;  /* 0x000000ffff047224 */ /* 0x000fe400078e0a00 */
[----:B------:R-:W-:Y:S02]  /*2b40*/  IMAD.IADD R3, R3, 0x1, R6 ;  /* 0x0000000103037824 */ /* 0x000fe400078e0206 */
[----:B------:R-:W-:Y:S02]  /*2b50*/  IMAD R4, R4, c[0x0][0x2c4], R5 ;  /* 0x0000b10004047a24 */ /* 0x000fe400078e0205 */
[----:B------:R-:W-:Y:S02]  /*2b60*/  IMAD R5, R7, c[0x0][0x1b0], RZ ;  /* 0x00006c0007057a24 */ /* 0x000fe400078e02ff */
[----:B------:R-:W-:-:S04]  /*2b70*/  IMAD.WIDE.U32 R2, R0, c[0x0][0x1b0], R2 ;  /* 0x00006c0000027a25 */ /* 0x000fc800078e0002 */
[----:B------:R-:W-:Y:S01]  /*2b80*/  IMAD R6, R0, c[0x0][0x1b4], R5 ;  /* 0x00006d0000067a24 */ /* 0x000fe200078e0205 */
[----:B------:R-:W-:Y:S01]  /*2b90*/  SHF.R.S32.HI R5, RZ, 0x1f, R4 ;  /* 0x0000001fff057819 */ /* 0x000fe20000011404 */
[----:B------:R-:W-:Y:S02]  /*2ba0*/  IMAD.IADD R10, R19, 0x1, R12 ;  /* 0x00000001130a7824 */ /* 0x000fe400078e020c */
[----:B------:R-:W-:Y:S02]  /*2bb0*/  IMAD.IADD R3, R3, 0x1, R6 ;  /* 0x0000000103037824 */ /* 0x000fe400078e0206 */
[----:B------:R-:W-:Y:S01]  /*2bc0*/  IMAD R0, R5, c[0x0][0x1a8], RZ ;  /* 0x00006a0005007a24 */ /* 0x000fe200078e02ff */
[----:B------:R-:W-:Y:S01]  /*2bd0*/  ISETP.GE.AND P1, PT, R10, R15, PT ;  /* 0x0000000f0a00720c */ /* 0x000fe20003f26270 */
[----:B------:R-:W-:Y:S01]  /*2be0*/  IMAD.WIDE.U32 R2, R4, c[0x0][0x1a8], R2 ;  /* 0x00006a0004027a25 */ /* 0x000fe200078e0002 */
[----:B------:R-:W-:-:S03]  /*2bf0*/  IADD3 R7, R10, 0x20, RZ ;  /* 0x000000200a077810 */ /* 0x000fc60007ffe0ff */
[----:B------:R-:W-:Y:S01]  /*2c00*/  IMAD R0, R4, c[0x0][0x1ac], R0 ;  /* 0x00006b0004007a24 */ /* 0x000fe200078e0200 */
[----:B------:R-:W-:Y:S01]  /*2c10*/  LEA R8, P0, R2, c[0x0][0x160], 0x1 ;  /* 0x0000580002087a11 */ /* 0x000fe200078008ff */
[----:B------:R-:W-:Y:S02]  /*2c20*/  IMAD.MOV R6, RZ, RZ, -R13 ;  /* 0x000000ffff067224 */ /* 0x000fe400078e0a0d */
[----:B------:R-:W-:Y:S02]  /*2c30*/  IMAD.IADD R0, R3, 0x1, R0 ;  /* 0x0000000103007824 */ /* 0x000fe400078e0200 */
[----:B------:R-:W-:Y:S01]  /*2c40*/  SHFL.IDX PT, R11, R8, 0x1, 0x181f ;  /* 0x00381f00080b7f89 */ /* 0x000fe200000e0000 */
[----:B------:R-:W-:Y:S02]  /*2c50*/  IMAD R223, R6, c[0x0][0x2b8], R14 ;  /* 0x0000ae0006df7a24 */ /* 0x000fe400078e020e */
[----:B------:R-:W-:Y:S02]  /*2c60*/  LEA.HI.X R9, R2, c[0x0][0x164], R0, 0x1, P0 ;  /* 0x0000590002097a11 */ /* 0x000fe400000f0c00 */
[----:B------:R-:W1:Y:S01]  /*2c70*/  SHFL.IDX PT, R0, R8, RZ, 0x181f ;  /* 0x00181fff08007589 */ /* 0x000e6200000e0000 */
[----:B------:R-:W-:-:S03]  /*2c80*/  SHF.R.S32.HI R14, RZ, 0x1f, R223 ;  /* 0x0000001fff0e7819 */ /* 0x000fc600000114df */
[----:B------:R-:W3:Y:S04]  /*2c90*/  SHFL.IDX PT, R3, R9, RZ, 0x181f ;  /* 0x00181fff09037589 */ /* 0x000ee800000e0000 */
[----:B------:R-:W2:Y:S04]  /*2ca0*/  SHFL.IDX PT, R12, R9, 0x1, 0x181f ;  /* 0x00381f00090c7f89 */ /* 0x000ea800000e0000 */
[----:B------:R-:W-:Y:S04]  /*2cb0*/  SHFL.IDX PT, R13, R9, 0x2, 0x181f ;  /* 0x00581f00090d7f89 */ /* 0x000fe800000e0000 */
[----:B------:R-:W-:Y:S01]  /*2cc0*/  SHFL.IDX PT, R9, R9, 0x3, 0x181f ;  /* 0x00781f0009097f89 */ /* 0x000fe200000e0000 */
[----:B-1----:R-:W-:-:S02]  /*2cd0*/  @!P1 LEA R4, P4, R238, R0, 0x1 ;  /* 0x00000000ee049211 */ /* 0x002fc400078808ff */
[----:B------:R-:W-:Y:S02]  /*2ce0*/  @!P1 LEA R2, P0, R248, R0, 0x1 ;  /* 0x00000000f8029211 */ /* 0x000fe400078008ff */
[-C--:B---3--:R-:W-:Y:S01]  /*2cf0*/  @!P1 LEA.HI.X R5, R238, R3.reuse, R21, 0x1, P4 ;  /* 0x00000003ee059211 */ /* 0x088fe200020f0c15 */
[----:B------:R-:W1:Y:S01]  /*2d00*/  SHFL.IDX PT, R0, R8, 0x2, 0x181f ;  /* 0x00581f0008007f89 */ /* 0x000e6200000e0000 */
[C---:B------:R-:W-:Y:S02]  /*2d10*/  ISETP.GE.AND P4, PT, R248.reuse, c[0x0][0x198], PT ;  /* 0x00006600f8007a0c */ /* 0x040fe40003f86270 */
[----:B------:R-:W-:Y:S01]  /*2d20*/  @!P1 LEA.HI.X R3, R248, R3, R20, 0x1, P0 ;  /* 0x00000003f8039211 */ /* 0x000fe200000f0c14 */
[----:B------:R3:W-:Y:S01]  /*2d30*/  @!P1 LDGSTS.E.BYPASS.LTC128B.128 [R215+0x100], [R4.64], !P5 ;  /* 0x0010000004d79fae */ /* 0x0007e2000e901d46 */
[----:B------:R-:W-:-:S09]  /*2d40*/  ISETP.GE.AND P0, PT, R7, R15, PT ;  /* 0x0000000f0700720c */ /* 0x000fd20003f06270 */
[----:B------:R1:W-:Y:S04]  /*2d50*/  @!P1 LDGSTS.E.BYPASS.LTC128B.128 [R215+0x4100], [R2.64], !P4 ;  /* 0x0410000002d79fae */ /* 0x0003e8000e101d46 */
[----:B------:R-:W-:-:S04]  /*2d60*/  @!P0 LEA R6, P1, R238, R11, 0x1 ;  /* 0x0000000bee068211 */ /* 0x000fc800078208ff */
[----:B--2---:R-:W-:-:S05]  /*2d70*/  @!P0 LEA.HI.X R7, R238, R12, R21, 0x1, P1 ;  /* 0x0000000cee078211 */ /* 0x004fca00008f0c15 */
[----:B------:R2:W-:Y:S01]  /*2d80*/  @!P0 LDGSTS.E.BYPASS.LTC128B.128 [R215+0x1100], [R6.64], !P5 ;  /* 0x0110000006d78fae */ /* 0x0005e2000e901d46 */
[----:B---3--:R-:W-:-:S04]  /*2d90*/  IMAD R4, R14, c[0x0][0x1e0], RZ ;  /* 0x000078000e047a24 */ /* 0x008fc800078e02ff */
[C---:B------:R-:W-:Y:S01]  /*2da0*/  IMAD R5, R223.reuse, c[0x0][0x1e4], R4 ;  /* 0x00007900df057a24 */ /* 0x040fe200078e0204 */
[----:B------:R-:W-:Y:S02]  /*2db0*/  @!P0 LEA R4, P1, R248, R11, 0x1 ;  /* 0x0000000bf8048211 */ /* 0x000fe400078208ff */
[C---:B------:R-:W-:Y:S02]  /*2dc0*/  IADD3 R11, R10.reuse, 0x40, RZ ;  /* 0x000000400a0b7810 */ /* 0x040fe40007ffe0ff */
[----:B------:R-:W-:Y:S01]  /*2dd0*/  IADD3 R10, R10, 0x60, RZ ;  /* 0x000000600a0a7810 */ /* 0x000fe20007ffe0ff */
[----:B-1----:R-:W-:Y:S01]  /*2de0*/  IMAD.WIDE.U32 R2, R223, c[0x0][0x1e0], RZ ;  /* 0x00007800df027a25 */ /* 0x002fe200078e00ff */
[----:B------:R-:W-:-:S03]  /*2df0*/  ISETP.GE.AND P6, PT, R11, R15, PT ;  /* 0x0000000f0b00720c */ /* 0x000fc60003fc6270 */
[----:B------:R-:W-:Y:S01]  /*2e00*/  IMAD.IADD R3, R3, 0x1, R5 ;  /* 0x0000000103037824 */ /* 0x000fe200078e0205 */
[C---:B------:R-:W-:Y:S02]  /*2e10*/  @!P0 LEA.HI.X R5, R248.reuse, R12, R20, 0x1, P1 ;  /* 0x0000000cf8058211 */ /* 0x040fe400008f0c14 */
[----:B------:R1:W3:Y:S04]  /*2e20*/  SHFL.IDX PT, R12, R8, 0x3, 0x181f ;  /* 0x00781f00080c7f89 */ /* 0x0002e800000e0000 */
[----:B------:R1:W-:Y:S03]  /*2e30*/  @!P0 LDGSTS.E.BYPASS.LTC128B.128 [R215+0x5100], [R4.64], !P4 ;  /* 0x0510000004d78fae */ /* 0x0003e6000e101d46 */
[----:B--2---:R-:W-:-:S04]  /*2e40*/  @!P6 LEA R6, P1, R248, R0, 0x1 ;  /* 0x00000000f806e211 */ /* 0x004fc800078208ff */
[----:B------:R-:W-:Y:S02]  /*2e50*/  @!P6 LEA.HI.X R7, R248, R13, R20, 0x1, P1 ;  /* 0x0000000df807e211 */ /* 0x000fe400008f0c14 */
[----:B------:R-:W-:Y:S02]  /*2e60*/  ISETP.GE.AND P1, PT, R10, R15, PT ;  /* 0x0000000f0a00720c */ /* 0x000fe40003f26270 */
[----:B-1----:R-:W-:Y:S02]  /*2e70*/  @!P6 LEA R4, P0, R238, R0, 0x1 ;  /* 0x00000000ee04e211 */ /* 0x002fe400078008ff */
[----:B----4-:R-:W-:Y:S01]  /*2e80*/  SHF.R.S32.HI R16, RZ, 0x1f, R219 ;  /* 0x0000001fff107819 */ /* 0x010fe200000114db */
[----:B------:R-:W-:-:S04]  /*2e90*/  IMAD.WIDE.U32 R2, R219, c[0x0][0x1f0], R2 ;  /* 0x00007c00db027a25 */ /* 0x000fc800078e0002 */
[----:B------:R-:W-:-:S04]  /*2ea0*/  IMAD R5, R16, c[0x0][0x1f0], RZ ;  /* 0x00007c0010057a24 */ /* 0x000fc800078e02ff */
[----:B------:R-:W-:Y:S01]  /*2eb0*/  IMAD R0, R219, c[0x0][0x1f4], R5 ;  /* 0x00007d00db007a24 */ /* 0x000fe200078e0205 */
[----:B------:R-:W-:Y:S02]  /*2ec0*/  @!P6 LEA.HI.X R5, R238, R13, R21, 0x1, P0 ;  /* 0x0000000dee05e211 */ /* 0x000fe400000f0c15 */
[----:B------:R-:W-:Y:S01]  /*2ed0*/  IADD3 R2, P0, R2, R24, RZ ;  /* 0x0000001802027210 */ /* 0x000fe20007f1e0ff */
[C---:B------:R-:W-:Y:S02]  /*2ee0*/  IMAD.WIDE.U32 R24, R17.reuse, c[0x0][0x210], RZ ;  /* 0x0000840011187a25 */ /* 0x040fe400078e00ff */
[----:B------:R3:W-:Y:S01]  /*2ef0*/  @!P6 LDGSTS.E.BYPASS.LTC128B.128 [R215+0x2100], [R4.64], !P5 ;  /* 0x0210000004d7efae */ /* 0x0007e2000e901d46 */
[----:B------:R-:W-:Y:S01]  /*2f00*/  IADD3.X R3, R22, R3, R0, P0, !PT ;  /* 0x0000000316037210 */ /* 0x000fe200007fe400 */
[----:B------:R-:W-:Y:S01]  /*2f10*/  IMAD R22, R17, c[0x0][0x214], R25 ;  /* 0x0000850011167a24 */ /* 0x000fe200078e0219 */
[C---:B------:R-:W-:Y:S01]  /*2f20*/  LEA R0, P0, R2.reuse, c[0x0][0x1c8], 0x1 ;  /* 0x0000720002007a11 */ /* 0x040fe200078008ff */
[----:B------:R1:W-:Y:S03]  /*2f30*/  @!P6 LDGSTS.E.BYPASS.LTC128B.128 [R215+0x6100], [R6.64], !P4 ;  /* 0x0610000006d7efae */ /* 0x0003e6000e101d46 */
[----:B------:R-:W-:Y:S01]  /*2f40*/  LEA.HI.X R15, R2, c[0x0][0x1cc], R3, 0x1, P0 ;  /* 0x00007300020f7a11 */ /* 0x000fe200000f0c03 */
[----:B------:R-:W2:Y:S01]  /*2f50*/  SHFL.IDX PT, R10, R0, RZ, 0x181f ;  /* 0x00181fff000a7589 */ /* 0x000ea200000e0000 */
[----:B------:R-:W-:-:S03]  /*2f60*/  IMNMX R2, R136, 0x70, PT ;  /* 0x0000007088027817 */ /* 0x000fc60003800200 */
[----:B------:R-:W4:Y:S02]  /*2f70*/  SHFL.IDX PT, R11, R15, RZ, 0x181f ;  /* 0x00181fff0f0b7589 */ /* 0x000f2400000e0000 */
[----:B------:R-:W-:Y:S02]  /*2f80*/  IMAD.IADD R8, R2, 0x1, -R19 ;  /* 0x0000000102087824 */ /* 0x000fe400078e0a13 */
[----:B------:R-:W-:Y:S03]  /*2f90*/  SHFL.IDX PT, R13, R15, 0x2, 0x181f ;  /* 0x00581f000f0d7f89 */ /* 0x000fe600000e0000 */
[----:B------:R-:W-:Y:S01]  /*2fa0*/  ISETP.GE.AND P6, PT, R8, 0x1, PT ;  /* 0x000000010800780c */ /* 0x000fe20003fc6270 */
[----:B------:R-:W-:Y:S04]  /*2fb0*/  STL.64 [R1+0x28], R24 ;  /* 0x0000281801007387 */ /* 0x000fe80000100a00 */
[----:B------:R-:W-:Y:S01]  /*2fc0*/  STL [R1+0x34], R22 ;  /* 0x0000341601007387 */ /* 0x000fe20000100800 */
[----:B---3--:R-:W-:-:S04]  /*2fd0*/  @!P1 LEA R4, P0, R238, R12, 0x1 ;  /* 0x0000000cee049211 */ /* 0x008fc800078008ff */
[-C--:B------:R-:W-:Y:S02]  /*2fe0*/  @!P1 LEA.HI.X R5, R238, R9.reuse, R21, 0x1, P0 ;  /* 0x00000009ee059211 */ /* 0x080fe400000f0c15 */
[C---:B------:R-:W-:Y:S02]  /*2ff0*/  @!P1 LEA R2, P0, R248.reuse, R12, 0x1 ;  /* 0x0000000cf8029211 */ /* 0x040fe400078008ff */
[----:B------:R-:W-:Y:S02]  /*3000*/  SHFL.IDX PT, R12, R15, 0x1, 0x181f ;  /* 0x00381f000f0c7f89 */ /* 0x000fe400000e0000 */
[----:B------:R-:W-:Y:S02]  /*3010*/  @!P1 LEA.HI.X R3, R248, R9, R20, 0x1, P0 ;  /* 0x00000009f8039211 */ /* 0x000fe400000f0c14 */
[----:B------:R-:W1:Y:S04]  /*3020*/  SHFL.IDX PT, R9, R0, 0x1, 0x181f ;  /* 0x00381f0000097f89 */ /* 0x000e6800000e0000 */
[----:B------:R2:W-:Y:S01]  /*3030*/  @!P1 LDGSTS.E.BYPASS.LTC128B.128 [R215+0x3100], [R4.64], !P5 ;  /* 0x0310000004d79fae */ /* 0x0005e2000e901d46 */
[----:B------:R-:W-:-:S03]  /*3040*/  @P6 ISETP.GE.AND P5, PT, R238, c[0x0][0x1d4], PT ;  /* 0x00007500ee006a0c */ /* 0x000fc60003fa6270 */
[----:B------:R3:W-:Y:S01]  /*3050*/  @!P1 LDGSTS.E.BYPASS.LTC128B.128 [R215+0x7100], [R2.64], !P4 ;  /* 0x0710000002d79fae */ /* 0x0007e2000e101d46 */
[----:B------:R-:W-:Y:S02]  /*3060*/  @P6 ISETP.GE.AND P1, PT, R248, c[0x0][0x1d4], PT ;  /* 0x00007500f8006a0c */ /* 0x000fe40003f26270 */
[----:B------:R-:W-:Y:S01]  /*3070*/  ISETP.GE.AND P4, PT, R8, 0x21, PT ;  /* 0x000000210800780c */ /* 0x000fe20003f86270 */
[----:B------:R-:W0:Y:S01]  /*3080*/  LDGDEPBAR ;  /* 0x00000000000079af */ /* 0x000e220000000000 */
[----:B--2---:R-:W-:-:S04]  /*3090*/  @P6 LEA R4, P0, R238, R10, 0x1 ;  /* 0x0000000aee046211 */ /* 0x004fc800078008ff */
[-C--:B----4-:R-:W-:Y:S02]  /*30a0*/  @P6 LEA.HI.X R5, R238, R11.reuse, R21, 0x1, P0 ;  /* 0x0000000bee056211 */ /* 0x090fe400000f0c15 */
[C---:B---3--:R-:W-:Y:S02]  /*30b0*/  @P6 LEA R2, P0, R248.reuse, R10, 0x1 ;  /* 0x0000000af8026211 */ /* 0x048fe400078008ff */
[----:B------:R-:W2:Y:S02]  /*30c0*/  SHFL.IDX PT, R10, R0, 0x2, 0x181f ;  /* 0x00581f00000a7f89 */ /* 0x000ea400000e0000 */
[----:B------:R-:W-:Y:S02]  /*30d0*/  @P6 LEA.HI.X R3, R248, R11, R20, 0x1, P0 ;  /* 0x0000000bf8036211 */ /* 0x000fe400000f0c14 */
[----:B------:R3:W-:Y:S01]  /*30e0*/  @P6 LDGSTS.E.BYPASS.LTC128B.128 [R215+0x8100], [R4.64], !P5 ;  /* 0x0810000004d76fae */ /* 0x0007e2000e901d46 */
[C---:B------:R-:W-:Y:S02]  /*30f0*/  @P4 ISETP.GE.AND P0, PT, R238.reuse, c[0x0][0x1d4], PT ;  /* 0x00007500ee004a0c */ /* 0x040fe40003f06270 */
[----:B-1----:R-:W-:Y:S01]  /*3100*/  @P4 LEA R6, P5, R238, R9, 0x1 ;  /* 0x00000009ee064211 */ /* 0x002fe200078a08ff */
[----:B------:R1:W-:Y:S01]  /*3110*/  @P6 LDGSTS.E.BYPASS.LTC128B.128 [R215+0xb900], [R2.64], !P1 ;  /* 0x0b90000002d76fae */ /* 0x0003e2000c901d46 */
[----:B------:R-:W-:-:S02]  /*3120*/  ISETP.GE.AND P6, PT, R8, 0x41, PT ;  /* 0x000000410800780c */ /* 0x000fc40003fc6270 */
[----:B------:R-:W-:Y:S01]  /*3130*/  @P4 ISETP.GE.AND P1, PT, R248, c[0x0][0x1d4], PT ;  /* 0x00007500f8004a0c */ /* 0x000fe20003f26270 */
[----:B------:R4:W1:Y:S01]  /*3140*/  SHFL.IDX PT, R11, R0, 0x3, 0x181f ;  /* 0x00781f00000b7f89 */ /* 0x00086200000e0000 */
[----:B------:R-:W-:-:S05]  /*3150*/  @P4 LEA.HI.X R7, R238, R12, R21, 0x1, P5 ;  /* 0x0000000cee074211 */ /* 0x000fca00028f0c15 */
[----:B------:R2:W-:Y:S04]  /*3160*/  @P4 LDGSTS.E.BYPASS.LTC128B.128 [R215+0x9100], [R6.64], !P0 ;  /* 0x0910000006d74fae */ /* 0x0005e8000c101d46 */
[----:B------:R-:W-:Y:S01]  /*3170*/  @P6 ISETP.GE.AND P0, PT, R238, c[0x0][0x1d4], PT ;  /* 0x00007500ee006a0c */ /* 0x000fe20003f06270 */
[----:B---3--:R-:W-:Y:S02]  /*3180*/  IMAD R4, R14, c[0x0][0x208], RZ ;  /* 0x000082000e047a24 */ /* 0x008fe400078e02ff */
[----:B------:R-:W-:Y:S02]  /*3190*/  IMAD.SHL.U32 R14, R238, 0x2, RZ ;  /* 0x00000002ee0e7824 */ /* 0x000fe400078e00ff */
[C---:B------:R-:W-:Y:S01]  /*31a0*/  IMAD R5, R223.reuse, c[0x0][0x20c], R4 ;  /* 0x00008300df057a24 */ /* 0x040fe200078e0204 */
[C---:B------:R-:W-:Y:S01]  /*31b0*/  @P4 LEA R4, P5, R248.reuse, R9, 0x1 ;  /* 0x00000009f8044211 */ /* 0x040fe200078a08ff */
[----:B-1----:R-:W-:Y:S01]  /*31c0*/  IMAD.WIDE.U32 R2, R223, c[0x0][0x208], RZ ;  /* 0x00008200df027a25 */ /* 0x002fe200078e00ff */
[----:B------:R-:W1:Y:S03]  /*31d0*/  SHFL.IDX PT, R9, R15, 0x3, 0x181f ;  /* 0x00781f000f097f89 */ /* 0x000e6600000e0000 */
[----:B------:R-:W-:Y:S01]  /*31e0*/  IMAD.IADD R3, R3, 0x1, R5 ;  /* 0x0000000103037824 */ /* 0x000fe200078e0205 */
[----:B------:R-:W-:Y:S01]  /*31f0*/  @P4 LEA.HI.X R5, R248, R12, R20, 0x1, P5 ;  /* 0x0000000cf8054211 */ /* 0x000fe200028f0c14 */
[----:B----4-:R-:W-:Y:S01]  /*3200*/  IMAD R0, R16, c[0x0][0x218], RZ ;  /* 0x0000860010007a24 */ /* 0x010fe200078e02ff */
[----:B------:R-:W-:Y:S01]  /*3210*/  ISETP.GE.AND P5, PT, R8, 0x61, PT ;  /* 0x000000610800780c */ /* 0x000fe20003fa6270 */
[----:B------:R-:W-:-:S02]  /*3220*/  IMAD.WIDE.U32 R2, R219, c[0x0][0x218], R2 ;  /* 0x00008600db027a25 */ /* 0x000fc400078e0002 */
[----:B------:R3:W-:Y:S01]  /*3230*/  @P4 LDGSTS.E.BYPASS.LTC128B.128 [R215+0xc900], [R4.64], !P1 ;  /* 0x0c90000004d74fae */ /* 0x0007e2000c901d46 */
[-C--:B--2---:R-:W-:Y:S01]  /*3240*/  @P6 LEA R6, P4, R248, R10.reuse, 0x1 ;  /* 0x0000000af8066211 */ /* 0x084fe200078808ff */
[----:B------:R-:W-:Y:S01]  /*3250*/  IMAD R7, R219, c[0x0][0x21c], R0 ;  /* 0x00008700db077a24 */ /* 0x000fe200078e0200 */
[----:B---3--:R-:W-:-:S04]  /*3260*/  @P6 LEA R4, P1, R238, R10, 0x1 ;  /* 0x0000000aee046211 */ /* 0x008fc800078208ff */
[----:B------:R-:W-:Y:S02]  /*3270*/  @P6 LEA.HI.X R5, R238, R13, R21, 0x1, P1 ;  /* 0x0000000dee056211 */ /* 0x000fe400008f0c15 */
[----:B------:R-:W-:-:S03]  /*3280*/  IADD3 R0, P1, R2, R24, RZ ;  /* 0x0000001802007210 */ /* 0x000fc60007f3e0ff */
[----:B------:R2:W-:Y:S01]  /*3290*/  @P6 LDGSTS.E.BYPASS.LTC128B.128 [R215+0xa100], [R4.64], !P0 ;  /* 0x0a10000004d76fae */ /* 0x0005e2000c101d46 */
[----:B------:R-:W-:Y:S02]  /*32a0*/  IADD3.X R3, R22, R3, R7, P1, !PT ;  /* 0x0000000316037210 */ /* 0x000fe40000ffe407 */
[C---:B------:R-:W-:Y:S01]  /*32b0*/  @P6 LEA.HI.X R7, R248.reuse, R13, R20, 0x1, P4 ;  /* 0x0000000df8076211 */ /* 0x040fe200020f0c14 */
[----:B------:R-:W-:Y:S01]  /*32c0*/  IMAD.SHL.U32 R13, R248, 0x2, RZ ;  /* 0x00000002f80d7824 */ /* 0x000fe200078e00ff */
[----:B------:R-:W-:Y:S02]  /*32d0*/  LEA R12, P4, R0, c[0x0][0x1f8], 0x1 ;  /* 0x00007e00000c7a11 */ /* 0x000fe400078808ff */
[----:B------:R-:W-:Y:S02]  /*32e0*/  @P6 ISETP.GE.AND P1, PT, R248, c[0x0][0x1d4], PT ;  /* 0x00007500f8006a0c */ /* 0x000fe40003f26270 */
[----:B------:R-:W-:Y:S01]  /*32f0*/  LEA.HI.X R10, R0, c[0x0][0x1fc], R3, 0x1, P4 ;  /* 0x00007f00000a7a11 */ /* 0x000fe200020f0c03 */
[----:B------:R-:W3:Y:S01]  /*3300*/  SHFL.IDX PT, R8, R12, RZ, 0x181f ;  /* 0x00181fff0c087589 */ /* 0x000ee200000e0000 */
[----:B------:R-:W-:Y:S01]  /*3310*/  @P5 ISETP.GE.AND P4, PT, R238, c[0x0][0x1d4], PT ;  /* 0x00007500ee005a0c */ /* 0x000fe20003f86270 */
[----:B------:R-:W-:Y:S01]  /*3320*/  IMAD.IADD R0, R136, 0x1, -R19 ;  /* 0x0000000188007824 */ /* 0x000fe200078e0a13 */
[----:B------:R-:W-:-:S04]  /*3330*/  SHF.R.S32.HI R22, RZ, 0x1f, R23 ;  /* 0x0000001fff167819 */ /* 0x000fc80000011417 */
[----:B------:R-:W-:-:S03]  /*3340*/  LEA.HI R22, R22, R23, RZ, 0x3 ;  /* 0x0000001716167211 */ /* 0x000fc600078f18ff */
[----:B------:R4:W-:Y:S01]  /*3350*/  @P6 LDGSTS.E.BYPASS.LTC128B.128 [R215+0xd900], [R6.64], !P1 ;  /* 0x0d90000006d76fae */ /* 0x0009e2000c901d46 */
[----:B------:R-:W-:-:S05]  /*3360*/  LOP3.LUT R22, R22, 0xfffffff8, RZ, 0xc0, !PT ;  /* 0xfffffff816167812 */ /* 0x000fca00078ec0ff */
[----:B------:R-:W-:Y:S01]  /*3370*/  IMAD.IADD R22, R23, 0x1, -R22 ;  /* 0x0000000117167824 */ /* 0x000fe200078e0a16 */
[----:B--2---:R-:W-:-:S04]  /*3380*/  @P5 LEA R4, P0, R238, R11, 0x1 ;  /* 0x0000000bee045211 */ /* 0x004fc800078008ff */
[----:B-1----:R-:W-:Y:S02]  /*3390*/  @P5 LEA.HI.X R5, R238, R9, R21, 0x1, P0 ;  /* 0x00000009ee055211 */ /* 0x002fe400000f0c15 */
[----:B------:R-:W-:Y:S02]  /*33a0*/  @P5 LEA R2, P0, R248, R11, 0x1 ;  /* 0x0000000bf8025211 */ /* 0x000fe400078008ff */
[----:B------:R-:W-:Y:S01]  /*33b0*/  LOP3.LUT P1, RZ, R22, 0x2, RZ, 0xc0, !PT ;  /* 0x0000000216ff7812 */ /* 0x000fe2000782c0ff */
[----:B------:R1:W-:Y:S01]  /*33c0*/  @P5 LDGSTS.E.BYPASS.LTC128B.128 [R215+0xb100], [R4.64], !P4 ;  /* 0x0b10000004d75fae */ /* 0x0003e2000e101d46 */
[C---:B------:R-:W-:Y:S02]  /*33d0*/  @P5 LEA.HI.X R3, R248.reuse, R9, R20, 0x1, P0 ;  /* 0x00000009f8035211 */ /* 0x040fe400000f0c14 */
[----:B------:R-:W-:Y:S01]  /*33e0*/  @P5 ISETP.GE.AND P0, PT, R248, c[0x0][0x1d4], PT ;  /* 0x00007500f8005a0c */ /* 0x000fe20003f06270 */
[----:B------:R-:W2:Y:S01]  /*33f0*/  SHFL.IDX PT, R9, R10, RZ, 0x181f ;  /* 0x00181fff0a097589 */ /* 0x000ea200000e0000 */
[----:B------:R-:W-:-:S03]  /*3400*/  ISETP.GE.AND P4, PT, R238, c[0x0][0x1d4], PT ;  /* 0x00007500ee007a0c */ /* 0x000fc60003f86270 */
[----:B------:R-:W-:Y:S01]  /*3410*/  SHFL.IDX PT, R11, R10, 0x2, 0x181f ;  /* 0x00581f000a0b7f89 */ /* 0x000fe200000e0000 */
[----:B------:R-:W-:-:S03]  /*3420*/  ISETP.LT.OR P6, PT, R0, 0x1, P4 ;  /* 0x000000010000780c */ /* 0x000fc600027c1670 */
[----:B----4-:R-:W4:Y:S01]  /*3430*/  SHFL.IDX PT, R6, R12, 0x1, 0x181f ;  /* 0x00381f000c067f89 */ /* 0x010f2200000e0000 */
[----:B------:R-:W-:-:S03]  /*3440*/  @P1 IADD3 R195, R188, -0x20, RZ ;  /* 0xffffffe0bcc31810 */ /* 0x000fc60007ffe0ff */
[----:B------:R3:W-:Y:S01]  /*3450*/  @P5 LDGSTS.E.BYPASS.LTC128B.128 [R215+0xe900], [R2.64], !P0 ;  /* 0x0e90000002d75fae */ /* 0x0007e2000c101d46 */
[----:B------:R-:W-:Y:S02]  /*3460*/  ISETP.GE.AND P0, PT, R248, c[0x0][0x1d4], PT ;  /* 0x00007500f8007a0c */ /* 0x000fe40003f06270 */
[C---:B------:R-:W-:Y:S01]  /*3470*/  IADD3 R209, R195.reuse, 0x3000, RZ ;  /* 0x00003000c3d17810 */ /* 0x040fe20007ffe0ff */
[----:B------:R-:W0:Y:S01]  /*3480*/  LDGDEPBAR ;  /* 0x00000000000079af */ /* 0x000e220000000000 */
[----:B------:R-:W-:Y:S02]  /*3490*/  ISETP.LT.OR P5, PT, R0, 0x1, P0 ;  /* 0x000000010000780c */ /* 0x000fe400007a1670 */
[C---:B------:R-:W-:Y:S01]  /*34a0*/  IADD3 R208, R195.reuse, 0x2800, RZ ;  /* 0x00002800c3d07810 */ /* 0x040fe20007ffe0ff */
[----:B------:R-:W1:Y:S01]  /*34b0*/  SHFL.IDX PT, R7, R10, 0x1, 0x181f ;  /* 0x00381f000a077f89 */ /* 0x000e6200000e0000 */
[C---:B------:R-:W-:Y:S02]  /*34c0*/  IADD3 R207, R195.reuse, 0x2000, RZ ;  /* 0x00002000c3cf7810 */ /* 0x040fe40007ffe0ff */
[----:B------:R-:W-:-:S02]  /*34d0*/  IADD3 R206, R195, 0x1800, RZ ;  /* 0x00001800c3ce7810 */ /* 0x000fc40007ffe0ff */
[C---:B------:R-:W-:Y:S02]  /*34e0*/  IADD3 R205, R195.reuse, 0x1000, RZ ;  /* 0x00001000c3cd7810 */ /* 0x040fe40007ffe0ff */
[----:B------:R-:W-:Y:S02]  /*34f0*/  IADD3 R204, R195, 0x800, RZ ;  /* 0x00000800c3cc7810 */ /* 0x000fe40007ffe0ff */
[----:B---3--:R-:W-:Y:S01]  /*3500*/  IADD3 R2, P1, R8, R14, RZ ;  /* 0x0000000e08027210 */ /* 0x008fe20007f3e0ff */
[----:B------:R-:W-:-:S04]  /*3510*/  DEPBAR.LE SB0, 0x1 ;  /* 0x000080400000791a */ /* 0x000fc80000000000 */
[----:B------:R-:W-:Y:S01]  /*3520*/  BAR.SYNC.DEFER_BLOCKING 0x0 ;  /* 0x0000000000007b1d */ /* 0x000fe20000010000 */
[----:B--2---:R-:W-:Y:S01]  /*3530*/  IMAD.X R3, R9, 0x1, R220, P1 ;  /* 0x0000000109037824 */ /* 0x004fe200008e06dc */
[----:B-1----:R-:W-:-:S04]  /*3540*/  IADD3 R4, P1, R8, R13, RZ ;  /* 0x0000000d08047210 */ /* 0x002fc80007f3e0ff */
[----:B------:R-:W1:Y:S01]  /*3550*/  SHFL.IDX PT, R8, R12, 0x2, 0x181f ;  /* 0x00581f000c087f89 */ /* 0x000e6200000e0000 */
[----:B------:R-:W-:-:S03]  /*3560*/  IMAD.X R5, R9, 0x1, R221, P1 ;  /* 0x0000000109057824 */ /* 0x000fc600008e06dd */
        /* <DEDUP_REMOVED lines=43> */
[----:B----4-:R-:W-:-:S03]  /*3820*/  IADD3 R2, P1, R8, R13, RZ ;  /* 0x0000000d08027210 */ /* 0x010fc60007f3e0ff */
[----:B------:R-:W1:Y:S02]  /*3830*/  S2R R13, SR_TID.X ;  /* 0x00000000000d7919 */ /* 0x000e640000002100 */
[----:B------:R-:W-:Y:S01]  /*3840*/  IMAD.X R3, R11, 0x1, R221, P1 ;  /* 0x000000010b037824 */ /* 0x000fe200008e06dd */
[----:B------:R-:W-:-:S04]  /*3850*/  ISETP.GT.AND P1, PT, R18, 0x6f, PT ;  /* 0x0000006f1200780c */ /* 0x000fc80003f24270 */
[----:B------:R2:W-:Y:S01]  /*3860*/  LDGSTS.E.BYPASS.LTC128B.128 [R215+0x5900], [R2.64], !P5 ;  /* 0x0590000002d77fae */ /* 0x0005e2000e901d46 */
[----:B-1----:R-:W-:-:S13]  /*3870*/  ISETP.GT.AND P5, PT, R13, 0x7f, PT ;  /* 0x0000007f0d00780c */ /* 0x002fda0003fa4270 */
[----:B------:R-:W-:Y:S05]  /*3880*/  @P5 BRA `(.L_x_1326) ;  /* 0x0000010000005947 */ /* 0x000fea0003800000 */
[----:B--23--:R-:W-:Y:S05]  /*3890*/  BRA.DIV ~URZ, `(.L_x_1327) ;  /* 0x00010e927f007947 */ /* 0x00cfea000b800000 */
[----:B------:R1:W2:Y:S04]  /*38a0*/  SHFL.IDX PT, R6, R10, 0x3, 0x181f ;  /* 0x00781f000a067f89 */ /* 0x0002a800000e0000 */
[----:B------:R1:W3:Y:S02]  /*38b0*/  SHFL.IDX PT, R2, R12, 0x3, 0x181f ;  /* 0x00781f000c027f89 */ /* 0x0002e400000e0000 */
.L_x_1444:
[----:B------:R-:W-:Y:S01]  /*38c0*/  IMAD.SHL.U32 R4, R238, 0x2, RZ ;  /* 0x00000002ee047824 */ /* 0x000fe200078e00ff */
[----:B------:R-:W-:Y:S01]  /*38d0*/  ISETP.LT.OR P4, PT, R0, 0x61, P4 ;  /* 0x000000610000780c */ /* 0x000fe20002781670 */
        /* <DEDUP_REMOVED lines=11> */
.L_x_1326:
[----:B--23--:R-:W-:Y:S05]  /*3990*/  BSYNC B0 ;  /* 0x0000000000007941 */ /* 0x00cfea0003800000 */
.L_x_1325:
[----:B------:R-:W2:Y:S04]  /*39a0*/  S2R R2, SR_TID.X ;  /* 0x0000000000027919 */ /* 0x000ea80000002100 */
[----:B------:R-:W0:Y:S01]  /*39b0*/  LDGDEPBAR ;  /* 0x00000000000079af */ /* 0x000e220000000000 */
[----:B------:R-:W-:Y:S01]  /*39c0*/  WARPSYNC 0xffffffff ;  /* 0xffffffff00007948 */ /* 0x000fe20003800000 */
[C---:B------:R-:W-:Y:S08]  /*39d0*/  HMMA.16816.F32.BF16 R4, R128.reuse, R54, RZ ;  /* 0x000000368004723c */ /* 0x040ff000000418ff */
[C---:B------:R-:W-:Y:S08]  /*39e0*/  HMMA.16816.F32.BF16 R16, R128.reuse, R48, RZ ;  /* 0x000000308010723c */ /* 0x040ff000000418ff */
[----:B------:R-:W-:Y:S01]  /*39f0*/  HMMA.16816.F32.BF16 R40, R128, R36, RZ ;  /* 0x000000248028723c */ /* 0x000fe200000418ff */
[----:B--2---:R-:W-:-:S04]  /*3a00*/  SHF.R.S32.HI R0, RZ, 0x1f, R2 ;  /* 0x0000001fff007819 */ /* 0x004fc80000011402 */
[----:B------:R-:W-:-:S03]  /*3a10*/  LEA.HI R0, R0, R2, RZ, 0x3 ;  /* 0x0000000200007211 */ /* 0x000fc600078f18ff */
[----:B------:R-:W-:Y:S01]  /*3a20*/  HMMA.16816.F32.BF16 R24, R128, R20, RZ ;  /* 0x000000148018723c */ /* 0x000fe200000418ff */
[----:B------:R-:W-:-:S04]  /*3a30*/  LOP3.LUT R0, R0, 0xfffffff8, RZ, 0xc0, !PT ;  /* 0xfffffff800007812 */ /* 0x000fc800078ec0ff */
[----:B------:R-:W-:-:S03]  /*3a40*/  IADD3 R0, -R0, R2, RZ ;  /* 0x0000000200007210 */ /* 0x000fc60007ffe1ff */
[----:B------:R-:W-:Y:S01]  /*3a50*/  HMMA.16816.F32.BF16 R36, R128, R38, RZ ;  /* 0x000000268024723c */ /* 0x000fe200000418ff */
[----:B------:R-:W2:Y:S01]  /*3a60*/  LDL R2, [R1] ;  /* 0x0000000001027983 */ /* 0x000ea20000100800 */
[----:B------:R-:W-:Y:S02]  /*3a70*/  LOP3.LUT P0, RZ, R0, 0x4, RZ, 0xc0, !PT ;  /* 0x0000000400ff7812 */ /* 0x000fe4000780c0ff */
[----:B------:R-:W-:-:S04]  /*3a80*/  MOV R0, 0x40 ;  /* 0x0000004000007802 */ /* 0x000fc80000000f00 */
[----:B------:R-:W-:Y:S01]  /*3a90*/  SEL R0, R0, 0xffffffc0, !P0 ;  /* 0xffffffc000007807 */ /* 0x000fe20004000000 */
[----:B------:R-:W-:Y:S03]  /*3aa0*/  HMMA.16816.F32.BF16 R80, R132, R58, R4 ;  /* 0x0000003a8450723c */ /* 0x000fe60000041804 */
[----:B------:R-:W-:-:S05]  /*3ab0*/  IADD3 R190, R188, R0, RZ ;  /* 0x00000000bcbe7210 */ /* 0x000fca0007ffe0ff */
[C---:B------:R-:W-:Y:S01]  /*3ac0*/  HMMA.16816.F32.BF16 R20, R128.reuse, R22, RZ ;  /* 0x000000168014723c */ /* 0x040fe200000418ff */
[----:B------:R-:W3:Y:S04]  /*3ad0*/  LDSM.16.M88.4 R4, [R190] ;  /* 0x00000000be04783b */ /* 0x000ee80000000200 */
[----:B------:R-:W-:Y:S03]  /*3ae0*/  LDSM.16.M88.4 R44, [R190+0x1800] ;  /* 0x00180000be2c783b */ /* 0x000fe60000000200 */
[C---:B-1----:R-:W-:Y:S08]  /*3af0*/  HMMA.16816.F32.BF16 R12, R128.reuse, R50, RZ ;  /* 0x00000032800c723c */ /* 0x042ff000000418ff */
[----:B------:R-:W-:Y:S08]  /*3b00*/  HMMA.16816.F32.BF16 R8, R128, R52, RZ ;  /* 0x000000348008723c */ /* 0x000ff000000418ff */
[----:B------:R-:W-:Y:S08]  /*3b10*/  HMMA.16816.F32.BF16 R100, R132, R60, R16 ;  /* 0x0000003c8464723c */ /* 0x000ff00000041810 */
[C---:B------:R-:W-:Y:S08]  /*3b20*/  HMMA.16816.F32.BF16 R16, R128.reuse, R78, RZ ;  /* 0x0000004e8010723c */ /* 0x040ff000000418ff */
[----:B------:R-:W-:Y:S08]  /*3b30*/  HMMA.16816.F32.BF16 R32, R128, R28, RZ ;  /* 0x0000001c8020723c */ /* 0x000ff000000418ff */
[C---:B------:R-:W-:Y:S01]  /*3b40*/  HMMA.16816.F32.BF16 R112, R132.reuse, R64, R24 ;  /* 0x000000408470723c */ /* 0x040fe20000041818 */
[----:B------:R-:W1:Y:S07]  /*3b50*/  LDSM.16.M88.4 R24, [R190+0x1000] ;  /* 0x00100000be18783b */ /* 0x000e6e0000000200 */
[----:B------:R-:W-:Y:S01]  /*3b60*/  HMMA.16816.F32.BF16 R84, R132, R74, R36 ;  /* 0x0000004a8454723c */ /* 0x000fe20000041824 */
[----:B------:R-:W-:-:S07]  /*3b70*/  IADD3 R189, R195, R0, RZ ;  /* 0x00000000c3bd7210 */ /* 0x000fce0007ffe0ff */
[----:B------:R-:W-:Y:S08]  /*3b80*/  HMMA.16816.F32.BF16 R28, R128, R30, RZ ;  /* 0x0000001e801c723c */ /* 0x000ff000000418ff */
[----:B------:R-:W-:Y:S01]  /*3b90*/  HMMA.16816.F32.BF16 R104, R132, R66, R20 ;  /* 0x000000428468723c */ /* 0x000fe20000041814 */
[----:B------:R-:W-:Y:S07]  /*3ba0*/  LDSM.16.M88.4 R64, [R189+0x800] ;  /* 0x00080000bd40783b */ /* 0x000fee0000000200 */
[----:B------:R-:W-:Y:S01]  /*3bb0*/  HMMA.16816.F32.BF16 R20, R128, R76, RZ ;  /* 0x0000004c8014723c */ /* 0x000fe200000418ff */
[----:B------:R-:W-:Y:S07]  /*3bc0*/  LDSM.16.M88.4 R76, [R190+0x2000] ;  /* 0x00200000be4c783b */ /* 0x000fee0000000200 */
[C---:B------:R-:W-:Y:S01]  /*3bd0*/  HMMA.16816.F32.BF16 R88, R132.reuse, R72, R40 ;  /* 0x000000488458723c */ /* 0x040fe20000041828 */
[----:B------:R-:W-:Y:S07]  /*3be0*/  LDSM.16.M88.4 R72, [R190+0x2800] ;  /* 0x00280000be48783b */ /* 0x000fee0000000200 */
[C---:B------:R-:W-:Y:S08]  /*3bf0*/  HMMA.16816.F32.BF16 R96, R132.reuse, R62, R12 ;  /* 0x0000003e8460723c */ /* 0x040ff0000004180c */
[----:B------:R-:W-:Y:S01]  /*3c00*/  HMMA.16816.F32.BF16 R92, R132, R56, R8 ;  /* 0x00000038845c723c */ /* 0x000fe20000041808 */
[----:B------:R-:W-:Y:S07]  /*3c10*/  LDSM.16.M88.4 R56, [R190+0x3000] ;  /* 0x00300000be38783b */ /* 0x000fee0000000200 */
[C---:B------:R-:W-:Y:S08]  /*3c20*/  HMMA.16816.F32.BF16 R12, R128.reuse, R116, RZ ;  /* 0x00000074800c723c */ /* 0x040ff000000418ff */
[----:B------:R-:W-:Y:S08]  /*3c30*/  HMMA.16816.F32.BF16 R8, R128, R118, RZ ;  /* 0x000000768008723c */ /* 0x000ff000000418ff */
[C---:B------:R-:W-:Y:S01]  /*3c40*/  HMMA.16816.F32.BF16 R48, R132.reuse, R122, R16 ;  /* 0x0000007a8430723c */ /* 0x040fe20000041810 */
[----:B------:R-:W4:Y:S07]  /*3c50*/  LDSM.16.M88.4 R16, [R189] ;  /* 0x00000000bd10783b */ /* 0x000f2e0000000200 */
[----:B------:R-:W-:Y:S08]  /*3c60*/  HMMA.16816.F32.BF16 R52, R132, R68, R32 ;  /* 0x000000448434723c */ /* 0x000ff00000041820 */
[----:B---3--:R-:W-:Y:S01]  /*3c70*/  HMMA.16816.F32.BF16 R32, R164, R6, R84 ;  /* 0x00000006a420723c */ /* 0x008fe20000041854 */
[----:B------:R-:W3:Y:S07]  /*3c80*/  LDSM.16.M88.4 R84, [R189+0x1000] ;  /* 0x00100000bd54783b */ /* 0x000eee0000000200 */
[C---:B------:R-:W-:Y:S01]  /*3c90*/  HMMA.16816.F32.BF16 R108, R132.reuse, R70, R28 ;  /* 0x00000046846c723c */ /* 0x040fe2000004181c */
[----:B------:R-:W5:Y:S07]  /*3ca0*/  LDSM.16.M88.4 R28, [R190+0x800] ;  /* 0x00080000be1c783b */ /* 0x000f6e0000000200 */
[----:B------:R-:W-:Y:S08]  /*3cb0*/  HMMA.16816.F32.BF16 R68, R132, R120, R20 ;  /* 0x000000788444723c */ /* 0x000ff00000041814 */
[----:B------:R-:W-:Y:S01]  /*3cc0*/  HMMA.16816.F32.BF16 R20, R164, R4, R88 ;  /* 0x00000004a414723c */ /* 0x000fe20000041858 */
[----:B------:R-:W2:Y:S07]  /*3cd0*/  LDSM.16.M88.4 R88, [R189+0x1800] ;  /* 0x00180000bd58783b */ /* 0x000eae0000000200 */
[C---:B------:R-:W-:Y:S08]  /*3ce0*/  HMMA.16816.F32.BF16 R40, R132.reuse, R124, R12 ;  /* 0x0000007c8428723c */ /* 0x040ff0000004180c */
[----:B------:R-:W-:Y:S08]  /*3cf0*/  HMMA.16816.F32.BF16 R36, R132, R126, R8 ;  /* 0x0000007e8424723c */ /* 0x000ff00000041808 */
[C---:B-1----:R-:W-:Y:S08]  /*3d00*/  HMMA.16816.F32.BF16 R12, R164.reuse, R24, R112 ;  /* 0x00000018a40c723c */ /* 0x042ff00000041870 */
[C---:B------:R-:W-:Y:S08]  /*3d10*/  HMMA.16816.F32.BF16 R8, R164.reuse, R26, R104 ;  /* 0x0000001aa408723c */ /* 0x040ff00000041868 */
[C---:B------:R-:W-:Y:S08]  /*3d20*/  HMMA.16816.F32.BF16 R4, R164.reuse, R44, R100 ;  /* 0x0000002ca404723c */ /* 0x040ff00000041864 */
[----:B------:R-:W-:Y:S01]  /*3d30*/  HMMA.16816.F32.BF16 R24, R164, R46, R96 ;  /* 0x0000002ea418723c */ /* 0x000fe20000041860 */
[----:B------:R-:W1:Y:S07]  /*3d40*/  LDSM.16.M88.4 R44, [R188+0x3800] ;  /* 0x00380000bc2c783b */ /* 0x000e6e0000000200 */
[----:B----4-:R-:W-:Y:S08]  /*3d50*/  HMMA.16816.F32.BF16 R20, R168, R16, R20 ;  /* 0x00000010a814723c */ /* 0x010ff00000041814 */
[C---:B------:R-:W-:Y:S01]  /*3d60*/  HMMA.16816.F32.BF16 R100, R164.reuse, R56, R40 ;  /* 0x00000038a464723c */ /* 0x040fe20000041828 */
[----:B------:R-:W-:Y:S07]  /*3d70*/  LDSM.16.M88.4 R40, [R189+0x2000] ;  /* 0x00200000bd28783b */ /* 0x000fee0000000200 */
[----:B------:R-:W-:Y:S01]  /*3d80*/  HMMA.16816.F32.BF16 R96, R164, R58, R36 ;  /* 0x0000003aa460723c */ /* 0x000fe20000041824 */
[----:B------:R-:W-:Y:S07]  /*3d90*/  LDSM.16.M88.4 R36, [R190+0x3800] ;  /* 0x00380000be24783b */ /* 0x000fee0000000200 */
[----:B---3--:R-:W-:Y:S01]  /*3da0*/  HMMA.16816.F32.BF16 R56, R168, R86, R8 ;  /* 0x00000056a838723c */ /* 0x008fe20000041808 */
[----:B------:R-:W3:Y:S07]  /*3db0*/  LDSM.16.M88.4 R8, [R195+0x3800] ;  /* 0x00380000c308783b */ /* 0x000eee0000000200 */
[C---:B-----5:R-:W-:Y:S08]  /*3dc0*/  HMMA.16816.F32.BF16 R52, R164.reuse, R28, R52 ;  /* 0x0000001ca434723c */ /* 0x060ff00000041834 */
[----:B------:R-:W-:Y:S08]  /*3dd0*/  HMMA.16816.F32.BF16 R60, R164, R30, R108 ;  /* 0x0000001ea43c723c */ /* 0x000ff0000004186c */
[----:B------:R-:W-:Y:S01]  /*3de0*/  HMMA.16816.F32.BF16 R28, R168, R18, R32 ;  /* 0x00000012a81c723c */ /* 0x000fe20000041820 */
[----:B------:R-:W4:Y:S04]  /*3df0*/  LDSM.16.M88.4 R16, [R189+0x2800] ;  /* 0x00280000bd10783b */ /* 0x000f280000000200 */
[----:B------:R-:W-:Y:S03]  /*3e00*/  LDSM.16.M88.4 R32, [R189+0x3000] ;  /* 0x00300000bd20783b */ /* 0x000fe60000000200 */
[C---:B------:R-:W-:Y:S08]  /*3e10*/  HMMA.16816.F32.BF16 R92, R164.reuse, R76, R92 ;  /* 0x0000004ca45c723c */ /* 0x040ff0000004185c */
[C---:B------:R-:W-:Y:S08]  /*3e20*/  HMMA.16816.F32.BF16 R80, R164.reuse, R78, R80 ;  /* 0x0000004ea450723c */ /* 0x040ff00000041850 */
[C---:B------:R-:W-:Y:S08]  /*3e30*/  HMMA.16816.F32.BF16 R68, R164.reuse, R72, R68 ;  /* 0x00000048a444723c */ /* 0x040ff00000041844 */
[----:B------:R-:W-:Y:S08]  /*3e40*/  HMMA.16816.F32.BF16 R76, R164, R74, R48 ;  /* 0x0000004aa44c723c */ /* 0x000ff00000041830 */
[C---:B--2---:R-:W-:Y:S08]  /*3e50*/  HMMA.16816.F32.BF16 R72, R168.reuse, R88, R4 ;  /* 0x00000058a848723c */ /* 0x044ff00000041804 */
[----:B------:R-:W-:Y:S01]  /*3e60*/  HMMA.16816.F32.BF16 R88, R168, R90, R24 ;  /* 0x0000005aa858723c */ /* 0x000fe20000041818 */
[----:B------:R-:W2:Y:S07]  /*3e70*/  LDSM.16.M88.4 R24, [R188+0x4000] ;  /* 0x00400000bc18783b */ /* 0x000eae0000000200 */
[----:B-1----:R-:W-:Y:S08]  /*3e80*/  HMMA.16816.F32.BF16 R4, R172, R44, R20 ;  /* 0x0000002cac04723c */ /* 0x002ff00000041814 */
[C---:B------:R-:W-:Y:S08]  /*3e90*/  HMMA.16816.F32.BF16 R52, R168.reuse, R64, R52 ;  /* 0x00000040a834723c */ /* 0x040ff00000041834 */
[----:B------:R-:W-:Y:S08]  /*3ea0*/  HMMA.16816.F32.BF16 R48, R168, R84, R12 ;  /* 0x00000054a830723c */ /* 0x000ff0000004180c */
[----:B------:R-:W-:Y:S01]  /*3eb0*/  HMMA.16816.F32.BF16 R12, R172, R46, R28 ;  /* 0x0000002eac0c723c */ /* 0x000fe2000004181c */
[----:B------:R-:W1:Y:S07]  /*3ec0*/  LDSM.16.M88.4 R44, [R195+0x4000] ;  /* 0x00400000c32c783b */ /* 0x000e6e0000000200 */
[----:B---3--:R-:W-:Y:S08]  /*3ed0*/  HMMA.16816.F32.BF16 R4, R176, R8, R4 ;  /* 0x00000008b004723c */ /* 0x008ff00000041804 */
[C---:B------:R-:W-:Y:S08]  /*3ee0*/  HMMA.16816.F32.BF16 R92, R168.reuse, R40, R92 ;  /* 0x00000028a85c723c */ /* 0x040ff0000004185c */
[C---:B------:R-:W-:Y:S01]  /*3ef0*/  HMMA.16816.F32.BF16 R80, R168.reuse, R42, R80 ;  /* 0x0000002aa850723c */ /* 0x040fe20000041850 */
[----:B------:R-:W3:Y:S07]  /*3f00*/  LDSM.16.M88.4 R40, [R188+0x4800] ;  /* 0x00480000bc28783b */ /* 0x000eee0000000200 */
[C---:B----4-:R-:W-:Y:S01]  /*3f10*/  HMMA.16816.F32.BF16 R84, R168.reuse, R16, R68 ;  /* 0x00000010a854723c */ /* 0x050fe20000041844 */
[----:B------:R-:W4:Y:S07]  /*3f20*/  LDSM.16.M88.4 R68, [R189+0x3800] ;  /* 0x00380000bd44783b */ /* 0x000f2e0000000200 */
[----:B------:R-:W-:Y:S01]  /*3f30*/  HMMA.16816.F32.BF16 R64, R168, R66, R60 ;  /* 0x00000042a840723c */ /* 0x000fe2000004183c */
[----:B------:R-:W-:Y:S07]  /*3f40*/  LDSM.16.M88.4 R60, [R188+0x5000] ;  /* 0x00500000bc3c783b */ /* 0x000fee0000000200 */
[----:B--2---:R-:W-:Y:S01]  /*3f50*/  HMMA.16816.F32.BF16 R20, R172, R24, R52 ;  /* 0x00000018ac14723c */ /* 0x004fe20000041834 */
[----:B------:R-:W2:Y:S07]  /*3f60*/  LDSM.16.M88.4 R52, [R190+0x4000] ;  /* 0x00400000be34783b */ /* 0x000eae0000000200 */
[----:B------:R-:W-:Y:S08]  /*3f70*/  HMMA.16816.F32.BF16 R12, R176, R10, R12 ;  /* 0x0000000ab00c723c */ /* 0x000ff0000004180c */
[----:B------:R-:W-:Y:S08]  /*3f80*/  HMMA.16816.F32.BF16 R8, R180, R36, R4 ;  /* 0x00000024b408723c */ /* 0x000ff00000041804 */
[----:B------:R-:W-:Y:S08]  /*3f90*/  HMMA.16816.F32.BF16 R76, R168, R18, R76 ;  /* 0x00000012a84c723c */ /* 0x000ff0000004184c */
[----:B------:R-:W-:Y:S01]  /*3fa0*/  HMMA.16816.F32.BF16 R16, R172, R26, R64 ;  /* 0x0000001aac10723c */ /* 0x000fe20000041840 */
[----:B------:R-:W-:Y:S07]  /*3fb0*/  LDSM.16.M88.4 R64, [R188+0x5800] ;  /* 0x00580000bc40783b */ /* 0x000fee0000000200 */
[C---:B------:R-:W-:Y:S08]  /*3fc0*/  HMMA.16816.F32.BF16 R100, R168.reuse, R32, R100 ;  /* 0x00000020a864723c */ /* 0x040ff00000041864 */
[----:B------:R-:W-:Y:S01]  /*3fd0*/  HMMA.16816.F32.BF16 R96, R168, R34, R96 ;  /* 0x00000022a860723c */ /* 0x000fe20000041860 */
[----:B------:R-:W5:Y:S07]  /*3fe0*/  LDSM.16.M88.4 R32, [R195+0x4800] ;  /* 0x00480000c320783b */ /* 0x000f6e0000000200 */
[----:B-1----:R-:W-:Y:S08]  /*3ff0*/  HMMA.16816.F32.BF16 R20, R176, R44, R20 ;  /* 0x0000002cb014723c */ /* 0x002ff00000041814 */
[----:B------:R-:W-:Y:S01]  /*4000*/  HMMA.16816.F32.BF16 R4, R180, R38, R12 ;  /* 0x00000026b404723c */ /* 0x000fe2000004180c */
[----:B------:R-:W-:Y:S07]  /*4010*/  LDSM.16.M88.4 R36, [R189+0x4800] ;  /* 0x00480000bd24783b */ /* 0x000fee0000000200 */
[----:B---3--:R-:W-:Y:S01]  /*4020*/  HMMA.16816.F32.BF16 R28, R172, R40, R48 ;  /* 0x00000028ac1c723c */ /* 0x008fe20000041830 */
[----:B------:R-:W1:Y:S07]  /*4030*/  LDSM.16.M88.4 R48, [R189+0x4000] ;  /* 0x00400000bd30783b */ /* 0x000e6e0000000200 */
[----:B----4-:R-:W-:Y:S08]  /*4040*/  HMMA.16816.F32.BF16 R24, R184, R68, R8 ;  /* 0x00000044b818723c */ /* 0x010ff00000041808 */
[----:B------:R-:W-:Y:S01]  /*4050*/  HMMA.16816.F32.BF16 R8, R176, R46, R16 ;  /* 0x0000002eb008723c */ /* 0x000fe20000041810 */
[----:B------:R-:W-:Y:S07]  /*4060*/  LDSM.16.M88.4 R44, [R195+0x5800] ;  /* 0x00580000c32c783b */ /* 0x000fee0000000200 */
[----:B------:R-:W-:Y:S01]  /*4070*/  HMMA.16816.F32.BF16 R56, R172, R42, R56 ;  /* 0x0000002aac38723c */ /* 0x000fe20000041838 */
[----:B------:R-:W3:Y:S07]  /*4080*/  LDSM.16.M88.4 R40, [R190+0x4800] ;  /* 0x00480000be28783b */ /* 0x000eee0000000200 */
[----:B--2---:R-:W-:Y:S01]  /*4090*/  HMMA.16816.F32.BF16 R16, R180, R52, R20 ;  /* 0x00000034b410723c */ /* 0x004fe20000041814 */
[----:B------:R-:W-:-:S07]  /*40a0*/  FMUL.FTZ R0, R24, c[0x0][0x320] ;  /* 0x0000c80018007a20 */ /* 0x000fce0000410000 */
[----:B------:R-:W-:Y:S01]  /*40b0*/  HMMA.16816.F32.BF16 R4, R184, R70, R4 ;  /* 0x00000046b804723c */ /* 0x000fe20000041804 */
[----:B------:R2:W4:Y:S07]  /*40c0*/  MUFU.TANH R105, R0 ;  /* 0x0000000000697308 */ /* 0x00052e0000002400 */
[----:B-----5:R-:W-:Y:S01]  /*40d0*/  HMMA.16816.F32.BF16 R12, R176, R32, R28 ;  /* 0x00000020b00c723c */ /* 0x020fe2000004181c */
[----:B------:R-:W5:Y:S01]  /*40e0*/  LDSM.16.M88.4 R28, [R195+0x5000] ;  /* 0x00500000c31c783b */ /* 0x000f620000000200 */
[----:B--2---:R-:W-:-:S06]  /*40f0*/  FMUL.FTZ R0, R25, c[0x0][0x320] ;  /* 0x0000c80019007a20 */ /* 0x004fcc0000410000 */
[----:B------:R-:W-:Y:S01]  /*4100*/  HMMA.16816.F32.BF16 R8, R180, R54, R8 ;  /* 0x00000036b408723c */ /* 0x000fe20000041808 */
[----:B------:R-:W-:Y:S01]  /*4110*/  LDSM.16.M88.4 R52, [R188+0x6000] ;  /* 0x00600000bc34783b */ /* 0x000fe20000000200 */
[----:B------:R2:W1:Y:S02]  /*4120*/  MUFU.TANH R104, R0 ;  /* 0x0000000000687308 */ /* 0x0004640000002400 */
[----:B--2---:R-:W-:-:S06]  /*4130*/  FMUL.FTZ R0, R26, c[0x0][0x320] ;  /* 0x0000c8001a007a20 */ /* 0x004fcc0000410000 */
[----:B------:R2:W1:Y:S01]  /*4140*/  MUFU.TANH R107, R0 ;  /* 0x00000000006b7308 */ /* 0x0004620000002400 */
[----:B------:R-:W-:Y:S01]  /*4150*/  HMMA.16816.F32.BF16 R68, R172, R62, R88 ;  /* 0x0000003eac44723c */ /* 0x000fe20000041858 */
[----:B--2---:R-:W-:-:S07]  /*4160*/  FMUL.FTZ R0, R27, c[0x0][0x320] ;  /* 0x0000c8001b007a20 */ /* 0x004fce0000410000 */
[----:B-1----:R-:W-:Y:S01]  /*4170*/  HMMA.16816.F32.BF16 R24, R184, R48, R16 ;  /* 0x00000030b818723c */ /* 0x002fe20000041810 */
[----:B------:R1:W2:Y:S07]  /*4180*/  MUFU.TANH R106, R0 ;  /* 0x00000000006a7308 */ /* 0x0002ae0000002400 */
[----:B------:R-:W-:Y:S01]  /*4190*/  HMMA.16816.F32.BF16 R72, R172, R60, R72 ;  /* 0x0000003cac48723c */ /* 0x000fe20000041848 */
[----:B-1----:R-:W-:-:S04]  /*41a0*/  FMUL.FTZ R0, R4, c[0x0][0x320] ;  /* 0x0000c80004007a20 */ /* 0x002fc80000410000 */
[----:B------:R1:W1:Y:S03]  /*41b0*/  MUFU.TANH R91, R0 ;  /* 0x00000000005b7308 */ /* 0x0002660000002400 */
[----:B------:R-:W-:Y:S01]  /*41c0*/  HMMA.16816.F32.BF16 R20, R176, R34, R56 ;  /* 0x00000022b014723c */ /* 0x000fe20000041838 */
[----:B------:R-:W2:Y:S07]  /*41d0*/  LDSM.16.M88.4 R32, [R190+0x5000] ;  /* 0x00500000be20783b */ /* 0x000eae0000000200 */
[----:B---3--:R-:W-:Y:S01]  /*41e0*/  HMMA.16816.F32.BF16 R16, R180, R40, R12 ;  /* 0x00000028b410723c */ /* 0x008fe2000004180c */
[----:B-1----:R-:W-:-:S04]  /*41f0*/  FMUL.FTZ R0, R5, c[0x0][0x320] ;  /* 0x0000c80005007a20 */ /* 0x002fc80000410000 */
[----:B------:R1:W3:Y:S03]  /*4200*/  MUFU.TANH R90, R0 ;  /* 0x00000000005a7308 */ /* 0x0002e60000002400 */
[----:B------:R-:W-:Y:S01]  /*4210*/  HMMA.16816.F32.BF16 R60, R172, R64, R92 ;  /* 0x00000040ac3c723c */ /* 0x000fe2000004185c */
[----:B-1----:R-:W-:-:S04]  /*4220*/  FMUL.FTZ R0, R6, c[0x0][0x320] ;  /* 0x0000c80006007a20 */ /* 0x002fc80000410000 */
[----:B------:R1:W1:Y:S03]  /*4230*/  MUFU.TANH R93, R0 ;  /* 0x00000000005d7308 */ /* 0x0002660000002400 */
[----:B------:R-:W-:Y:S01]  /*4240*/  HMMA.16816.F32.BF16 R64, R172, R66, R80 ;  /* 0x00000042ac40723c */ /* 0x000fe20000041850 */
[----:B-1----:R-:W-:-:S07]  /*4250*/  FMUL.FTZ R0, R7, c[0x0][0x320] ;  /* 0x0000c80007007a20 */ /* 0x002fce0000410000 */
[----:B------:R-:W-:Y:S01]  /*4260*/  HMMA.16816.F32.BF16 R4, R184, R50, R8 ;  /* 0x00000032b804723c */ /* 0x000fe20000041808 */
[----:B------:R-:W-:Y:S01]  /*4270*/  LDSM.16.M88.4 R48, [R188+0x6800] ;  /* 0x00680000bc30783b */ /* 0x000fe20000000200 */
[----:B------:R1:W1:Y:S06]  /*4280*/  MUFU.TANH R92, R0 ;  /* 0x00000000005c7308 */ /* 0x00026c0000002400 */
[----:B-----5:R-:W-:Y:S01]  /*4290*/  HMMA.16816.F32.BF16 R12, R176, R28, R72 ;  /* 0x0000001cb00c723c */ /* 0x020fe20000041848 */
[----:B-1----:R-:W-:-:S04]  /*42a0*/  FMUL.FTZ R0, R24, c[0x0][0x320] ;  /* 0x0000c80018007a20 */ /* 0x002fc80000410000 */
[----:B------:R1:W1:Y:S03]  /*42b0*/  MUFU.TANH R88, R0 ;  /* 0x0000000000587308 */ /* 0x0002660000002400 */
[----:B------:R-:W-:Y:S01]  /*42c0*/  HMMA.16816.F32.BF16 R8, R180, R42, R20 ;  /* 0x0000002ab408723c */ /* 0x000fe20000041814 */
[----:B------:R-:W5:Y:S01]  /*42d0*/  LDSM.16.M88.4 R40, [R189+0x5000] ;  /* 0x00500000bd28783b */ /* 0x000f620000000200 */
[----:B-1----:R-:W-:-:S04]  /*42e0*/  FMUL.FTZ R0, R25, c[0x0][0x320] ;  /* 0x0000c80019007a20 */ /* 0x002fc80000410000 */
[----:B------:R1:W1:Y:S02]  /*42f0*/  MUFU.TANH R82, R0 ;  /* 0x0000000000527308 */ /* 0x0002640000002400 */
[----:B------:R-:W-:Y:S01]  /*4300*/  HMMA.16816.F32.BF16 R20, R176, R30, R68 ;  /* 0x0000001eb014723c */ /* 0x000fe20000041844 */
[----:B------:R-:W2:Y:S01]  /*4310*/  LDSM.16.M88.4 R28, [R190+0x5800] ;  /* 0x00580000be1c783b */ /* 0x000ea20000000200 */
[----:B-1----:R-:W-:-:S04]  /*4320*/  FMUL.FTZ R0, R26, c[0x0][0x320] ;  /* 0x0000c8001a007a20 */ /* 0x002fc80000410000 */
[----:B------:R1:W1:Y:S02]  /*4330*/  MUFU.TANH R89, R0 ;  /* 0x0000000000597308 */ /* 0x0002640000002400 */
[----:B-1----:R-:W-:Y:S02]  /*4340*/  FMUL.FTZ R0, R27, c[0x0][0x320] ;  /* 0x0000c8001b007a20 */ /* 0x002fe40000410000 */
[----:B------:R-:W-:Y:S04]  /*4350*/  HMMA.16816.F32.BF16 R24, R184, R36, R16 ;  /* 0x00000024b818723c */ /* 0x000fe80000041810 */
[----:B------:R1:W1:Y:S02]  /*4360*/  MUFU.TANH R83, R0 ;  /* 0x0000000000537308 */ /* 0x0002640000002400 */
[----:B-1----:R-:W-:-:S06]  /*4370*/  FMUL.FTZ R0, R4, c[0x0][0x320] ;  /* 0x0000c80004007a20 */ /* 0x002fcc0000410000 */
[----:B------:R1:W1:Y:S01]  /*4380*/  MUFU.TANH R75, R0 ;  /* 0x00000000004b7308 */ /* 0x0002620000002400 */
[----:B--2---:R-:W-:Y:S01]  /*4390*/  HMMA.16816.F32.BF16 R16, R180, R32, R12 ;  /* 0x00000020b410723c */ /* 0x004fe2000004180c */
[----:B-1----:R-:W-:-:S06]  /*43a0*/  FMUL.FTZ R0, R5, c[0x0][0x320] ;  /* 0x0000c80005007a20 */ /* 0x002fcc0000410000 */
[----:B------:R1:W2:Y:S02]  /*43b0*/  MUFU.TANH R74, R0 ;  /* 0x00000000004a7308 */ /* 0x0002a40000002400 */
[----:B-1----:R-:W-:-:S06]  /*43c0*/  FMUL.FTZ R0, R6, c[0x0][0x320] ;  /* 0x0000c80006007a20 */ /* 0x002fcc0000410000 */
[----:B------:R1:W1:Y:S01]  /*43d0*/  MUFU.TANH R81, R0 ;  /* 0x0000000000517308 */ /* 0x0002620000002400 */
[----:B------:R-:W-:Y:S01]  /*43e0*/  HMMA.16816.F32.BF16 R12, R176, R44, R60 ;  /* 0x0000002cb00c723c */ /* 0x000fe2000004183c */
[----:B-1----:R-:W-:-:S07]  /*43f0*/  FMUL.FTZ R0, R7, c[0x0][0x320] ;  /* 0x0000c80007007a20 */ /* 0x002fce0000410000 */
[----:B------:R-:W-:Y:S01]  /*4400*/  HMMA.16816.F32.BF16 R4, R184, R38, R8 ;  /* 0x00000026b804723c */ /* 0x000fe20000041808 */
[----:B------:R-:W-:Y:S01]  /*4410*/  LDSM.16.M88.4 R36, [R189+0x5800] ;  /* 0x00580000bd24783b */ /* 0x000fe20000000200 */
[----:B------:R1:W1:Y:S06]  /*4420*/  MUFU.TANH R80, R0 ;  /* 0x0000000000507308 */ /* 0x00026c0000002400 */
[----:B------:R-:W-:Y:S01]  /*4430*/  HMMA.16816.F32.BF16 R8, R180, R34, R20 ;  /* 0x00000022b408723c */ /* 0x000fe20000041814 */
[----:B------:R-:W2:Y:S01]  /*4440*/  LDSM.16.M88.4 R32, [R195+0x6000] ;  /* 0x00600000c320783b */ /* 0x000ea20000000200 */
[----:B-1----:R-:W-:-:S04]  /*4450*/  FMUL.FTZ R0, R24, c[0x0][0x320] ;  /* 0x0000c80018007a20 */ /* 0x002fc80000410000 */
[----:B------:R1:W1:Y:S02]  /*4460*/  MUFU.TANH R71, R0 ;  /* 0x0000000000477308 */ /* 0x0002640000002400 */
[----:B-1----:R-:W-:-:S06]  /*4470*/  FMUL.FTZ R0, R25, c[0x0][0x320] ;  /* 0x0000c80019007a20 */ /* 0x002fcc0000410000 */
[----:B------:R1:W1:Y:S01]  /*4480*/  MUFU.TANH R70, R0 ;  /* 0x0000000000467308 */ /* 0x0002620000002400 */
[----:B------:R-:W-:Y:S01]  /*4490*/  HMMA.16816.F32.BF16 R56, R172, R52, R84 ;  /* 0x00000034ac38723c */ /* 0x000fe20000041854 */
[----:B-1----:R-:W-:-:S06]  /*44a0*/  FMUL.FTZ R0, R26, c[0x0][0x320] ;  /* 0x0000c8001a007a20 */ /* 0x002fcc0000410000 */
[----:B------:R1:W1:Y:S01]  /*44b0*/  MUFU.TANH R72, R0 ;  /* 0x0000000000487308 */ /* 0x0002620000002400 */
[----:B------:R-:W-:Y:S01]  /*44c0*/  HMMA.16816.F32.BF16 R20, R176, R46, R64 ;  /* 0x0000002eb014723c */ /* 0x000fe20000041840 */
[----:B------:R-:W2:Y:S01]  /*44d0*/  LDSM.16.M88.4 R44, [R190+0x6000] ;  /* 0x00600000be2c783b */ /* 0x000ea20000000200 */
[----:B-1----:R-:W-:-:S06]  /*44e0*/  FMUL.FTZ R0, R27, c[0x0][0x320] ;  /* 0x0000c8001b007a20 */ /* 0x002fcc0000410000 */
[----:B-----5:R-:W-:Y:S01]  /*44f0*/  HMMA.16816.F32.BF16 R24, R184, R40, R16 ;  /* 0x00000028b818723c */ /* 0x020fe20000041810 */
[----:B------:R1:W1:Y:S02]  /*4500*/  MUFU.TANH R73, R0 ;  /* 0x0000000000497308 */ /* 0x0002640000002400 */
[----:B-1----:R-:W-:-:S06]  /*4510*/  FMUL.FTZ R0, R4, c[0x0][0x320] ;  /* 0x0000c80004007a20 */ /* 0x002fcc0000410000 */
[----:B------:R1:W1:Y:S01]  /*4520*/  MUFU.TANH R69, R0 ;  /* 0x0000000000457308 */ /* 0x0002620000002400 */
[----:B------:R-:W-:Y:S08]  /*4530*/  HMMA.16816.F32.BF16 R52, R172, R54, R76 ;  /* 0x00000036ac34723c */ /* 0x000ff0000004184c */
[----:B------:R-:W-:Y:S01]  /*4540*/  HMMA.16816.F32.BF16 R16, R180, R28, R12 ;  /* 0x0000001cb410723c */ /* 0x000fe2000004180c */
[----:B-1----:R-:W-:-:S04]  /*4550*/  FMUL.FTZ R0, R5, c[0x0][0x320] ;  /* 0x0000c80005007a20 */ /* 0x002fc80000410000 */
[----:B------:R1:W1:Y:S02]  /*4560*/  MUFU.TANH R68, R0 ;  /* 0x0000000000447308 */ /* 0x0002640000002400 */
[----:B-1----:R-:W-:-:S06]  /*4570*/  FMUL.FTZ R0, R6, c[0x0][0x320] ;  /* 0x0000c80006007a20 */ /* 0x002fcc0000410000 */
[----:B------:R1:W1:Y:S01]  /*4580*/  MUFU.TANH R65, R0 ;  /* 0x0000000000417308 */ /* 0x0002620000002400 */
[----:B--2---:R-:W-:Y:S01]  /*4590*/  HMMA.16816.F32.BF16 R12, R176, R32, R56 ;  /* 0x00000020b00c723c */ /* 0x004fe20000041838 */
[----:B-1----:R-:W-:-:S07]  /*45a0*/  FMUL.FTZ R0, R7, c[0x0][0x320] ;  /* 0x0000c80007007a20 */ /* 0x002fce0000410000 */
[----:B------:R-:W-:Y:S01]  /*45b0*/  HMMA.16816.F32.BF16 R4, R184, R42, R8 ;  /* 0x0000002ab804723c */ /* 0x000fe20000041808 */
[----:B------:R-:W1:Y:S01]  /*45c0*/  LDSM.16.M88.4 R40, [R195+0x6800] ;  /* 0x00680000c328783b */ /* 0x000e620000000200 */
[----:B------:R2:W1:Y:S02]  /*45d0*/  MUFU.TANH R64, R0 ;  /* 0x0000000000407308 */ /* 0x0004640000002400 */
[----:B--2---:R-:W-:-:S06]  /*45e0*/  FMUL.FTZ R0, R24, c[0x0][0x320] ;  /* 0x0000c80018007a20 */ /* 0x004fcc0000410000 */
[----:B------:R2:W1:Y:S01]  /*45f0*/  MUFU.TANH R60, R0 ;  /* 0x00000000003c7308 */ /* 0x0004620000002400 */
[----:B------:R-:W-:Y:S01]  /*4600*/  HMMA.16816.F32.BF16 R8, R180, R30, R20 ;  /* 0x0000001eb408723c */ /* 0x000fe20000041814 */
[----:B--2---:R-:W-:-:S06]  /*4610*/  FMUL.FTZ R0, R25, c[0x0][0x320] ;  /* 0x0000c80019007a20 */ /* 0x004fcc0000410000 */
[----:B------:R2:W1:Y:S01]  /*4620*/  MUFU.TANH R58, R0 ;  /* 0x00000000003a7308 */ /* 0x0004620000002400 */
[----:B------:R-:W-:Y:S01]  /*4630*/  HMMA.16816.F32.BF16 R28, R176, R34, R52 ;  /* 0x00000022b01c723c */ /* 0x000fe20000041834 */
[----:B------:R-:W5:Y:S04]  /*4640*/  LDSM.16.M88.4 R52, [R189+0x6000] ;  /* 0x00600000bd34783b */ /* 0x000f680000000200 */
[----:B------:R-:W1:Y:S01]  /*4650*/  LDSM.16.M88.4 R32, [R190+0x6800] ;  /* 0x00680000be20783b */ /* 0x000e620000000200 */
[----:B--2---:R-:W-:-:S04]  /*4660*/  FMUL.FTZ R0, R26, c[0x0][0x320] ;  /* 0x0000c8001a007a20 */ /* 0x004fc80000410000 */
[----:B------:R2:W1:Y:S02]  /*4670*/  MUFU.TANH R63, R0 ;  /* 0x00000000003f7308 */ /* 0x0004640000002400 */
[----:B--2---:R-:W-:Y:S02]  /*4680*/  FMUL.FTZ R0, R27, c[0x0][0x320] ;  /* 0x0000c8001b007a20 */ /* 0x004fe40000410000 */
[----:B------:R-:W-:Y:S04]  /*4690*/  HMMA.16816.F32.BF16 R24, R184, R36, R16 ;  /* 0x00000024b818723c */ /* 0x000fe80000041810 */
[----:B------:R2:W1:Y:S04]  /*46a0*/  MUFU.TANH R62, R0 ;  /* 0x00000000003e7308 */ /* 0x0004680000002400 */
[----:B------:R-:W-:Y:S01]  /*46b0*/  HMMA.16816.F32.BF16 R16, R172, R48, R100 ;  /* 0x00000030ac10723c */ /* 0x000fe20000041864 */
[----:B--2---:R-:W-:-:S04]  /*46c0*/  FMUL.FTZ R0, R4, c[0x0][0x320] ;  /* 0x0000c80004007a20 */ /* 0x004fc80000410000 */
[----:B------:R2:W1:Y:S03]  /*46d0*/  MUFU.TANH R57, R0 ;  /* 0x0000000000397308 */ /* 0x0004660000002400 */
[----:B------:R-:W-:Y:S01]  /*46e0*/  HMMA.16816.F32.BF16 R20, R180, R44, R12 ;  /* 0x0000002cb414723c */ /* 0x000fe2000004180c */
[----:B--2---:R-:W-:-:S04]  /*46f0*/  FMUL.FTZ R0, R5, c[0x0][0x320] ;  /* 0x0000c80005007a20 */ /* 0x004fc80000410000 */
[----:B------:R2:W1:Y:S03]  /*4700*/  MUFU.TANH R56, R0 ;  /* 0x0000000000387308 */ /* 0x0004660000002400 */
[----:B------:R-:W-:Y:S01]  /*4710*/  HMMA.16816.F32.BF16 R8, R184, R38, R8 ;  /* 0x00000026b808723c */ /* 0x000fe20000041808 */
[----:B--2---:R-:W-:-:S04]  /*4720*/  FMUL.FTZ R0, R6, c[0x0][0x320] ;  /* 0x0000c80006007a20 */ /* 0x004fc80000410000 */
[----:B------:R2:W2:Y:S03]  /*4730*/  MUFU.TANH R61, R0 ;  /* 0x00000000003d7308 */ /* 0x0004a60000002400 */
[----:B-1----:R-:W-:Y:S01]  /*4740*/  HMMA.16816.F32.BF16 R12, R176, R40, R16 ;  /* 0x00000028b00c723c */ /* 0x002fe20000041810 */
[----:B--2---:R-:W-:-:S04]  /*4750*/  FMUL.FTZ R0, R7, c[0x0][0x320] ;  /* 0x0000c80007007a20 */ /* 0x004fc80000410000 */
[----:B------:R1:W2:Y:S03]  /*4760*/  MUFU.TANH R59, R0 ;  /* 0x00000000003b7308 */ /* 0x0002a60000002400 */
[----:B------:R-:W-:Y:S01]  /*4770*/  HMMA.16816.F32.BF16 R4, R172, R50, R96 ;  /* 0x00000032ac04723c */ /* 0x000fe20000041860 */
[----:B-1----:R-:W-:-:S04]  /*4780*/  FMUL.FTZ R0, R24, c[0x0][0x320] ;  /* 0x0000c80018007a20 */ /* 0x002fc80000410000 */
[----:B------:R1:W1:Y:S03]  /*4790*/  MUFU.TANH R37, R0 ;  /* 0x0000000000257308 */ /* 0x0002660000002400 */
[----:B------:R-:W-:Y:S01]  /*47a0*/  HMMA.16816.F32.BF16 R16, R180, R46, R28 ;  /* 0x0000002eb410723c */ /* 0x000fe2000004181c */
[----:B-1----:R-:W-:-:S04]  /*47b0*/  FMUL.FTZ R0, R25, c[0x0][0x320] ;  /* 0x0000c80019007a20 */ /* 0x002fc80000410000 */
[----:B------:R1:W1:Y:S03]  /*47c0*/  MUFU.TANH R36, R0 ;  /* 0x0000000000247308 */ /* 0x0002660000002400 */
[----:B-----5:R-:W-:Y:S01]  /*47d0*/  HMMA.16816.F32.BF16 R20, R184, R52, R20 ;  /* 0x00000034b814723c */ /* 0x020fe20000041814 */
[----:B-1----:R-:W-:-:S04]  /*47e0*/  FMUL.FTZ R0, R26, c[0x0][0x320] ;  /* 0x0000c8001a007a20 */ /* 0x002fc80000410000 */
[----:B------:R1:W1:Y:S03]  /*47f0*/  MUFU.TANH R51, R0 ;  /* 0x0000000000337308 */ /* 0x0002660000002400 */
[----:B------:R-:W-:Y:S01]  /*4800*/  HMMA.16816.F32.BF16 R4, R176, R42, R4 ;  /* 0x0000002ab004723c */ /* 0x000fe20000041804 */
[----:B-1----:R-:W-:Y:S02]  /*4810*/  FMUL.FTZ R0, R27, c[0x0][0x320] ;  /* 0x0000c8001b007a20 */ /* 0x002fe40000410000 */
[----:B------:R-:W1:Y:S05]  /*4820*/  LDSM.16.M88.4 R24, [R189+0x6800] ;  /* 0x00680000bd18783b */ /* 0x000e6a0000000200 */
[----:B------:R-:W-:Y:S01]  /*4830*/  HMMA.16816.F32.BF16 R12, R180, R32, R12 ;  /* 0x00000020b40c723c */ /* 0x000fe2000004180c */
[----:B------:R5:W1:Y:S01]  /*4840*/  MUFU.TANH R50, R0 ;  /* 0x0000000000327308 */ /* 0x000a620000002400 */
[----:B------:R-:W-:Y:S01]  /*4850*/  ISETP.GT.AND P0, PT, R138, R2, PT ;  /* 0x000000028a00720c */ /* 0x000fe20003f04270 */
[----:B------:R-:W-:-:S04]  /*4860*/  DEPBAR.LE SB0, 0x0 ;  /* 0x000080000000791a */ /* 0x000fc80000000000 */
[----:B-----5:R-:W-:-:S04]  /*4870*/  FMUL.FTZ R0, R8, c[0x0][0x320] ;  /* 0x0000c80008007a20 */ /* 0x020fc80000410000 */
[----:B------:R5:W1:Y:S01]  /*4880*/  MUFU.TANH R31, R0 ;  /* 0x00000000001f7308 */ /* 0x000a620000002400 */
[----:B------:R-:W-:Y:S01]  /*4890*/  HMMA.16816.F32.BF16 R16, R184, R54, R16 ;  /* 0x00000036b810723c */ /* 0x000fe20000041810 */
[----:B-----5:R-:W-:-:S06]  /*48a0*/  FMUL.FTZ R0, R9, c[0x0][0x320] ;  /* 0x0000c80009007a20 */ /* 0x020fcc0000410000 */
[----:B------:R5:W1:Y:S02]  /*48b0*/  MUFU.TANH R30, R0 ;  /* 0x00000000001e7308 */ /* 0x000a640000002400 */
[----:B-----5:R-:W-:-:S06]  /*48c0*/  FMUL.FTZ R0, R10, c[0x0][0x320] ;  /* 0x0000c8000a007a20 */ /* 0x020fcc0000410000 */
[----:B------:R5:W1:Y:S02]  /*48d0*/  MUFU.TANH R39, R0 ;  /* 0x0000000000277308 */ /* 0x000a640000002400 */
[----:B-----5:R-:W-:-:S06]  /*48e0*/  FMUL.FTZ R0, R11, c[0x0][0x320] ;  /* 0x0000c8000b007a20 */ /* 0x020fcc0000410000 */
[----:B------:R5:W1:Y:S01]  /*48f0*/  MUFU.TANH R38, R0 ;  /* 0x0000000000267308 */ /* 0x000a620000002400 */
[----:B------:R-:W-:Y:S01]  /*4900*/  HMMA.16816.F32.BF16 R4, R180, R34, R4 ;  /* 0x00000022b404723c */ /* 0x000fe20000041804 */
[----:B-----5:R-:W-:-:S06]  /*4910*/  FMUL.FTZ R0, R20, c[0x0][0x320] ;  /* 0x0000c80014007a20 */ /* 0x020fcc0000410000 */
[----:B------:R5:W2:Y:S01]  /*4920*/  MUFU.TANH R29, R0 ;  /* 0x00000000001d7308 */ /* 0x000aa20000002400 */
[----:B-1----:R-:W-:Y:S01]  /*4930*/  HMMA.16816.F32.BF16 R8, R184, R24, R12 ;  /* 0x00000018b808723c */ /* 0x002fe2000004180c */
[----:B-----5:R-:W-:-:S06]  /*4940*/  FMUL.FTZ R0, R21, c[0x0][0x320] ;  /* 0x0000c80015007a20 */ /* 0x020fcc0000410000 */
        /* <DEDUP_REMOVED lines=28> */
[----:B------:R-:W-:Y:S01]  /*4b10*/  BSSY B1, `(.L_x_1328) ;  /* 0x000007c000017945 */ /* 0x000fe20003800000 */
[----:B-1----:R-:W-:-:S06]  /*4b20*/  FMUL.FTZ R0, R7, c[0x0][0x320] ;  /* 0x0000c80007007a20 */ /* 0x002fcc0000410000 */
[----:B------:R1:W1:Y:S01]  /*4b30*/  MUFU.TANH R23, R0 ;  /* 0x0000000000177308 */ /* 0x0002620000002400 */
[C---:B------:R-:W-:Y:S02]  /*4b40*/  IADD3 R203, R195.reuse, 0x3800, RZ ;  /* 0x00003800c3cb7810 */ /* 0x040fe40007ffe0ff */
[C---:B------:R-:W-:Y:S02]  /*4b50*/  IADD3 R202, R195.reuse, 0x6800, RZ ;  /* 0x00006800c3ca7810 */ /* 0x040fe40007ffe0ff */
[C---:B------:R-:W-:Y:S02]  /*4b60*/  IADD3 R201, R195.reuse, 0x6000, RZ ;  /* 0x00006000c3c97810 */ /* 0x040fe40007ffe0ff */
[C---:B------:R-:W-:Y:S02]  /*4b70*/  IADD3 R200, R195.reuse, 0x5800, RZ ;  /* 0x00005800c3c87810 */ /* 0x040fe40007ffe0ff */
[C---:B------:R-:W-:Y:S02]  /*4b80*/  IADD3 R199, R195.reuse, 0x5000, RZ ;  /* 0x00005000c3c77810 */ /* 0x040fe40007ffe0ff */
[----:B------:R-:W-:-:S02]  /*4b90*/  IADD3 R198, R195, 0x4800, RZ ;  /* 0x00004800c3c67810 */ /* 0x000fc40007ffe0ff */
[----:B------:R-:W-:Y:S01]  /*4ba0*/  IADD3 R197, R195, 0x4000, RZ ;  /* 0x00004000c3c57810 */ /* 0x000fe20007ffe0ff */
[----:B------:R-:W-:Y:S06]  /*4bb0*/  BAR.SYNC.DEFER_BLOCKING 0x0 ;  /* 0x0000000000007b1d */ /* 0x000fec0000010000 */
[----:B------:R-:W-:Y:S05]  /*4bc0*/  @!P0 BRA `(.L_x_1329) ;  /* 0x0000070000008947 */ /* 0x000fea0003800000 */
[----:B-1234-:R-:W2:Y:S04]  /*4bd0*/  LDL R3, [R1+0xc] ;  /* 0x00000c0001037983 */ /* 0x01eea80000100800 */
[----:B------:R-:W2:Y:S04]  /*4be0*/  LDL R2, [R1+0x4] ;  /* 0x0000040001027983 */ /* 0x000ea80000100800 */
[----:B------:R-:W3:Y:S04]  /*4bf0*/  LDL.64 R140, [R1+0x20] ;  /* 0x00002000018c7983 */ /* 0x000ee80000100a00 */
[----:B------:R-:W4:Y:S01]  /*4c00*/  LDL R139, [R1+0x30] ;  /* 0x00003000018b7983 */ /* 0x000f220000100800 */
[----:B------:R-:W-:-:S03]  /*4c10*/  IMAD.MOV.U32 R219, RZ, RZ, RZ ;  /* 0x000000ffffdb7224 */ /* 0x000fc600078e00ff */
[----:B------:R-:W5:Y:S04]  /*4c20*/  LDL.64 R16, [R1+0x18] ;  /* 0x0000180001107983 */ /* 0x000f680000100a00 */
[----:B------:R-:W3:Y:S01]  /*4c30*/  LDL R6, [R1+0x10] ;  /* 0x0000100001067983 */ /* 0x000ee20000100800 */
[----:B--2---:R-:W-:-:S04]  /*4c40*/  IADD3 R2, R2, R137, R3 ;  /* 0x0000008902027210 */ /* 0x004fc80007ffe003 */
[----:B------:R-:W-:-:S05]  /*4c50*/  IADD3 R2, R2, -0x70, RZ ;  /* 0xffffff9002027810 */ /* 0x000fca0007ffe0ff */
[----:B------:R-:W-:-:S04]  /*4c60*/  @P2 IMAD.HI.U32 R3, R2, c[0x0][0x2bc], RZ ;  /* 0x0000af0002032a27 */ /* 0x000fc800078e00ff */
[----:B------:R-:W-:Y:S01]  /*4c70*/  IMAD.MOV.U32 R0, RZ, RZ, R2 ;  /* 0x000000ffff007224 */ /* 0x000fe200078e0002 */
[----:B------:R-:W-:-:S04]  /*4c80*/  @P2 SHF.R.U32.HI R0, RZ, c[0x0][0x2c0], R3 ;  /* 0x0000b000ff002a19 */ /* 0x000fc80000011603 */
[----:B---3--:R-:W-:-:S04]  /*4c90*/  @!P1 IADD3 R3, P0, R0, R140, RZ ;  /* 0x0000008c00039210 */ /* 0x008fc80007f1e0ff */
[----:B----4-:R-:W-:Y:S02]  /*4ca0*/  @!P1 LEA.HI.X.SX32 R5, R0, R139, 0x1, P0 ;  /* 0x0000008b00059211 */ /* 0x010fe400000f0eff */
        /* <DEDUP_REMOVED lines=13> */
[----:B-----5:R-:W-:-:S03]  /*4d80*/  IADD3 R0, P4, R16, R2, RZ ;  /* 0x0000000210007210 */ /* 0x020fc60007f9e0ff */
[----:B------:R-:W-:Y:S01]  /*4d90*/  IMAD R2, R219, c[0x0][0x1f4], R4 ;  /* 0x00007d00db027a24 */ /* 0x000fe200078e0204 */
[----:B------:R-:W-:-:S04]  /*4da0*/  LEA R4, P0, R0, c[0x0][0x1c8], 0x1 ;  /* 0x0000720000047a11 */ /* 0x000fc800078008ff */
[----:B------:R-:W-:-:S04]  /*4db0*/  IADD3.X R2, R6, R3, R2, P4, !PT ;  /* 0x0000000306027210 */ /* 0x000fc800027fe402 */
[----:B------:R-:W-:Y:S01]  /*4dc0*/  LEA.HI.X R0, R0, c[0x0][0x1cc], R2, 0x1, P0 ;  /* 0x0000730000007a11 */ /* 0x000fe200000f0c02 */
[----:B------:R-:W-:Y:S05]  /*4dd0*/  BRA.DIV ~URZ, `(.L_x_1330) ;  /* 0x0000fa227f007947 */ /* 0x000fea000b800000 */
[----:B------:R1:W2:Y:S02]  /*4de0*/  SHFL.IDX PT, R5, R0, RZ, 0x181f ;  /* 0x00181fff00057589 */ /* 0x0002a400000e0000 */
.L_x_1445:
[----:B------:R-:W-:Y:S05]  /*4df0*/  BRA.DIV ~URZ, `(.L_x_1331) ;  /* 0x0000fa727f007947 */ /* 0x000fea000b800000 */
[----:B------:R3:W4:Y:S02]  /*4e00*/  SHFL.IDX PT, R2, R4, RZ, 0x181f ;  /* 0x00181fff04027589 */ /* 0x00072400000e0000 */
.L_x_1446:
[----:B------:R-:W-:Y:S01]  /*4e10*/  ISETP.GE.AND P0, PT, R222, 0x1, PT ;  /* 0x00000001de00780c */ /* 0x000fe20003f06270 */
[----:B------:R-:W-:-:S12]  /*4e20*/  BSSY B0, `(.L_x_1332) ;  /* 0x000000f000007945 */ /* 0x000fd80003800000 */
[----:B------:R-:W-:Y:S05]  /*4e30*/  @!P0 BRA `(.L_x_1333) ;  /* 0x000000d000008947 */ /* 0x000fea0003800000 */
[C---:B------:R-:W-:Y:S01]  /*4e40*/  IMAD.SHL.U32 R6, R238.reuse, 0x2, RZ ;  /* 0x00000002ee067824 */ /* 0x040fe200078e00ff */
[----:B------:R-:W-:Y:S01]  /*4e50*/  ISETP.GE.AND P4, PT, R238, c[0x0][0x1d4], PT ;  /* 0x00007500ee007a0c */ /* 0x000fe20003f86270 */
[C---:B------:R-:W-:Y:S01]  /*4e60*/  IMAD.SHL.U32 R3, R248.reuse, 0x2, RZ ;  /* 0x00000002f8037824 */ /* 0x040fe200078e00ff */
[----:B------:R-:W-:Y:S02]  /*4e70*/  ISETP.GE.AND P0, PT, R248, c[0x0][0x1d4], PT ;  /* 0x00007500f8007a0c */ /* 0x000fe40003f06270 */
[C---:B----4-:R-:W-:Y:S02]  /*4e80*/  IADD3 R6, P6, R2.reuse, R6, RZ ;  /* 0x0000000602067210 */ /* 0x050fe40007fde0ff */
        /* <DEDUP_REMOVED lines=8> */
.L_x_1333:
[----:B------:R-:W-:Y:S05]  /*4f10*/  BSYNC B0 ;  /* 0x0000000000007941 */ /* 0x000fea0003800000 */
.L_x_1332:
[----:B------:R-:W-:Y:S05]  /*4f20*/  BRA.DIV ~URZ, `(.L_x_1334) ;  /* 0x0000f9b27f007947 */ /* 0x000fea000b800000 */
[----:B--2---:R2:W1:Y:S04]  /*4f30*/  SHFL.IDX PT, R5, R0, 0x1, 0x181f ;  /* 0x00381f0000057f89 */ /* 0x00446800000e0000 */
[----:B----4-:R2:W4:Y:S02]  /*4f40*/  SHFL.IDX PT, R2, R4, 0x1, 0x181f ;  /* 0x00381f0004027f89 */ /* 0x01052400000e0000 */
.L_x_1447:
        /* <DEDUP_REMOVED lines=9> */
[C---:B-1----:R-:W-:Y:S02]  /*4fe0*/  IMAD.X R7, R5.reuse, 0x1, R220, P6 ;  /* 0x0000000105077824 */ /* 0x042fe400030e06dc */
[----:B------:R-:W-:-:S03]  /*4ff0*/  IMAD.X R3, R5, 0x1, R221, P5 ;  /* 0x0000000105037824 */ /* 0x000fc600028e06dd */
[----:B------:R-:W-:Y:S01]  /*5000*/  @!PT LDS RZ, [RZ] ;  /* 0x00000000fffff984 */ /* 0x000fe20000000800 */
[----:B------:R-:W-:Y:S01]  /*5010*/  @!PT LDS RZ, [RZ] ;  /* 0x00000000fffff984 */ /* 0x000fe20000000800 */
[----:B------:R-:W-:Y:S01]  /*5020*/  @!PT LDS RZ, [RZ] ;  /* 0x00000000fffff984 */ /* 0x000fe20000000800 */
[----:B------:R1:W-:Y:S04]  /*5030*/  LDGSTS.E.BYPASS.LTC128B.128 [R215+0x9100], [R6.64], !P4 ;  /* 0x0910000006d77fae */ /* 0x0003e8000e101d46 */
[----:B------:R1:W-:Y:S02]  /*5040*/  LDGSTS.E.BYPASS.LTC128B.128 [R215+0xc900], [R2.64], !P0 ;  /* 0x0c90000002d77fae */ /* 0x0003e4000c101d46 */
.L_x_1336:
[----:B------:R-:W-:Y:S05]  /*5050*/  BSYNC B0 ;  /* 0x0000000000007941 */ /* 0x000fea0003800000 */
.L_x_1335:
[----:B------:R-:W-:Y:S05]  /*5060*/  BRA.DIV ~URZ, `(.L_x_1337) ;  /* 0x0000f9427f007947 */ /* 0x000fea000b800000 */
[----:B-1----:R1:W2:Y:S02]  /*5070*/  SHFL.IDX PT, R5, R0, 0x2, 0x181f ;  /* 0x00581f0000057f89 */ /* 0x0022a400000e0000 */
.L_x_1448:
[----:B------:R-:W-:Y:S05]  /*5080*/  BRA.DIV ~URZ, `(.L_x_1338) ;  /* 0x0000f9927f007947 */ /* 0x000fea000b800000 */
[----:B----4-:R4:W1:Y:S02]  /*5090*/  SHFL.IDX PT, R2, R4, 0x2, 0x181f ;  /* 0x00581f0004027f89 */ /* 0x01086400000e0000 */
.L_x_1449:
[----:B------:R-:W-:Y:S01]  /*50a0*/  ISETP.GE.AND P0, PT, R222, 0x41, PT ;  /* 0x00000041de00780c */ /* 0x000fe20003f06270 */
[----:B------:R-:W-:-:S12]  /*50b0*/  BSSY B0, `(.L_x_1339) ;  /* 0x000000f000007945 */ /* 0x000fd80003800000 */
[----:B------:R-:W-:Y:S05]  /*50c0*/  @!P0 BRA `(.L_x_1340) ;  /* 0x000000d000008947 */ /* 0x000fea0003800000 */
[C---:B------:R-:W-:Y:S01]  /*50d0*/  IMAD.SHL.U32 R6, R238.reuse, 0x2, RZ ;  /* 0x00000002ee067824 */ /* 0x040fe200078e00ff */
[----:B------:R-:W-:Y:S01]  /*50e0*/  ISETP.GE.AND P4, PT, R238, c[0x0][0x1d4], PT ;  /* 0x00007500ee007a0c */ /* 0x000fe20003f86270 */
[C---:B------:R-:W-:Y:S01]  /*50f0*/  IMAD.SHL.U32 R3, R248.reuse, 0x2, RZ ;  /* 0x00000002f8037824 */ /* 0x040fe200078e00ff */
[----:B------:R-:W-:Y:S02]  /*5100*/  ISETP.GE.AND P0, PT, R248, c[0x0][0x1d4], PT ;  /* 0x00007500f8007a0c */ /* 0x000fe40003f06270 */
[C---:B-1----:R-:W-:Y:S02]  /*5110*/  IADD3 R6, P6, R2.reuse, R6, RZ ;  /* 0x0000000602067210 */ /* 0x042fe40007fde0ff */
        /* <DEDUP_REMOVED lines=8> */
.L_x_1340:
[----:B------:R-:W-:Y:S05]  /*51a0*/  BSYNC B0 ;  /* 0x0000000000007941 */ /* 0x000fea0003800000 */
.L_x_1339:
[----:B------:R-:W-:Y:S05]  /*51b0*/  BRA.DIV ~URZ, `(.L_x_1341) ;  /* 0x0000f8d27f007947 */ /* 0x000fea000b800000 */
[----:B-1----:R1:W3:Y:S04]  /*51c0*/  SHFL.IDX PT, R6, R0, 0x3, 0x181f ;  /* 0x00781f0000067f89 */ /* 0x0022e800000e0000 */
[----:B--2---:R1:W2:Y:S02]  /*51d0*/  SHFL.IDX PT, R0, R4, 0x3, 0x181f ;  /* 0x00781f0004007f89 */ /* 0x0042a400000e0000 */
.L_x_1450:
[----:B------:R-:W-:-:S13]  /*51e0*/  ISETP.GE.AND P0, PT, R222, 0x61, PT ;  /* 0x00000061de00780c */ /* 0x000fda0003f06270 */
[----:B------:R-:W-:Y:S05]  /*51f0*/  @!P0 BRA `(.L_x_1329) ;  /* 0x000000d000008947 */ /* 0x000fea0003800000 */
[C---:B------:R-:W-:Y:S01]  /*5200*/  IMAD.SHL.U32 R3, R238.reuse, 0x2, RZ ;  /* 0x00000002ee037824 */ /* 0x040fe200078e00ff */
[----:B------:R-:W-:Y:S01]  /*5210*/  ISETP.GE.AND P4, PT, R238, c[0x0][0x1d4], PT ;  /* 0x00007500ee007a0c */ /* 0x000fe20003f86270 */
[C---:B------:R-:W-:Y:S01]  /*5220*/  IMAD.SHL.U32 R2, R248.reuse, 0x2, RZ ;  /* 0x00000002f8027824 */ /* 0x040fe200078e00ff */
[----:B------:R-:W-:Y:S02]  /*5230*/  ISETP.GE.AND P0, PT, R248, c[0x0][0x1d4], PT ;  /* 0x00007500f8007a0c */ /* 0x000fe40003f06270 */
[C---:B-1234-:R-:W-:Y:S02]  /*5240*/  IADD3 R4, P6, R0.reuse, R3, RZ ;  /* 0x0000000300047210 */ /* 0x05efe40007fde0ff */
[----:B------:R-:W-:-:S03]  /*5250*/  IADD3 R2, P5, R0, R2, RZ ;  /* 0x0000000200027210 */ /* 0x000fc60007fbe0ff */
[C---:B------:R-:W-:Y:S02]  /*5260*/  IMAD.X R5, R6.reuse, 0x1, R220, P6 ;  /* 0x0000000106057824 */ /* 0x040fe400030e06dc */
[----:B------:R-:W-:-:S03]  /*5270*/  IMAD.X R3, R6, 0x1, R221, P5 ;  /* 0x0000000106037824 */ /* 0x000fc600028e06dd */
[----:B------:R-:W-:Y:S01]  /*5280*/  @!PT LDS RZ, [RZ] ;  /* 0x00000000fffff984 */ /* 0x000fe20000000800 */
[----:B------:R-:W-:Y:S01]  /*5290*/  @!PT LDS RZ, [RZ] ;  /* 0x00000000fffff984 */ /* 0x000fe20000000800 */
[----:B------:R-:W-:Y:S01]  /*52a0*/  @!PT LDS RZ, [RZ] ;  /* 0x00000000fffff984 */ /* 0x000fe20000000800 */
[----:B------:R1:W-:Y:S04]  /*52b0*/  LDGSTS.E.BYPASS.LTC128B.128 [R215+0xb100], [R4.64], !P4 ;  /* 0x0b10000004d77fae */ /* 0x0003e8000e101d46 */
[----:B------:R1:W-:Y:S02]  /*52c0*/  LDGSTS.E.BYPASS.LTC128B.128 [R215+0xe900], [R2.64], !P0 ;  /* 0x0e90000002d77fae */ /* 0x0003e4000c101d46 */
.L_x_1329:
[----:B-1234-:R-:W-:Y:S05]  /*52d0*/  BSYNC B1 ;  /* 0x0000000000017941 */ /* 0x01efea0003800000 */
.L_x_1328:
[----:B------:R-:W2:Y:S04]  /*52e0*/  LDL R2, [R1+0x40] ;  /* 0x0000400001027983 */ /* 0x000ea80000100800 */
[----:B------:R-:W2:Y:S04]  /*52f0*/  LDL R0, [R1+0x58] ;  /* 0x0000580001007983 */ /* 0x000ea80000100800 */
[----:B------:R-:W3:Y:S04]  /*5300*/  LDL R5, [R1+0x44] ;  /* 0x0000440001057983 */ /* 0x000ee80000100800 */
[----:B------:R-:W4:Y:S04]  /*5310*/  LDL R3, [R1+0x38] ;  /* 0x0000380001037983 */ /* 0x000f280000100800 */
[----:B------:R-:W0:Y:S01]  /*5320*/  LDGDEPBAR ;  /* 0x00000000000079af */ /* 0x000e220000000000 */
[----:B--2---:R-:W-:-:S04]  /*5330*/  IMAD.IADD R0, R0, 0x1, R2 ;  /* 0x0000000100007824 */ /* 0x004fc800078e0202 */
[----:B------:R-:W-:Y:S01]  /*5340*/  @P3 IMAD.HI.U32 R2, R0, c[0x0][0x2c8], RZ ;  /* 0x0000b20000023a27 */ /* 0x000fe200078e00ff */
[----:B---3--:R-:W-:-:S03]  /*5350*/  IADD3 R6, -R5, R136, RZ ;  /* 0x0000008805067210 */ /* 0x008fc60007ffe1ff */
[----:B------:R-:W-:Y:S01]  /*5360*/  IMAD.MOV.U32 R4, RZ, RZ, R0 ;  /* 0x000000ffff047224 */ /* 0x000fe200078e0000 */
[----:B------:R-:W-:Y:S02]  /*5370*/  IADD3 R0, -R5, 0x1, R136 ;  /* 0x0000000105007810 */ /* 0x000fe40007ffe188 */
[----:B------:R-:W-:Y:S02]  /*5380*/  @P3 SHF.R.U32.HI R4, RZ, c[0x0][0x2cc], R2 ;  /* 0x0000b300ff043a19 */ /* 0x000fe40000011602 */
[----:B----4-:R-:W-:Y:S01]  /*5390*/  IADD3 R5, R0, -R3, RZ ;  /* 0x8000000300057210 */ /* 0x010fe20007ffe0ff */
[----:B------:R-:W-:Y:S05]  /*53a0*/  BRA.DIV ~URZ, `(.L_x_1342) ;  /* 0x0000f7b27f007947 */ /* 0x000fea000b800000 */
[----:B------:R1:W2:Y:S02]  /*53b0*/  SHFL.IDX PT, R0, R4, RZ, 0x1c1f ;  /* 0x001c1fff04007589 */ /* 0x0002a400000e0000 */
.L_x_1451:
        /* <DEDUP_REMOVED lines=169> */
[----:B------:R-:W-:Y:S02]  /*5e50*/  FSEL R142, R23, -INF , P4 ;  /* 0xff800000178e7808 */ /* 0x000fe40002000000 */
[----:B------:R-:W-:Y:S02]  /*5e60*/  FMNMX.FTZ R2, R143, R3, !PT ;  /* 0x000000038f027209 */ /* 0x000fe40007810000 */
[----:B------:R-:W2:Y:S02]  /*5e70*/  SHFL.BFLY PT, R3, R0, 0x2, 0x1f ;  /* 0x0c401f0000037f89 */ /* 0x000ea400000e0000 */
[----:B------:R-:W-:-:S05]  /*5e80*/  FMNMX.FTZ R2, R142, R2, !PT ;  /* 0x000000028e027209 */ /* 0x000fca0007810000 */
[----:B-1----:R-:W1:Y:S01]  /*5e90*/  SHFL.BFLY PT, R4, R2, 0x2, 0x1f ;  /* 0x0c401f0002047f89 */ /* 0x002e6200000e0000 */
[----:B--2---:R-:W-:-:S05]  /*5ea0*/  FMNMX.FTZ R0, R3, R0, !PT ;  /* 0x0000000003007209 */ /* 0x004fca0007810000 */
[----:B------:R-:W2:Y:S01]  /*5eb0*/  SHFL.BFLY PT, R3, R0, 0x1, 0x1f ;  /* 0x0c201f0000037f89 */ /* 0x000ea200000e0000 */
[----:B-1----:R-:W-:-:S05]  /*5ec0*/  FMNMX.FTZ R4, R2, R4, !PT ;  /* 0x0000000402047209 */ /* 0x002fca0007810000 */
[----:B------:R1:W3:Y:S01]  /*5ed0*/  SHFL.BFLY PT, R5, R4, 0x1, 0x1f ;  /* 0x0c201f0004057f89 */ /* 0x0002e200000e0000 */
[----:B--2---:R-:W-:-:S05]  /*5ee0*/  FMNMX.FTZ R69, R0, R3, !PT ;  /* 0x0000000300457209 */ /* 0x004fca0007810000 */
.L_x_1452:
[C---:B------:R-:W-:Y:S01]  /*5ef0*/  FMUL.FTZ R2, R69.reuse, c[0x0][0x2d0] ;  /* 0x0000b40045027a20 */ /* 0x040fe20000410000 */
[----:B------:R-:W-:Y:S01]  /*5f00*/  FSETP.NEU.FTZ.AND P0, PT, R69, -INF , PT ;  /* 0xff8000004500780b */ /* 0x000fe20003f1d000 */
[----:B------:R-:W2:Y:S03]  /*5f10*/  LDL R153, [R1+0x40] ;  /* 0x0000400001997983 */ /* 0x000ea60000100800 */
[----:B------:R-:W-:Y:S01]  /*5f20*/  FSEL R2, R2, RZ, P0 ;  /* 0x000000ff02027208 */ /* 0x000fe20000000000 */
[----:B------:R-:W4:Y:S04]  /*5f30*/  LDL R152, [R1+0x38] ;  /* 0x0000380001987983 */ /* 0x000f280000100800 */
[--C-:B------:R-:W-:Y:S01]  /*5f40*/  FFMA.FTZ R0, R7, c[0x0][0x2d0], -R2.reuse ;  /* 0x0000b40007007a23 */ /* 0x100fe20000010802 */
[----:B------:R-:W4:Y:S03]  /*5f50*/  LDL R151, [R1+0x3c] ;  /* 0x00003c0001977983 */ /* 0x000f260000100800 */
[----:B------:R5:W-:Y:S01]  /*5f60*/  MUFU.EX2 R55, R0 ;  /* 0x0000000000377308 */ /* 0x000be20000000800 */
[----:B---3--:R-:W-:Y:S01]  /*5f70*/  FMNMX.FTZ R68, R5, R4, !PT ;  /* 0x0000000405447209 */ /* 0x008fe20007810000 */
[----:B------:R-:W3:Y:S01]  /*5f80*/  LDL R150, [R1] ;  /* 0x0000000001967983 */ /* 0x000ee20000100800 */
[--C-:B------:R-:W-:Y:S01]  /*5f90*/  FFMA.FTZ R3, R16, c[0x0][0x2d0], -R2.reuse ;  /* 0x0000b40010037a23 */ /* 0x100fe20000010802 */
[----:B------:R-:W-:Y:S01]  /*5fa0*/  WARPSYNC 0xffffffff ;  /* 0xffffffff00007948 */ /* 0x000fe20003800000 */
[----:B------:R-:W-:Y:S01]  /*5fb0*/  FSETP.NEU.FTZ.AND P0, PT, R68, -INF , PT ;  /* 0xff8000004400780b */ /* 0x000fe20003f1d000 */
[----:B------:R-:W-:Y:S01]  /*5fc0*/  LDSM.16.MT88.4 R24, [R191+0x800] ;  /* 0x00080000bf18783b */ /* 0x000fe20000004200 */
[----:B------:R-:W-:Y:S01]  /*5fd0*/  IADD3 R218, R218, -0x2, RZ ;  /* 0xfffffffedada7810 */ /* 0x000fe20007ffe0ff */
[----:B------:R1:W-:Y:S02]  /*5fe0*/  MUFU.EX2 R62, R3 ;  /* 0x00000003003e7308 */ /* 0x0003e40000000800 */
[----:B------:R-:W-:Y:S04]  /*5ff0*/  LDSM.16.MT88.4 R28, [R193] ;  /* 0x00000000c11c783b */ /* 0x000fe80000004200 */
[----:B------:R-:W-:Y:S01]  /*6000*/  LDSM.16.MT88.4 R36, [R193+0x800] ;  /* 0x00080000c124783b */ /* 0x000fe20000004200 */
[----:B-----5:R-:W-:-:S04]  /*6010*/  FFMA.FTZ R0, R9, c[0x0][0x2d0], -R2 ;  /* 0x0000b40009007a23 */ /* 0x020fc80000010802 */
[----:B------:R5:W5:Y:S01]  /*6020*/  MUFU.EX2 R54, R0 ;  /* 0x0000000000367308 */ /* 0x000b620000000800 */
[----:B-1----:R-:W-:-:S07]  /*6030*/  FFMA.FTZ R3, R17, c[0x0][0x2d0], -R2 ;  /* 0x0000b40011037a23 */ /* 0x002fce0000010802 */
[----:B------:R-:W-:Y:S01]  /*6040*/  MUFU.EX2 R61, R3 ;  /* 0x00000003003d7308 */ /* 0x000fe20000000800 */
[----:B-----5:R-:W-:-:S07]  /*6050*/  FFMA.FTZ R0, R11, c[0x0][0x2d0], -R2 ;  /* 0x0000b4000b007a23 */ /* 0x020fce0000010802 */
[----:B------:R1:W-:Y:S02]  /*6060*/  MUFU.EX2 R53, R0 ;  /* 0x0000000000357308 */ /* 0x0003e40000000800 */
[----:B-1----:R-:W-:Y:S01]  /*6070*/  FFMA.FTZ R0, R12, c[0x0][0x2d0], -R2 ;  /* 0x0000b4000c007a23 */ /* 0x002fe20000010802 */
[----:B------:R-:W-:-:S05]  /*6080*/  F2FP.BF16.PACK_AB R12, R54, R55 ;  /* 0x00000037360c723e */ /* 0x000fca00000010ff */
[----:B------:R1:W-:Y:S02]  /*6090*/  MUFU.EX2 R58, R0 ;  /* 0x00000000003a7308 */ /* 0x0003e40000000800 */
[----:B-1----:R-:W-:-:S06]  /*60a0*/  FFMA.FTZ R0, R15, c[0x0][0x2d0], -R2 ;  /* 0x0000b4000f007a23 */ /* 0x002fcc0000010802 */
[----:B------:R1:W5:Y:S02]  /*60b0*/  MUFU.EX2 R60, R0 ;  /* 0x00000000003c7308 */ /* 0x0003640000000800 */
[----:B-1----:R-:W-:-:S05]  /*60c0*/  FMUL.FTZ R0, R68, c[0x0][0x2d0] ;  /* 0x0000b40044007a20 */ /* 0x002fca0000410000 */
[----:B------:R-:W-:-:S05]  /*60d0*/  FSEL R0, R0, RZ, P0 ;  /* 0x000000ff00007208 */ /* 0x000fca0000000000 */
[--C-:B------:R-:W-:Y:S02]  /*60e0*/  FFMA.FTZ R3, R6, c[0x0][0x2d0], -R0.reuse ;  /* 0x0000b40006037a23 */ /* 0x100fe40000010800 */
[----:B------:R-:W1:Y:S02]  /*60f0*/  LDSM.16.MT88.4 R4, [R191] ;  /* 0x00000000bf04783b */ /* 0x000e640000004200 */
[----:B------:R5:W-:Y:S02]  /*6100*/  MUFU.EX2 R50, R3 ;  /* 0x0000000300327308 */ /* 0x000be40000000800 */
[----:B-----5:R-:W-:Y:S01]  /*6110*/  FFMA.FTZ R3, R8, c[0x0][0x2d0], -R0 ;  /* 0x0000b40008037a23 */ /* 0x020fe20000010800 */
[----:B------:R-:W-:-:S05]  /*6120*/  F2FP.BF16.PACK_AB R8, R62, R60 ;  /* 0x0000003c3e08723e */ /* 0x000fca00000010ff */
[----:B------:R5:W-:Y:S02]  /*6130*/  MUFU.EX2 R45, R3 ;  /* 0x00000003002d7308 */ /* 0x000be40000000800 */
[----:B-----5:R-:W-:-:S06]  /*6140*/  FFMA.FTZ R3, R10, c[0x0][0x2d0], -R0 ;  /* 0x0000b4000a037a23 */ /* 0x020fcc0000010800 */
[----:B------:R5:W-:Y:S02]  /*6150*/  MUFU.EX2 R44, R3 ;  /* 0x00000003002c7308 */ /* 0x000be40000000800 */
[----:B-----5:R-:W-:Y:S01]  /*6160*/  FFMA.FTZ R3, R14, c[0x0][0x2d0], -R0 ;  /* 0x0000b4000e037a23 */ /* 0x020fe20000010800 */
[----:B------:R-:W-:-:S05]  /*6170*/  F2FP.BF16.PACK_AB R14, R58, R53 ;  /* 0x000000353a0e723e */ /* 0x000fca00000010ff */
[----:B------:R5:W1:Y:S02]  /*6180*/  MUFU.EX2 R51, R3 ;  /* 0x0000000300337308 */ /* 0x000a640000000800 */
[----:B-----5:R-:W-:Y:S01]  /*6190*/  FFMA.FTZ R3, R20, c[0x0][0x2d0], -R2 ;  /* 0x0000b40014037a23 */ /* 0x020fe20000010802 */
[----:B-1----:R-:W-:-:S05]  /*61a0*/  F2FP.BF16.PACK_AB R15, R51, R44 ;  /* 0x0000002c330f723e */ /* 0x002fca00000010ff */
[----:B------:R1:W5:Y:S02]  /*61b0*/  MUFU.EX2 R63, R3 ;  /* 0x00000003003f7308 */ /* 0x0003640000000800 */
[----:B-1----:R-:W-:Y:S01]  /*61c0*/  FFMA.FTZ R3, R13, c[0x0][0x2d0], -R0 ;  /* 0x0000b4000d037a23 */ /* 0x002fe20000010800 */
[----:B------:R-:W-:Y:S02]  /*61d0*/  F2FP.BF16.PACK_AB R13, R45, R50 ;  /* 0x000000322d0d723e */ /* 0x000fe400000010ff */
[----:B-----5:R-:W-:-:S03]  /*61e0*/  F2FP.BF16.PACK_AB R10, R63, R61 ;  /* 0x0000003d3f0a723e */ /* 0x020fc600000010ff */
[----:B------:R1:W-:Y:S02]  /*61f0*/  MUFU.EX2 R52, R3 ;  /* 0x0000000300347308 */ /* 0x0003e40000000800 */
[----:B------:R-:W-:Y:S01]  /*6200*/  HMMA.16816.F32.BF16 R20, R12, R4, RZ ;  /* 0x000000040c14723c */ /* 0x000fe200000418ff */
[----:B-1----:R-:W-:-:S05]  /*6210*/  FFMA.FTZ R3, R18, c[0x0][0x2d0], -R0 ;  /* 0x0000b40012037a23 */ /* 0x002fca0000010800 */
[----:B------:R1:W5:Y:S02]  /*6220*/  MUFU.EX2 R57, R3 ;  /* 0x0000000300397308 */ /* 0x0003640000000800 */
[--C-:B-1----:R-:W-:Y:S01]  /*6230*/  FFMA.FTZ R3, R19, c[0x0][0x2d0], -R0.reuse ;  /* 0x0000b40013037a23 */ /* 0x102fe20000010800 */
[----:B-----5:R-:W-:Y:S01]  /*6240*/  F2FP.BF16.PACK_AB R9, R57, R52 ;  /* 0x000000343909723e */ /* 0x020fe200000010ff */
[C---:B------:R-:W-:Y:S04]  /*6250*/  HMMA.16816.F32.BF16 R16, R12.reuse, R6, RZ ;  /* 0x000000060c10723c */ /* 0x040fe800000418ff */
[----:B------:R1:W-:Y:S04]  /*6260*/  MUFU.EX2 R56, R3 ;  /* 0x0000000300387308 */ /* 0x0003e80000000800 */
[----:B------:R-:W-:Y:S01]  /*6270*/  HMMA.16816.F32.BF16 R4, R12, R28, RZ ;  /* 0x0000001c0c04723c */ /* 0x000fe200000418ff */
[----:B-1----:R-:W-:-:S02]  /*6280*/  FFMA.FTZ R3, R32, c[0x0][0x2d0], -R0 ;  /* 0x0000b40020037a23 */ /* 0x002fc40000010800 */
[----:B------:R-:W1:Y:S02]  /*6290*/  LDSM.16.MT88.4 R32, [R192] ;  /* 0x00000000c020783b */ /* 0x000e640000004200 */
[----:B------:R-:W5:Y:S02]  /*62a0*/  MUFU.EX2 R59, R3 ;  /* 0x00000003003b7308 */ /* 0x000f640000000800 */
[----:B-----5:R-:W-:Y:S01]  /*62b0*/  F2FP.BF16.PACK_AB R11, R59, R56 ;  /* 0x000000383b0b723e */ /* 0x020fe200000010ff */
[----:B------:R-:W-:-:S04]  /*62c0*/  FADD.FTZ R3, R55, R54 ;  /* 0x0000003637037221 */ /* 0x000fc80000010000 */
[----:B------:R-:W-:Y:S02]  /*62d0*/  FADD.FTZ R3, R53, R3 ;  /* 0x0000000335037221 */ /* 0x000fe40000010000 */
[----:B------:R-:W-:Y:S02]  /*62e0*/  HMMA.16816.F32.BF16 R104, R8, R24, R20 ;  /* 0x000000180868723c */ /* 0x000fe40000041814 */
[----:B------:R-:W-:-:S04]  /*62f0*/  FADD.FTZ R3, R58, R3 ;  /* 0x000000033a037221 */ /* 0x000fc80000010000 */
[----:B------:R-:W-:Y:S02]  /*6300*/  FADD.FTZ R3, R60, R3 ;  /* 0x000000033c037221 */ /* 0x000fe40000010000 */
[----:B------:R-:W-:Y:S01]  /*6310*/  HMMA.16816.F32.BF16 R96, R8, R26, R16 ;  /* 0x0000001a0860723c */ /* 0x000fe20000041810 */
[----:B------:R-:W5:Y:S07]  /*6320*/  LDSM.16.MT88.4 R24, [R192+0x800] ;  /* 0x00080000c018783b */ /* 0x000f6e0000004200 */
[C---:B------:R-:W-:Y:S01]  /*6330*/  HMMA.16816.F32.BF16 R20, R12.reuse, R30, RZ ;  /* 0x0000001e0c14723c */ /* 0x040fe200000418ff */
[----:B------:R-:W2:Y:S07]  /*6340*/  LDSM.16.MT88.4 R28, [R196] ;  /* 0x00000000c41c783b */ /* 0x000eae0000004200 */
[----:B-1----:R-:W-:Y:S08]  /*6350*/  HMMA.16816.F32.BF16 R16, R12, R32, RZ ;  /* 0x000000200c10723c */ /* 0x002ff000000418ff */
[----:B------:R-:W-:Y:S08]  /*6360*/  HMMA.16816.F32.BF16 R100, R8, R36, R4 ;  /* 0x000000240864723c */ /* 0x000ff00000041804 */
[----:B------:R-:W-:Y:S08]  /*6370*/  HMMA.16816.F32.BF16 R4, R12, R34, RZ ;  /* 0x000000220c04723c */ /* 0x000ff000000418ff */
[C---:B------:R-:W-:Y:S08]  /*6380*/  HMMA.16816.F32.BF16 R84, R8.reuse, R38, R20 ;  /* 0x000000260854723c */ /* 0x040ff00000041814 */
[C---:B-----5:R-:W-:Y:S01]  /*6390*/  HMMA.16816.F32.BF16 R88, R8.reuse, R24, R16 ;  /* 0x000000180858723c */ /* 0x060fe20000041810 */
[----:B------:R-:W1:Y:S07]  /*63a0*/  LDSM.16.MT88.4 R16, [R194+0x800] ;  /* 0x00080000c210783b */ /* 0x000e6e0000004200 */
[----:B------:R-:W-:Y:S01]  /*63b0*/  HMMA.16816.F32.BF16 R80, R8, R26, R4 ;  /* 0x0000001a0850723c */ /* 0x000fe20000041804 */
[----:B------:R-:W5:Y:S07]  /*63c0*/  LDSM.16.MT88.4 R24, [R191+0x3800] ;  /* 0x00380000bf18783b */ /* 0x000f6e0000004200 */
[----:B--2---:R-:W-:Y:S11]  /*63d0*/  HMMA.16816.F32.BF16 R4, R12, R28, RZ ;  /* 0x0000001c0c04723c */ /* 0x004ff600000418ff */
[----:B------:R-:W-:Y:S11]  /*63e0*/  @!UPT UIADD3 URZ, URZ, URZ, URZ ;  /* 0x0000003f3f3ff290 */ /* 0x000ff6000fffe03f */
[----:B------:R-:W-:Y:S02]  /*63f0*/  @!UPT UIADD3 URZ, URZ, URZ, URZ ;  /* 0x0000003f3f3ff290 */ /* 0x000fe4000fffe03f */
[----:B-1----:R-:W-:Y:S07]  /*6400*/  HMMA.16816.F32.BF16 R36, R8, R16, R4 ;  /* 0x000000100824723c */ /* 0x002fee0000041804 */
[----:B------:R-:W-:-:S04]  /*6410*/  FADD.FTZ R4, R50, R45 ;  /* 0x0000002d32047221 */ /* 0x000fc80000010000 */
[----:B------:R-:W-:Y:S02]  /*6420*/  FADD.FTZ R16, R44, R4 ;  /* 0x000000042c107221 */ /* 0x000fe40000010000 */
[----:B------:R-:W-:Y:S11]  /*6430*/  HMMA.16816.F32.BF16 R4, R12, R30, RZ ;  /* 0x0000001e0c04723c */ /* 0x000ff600000418ff */
[----:B------:R-:W-:Y:S11]  /*6440*/  @!UPT UIADD3 URZ, URZ, URZ, URZ ;  /* 0x0000003f3f3ff290 */ /* 0x000ff6000fffe03f */
[----:B------:R-:W-:Y:S02]  /*6450*/  @!UPT UIADD3 URZ, URZ, URZ, URZ ;  /* 0x0000003f3f3ff290 */ /* 0x000fe4000fffe03f */
[----:B------:R-:W-:Y:S07]  /*6460*/  HMMA.16816.F32.BF16 R76, R8, R18, R4 ;  /* 0x00000012084c723c */ /* 0x000fee0000041804 */
[----:B------:R-:W-:Y:S02]  /*6470*/  FADD.FTZ R4, R51, R16 ;  /* 0x0000001033047221 */ /* 0x000fe40000010000 */
[----:B------:R-:W1:Y:S02]  /*6480*/  LDSM.16.MT88.4 R16, [R191+0x4000] ;  /* 0x00400000bf10783b */ /* 0x000e640000004200 */
[----:B------:R-:W-:-:S02]  /*6490*/  FADD.FTZ R20, R52, R4 ;  /* 0x0000000434147221 */ /* 0x000fc40000010000 */
[----:B-----5:R-:W-:Y:S11]  /*64a0*/  HMMA.16816.F32.BF16 R4, R12, R24, RZ ;  /* 0x000000180c04723c */ /* 0x020ff600000418ff */
[----:B------:R-:W-:Y:S11]  /*64b0*/  @!UPT UIADD3 URZ, URZ, URZ, URZ ;  /* 0x0000003f3f3ff290 */ /* 0x000ff6000fffe03f */
[----:B------:R-:W-:Y:S02]  /*64c0*/  @!UPT UIADD3 URZ, URZ, URZ, URZ ;  /* 0x0000003f3f3ff290 */ /* 0x000fe4000fffe03f */
[----:B-1----:R-:W-:Y:S07]  /*64d0*/  HMMA.16816.F32.BF16 R52, R8, R16, R4 ;  /* 0x000000100834723c */ /* 0x002fee0000041804 */
[----:B------:R-:W-:Y:S02]  /*64e0*/  FADD.FTZ R4, R62, R3 ;  /* 0x000000033e047221 */ /* 0x000fe40000010000 */
[----:B------:R-:W-:Y:S02]  /*64f0*/  FADD.FTZ R3, R57, R20 ;  /* 0x0000001439037221 */ /* 0x000fe40000010000 */
[----:B------:R-:W-:Y:S01]  /*6500*/  FADD.FTZ R16, R61, R4 ;  /* 0x000000043d107221 */ /* 0x000fe20000010000 */
[----:B------:R-:W1:Y:S01]  /*6510*/  LDSM.16.MT88.4 R20, [R193+0x3800] ;  /* 0x00380000c114783b */ /* 0x000e620000004200 */
[----:B------:R-:W-:Y:S01]  /*6520*/  HMMA.16816.F32.BF16 R4, R12, R26, RZ ;  /* 0x0000001a0c04723c */ /* 0x000fe200000418ff */
[----:B------:R-:W-:-:S02]  /*6530*/  FADD.FTZ R3, R56, R3 ;  /* 0x0000000338037221 */ /* 0x000fc40000010000 */
[----:B------:R-:W-:Y:S02]  /*6540*/  FADD.FTZ R24, R63, R16 ;  /* 0x000000103f187221 */ /* 0x000fe40000010000 */
[----:B------:R-:W-:Y:S02]  /*6550*/  FADD.FTZ R25, R59, R3 ;  /* 0x000000033b197221 */ /* 0x000fe40000010000 */
[----:B------:R-:W-:Y:S11]  /*6560*/  FFMA.FTZ R3, R46, c[0x0][0x2d0], -R2 ;  /* 0x0000b4002e037a23 */ /* 0x000ff60000010802 */
[----:B------:R-:W-:Y:S06]  /*6570*/  @!UPT UIADD3 URZ, URZ, URZ, URZ ;  /* 0x0000003f3f3ff290 */ /* 0x000fec000fffe03f */
[----:B------:R-:W-:Y:S01]  /*6580*/  HMMA.16816.F32.BF16 R72, R8, R18, R4 ;  /* 0x000000120848723c */ /* 0x000fe20000041804 */
[----:B------:R-:W2:Y:S07]  /*6590*/  LDSM.16.MT88.4 R16, [R193+0x4000] ;  /* 0x00400000c110783b */ /* 0x000eae0000004200 */
[----:B-1----:R-:W-:Y:S11]  /*65a0*/  HMMA.16816.F32.BF16 R4, R12, R20, RZ ;  /* 0x000000140c04723c */ /* 0x002ff600000418ff */
[----:B------:R-:W-:Y:S11]  /*65b0*/  @!UPT UIADD3 URZ, URZ, URZ, URZ ;  /* 0x0000003f3f3ff290 */ /* 0x000ff6000fffe03f */
[----:B------:R-:W-:Y:S02]  /*65c0*/  @!UPT UIADD3 URZ, URZ, URZ, URZ ;  /* 0x0000003f3f3ff290 */ /* 0x000fe4000fffe03f */
[----:B--2---:R-:W-:Y:S08]  /*65d0*/  HMMA.16816.F32.BF16 R64, R8, R16, R4 ;  /* 0x000000100840723c */ /* 0x004ff00000041804 */
[----:B------:R-:W-:Y:S11]  /*65e0*/  HMMA.16816.F32.BF16 R4, R12, R22, RZ ;  /* 0x000000160c04723c */ /* 0x000ff600000418ff */
[----:B------:R-:W-:Y:S11]  /*65f0*/  @!UPT UIADD3 URZ, URZ, URZ, URZ ;  /* 0x0000003f3f3ff290 */ /* 0x000ff6000fffe03f */
[----:B------:R-:W-:Y:S02]  /*6600*/  @!UPT UIADD3 URZ, URZ, URZ, URZ ;  /* 0x0000003f3f3ff290 */ /* 0x000fe4000fffe03f */
[----:B------:R-:W-:Y:S01]  /*6610*/  HMMA.16816.F32.BF16 R92, R8, R18, R4 ;  /* 0x00000012085c723c */ /* 0x000fe20000041804 */
[----:B------:R1:W-:Y:S06]  /*6620*/  MUFU.EX2 R6, R3 ;  /* 0x0000000300067308 */ /* 0x0003ec0000000800 */
[----:B------:R-:W-:-:S04]  /*6630*/  FFMA.FTZ R4, R40, c[0x0][0x2d0], -R0 ;  /* 0x0000b40028047a23 */ /* 0x000fc80000010800 */
[----:B------:R-:W-:Y:S01]  /*6640*/  MUFU.EX2 R7, R4 ;  /* 0x0000000400077308 */ /* 0x000fe20000000800 */
[----:B-1----:R-:W-:-:S07]  /*6650*/  FFMA.FTZ R3, R47, c[0x0][0x2d0], -R2 ;  /* 0x0000b4002f037a23 */ /* 0x002fce0000010802 */
[----:B------:R1:W2:Y:S02]  /*6660*/  MUFU.EX2 R5, R3 ;  /* 0x0000000300057308 */ /* 0x0002a40000000800 */
[----:B-1----:R-:W-:Y:S01]  /*6670*/  FFMA.FTZ R3, R48, c[0x0][0x2d0], -R2 ;  /* 0x0000b40030037a23 */ /* 0x002fe20000010802 */
[----:B--2---:R-:W-:-:S05]  /*6680*/  F2FP.BF16.PACK_AB R4, R5, R6 ;  /* 0x000000060504723e */ /* 0x004fca00000010ff */
[----:B------:R1:W-:Y:S02]  /*6690*/  MUFU.EX2 R20, R3 ;  /* 0x0000000300147308 */ /* 0x0003e40000000800 */
[----:B-1----:R-:W-:-:S06]  /*66a0*/  FFMA.FTZ R3, R49, c[0x0][0x2d0], -R2 ;  /* 0x0000b40031037a23 */ /* 0x002fcc0000010802 */
[----:B------:R1:W2:Y:S02]  /*66b0*/  MUFU.EX2 R18, R3 ;  /* 0x0000000300127308 */ /* 0x0002a40000000800 */
[----:B-1----:R-:W-:-:S06]  /*66c0*/  FFMA.FTZ R3, R43, c[0x0][0x2d0], -R0 ;  /* 0x0000b4002b037a23 */ /* 0x002fcc0000010800 */
[----:B------:R1:W5:Y:S02]  /*66d0*/  MUFU.EX2 R19, R3 ;  /* 0x0000000300137308 */ /* 0x0003640000000800 */
[----:B-1----:R-:W-:-:S06]  /*66e0*/  FFMA.FTZ R3, R42, c[0x0][0x2d0], -R0 ;  /* 0x0000b4002a037a23 */ /* 0x002fcc0000010800 */
[----:B------:R1:W1:Y:S02]  /*66f0*/  MUFU.EX2 R17, R3 ;  /* 0x0000000300117308 */ /* 0x0002640000000800 */
[----:B-1----:R-:W-:-:S06]  /*6700*/  FFMA.FTZ R3, R41, c[0x0][0x2d0], -R0 ;  /* 0x0000b40029037a23 */ /* 0x002fcc0000010800 */
[----:B------:R1:W1:Y:S02]  /*6710*/  MUFU.EX2 R16, R3 ;  /* 0x0000000300107308 */ /* 0x0002640000000800 */
[----:B-1----:R-:W-:Y:S01]  /*6720*/  FADD.FTZ R3, R6, R24 ;  /* 0x0000001806037221 */ /* 0x002fe20000010000 */
[----:B--2---:R-:W-:-:S03]  /*6730*/  F2FP.BF16.PACK_AB R6, R18, R20 ;  /* 0x000000141206723e */ /* 0x004fc600000010ff */
[----:B------:R-:W-:Y:S02]  /*6740*/  FADD.FTZ R3, R5, R3 ;  /* 0x0000000305037221 */ /* 0x000fe40000010000 */
[----:B-----5:R-:W-:Y:S02]  /*6750*/  FADD.FTZ R5, R19, R25 ;  /* 0x0000001913057221 */ /* 0x020fe40000010000 */
[----:B------:R-:W-:Y:S01]  /*6760*/  FADD.FTZ R3, R20, R3 ;  /* 0x0000000314037221 */ /* 0x000fe20000010000 */
[----:B------:R-:W-:Y:S01]  /*6770*/  LDSM.16.MT88.4 R24, [R192+0x4000] ;  /* 0x00400000c018783b */ /* 0x000fe20000004200 */
[C---:B------:R-:W-:Y:S02]  /*6780*/  FADD.FTZ R5, R17.reuse, R5 ;  /* 0x0000000511057221 */ /* 0x040fe40000010000 */
[----:B------:R-:W-:Y:S01]  /*6790*/  FADD.FTZ R70, R18, R3 ;  /* 0x0000000312467221 */ /* 0x000fe20000010000 */
[----:B------:R-:W1:Y:S01]  /*67a0*/  LDSM.16.MT88.4 R20, [R192+0x3800] ;  /* 0x00380000c014783b */ /* 0x000e620000004200 */
[----:B------:R-:W-:Y:S01]  /*67b0*/  FADD.FTZ R3, R16, R5 ;  /* 0x0000000510037221 */ /* 0x000fe20000010000 */
[----:B------:R-:W-:-:S03]  /*67c0*/  F2FP.BF16.PACK_AB R5, R17, R19 ;  /* 0x000000131105723e */ /* 0x000fc600000010ff */
[C---:B------:R-:W-:Y:S01]  /*67d0*/  FADD.FTZ R71, R7.reuse, R3 ;  /* 0x0000000307477221 */ /* 0x040fe20000010000 */
[----:B------:R-:W-:Y:S01]  /*67e0*/  F2FP.BF16.PACK_AB R7, R7, R16 ;  /* 0x000000100707723e */ /* 0x000fe200000010ff */
[----:B------:R-:W-:Y:S01]  /*67f0*/  FFMA.FTZ R3, R112, c[0x0][0x2d0], -R2 ;  /* 0x0000b40070037a23 */ /* 0x000fe20000010802 */
[----:B-1----:R-:W-:Y:S11]  /*6800*/  HMMA.16816.F32.BF16 R16, R12, R20, RZ ;  /* 0x000000140c10723c */ /* 0x002ff600000418ff */
[----:B------:R-:W-:Y:S11]  /*6810*/  @!UPT UIADD3 URZ, URZ, URZ, URZ ;  /* 0x0000003f3f3ff290 */ /* 0x000ff6000fffe03f */
[----:B------:R-:W-:Y:S02]  /*6820*/  @!UPT UIADD3 URZ, URZ, URZ, URZ ;  /* 0x0000003f3f3ff290 */ /* 0x000fe4000fffe03f */
[----:B------:R-:W-:Y:S08]  /*6830*/  HMMA.16816.F32.BF16 R60, R8, R24, R16 ;  /* 0x00000018083c723c */ /* 0x000ff00000041810 */
        /* <DEDUP_REMOVED lines=35> */
[----:B------:R1:W2:Y:S01]  /*6a70*/  MUFU.EX2 R7, R3 ;  /* 0x0000000300077308 */ /* 0x0002a20000000800 */
[----:B------:R-:W5:Y:S05]  /*6a80*/  LDSM.16.MT88.4 R8, [R191+0x1800] ;  /* 0x00180000bf08783b */ /* 0x000f6a0000004200 */
[----:B------:R-:W-:-:S04]  /*6a90*/  FFMA.FTZ R5, R109, c[0x0][0x2d0], -R0 ;  /* 0x0000b4006d057a23 */ /* 0x000fc80000010800 */
[----:B------:R-:W-:Y:S01]  /*6aa0*/  MUFU.EX2 R15, R5 ;  /* 0x00000005000f7308 */ /* 0x000fe20000000800 */
[----:B-1----:R-:W-:-:S07]  /*6ab0*/  FFMA.FTZ R3, R113, c[0x0][0x2d0], -R2 ;  /* 0x0000b40071037a23 */ /* 0x002fce0000010802 */
[----:B------:R1:W-:Y:S02]  /*6ac0*/  MUFU.EX2 R4, R3 ;  /* 0x0000000300047308 */ /* 0x0003e40000000800 */
[----:B-1----:R-:W-:-:S06]  /*6ad0*/  FFMA.FTZ R3, R114, c[0x0][0x2d0], -R2 ;  /* 0x0000b40072037a23 */ /* 0x002fcc0000010802 */
[----:B------:R1:W-:Y:S02]  /*6ae0*/  MUFU.EX2 R12, R3 ;  /* 0x00000003000c7308 */ /* 0x0003e40000000800 */
[----:B-1----:R-:W-:-:S06]  /*6af0*/  FFMA.FTZ R3, R115, c[0x0][0x2d0], -R2 ;  /* 0x0000b40073037a23 */ /* 0x002fcc0000010802 */
[----:B------:R1:W-:Y:S02]  /*6b00*/  MUFU.EX2 R120, R3 ;  /* 0x0000000300787308 */ /* 0x0003e40000000800 */
[----:B-1----:R-:W-:-:S06]  /*6b10*/  FFMA.FTZ R3, R108, c[0x0][0x2d0], -R0 ;  /* 0x0000b4006c037a23 */ /* 0x002fcc0000010800 */
[----:B------:R2:W1:Y:S02]  /*6b20*/  MUFU.EX2 R13, R3 ;  /* 0x00000003000d7308 */ /* 0x0004640000000800 */
[----:B--2---:R-:W-:Y:S01]  /*6b30*/  FADD.FTZ R3, R7, R70 ;  /* 0x0000004607037221 */ /* 0x004fe20000010000 */
[----:B-1----:R-:W-:-:S03]  /*6b40*/  F2FP.BF16.PACK_AB R5, R15, R13 ;  /* 0x0000000d0f05723e */ /* 0x002fc600000010ff */
[C---:B------:R-:W-:Y:S01]  /*6b50*/  FADD.FTZ R6, R4.reuse, R3 ;  /* 0x0000000304067221 */ /* 0x040fe20000010000 */
[----:B------:R-:W-:Y:S01]  /*6b60*/  F2FP.BF16.PACK_AB R4, R4, R7 ;  /* 0x000000070404723e */ /* 0x000fe200000010ff */
[----:B------:R-:W-:Y:S02]  /*6b70*/  FFMA.FTZ R3, R111, c[0x0][0x2d0], -R0 ;  /* 0x0000b4006f037a23 */ /* 0x000fe40000010800 */
[----:B------:R-:W-:Y:S01]  /*6b80*/  FADD.FTZ R14, R12, R6 ;  /* 0x000000060c0e7221 */ /* 0x000fe20000010000 */
[----:B------:R-:W-:Y:S01]  /*6b90*/  F2FP.BF16.PACK_AB R6, R120, R12 ;  /* 0x0000000c7806723e */ /* 0x000fe200000010ff */
[----:B------:R1:W-:Y:S01]  /*6ba0*/  MUFU.EX2 R116, R3 ;  /* 0x0000000300747308 */ /* 0x0003e20000000800 */
[----:B------:R-:W-:Y:S02]  /*6bb0*/  FADD.FTZ R12, R13, R71 ;  /* 0x000000470d0c7221 */ /* 0x000fe40000010000 */
[----:B------:R-:W-:Y:S02]  /*6bc0*/  FFMA.FTZ R71, R126, c[0x0][0x2d0], -R2 ;  /* 0x0000b4007e477a23 */ /* 0x000fe40000010802 */
[----:B-1----:R-:W-:-:S04]  /*6bd0*/  FFMA.FTZ R3, R110, c[0x0][0x2d0], -R0 ;  /* 0x0000b4006e037a23 */ /* 0x002fc80000010800 */
[----:B------:R-:W1:Y:S02]  /*6be0*/  MUFU.EX2 R70, R3 ;  /* 0x0000000300467308 */ /* 0x000e640000000800 */
[----:B-1----:R-:W-:Y:S01]  /*6bf0*/  F2FP.BF16.PACK_AB R7, R70, R116 ;  /* 0x000000744607723e */ /* 0x002fe200000010ff */
[----:B------:R-:W-:-:S06]  /*6c00*/  FFMA.FTZ R3, R122, c[0x0][0x2d0], -R2 ;  /* 0x0000b4007a037a23 */ /* 0x000fcc0000010802 */
[C---:B-----5:R-:W-:Y:S08]  /*6c10*/  HMMA.16816.F32.BF16 R112, R4.reuse, R8, R48 ;  /* 0x000000080470723c */ /* 0x060ff00000041830 */
        /* <DEDUP_REMOVED lines=11> */
[----:B------:R-:W-:-:S02]  /*6cd0*/  FFMA.FTZ R19, R141, c[0x0][0x2d0], -R2 ;  /* 0x0000b4008d137a23 */ /* 0x000fc40000010802 */
[--C-:B------:R-:W-:Y:S02]  /*6ce0*/  FFMA.FTZ R18, R140, c[0x0][0x2d0], -R2.reuse ;  /* 0x0000b4008c127a23 */ /* 0x100fe40000010802 */
[--C-:B------:R-:W-:Y:S02]  /*6cf0*/  FFMA.FTZ R17, R139, c[0x0][0x2d0], -R2.reuse ;  /* 0x0000b4008b117a23 */ /* 0x100fe40000010802 */
[--C-:B------:R-:W-:Y:S01]  /*6d00*/  FFMA.FTZ R16, R138, c[0x0][0x2d0], -R2.reuse ;  /* 0x0000b4008a107a23 */ /* 0x100fe20000010802 */
        /* <DEDUP_REMOVED lines=9> */
[----:B------:R-:W1:Y:S06]  /*6da0*/  LDSM.16.MT88.4 R8, [R194+0x5000] ;  /* 0x00500000c208783b */ /* 0x000e6c0000004200 */
[----:B------:R-:W-:-:S02]  /*6db0*/  FFMA.FTZ R89, R136, c[0x0][0x2d0], -R2 ;  /* 0x0000b40088597a23 */ /* 0x000fc40000010802 */
[----:B------:R-:W-:-:S04]  /*6dc0*/  FFMA.FTZ R88, R127, c[0x0][0x2d0], -R2 ;  /* 0x0000b4007f587a23 */ /* 0x000fc80000010802 */
[----:B------:R-:W-:Y:S01]  /*6dd0*/  MUFU.EX2 R230, R88 ;  /* 0x0000005800e67308 */ /* 0x000fe20000000800 */
[C---:B-1----:R-:W-:Y:S07]  /*6de0*/  HMMA.16816.F32.BF16 R28, R4.reuse, R10, R20 ;  /* 0x0000000a041c723c */ /* 0x042fee0000041814 */
[----:B------:R1:W-:Y:S01]  /*6df0*/  MUFU.EX2 R21, R3 ;  /* 0x0000000300157308 */ /* 0x0003e20000000800 */
[----:B------:R-:W-:Y:S01]  /*6e00*/  HMMA.16816.F32.BF16 R36, R4, R8, R96 ;  /* 0x000000080424723c */ /* 0x000fe20000041860 */
[----:B------:R-:W-:Y:S06]  /*6e10*/  LDSM.16.MT88.4 R8, [R193+0x2000] ;  /* 0x00200000c108783b */ /* 0x000fec0000004200 */
[----:B------:R-:W-:Y:S01]  /*6e20*/  MUFU.EX2 R98, R17 ;  /* 0x0000001100627308 */ /* 0x000fe20000000800 */
[----:B------:R-:W-:-:S02]  /*6e30*/  FADD.FTZ R6, R120, R14 ;  /* 0x0000000e78067221 */ /* 0x000fc40000010000 */
[----:B-1----:R-:W-:-:S05]  /*6e40*/  FFMA.FTZ R3, R123, c[0x0][0x2d0], -R2 ;  /* 0x0000b4007b037a23 */ /* 0x002fca0000010802 */
[----:B------:R-:W-:Y:S01]  /*6e50*/  MUFU.EX2 R99, R16 ;  /* 0x0000001000637308 */ /* 0x000fe20000000800 */
[----:B------:R-:W-:-:S07]  /*6e60*/  FFMA.FTZ R4, R118, c[0x0][0x2d0], -R0 ;  /* 0x0000b40076047a23 */ /* 0x000fce0000010800 */
[----:B------:R1:W2:Y:S08]  /*6e70*/  MUFU.EX2 R20, R3 ;  /* 0x0000000300147308 */ /* 0x0002b00000000800 */
[----:B------:R5:W-:Y:S01]  /*6e80*/  MUFU.EX2 R22, R4 ;  /* 0x0000000400167308 */ /* 0x000be20000000800 */
[----:B-1----:R-:W-:-:S07]  /*6e90*/  FFMA.FTZ R3, R124, c[0x0][0x2d0], -R2 ;  /* 0x0000b4007c037a23 */ /* 0x002fce0000010802 */
[----:B------:R1:W-:Y:S01]  /*6ea0*/  MUFU.EX2 R23, R3 ;  /* 0x0000000300177308 */ /* 0x0003e20000000800 */
[----:B-----5:R-:W-:-:S07]  /*6eb0*/  FFMA.FTZ R4, R117, c[0x0][0x2d0], -R0 ;  /* 0x0000b40075047a23 */ /* 0x020fce0000010800 */
[----:B------:R2:W-:Y:S01]  /*6ec0*/  MUFU.EX2 R101, R4 ;  /* 0x0000000400657308 */ /* 0x0005e20000000800 */
[----:B-1----:R-:W-:-:S07]  /*6ed0*/  FFMA.FTZ R3, R125, c[0x0][0x2d0], -R2 ;  /* 0x0000b4007d037a23 */ /* 0x002fce0000010802 */
[----:B------:R1:W5:Y:S01]  /*6ee0*/  MUFU.EX2 R91, R3 ;  /* 0x00000003005b7308 */ /* 0x0003620000000800 */
[----:B--2---:R-:W-:Y:S01]  /*6ef0*/  F2FP.BF16.PACK_AB R4, R20, R21 ;  /* 0x000000151404723e */ /* 0x004fe200000010ff */
[----:B-1----:R-:W-:-:S06]  /*6f00*/  FFMA.FTZ R3, R119, c[0x0][0x2d0], -R0 ;  /* 0x0000b40077037a23 */ /* 0x002fcc0000010800 */
[----:B------:R1:W2:Y:S02]  /*6f10*/  MUFU.EX2 R7, R3 ;  /* 0x0000000300077308 */ /* 0x0002a40000000800 */
[----:B-1----:R-:W-:Y:S02]  /*6f20*/  FADD.FTZ R3, R15, R12 ;  /* 0x0000000c0f037221 */ /* 0x002fe40000010000 */
[----:B------:R-:W1:Y:S02]  /*6f30*/  LDSM.16.MT88.4 R12, [R191+0x2000] ;  /* 0x00200000bf0c783b */ /* 0x000e640000004200 */
[----:B------:R-:W-:-:S04]  /*6f40*/  FADD.FTZ R3, R116, R3 ;  /* 0x0000000374037221 */ /* 0x000fc80000010000 */
[----:B------:R-:W-:Y:S02]  /*6f50*/  FADD.FTZ R5, R70, R3 ;  /* 0x0000000346057221 */ /* 0x000fe40000010000 */
[----:B------:R-:W-:Y:S02]  /*6f60*/  FFMA.FTZ R3, R121, c[0x0][0x2d0], -R0 ;  /* 0x0000b40079037a23 */ /* 0x000fe40000010800 */
[----:B------:R-:W-:Y:S01]  /*6f70*/  FFMA.FTZ R70, R137, c[0x0][0x2d0], -R2 ;  /* 0x0000b40089467a23 */ /* 0x000fe20000010802 */
[----:B------:R-:W-:Y:S01]  /*6f80*/  LDSM.16.MT88.4 R120, [R191+0x3000] ;  /* 0x00300000bf78783b */ /* 0x000fe20000004200 */
[----:B------:R2:W2:Y:S01]  /*6f90*/  MUFU.EX2 R100, R3 ;  /* 0x0000000300647308 */ /* 0x0004a20000000800 */
[----:B------:R-:W-:-:S07]  /*6fa0*/  FFMA.FTZ R2, R149, c[0x0][0x2d0], -R0 ;  /* 0x0000b40095027a23 */ /* 0x000fce0000010800 */
[----:B------:R3:W-:Y:S01]  /*6fb0*/  MUFU.EX2 R90, R2 ;  /* 0x00000002005a7308 */ /* 0x0007e20000000800 */
[----:B--2---:R-:W-:Y:S01]  /*6fc0*/  FADD.FTZ R3, R21, R6 ;  /* 0x0000000615037221 */ /* 0x004fe20000010000 */
[----:B-----5:R-:W-:-:S06]  /*6fd0*/  F2FP.BF16.PACK_AB R6, R91, R23 ;  /* 0x000000175b06723e */ /* 0x020fcc00000010ff */
[----:B------:R-:W-:Y:S01]  /*6fe0*/  MUFU.EX2 R70, R70 ;  /* 0x0000004600467308 */ /* 0x000fe20000000800 */
[----:B------:R-:W-:Y:S02]  /*6ff0*/  FADD.FTZ R3, R20, R3 ;  /* 0x0000000314037221 */ /* 0x000fe40000010000 */
[----:B------:R-:W-:Y:S01]  /*7000*/  FADD.FTZ R20, R7, R5 ;  /* 0x0000000507147221 */ /* 0x000fe20000010000 */
[----:B------:R-:W-:Y:S01]  /*7010*/  F2FP.BF16.PACK_AB R5, R22, R7 ;  /* 0x000000071605723e */ /* 0x000fe200000010ff */
[----:B---3--:R-:W-:Y:S01]  /*7020*/  FFMA.FTZ R2, R148, c[0x0][0x2d0], -R0 ;  /* 0x0000b40094027a23 */ /* 0x008fe20000010800 */
[----:B------:R-:W-:Y:S01]  /*7030*/  F2FP.BF16.PACK_AB R7, R100, R101 ;  /* 0x000000656407723e */ /* 0x000fe200000010ff */
[----:B------:R-:W-:Y:S02]  /*7040*/  FADD.FTZ R3, R23, R3 ;  /* 0x0000000317037221 */ /* 0x000fe40000010000 */
[----:B------:R2:W-:Y:S04]  /*7050*/  MUFU.EX2 R97, R2 ;  /* 0x0000000200617308 */ /* 0x0005e80000000800 */
[C---:B-1----:R-:W-:Y:S08]  /*7060*/  HMMA.16816.F32.BF16 R112, R4.reuse, R12, R112 ;  /* 0x0000000c0470723c */ /* 0x042ff00000041870 */
[----:B------:R-:W-:Y:S01]  /*7070*/  HMMA.16816.F32.BF16 R108, R4, R14, R108 ;  /* 0x0000000e046c723c */ /* 0x000fe2000004186c */
[----:B------:R-:W1:Y:S01]  /*7080*/  LDSM.16.MT88.4 R12, [R192+0x2000] ;  /* 0x00200000c00c783b */ /* 0x000e620000004200 */
[----:B--2---:R-:W-:-:S03]  /*7090*/  FADD.FTZ R2, R22, R20 ;  /* 0x0000001416027221 */ /* 0x004fc60000010000 */
[----:B------:R-:W-:Y:S03]  /*70a0*/  LDSM.16.MT88.4 R20, [R191+0x2800] ;  /* 0x00280000bf14783b */ /* 0x000fe60000004200 */
[----:B------:R-:W-:Y:S01]  /*70b0*/  HMMA.16816.F32.BF16 R116, R4, R8, R84 ;  /* 0x000000080474723c */ /* 0x000fe20000041854 */
[----:B------:R-:W-:-:S04]  /*70c0*/  FADD.FTZ R2, R101, R2 ;  /* 0x0000000265027221 */ /* 0x000fc80000010000 */
[----:B------:R-:W-:-:S03]  /*70d0*/  FADD.FTZ R2, R100, R2 ;  /* 0x0000000264027221 */ /* 0x000fc60000010000 */
        /* <DEDUP_REMOVED lines=14> */
[----:B------:R-:W-:-:S02]  /*71c0*/  FFMA.FTZ R25, R145, c[0x0][0x2d0], -R0 ;  /* 0x0000b40091197a23 */ /* 0x000fc40000010800 */
[--C-:B------:R-:W-:Y:S02]  /*71d0*/  FFMA.FTZ R24, R144, c[0x0][0x2d0], -R0.reuse ;  /* 0x0000b40090187a23 */ /* 0x100fe40000010800 */
[--C-:B------:R-:W-:Y:S02]  /*71e0*/  FFMA.FTZ R26, R143, c[0x0][0x2d0], -R0.reuse ;  /* 0x0000b4008f1a7a23 */ /* 0x100fe40000010800 */
[--C-:B------:R-:W-:Y:S01]  /*71f0*/  FFMA.FTZ R27, R142, c[0x0][0x2d0], -R0.reuse ;  /* 0x0000b4008e1b7a23 */ /* 0x100fe20000010800 */
[C---:B-1----:R-:W-:Y:S08]  /*7200*/  HMMA.16816.F32.BF16 R52, R4.reuse, R12, R52 ;  /* 0x0000000c0434723c */ /* 0x042ff00000041834 */
[C---:B------:R-:W-:Y:S01]  /*7210*/  HMMA.16816.F32.BF16 R44, R4.reuse, R14, R44 ;  /* 0x0000000e042c723c */ /* 0x040fe2000004182c */
[----:B------:R-:W1:Y:S07]  /*7220*/  LDSM.16.MT88.4 R12, [R192+0x2800] ;  /* 0x00280000c00c783b */ /* 0x000e6e0000004200 */
[C---:B--2---:R-:W-:Y:S08]  /*7230*/  HMMA.16816.F32.BF16 R40, R4.reuse, R8, R36 ;  /* 0x000000080428723c */ /* 0x044ff00000041824 */
[----:B------:R-:W-:Y:S01]  /*7240*/  HMMA.16816.F32.BF16 R28, R4, R10, R28 ;  /* 0x0000000a041c723c */ /* 0x000fe2000004181c */
[----:B------:R-:W2:Y:S01]  /*7250*/  MUFU.EX2 R7, R19 ;  /* 0x0000001300077308 */ /* 0x000ea20000000800 */
[----:B------:R-:W3:Y:S05]  /*7260*/  LDSM.16.MT88.4 R8, [R194+0x2800] ;  /* 0x00280000c208783b */ /* 0x000eea0000004200 */
[----:B------:R-:W-:-:S02]  /*7270*/  FFMA.FTZ R5, R147, c[0x0][0x2d0], -R0 ;  /* 0x0000b40093057a23 */ /* 0x000fc40000010800 */
[----:B------:R-:W-:Y:S01]  /*7280*/  FFMA.FTZ R4, R146, c[0x0][0x2d0], -R0 ;  /* 0x0000b40092047a23 */ /* 0x000fe20000010800 */
[----:B------:R5:W1:Y:S01]  /*7290*/  MUFU.EX2 R6, R18 ;  /* 0x0000001200067308 */ /* 0x000a620000000800 */
[----:B------:R-:W-:-:S04]  /*72a0*/  FADD.FTZ R0, R91, R3 ;  /* 0x000000035b007221 */ /* 0x000fc80000010000 */
[----:B--2---:R-:W-:-:S03]  /*72b0*/  FADD.FTZ R0, R7, R0 ;  /* 0x0000000007007221 */ /* 0x004fc60000010000 */
[----:B------:R2:W2:Y:S08]  /*72c0*/  MUFU.EX2 R91, R5 ;  /* 0x00000005005b7308 */ /* 0x0004b00000000800 */
[----:B------:R3:W3:Y:S01]  /*72d0*/  MUFU.EX2 R96, R4 ;  /* 0x0000000400607308 */ /* 0x0006e20000000800 */
[----:B-----5:R-:W5:Y:S01]  /*72e0*/  LDSM.16.MT88.4 R16, [R193+0x2800] ;  /* 0x00280000c110783b */ /* 0x020f620000004200 */
[----:B-1----:R-:W-:-:S02]  /*72f0*/  FADD.FTZ R3, R6, R0 ;  /* 0x0000000006037221 */ /* 0x002fc40000010000 */
[----:B------:R-:W-:Y:S02]  /*7300*/  FADD.FTZ R0, R90, R2 ;  /* 0x000000025a007221 */ /* 0x000fe40000010000 */
[----:B------:R-:W-:Y:S01]  /*7310*/  FADD.FTZ R2, R98, R3 ;  /* 0x0000000362027221 */ /* 0x000fe20000010000 */
[C---:B--2---:R-:W-:Y:S01]  /*7320*/  F2FP.BF16.PACK_AB R5, R97.reuse, R90 ;  /* 0x0000005a6105723e */ /* 0x044fe200000010ff */
[----:B------:R-:W-:Y:S02]  /*7330*/  FADD.FTZ R0, R97, R0 ;  /* 0x0000000061007221 */ /* 0x000fe40000010000 */
[----:B------:R-:W-:Y:S02]  /*7340*/  FADD.FTZ R2, R99, R2 ;  /* 0x0000000263027221 */ /* 0x000fe40000010000 */
[----:B------:R-:W-:Y:S01]  /*7350*/  FADD.FTZ R0, R91, R0 ;  /* 0x000000005b007221 */ /* 0x000fe20000010000 */
[----:B---3--:R-:W-:-:S03]  /*7360*/  F2FP.BF16.PACK_AB R4, R6, R7 ;  /* 0x000000070604723e */ /* 0x008fc600000010ff */
[C---:B------:R-:W-:Y:S01]  /*7370*/  FADD.FTZ R0, R96.reuse, R0 ;  /* 0x0000000060007221 */ /* 0x040fe20000010000 */
[----:B------:R-:W-:Y:S02]  /*7380*/  F2FP.BF16.PACK_AB R6, R99, R98 ;  /* 0x000000626306723e */ /* 0x000fe400000010ff */
[----:B------:R-:W-:Y:S02]  /*7390*/  F2FP.BF16.PACK_AB R7, R96, R91 ;  /* 0x0000005b6007723e */ /* 0x000fe400000010ff */
[----:B------:R-:W-:Y:S05]  /*73a0*/  LDSM.16.MT88.4 R96, [R194+0x3000] ;  /* 0x00300000c260783b */ /* 0x000fea0000004200 */
[C---:B------:R-:W-:Y:S08]  /*73b0*/  HMMA.16816.F32.BF16 R32, R4.reuse, R22, R108 ;  /* 0x000000160420723c */ /* 0x040ff0000004186c */
[C---:B------:R-:W-:Y:S01]  /*73c0*/  HMMA.16816.F32.BF16 R108, R4.reuse, R12, R80 ;  /* 0x0000000c046c723c */ /* 0x040fe20000041850 */
[----:B------:R-:W-:Y:S07]  /*73d0*/  LDSM.16.MT88.4 R80, [R193+0x6800] ;  /* 0x00680000c150783b */ /* 0x000fee0000004200 */
[C---:B------:R-:W-:Y:S01]  /*73e0*/  HMMA.16816.F32.BF16 R76, R4.reuse, R14, R76 ;  /* 0x0000000e044c723c */ /* 0x040fe2000004184c */
[----:B------:R-:W1:Y:S07]  /*73f0*/  LDSM.16.MT88.4 R12, [R192+0x6000] ;  /* 0x00600000c00c783b */ /* 0x000e6e0000004200 */
[C---:B------:R-:W-:Y:S01]  /*7400*/  HMMA.16816.F32.BF16 R100, R4.reuse, R8, R72 ;  /* 0x000000080464723c */ /* 0x040fe20000041848 */
[----:B------:R-:W-:Y:S07]  /*7410*/  LDSM.16.MT88.4 R72, [R192+0x6800] ;  /* 0x00680000c048783b */ /* 0x000fee0000004200 */
[C---:B------:R-:W-:Y:S01]  /*7420*/  HMMA.16816.F32.BF16 R60, R4.reuse, R10, R60 ;  /* 0x0000000a043c723c */ /* 0x040fe2000004183c */
[----:B------:R-:W2:Y:S07]  /*7430*/  LDSM.16.MT88.4 R8, [R194+0x6000] ;  /* 0x00600000c208783b */ /* 0x000eae0000004200 */
[C---:B------:R-:W-:Y:S01]  /*7440*/  HMMA.16816.F32.BF16 R124, R4.reuse, R20, R112 ;  /* 0x00000014047c723c */ /* 0x040fe20000041870 */
[----:B------:R-:W3:Y:S04]  /*7450*/  LDSM.16.MT88.4 R20, [R191+0x6000] ;  /* 0x00600000bf14783b */ /* 0x000ee80000004200 */
[----:B------:R-:W-:Y:S03]  /*7460*/  LDSM.16.MT88.4 R112, [R193+0x3000] ;  /* 0x00300000c170783b */ /* 0x000fe60000004200 */
[C---:B-----5:R-:W-:Y:S08]  /*7470*/  HMMA.16816.F32.BF16 R116, R4.reuse, R16, R116 ;  /* 0x000000100474723c */ /* 0x060ff00000041874 */
[C---:B------:R-:W-:Y:S01]  /*7480*/  HMMA.16816.F32.BF16 R36, R4.reuse, R18, R84 ;  /* 0x000000120424723c */ /* 0x040fe20000041854 */
[----:B------:R-:W5:Y:S07]  /*7490*/  LDSM.16.MT88.4 R16, [R193+0x6000] ;  /* 0x00600000c110783b */ /* 0x000f6e0000004200 */
[C---:B-1----:R-:W-:Y:S01]  /*74a0*/  HMMA.16816.F32.BF16 R52, R4.reuse, R12, R52 ;  /* 0x0000000c0434723c */ /* 0x042fe20000041834 */
[----:B------:R-:W1:Y:S07]  /*74b0*/  MUFU.EX2 R13, R71 ;  /* 0x00000047000d7308 */ /* 0x000e6e0000000800 */
[C---:B------:R-:W-:Y:S01]  /*74c0*/  HMMA.16816.F32.BF16 R44, R4.reuse, R14, R44 ;  /* 0x0000000e042c723c */ /* 0x040fe2000004182c */
[----:B------:R-:W4:Y:S07]  /*74d0*/  MUFU.EX2 R12, R25 ;  /* 0x00000019000c7308 */ /* 0x000f2e0000000800 */
[C---:B--2---:R-:W-:Y:S01]  /*74e0*/  HMMA.16816.F32.BF16 R40, R4.reuse, R8, R40 ;  /* 0x000000080428723c */ /* 0x044fe20000041828 */
[----:B------:R2:W-:Y:S06]  /*74f0*/  MUFU.EX2 R15, R89 ;  /* 0x00000059000f7308 */ /* 0x0005ec0000000800 */
[----:B-1----:R-:W-:Y:S01]  /*7500*/  FADD.FTZ R9, R13, R2 ;  /* 0x000000020d097221 */ /* 0x002fe20000010000 */
[----:B---3--:R-:W-:Y:S01]  /*7510*/  HMMA.16816.F32.BF16 R92, R4, R20, R92 ;  /* 0x00000014045c723c */ /* 0x008fe2000004185c */
[----:B------:R-:W-:Y:S01]  /*7520*/  @P3 IMAD.HI.U32 R2, R153, c[0x0][0x2c8], RZ ;  /* 0x0000b20099023a27 */ /* 0x000fe200078e00ff */
[----:B------:R-:W1:Y:S03]  /*7530*/  MUFU.EX2 R14, R24 ;  /* 0x00000018000e7308 */ /* 0x000e660000000800 */
[----:B----4-:R-:W-:Y:S01]  /*7540*/  FADD.FTZ R8, R12, R0 ;  /* 0x000000000c087221 */ /* 0x010fe20000010000 */
[----:B------:R-:W-:-:S02]  /*7550*/  MOV R0, R153 ;  /* 0x0000009900007202 */ /* 0x000fc40000000f00 */
[----:B------:R-:W-:Y:S01]  /*7560*/  @P3 SHF.R.U32.HI R0, RZ, c[0x0][0x2cc], R2 ;  /* 0x0000b300ff003a19 */ /* 0x000fe20000011602 */
[----:B------:R-:W-:Y:S01]  /*7570*/  HMMA.16816.F32.BF16 R20, R4, R22, R64 ;  /* 0x000000160414723c */ /* 0x000fe20000041840 */
[----:B--2---:R-:W2:Y:S01]  /*7580*/  LDSM.16.MT88.4 R88, [R191+0x6800] ;  /* 0x00680000bf58783b */ /* 0x004ea20000004200 */
[----:B------:R-:W-:Y:S02]  /*7590*/  MOV R2, RZ ;  /* 0x000000ff00027202 */ /* 0x000fe40000000f00 */
[----:B------:R-:W-:-:S03]  /*75a0*/  IADD3 R3, R0, R151, -R152 ;  /* 0x0000009700037210 */ /* 0x000fc60007ffe898 */
[----:B------:R-:W-:Y:S01]  /*75b0*/  F2FP.BF16.PACK_AB R64, R70, R13 ;  /* 0x0000000d4640723e */ /* 0x000fe200000010ff */
[C---:B-----5:R-:W-:Y:S01]  /*75c0*/  HMMA.16816.F32.BF16 R56, R4.reuse, R16, R56 ;  /* 0x000000100438723c */ /* 0x060fe20000041838 */
[----:B------:R-:W-:Y:S01]  /*75d0*/  IMAD.HI R2, R3, -0x6db6db6d, R2 ;  /* 0x9249249303027827 */ /* 0x000fe200078e0202 */
[----:B-1----:R-:W-:Y:S02]  /*75e0*/  F2FP.BF16.PACK_AB R65, R14, R12 ;  /* 0x0000000c0e41723e */ /* 0x002fe400000010ff */
[----:B------:R-:W-:Y:S02]  /*75f0*/  F2FP.BF16.PACK_AB R66, R230, R15 ;  /* 0x0000000fe642723e */ /* 0x000fe400000010ff */
[----:B------:R-:W-:Y:S02]  /*7600*/  SHF.R.U32.HI R0, RZ, 0x1f, R2 ;  /* 0x0000001fff007819 */ /* 0x000fe40000011602 */
[----:B------:R-:W-:Y:S02]  /*7610*/  HMMA.16816.F32.BF16 R48, R4, R18, R48 ;  /* 0x000000120430723c */ /* 0x000fe40000041830 */
[----:B------:R-:W-:Y:S01]  /*7620*/  LEA.HI.SX32 R2, R2, R0, 0x1a ;  /* 0x0000000002027211 */ /* 0x000fe200078fd2ff */
[----:B------:R-:W-:-:S03]  /*7630*/  FADD.FTZ R0, R70, R9 ;  /* 0x0000000946007221 */ /* 0x000fc60000010000 */
[----:B------:R-:W-:Y:S01]  /*7640*/  IMNMX R12, R150, R2, !PT ;  /* 0x00000002960c7217 */ /* 0x000fe20007800200 */
[----:B------:R-:W-:Y:S01]  /*7650*/  FADD.FTZ R2, R14, R8 ;  /* 0x000000080e027221 */ /* 0x000fe20000010000 */
[----:B------:R-:W-:Y:S01]  /*7660*/  HMMA.16816.F32.BF16 R28, R4, R10, R28 ;  /* 0x0000000a041c723c */ /* 0x000fe2000004181c */
[----:B------:R-:W1:Y:S01]  /*7670*/  LDSM.16.MT88.4 R4, [R194+0x6800] ;  /* 0x00680000c204783b */ /* 0x000e620000004200 */
[----:B------:R-:W3:Y:S01]  /*7680*/  MUFU.EX2 R11, R26 ;  /* 0x0000001a000b7308 */ /* 0x000ee20000000800 */
[----:B------:R-:W-:Y:S01]  /*7690*/  ISETP.GE.AND P0, PT, R218, R12, PT ;  /* 0x0000000cda00720c */ /* 0x000fe20003f06270 */
[----:B------:R-:W-:Y:S01]  /*76a0*/  FADD.FTZ R0, R15, R0 ;  /* 0x000000000f007221 */ /* 0x000fe20000010000 */
[----:B------:R4:W-:Y:S03]  /*76b0*/  STL [R1+0x8], R12 ;  /* 0x0000080c01007387 */ /* 0x0009e60000100800 */
[----:B------:R-:W-:-:S02]  /*76c0*/  FADD.FTZ R230, R230, R0 ;  /* 0x00000000e6e67221 */ /* 0x000fc40000010000 */
[----:B------:R-:W5:Y:S01]  /*76d0*/  MUFU.EX2 R10, R27 ;  /* 0x0000001b000a7308 */ /* 0x000f620000000800 */
[----:B---3--:R-:W-:Y:S01]  /*76e0*/  FADD.FTZ R2, R11, R2 ;  /* 0x000000020b027221 */ /* 0x008fe20000010000 */
[----:B-----5:R-:W-:-:S03]  /*76f0*/  F2FP.BF16.PACK_AB R67, R10, R11 ;  /* 0x0000000b0a43723e */ /* 0x020fc600000010ff */
[----:B------:R-:W-:-:S04]  /*7700*/  FADD.FTZ R247, R10, R2 ;  /* 0x000000020af77221 */ /* 0x000fc80000010000 */
[C---:B------:R-:W-:Y:S08]  /*7710*/  HMMA.16816.F32.BF16 R108, R64.reuse, R104, R108 ;  /* 0x00000068406c723c */ /* 0x040ff0000004186c */
[C---:B------:R-:W-:Y:S08]  /*7720*/  HMMA.16816.F32.BF16 R104, R64.reuse, R106, R76 ;  /* 0x0000006a4068723c */ /* 0x040ff0000004184c */
[C---:B------:R-:W-:Y:S08]  /*7730*/  HMMA.16816.F32.BF16 R100, R64.reuse, R96, R100 ;  /* 0x000000604064723c */ /* 0x040ff00000041864 */
[C---:B------:R-:W-:Y:S08]  /*7740*/  HMMA.16816.F32.BF16 R124, R64.reuse, R120, R124 ;  /* 0x00000078407c723c */ /* 0x040ff0000004187c */
[C---:B------:R-:W-:Y:S08]  /*7750*/  HMMA.16816.F32.BF16 R116, R64.reuse, R112, R116 ;  /* 0x000000704074723c */ /* 0x040ff00000041874 */
[C---:B------:R-:W-:Y:S08]  /*7760*/  HMMA.16816.F32.BF16 R96, R64.reuse, R98, R60 ;  /* 0x000000624060723c */ /* 0x040ff0000004183c */
[C---:B--2---:R-:W-:Y:S08]  /*7770*/  HMMA.16816.F32.BF16 R92, R64.reuse, R88, R92 ;  /* 0x00000058405c723c */ /* 0x044ff0000004185c */
[C---:B------:R-:W-:Y:S08]  /*7780*/  HMMA.16816.F32.BF16 R84, R64.reuse, R80, R56 ;  /* 0x000000504054723c */ /* 0x040ff00000041838 */
[C---:B------:R-:W-:Y:S08]  /*7790*/  HMMA.16816.F32.BF16 R76, R64.reuse, R72, R52 ;  /* 0x00000048404c723c */ /* 0x040ff00000041834 */
[C---:B------:R-:W-:Y:S08]  /*77a0*/  HMMA.16816.F32.BF16 R120, R64.reuse, R122, R32 ;  /* 0x0000007a4078723c */ /* 0x040ff00000041820 */
[C---:B------:R-:W-:Y:S08]  /*77b0*/  HMMA.16816.F32.BF16 R112, R64.reuse, R114, R36 ;  /* 0x000000724070723c */ /* 0x040ff00000041824 */
[C---:B------:R-:W-:Y:S08]  /*77c0*/  HMMA.16816.F32.BF16 R88, R64.reuse, R90, R20 ;  /* 0x0000005a4058723c */ /* 0x040ff00000041814 */
[C---:B------:R-:W-:Y:S08]  /*77d0*/  HMMA.16816.F32.BF16 R80, R64.reuse, R82, R48 ;  /* 0x000000524050723c */ /* 0x040ff00000041830 */
[C---:B------:R-:W-:Y:S08]  /*77e0*/  HMMA.16816.F32.BF16 R72, R64.reuse, R74, R44 ;  /* 0x0000004a4048723c */ /* 0x040ff0000004182c */
[C---:B-1----:R-:W-:Y:S08]  /*77f0*/  HMMA.16816.F32.BF16 R60, R64.reuse, R4, R40 ;  /* 0x00000004403c723c */ /* 0x042ff00000041828 */
[----:B------:R-:W-:Y:S01]  /*7800*/  HMMA.16816.F32.BF16 R64, R64, R6, R28 ;  /* 0x000000064040723c */ /* 0x000fe2000004181c */
[----:B------:R-:W-:Y:S01]  /*7810*/  @!UPT UIADD3 URZ, URZ, URZ, URZ ;  /* 0x0000003f3f3ff290 */ /* 0x000fe2000fffe03f */
[----:B------:R-:W-:Y:S11]  /*7820*/  @!P0 BRA `(.L_x_1344) ;  /* 0x000046c000008947 */ /* 0x000ff60003800000 */
[----:B----4-:R-:W-:Y:S02]  /*7830*/  MOV R71, R68 ;  /* 0x0000004400477202 */ /* 0x010fe40000000f00 */
[----:B------:R-:W-:-:S02]  /*7840*/  MOV R70, R69 ;  /* 0x0000004500467202 */ /* 0x000fc40000000f00 */
[----:B------:R-:W-:-:S07]  /*7850*/  MOV R224, R218 ;  /* 0x000000da00e07202 */ /* 0x000fce0000000f00 */
.L_x_1360:
[----:B------:R-:W2:Y:S01]  /*7860*/  LDL R0, [R1] ;  /* 0x0000000001007983 */ /* 0x000ea20000100800 */
        /* <DEDUP_REMOVED lines=21> */
[C---:B-1-34-:R-:W-:Y:S01]  /*79c0*/  IMAD.WIDE.U32 R2, R223.reuse, c[0x0][0x208], RZ ;  /* 0x00008200df027a25 */ /* 0x05afe200078e00ff */
[----:B------:R-:W-:Y:S01]  /*79d0*/  SHF.R.S32.HI R0, RZ, 0x1f, R223 ;  /* 0x0000001fff007819 */ /* 0x000fe200000114df */
[----:B------:R-:W2:Y:S04]  /*79e0*/  LDL.64 R6, [R1+0x28] ;  /* 0x0000280001067983 */ /* 0x000ea80000100a00 */
[----:B------:R-:W-:Y:S02]  /*79f0*/  IMAD R0, R0, c[0x0][0x208], RZ ;  /* 0x0000820000007a24 */ /* 0x000fe400078e02ff */
[----:B------:R-:W3:Y:S02]  /*7a00*/  LDL R5, [R1+0x34] ;  /* 0x0000340001057983 */ /* 0x000ee40000100800 */
[----:B------:R-:W-:Y:S05]  /*7a10*/  IMAD R0, R223, c[0x0][0x20c], R0 ;  /* 0x00008300df007a24 */ /* 0x000fea00078e0200 */
[----:B------:R-:W-:Y:S02]  /*7a20*/  IADD3 R3, R3, R0, RZ ;  /* 0x0000000003037210 */ /* 0x000fe40007ffe0ff */
[----:B------:R-:W-:Y:S03]  /*7a30*/  SHF.R.S32.HI R0, RZ, 0x1f, R219 ;  /* 0x0000001fff007819 */ /* 0x000fe600000114db */
[C---:B------:R-:W-:Y:S04]  /*7a40*/  IMAD.WIDE.U32 R2, R219.reuse, c[0x0][0x218], R2 ;  /* 0x00008600db027a25 */ /* 0x040fe800078e0002 */
[----:B------:R-:W-:Y:S04]  /*7a50*/  IMAD R4, R0, c[0x0][0x218], RZ ;  /* 0x0000860000047a24 */ /* 0x000fe800078e02ff */
[----:B------:R-:W-:Y:S01]  /*7a60*/  IMAD R4, R219, c[0x0][0x21c], R4 ;  /* 0x00008700db047a24 */ /* 0x000fe200078e0204 */
[----:B--2---:R-:W-:Y:S04]  /*7a70*/  IADD3 R0, P0, R6, R2, RZ ;  /* 0x0000000206007210 */ /* 0x004fe80007f1e0ff */
[----:B---3--:R-:W-:Y:S02]  /*7a80*/  IADD3.X R2, R5, R3, R4, P0, !PT ;  /* 0x0000000305027210 */ /* 0x008fe400007fe404 */
[C---:B------:R-:W-:Y:S04]  /*7a90*/  LEA R6, P0, R0.reuse, c[0x0][0x1f8], 0x1 ;  /* 0x00007e0000067a11 */ /* 0x040fe800078008ff */
[----:B------:R-:W-:Y:S01]  /*7aa0*/  LEA.HI.X R5, R0, c[0x0][0x1fc], R2, 0x1, P0 ;  /* 0x00007f0000057a11 */ /* 0x000fe200000f0c02 */
[----:B------:R-:W-:-:S06]  /*7ab0*/  BRA.DIV ~URZ, `(.L_x_1347) ;  /* 0x0000d9a27f007947 */ /* 0x000fcc000b800000 */
[----:B------:R1:W2:Y:S02]  /*7ac0*/  SHFL.IDX PT, R0, R5, RZ, 0x181f ;  /* 0x00181fff05007589 */ /* 0x0002a400000e0000 */
.L_x_1453:
[----:B------:R-:W-:-:S05]  /*7ad0*/  BRA.DIV ~URZ, `(.L_x_1348) ;  /* 0x0000d9f27f007947 */ /* 0x000fca000b800000 */
[----:B------:R-:W3:Y:S01]  /*7ae0*/  SHFL.IDX PT, R2, R6, RZ, 0x181f ;  /* 0x00181fff06027589 */ /* 0x000ee200000e0000 */
[C---:B------:R-:W-:Y:S01]  /*7af0*/  IMAD.SHL.U32 R15, R238.reuse, 0x2, RZ ;  /* 0x00000002ee0f7824 */ /* 0x040fe200078e00ff */
[----:B------:R-:W-:Y:S01]  /*7b00*/  ISETP.GE.AND P4, PT, R238, c[0x0][0x1d4], PT ;  /* 0x00007500ee007a0c */ /* 0x000fe20003f86270 */
[C---:B------:R-:W-:Y:S01]  /*7b10*/  IMAD.SHL.U32 R14, R248.reuse, 0x2, RZ ;  /* 0x00000002f80e7824 */ /* 0x040fe200078e00ff */
[----:B------:R-:W-:Y:S01]  /*7b20*/  SHFL.IDX PT, R7, R6, 0x2, 0x181f ;  /* 0x00581f0006077f89 */ /* 0x000fe200000e0000 */
[----:B------:R-:W-:Y:S02]  /*7b30*/  ISETP.GE.AND P0, PT, R248, c[0x0][0x1d4], PT ;  /* 0x00007500f8007a0c */ /* 0x000fe40003f06270 */
[----:B------:R-:W-:Y:S02]  /*7b40*/  SEL R4, RZ, 0x10, P4 ;  /* 0x00000010ff047807 */ /* 0x000fe40002000000 */
[-C--:B---3--:R-:W-:Y:S05]  /*7b50*/  IADD3 R12, P5, R2, R15.reuse, RZ ;  /* 0x0000000f020c7210 */ /* 0x088fea0007fbe0ff */
[--C-:B--2---:R-:W-:Y:S01]  /*7b60*/  IMAD.X R13, R0, 0x1, R220.reuse, P5 ;  /* 0x00000001000d7824 */ /* 0x104fe200028e06dc */
[-C--:B------:R-:W-:Y:S04]  /*7b70*/  IADD3 R2, P5, R2, R14.reuse, RZ ;  /* 0x0000000e02027210 */ /* 0x080fe80007fbe0ff */
[----:B------:R-:W-:Y:S01]  /*7b80*/  @!PT LDS RZ, [RZ] ;  /* 0x00000000fffff984 */ /* 0x000fe20000000800 */
[----:B------:R2:W-:Y:S01]  /*7b90*/  LDGSTS.E.BYPASS.LTC128B.128 [R215+0x100], [R12.64], !P4 ;  /* 0x001000000cd77fae */ /* 0x0005e2000e101d46 */
[--C-:B------:R-:W-:Y:S03]  /*7ba0*/  IMAD.X R3, R0, 0x1, R221.reuse, P5 ;  /* 0x0000000100037824 */ /* 0x100fe600028e06dd */
[----:B------:R-:W-:Y:S04]  /*7bb0*/  SHFL.IDX PT, R0, R5, 0x1, 0x181f ;  /* 0x00381f0005007f89 */ /* 0x000fe800000e0000 */
[----:B------:R3:W-:Y:S04]  /*7bc0*/  LDGSTS.E.BYPASS.LTC128B.128 [R215+0x3900], [R2.64], !P0 ;  /* 0x0390000002d77fae */ /* 0x0007e8000c101d46 */
[----:B---3--:R-:W2:Y:S02]  /*7bd0*/  SHFL.IDX PT, R2, R6, 0x1, 0x181f ;  /* 0x00381f0006027f89 */ /* 0x008ea400000e0000 */
[----:B--2---:R-:W-:Y:S05]  /*7be0*/  IADD3 R12, P5, R2, R15, RZ ;  /* 0x0000000f020c7210 */ /* 0x004fea0007fbe0ff */
[----:B------:R-:W-:Y:S01]  /*7bf0*/  IMAD.X R13, R0, 0x1, R220, P5 ;  /* 0x00000001000d7824 */ /* 0x000fe200028e06dc */
[----:B------:R-:W-:Y:S04]  /*7c00*/  IADD3 R2, P5, R2, R14, RZ ;  /* 0x0000000e02027210 */ /* 0x000fe80007fbe0ff */
[----:B------:R2:W-:Y:S01]  /*7c10*/  LDGSTS.E.BYPASS.LTC128B.128 [R215+0x1100], [R12.64], !P4 ;  /* 0x011000000cd77fae */ /* 0x0005e2000e101d46 */
[----:B------:R-:W-:Y:S01]  /*7c20*/  IMAD.X R3, R0, 0x1, R221, P5 ;  /* 0x0000000100037824 */ /* 0x000fe200028e06dd */
[----:B------:R-:W-:Y:S04]  /*7c30*/  SEL R0, RZ, 0x10, P0 ;  /* 0x00000010ff007807 */ /* 0x000fe80000000000 */
[----:B------:R3:W-:Y:S04]  /*7c40*/  LDGSTS.E.BYPASS.LTC128B.128 [R215+0x4900], [R2.64], !P0 ;  /* 0x0490000002d77fae */ /* 0x0007e8000c101d46 */
[----:B--2---:R3:W2:Y:S02]  /*7c50*/  SHFL.IDX PT, R12, R5, 0x2, 0x181f ;  /* 0x00581f00050c7f89 */ /* 0x0046a400000e0000 */
.L_x_1454:
[----:B---3--:R-:W-:Y:S01]  /*7c60*/  IADD3 R2, -R4, 0x10, RZ ;  /* 0x0000001004027810 */ /* 0x008fe20007ffe1ff */
[----:B------:R-:W-:Y:S01]  /*7c70*/  IMAD.SHL.U32 R3, R238, 0x2, RZ ;  /* 0x00000002ee037824 */ /* 0x000fe200078e00ff */
[----:B------:R-:W-:Y:S01]  /*7c80*/  ISETP.NE.U32.AND P5, PT, R4, RZ, PT ;  /* 0x000000ff0400720c */ /* 0x000fe20003fa5070 */
[----:B------:R-:W-:Y:S01]  /*7c90*/  IMAD.SHL.U32 R14, R248, 0x2, RZ ;  /* 0x00000002f80e7824 */ /* 0x000fe200078e00ff */
[----:B------:R-:W-:Y:S01]  /*7ca0*/  LOP3.LUT R2, R2, 0xf, RZ, 0xc0, !PT ;  /* 0x0000000f02027812 */ /* 0x000fe200078ec0ff */
[----:B------:R-:W3:Y:S03]  /*7cb0*/  S2R R13, SR_TID.X ;  /* 0x00000000000d7919 */ /* 0x000ee60000002100 */
[-C--:B------:R-:W-:Y:S04]  /*7cc0*/  IADD3 R2, P4, P0, R2, R7.reuse, R3 ;  /* 0x0000000702027210 */ /* 0x080fe8000789e003 */
[-C--:B--2---:R-:W-:Y:S05]  /*7cd0*/  IADD3.X R3, RZ, R12.reuse, R220, P4, P0 ;  /* 0x0000000cff037210 */ /* 0x084fea00027e04dc */
[----:B------:R-:W-:Y:S01]  /*7ce0*/  @!PT LDS RZ, [RZ] ;  /* 0x00000000fffff984 */ /* 0x000fe20000000800 */
[----:B------:R-:W-:Y:S01]  /*7cf0*/  @!PT LDS RZ, [RZ] ;  /* 0x00000000fffff984 */ /* 0x000fe20000000800 */
[----:B------:R-:W-:Y:S01]  /*7d00*/  @!PT LDS RZ, [RZ] ;  /* 0x00000000fffff984 */ /* 0x000fe20000000800 */
[----:B------:R2:W-:Y:S01]  /*7d10*/  LDGSTS.E.BYPASS.LTC128B.128.ZFILL [R215+0x2100], [R2.64], P5 ;  /* 0x0210000002d77fae */ /* 0x0005e2000a941d46 */
[C---:B------:R-:W-:Y:S02]  /*7d20*/  ISETP.NE.U32.AND P5, PT, R0.reuse, RZ, PT ;  /* 0x000000ff0000720c */ /* 0x040fe40003fa5070 */
[----:B--2---:R-:W-:Y:S04]  /*7d30*/  IADD3 R2, -R0, 0x10, RZ ;  /* 0x0000001000027810 */ /* 0x004fe80007ffe1ff */
[----:B------:R-:W-:Y:S04]  /*7d40*/  LOP3.LUT R2, R2, 0xf, RZ, 0xc0, !PT ;  /* 0x0000000f02027812 */ /* 0x000fe800078ec0ff */
[----:B------:R-:W-:Y:S04]  /*7d50*/  IADD3 R2, P4, P0, R2, R7, R14 ;  /* 0x0000000702027210 */ /* 0x000fe8000789e00e */
[----:B------:R-:W-:Y:S02]  /*7d60*/  IADD3.X R3, RZ, R12, R221, P4, P0 ;  /* 0x0000000cff037210 */ /* 0x000fe400027e04dd */
[----:B---3--:R-:W-:Y:S03]  /*7d70*/  ISETP.GT.AND P0, PT, R13, 0x7f, PT ;  /* 0x0000007f0d00780c */ /* 0x008fe60003f04270 */
[----:B------:R2:W-:Y:S10]  /*7d80*/  LDGSTS.E.BYPASS.LTC128B.128.ZFILL [R215+0x5900], [R2.64], P5 ;  /* 0x0590000002d77fae */ /* 0x0005f4000a941d46 */
[----:B------:R-:W-:-:S05]  /*7d90*/  @P0 BRA `(.L_x_1346) ;  /* 0x0000014000000947 */ /* 0x000fca0003800000 */
[----:B------:R-:W-:-:S05]  /*7da0*/  BRA.DIV ~URZ, `(.L_x_1349) ;  /* 0x0000daf27f007947 */ /* 0x000fca000b800000 */
[----:B-1----:R-:W1:Y:S04]  /*7db0*/  SHFL.IDX PT, R5, R5, 0x3, 0x181f ;  /* 0x00781f0005057f89 */ /* 0x002e6800000e0000 */
[----:B------:R-:W3:Y:S02]  /*7dc0*/  SHFL.IDX PT, R6, R6, 0x3, 0x181f ;  /* 0x00781f0006067f89 */ /* 0x000ee400000e0000 */
.L_x_1455:
[----:B--2---:R-:W-:Y:S01]  /*7dd0*/  IADD3 R2, -R4, 0x10, RZ ;  /* 0x0000001004027810 */ /* 0x004fe20007ffe1ff */
[----:B------:R-:W-:Y:S01]  /*7de0*/  IMAD.SHL.U32 R3, R238, 0x2, RZ ;  /* 0x00000002ee037824 */ /* 0x000fe200078e00ff */
[----:B------:R-:W-:Y:S01]  /*7df0*/  ISETP.NE.U32.AND P0, PT, R4, RZ, PT ;  /* 0x000000ff0400720c */ /* 0x000fe20003f05070 */
[----:B------:R-:W-:Y:S01]  /*7e00*/  IMAD.SHL.U32 R7, R248, 0x2, RZ ;  /* 0x00000002f8077824 */ /* 0x000fe200078e00ff */
[----:B------:R-:W-:Y:S04]  /*7e10*/  LOP3.LUT R2, R2, 0xf, RZ, 0xc0, !PT ;  /* 0x0000000f02027812 */ /* 0x000fe800078ec0ff */
[-C--:B---3--:R-:W-:Y:S04]  /*7e20*/  IADD3 R2, P5, P4, R2, R6.reuse, R3 ;  /* 0x0000000602027210 */ /* 0x088fe80007cbe003 */
[-C--:B-1----:R-:W-:Y:S05]  /*7e30*/  IADD3.X R3, RZ, R5.reuse, R220, P5, P4 ;  /* 0x00000005ff037210 */ /* 0x082fea0002fe84dc */
        /* <DEDUP_REMOVED lines=10> */
.L_x_1346:
[----:B-1-34-:R-:W-:Y:S05]  /*7ee0*/  BSYNC B0 ;  /* 0x0000000000007941 */ /* 0x01afea0003800000 */
.L_x_1345:
[----:B------:R-:W0:Y:S01]  /*7ef0*/  LDGDEPBAR ;  /* 0x00000000000079af */ /* 0x000e220000000000 */
[----:B------:R-:W-:Y:S01]  /*7f00*/  WARPSYNC 0xffffffff ;  /* 0xffffffff00007948 */ /* 0x000fe20003800000 */
[C---:B------:R-:W-:Y:S01]  /*7f10*/  HMMA.16816.F32.BF16 R4, R128.reuse, R8, RZ ;  /* 0x000000088004723c */ /* 0x040fe200000418ff */
[----:B------:R-:W-:Y:S05]  /*7f20*/  BSSY B0, `(.L_x_1350) ;  /* 0x0000176000007945 */ /* 0x000fea0003800000 */
[----:B--2---:R-:W2:Y:S02]  /*7f30*/  LDL R3, [R1] ;  /* 0x0000000001037983 */ /* 0x004ea40000100800 */
        /* <DEDUP_REMOVED lines=29> */
[C---:B------:R-:W-:Y:S01]  /*8110*/  HMMA.16816.F32.BF16 R48, R132.reuse, R158, R48 ;  /* 0x0000009e8430723c */ /* 0x040fe20000041830 */
[----:B------:R-:W4:Y:S07]  /*8120*/  LDSM.16.M88.4 R156, [R190+0x2800] ;  /* 0x00280000be9c783b */ /* 0x000f2e0000000200 */
[C---:B------:R-:W-:Y:S08]  /*8130*/  HMMA.16816.F32.BF16 R52, R132.reuse, R160, R52 ;  /* 0x000000a08434723c */ /* 0x040ff00000041834 */
[----:B------:R-:W-:Y:S08]  /*8140*/  HMMA.16816.F32.BF16 R56, R132, R162, R56 ;  /* 0x000000a28438723c */ /* 0x000ff00000041838 */
[C---:B-1----:R-:W-:Y:S08]  /*8150*/  HMMA.16816.F32.BF16 R4, R164.reuse, R136, R4 ;  /* 0x00000088a404723c */ /* 0x042ff00000041804 */
[C---:B------:R-:W-:Y:S01]  /*8160*/  HMMA.16816.F32.BF16 R8, R164.reuse, R138, R8 ;  /* 0x0000008aa408723c */ /* 0x040fe20000041808 */
[----:B------:R-:W1:Y:S07]  /*8170*/  LDSM.16.M88.4 R136, [R190+0x3000] ;  /* 0x00300000be88783b */ /* 0x000e6e0000000200 */
[C---:B---3--:R-:W-:Y:S08]  /*8180*/  HMMA.16816.F32.BF16 R12, R164.reuse, R140, R12 ;  /* 0x0000008ca40c723c */ /* 0x048ff0000004180c */
[C---:B------:R-:W-:Y:S01]  /*8190*/  HMMA.16816.F32.BF16 R16, R164.reuse, R142, R16 ;  /* 0x0000008ea410723c */ /* 0x040fe20000041810 */
[----:B------:R-:W3:Y:S07]  /*81a0*/  LDSM.16.M88.4 R140, [R189] ;  /* 0x00000000bd8c783b */ /* 0x000eee0000000200 */
        /* <DEDUP_REMOVED lines=9> */
[C---:B------:R-:W-:Y:S03]  /*8240*/  HMMA.16816.F32.BF16 R44, R164.reuse, R156, R44 ;  /* 0x0000009ca42c723c */ /* 0x040fe6000004182c */
[----:B--2---:R-:W-:Y:S05]  /*8250*/  ISETP.GT.AND P0, PT, R224, R3, PT ;  /* 0x00000003e000720c */ /* 0x004fea0003f04270 */
[C---:B------:R-:W-:Y:S01]  /*8260*/  HMMA.16816.F32.BF16 R48, R164.reuse, R158, R48 ;  /* 0x0000009ea430723c */ /* 0x040fe20000041830 */
[----:B------:R-:W2:Y:S07]  /*8270*/  LDSM.16.M88.4 R156, [R189+0x2000] ;  /* 0x00200000bd9c783b */ /* 0x000eae0000000200 */
[C---:B-1----:R-:W-:Y:S08]  /*8280*/  HMMA.16816.F32.BF16 R52, R164.reuse, R136, R52 ;  /* 0x00000088a434723c */ /* 0x042ff00000041834 */
[----:B------:R-:W-:Y:S01]  /*8290*/  HMMA.16816.F32.BF16 R56, R164, R138, R56 ;  /* 0x0000008aa438723c */ /* 0x000fe20000041838 */
[----:B------:R-:W1:Y:S07]  /*82a0*/  LDSM.16.M88.4 R136, [R189+0x2800] ;  /* 0x00280000bd88783b */ /* 0x000e6e0000000200 */
        /* <DEDUP_REMOVED lines=12> */
[C---:B--2---:R-:W-:Y:S08]  /*8370*/  HMMA.16816.F32.BF16 R36, R168.reuse, R156, R36 ;  /* 0x0000009ca824723c */ /* 0x044ff00000041824 */
[C---:B------:R-:W-:Y:S01]  /*8380*/  HMMA.16816.F32.BF16 R40, R168.reuse, R158, R40 ;  /* 0x0000009ea828723c */ /* 0x040fe20000041828 */
[----:B------:R-:W2:Y:S07]  /*8390*/  LDSM.16.M88.4 R156, [R188+0x5000] ;  /* 0x00500000bc9c783b */ /* 0x000eae0000000200 */
[C---:B-1----:R-:W-:Y:S08]  /*83a0*/  HMMA.16816.F32.BF16 R44, R168.reuse, R136, R44 ;  /* 0x00000088a82c723c */ /* 0x042ff0000004182c */
[C---:B------:R-:W-:Y:S01]  /*83b0*/  HMMA.16816.F32.BF16 R48, R168.reuse, R138, R48 ;  /* 0x0000008aa830723c */ /* 0x040fe20000041830 */
[----:B------:R-:W1:Y:S07]  /*83c0*/  LDSM.16.M88.4 R136, [R188+0x5800] ;  /* 0x00580000bc88783b */ /* 0x000e6e0000000200 */
        /* <DEDUP_REMOVED lines=8> */
[----:B------:R-:W5:Y:S07]  /*8450*/  LDSM.16.M88.4 R148, [R203] ;  /* 0x00000000cb94783b */ /* 0x000f6e0000000200 */
[C---:B------:R-:W-:Y:S08]  /*8460*/  HMMA.16816.F32.BF16 R20, R172.reuse, R152, R20 ;  /* 0x00000098ac14723c */ /* 0x040ff00000041814 */
[C---:B------:R-:W-:Y:S01]  /*8470*/  HMMA.16816.F32.BF16 R24, R172.reuse, R154, R24 ;  /* 0x0000009aac18723c */ /* 0x040fe20000041818 */
[----:B------:R-:W4:Y:S07]  /*8480*/  LDSM.16.M88.4 R152, [R197] ;  /* 0x00000000c598783b */ /* 0x000f2e0000000200 */
[C---:B--2---:R-:W-:Y:S08]  /*8490*/  HMMA.16816.F32.BF16 R28, R172.reuse, R156, R28 ;  /* 0x0000009cac1c723c */ /* 0x044ff0000004181c */
        /* <DEDUP_REMOVED lines=9> */
[----:B------:R-:W-:Y:S01]  /*8530*/  HMMA.16816.F32.BF16 R56, R172, R146, R56 ;  /* 0x00000092ac38723c */ /* 0x000fe20000041838 */
[----:B------:R-:W4:Y:S07]  /*8540*/  LDSM.16.M88.4 R144, [R201] ;  /* 0x00000000c990783b */ /* 0x000f2e0000000200 */
[C---:B-----5:R-:W-:Y:S08]  /*8550*/  HMMA.16816.F32.BF16 R4, R176.reuse, R148, R4 ;  /* 0x00000094b004723c */ /* 0x060ff00000041804 */
[C---:B------:R-:W-:Y:S01]  /*8560*/  HMMA.16816.F32.BF16 R8, R176.reuse, R150, R8 ;  /* 0x00000096b008723c */ /* 0x040fe20000041808 */
[----:B------:R-:W5:Y:S07]  /*8570*/  LDSM.16.M88.4 R148, [R202] ;  /* 0x00000000ca94783b */ /* 0x000f6e0000000200 */
        /* <DEDUP_REMOVED lines=16> */
[----:B------:R-:W-:Y:S01]  /*8680*/  HMMA.16816.F32.BF16 R56, R176, R150, R56 ;  /* 0x00000096b038723c */ /* 0x000fe20000041838 */
        /* <DEDUP_REMOVED lines=11> */
[C---:B------:R-:W-:Y:S08]  /*8740*/  HMMA.16816.F32.BF16 R32, R180.reuse, R142, R32 ;  /* 0x0000008eb420723c */ /* 0x040ff00000041820 */
[C---:B----4-:R-:W-:Y:S08]  /*8750*/  HMMA.16816.F32.BF16 R36, R180.reuse, R144, R36 ;  /* 0x00000090b424723c */ /* 0x050ff00000041824 */
[C---:B------:R-:W-:Y:S08]  /*8760*/  HMMA.16816.F32.BF16 R40, R180.reuse, R146, R40 ;  /* 0x00000092b428723c */ /* 0x040ff00000041828 */
[C---:B-----5:R-:W-:Y:S08]  /*8770*/  HMMA.16816.F32.BF16 R44, R180.reuse, R148, R44 ;  /* 0x00000094b42c723c */ /* 0x060ff0000004182c */
        /* <DEDUP_REMOVED lines=37> */
[----:B------:R-:W1:Y:S03]  /*89d0*/  LDSM.16.M88.4 R8, [R189+0x6000] ;  /* 0x00600000bd08783b */ /* 0x000e660000000200 */
[----:B-----5:R-:W-:Y:S04]  /*89e0*/  FMUL.FTZ R0, R13, c[0x0][0x320] ;  /* 0x0000c8000d007a20 */ /* 0x020fe80000410000 */
[C---:B------:R-:W-:Y:S01]  /*89f0*/  HMMA.16816.F32.BF16 R36, R184.reuse, R4, R36 ;  /* 0x00000004b824723c */ /* 0x040fe20000041824 */
[----:B------:R5:W1:Y:S07]  /*8a00*/  MUFU.TANH R152, R0 ;  /* 0x0000000000987308 */ /* 0x000a6e0000002400 */
[C---:B------:R-:W-:Y:S01]  /*8a10*/  HMMA.16816.F32.BF16 R40, R184.reuse, R6, R40 ;  /* 0x00000006b828723c */ /* 0x040fe20000041828 */
[----:B------:R-:W2:Y:S01]  /*8a20*/  LDSM.16.M88.4 R4, [R189+0x6800] ;  /* 0x00680000bd04783b */ /* 0x000ea20000000200 */
[----:B------:R-:W-:Y:S06]  /*8a30*/  DEPBAR.LE SB0, 0x0 ;  /* 0x000080000000791a */ /* 0x000fec0000000000 */
[----:B------:R-:W-:Y:S04]  /*8a40*/  FMUL.FTZ R2, R35, c[0x0][0x320] ;  /* 0x0000c80023027a20 */ /* 0x000fe80000410000 */
[----:B------:R3:W2:Y:S01]  /*8a50*/  MUFU.TANH R142, R2 ;  /* 0x00000002008e7308 */ /* 0x0006a20000002400 */
[----:B------:R-:W-:Y:S01]  /*8a60*/  BAR.SYNC.DEFER_BLOCKING 0x0 ;  /* 0x0000000000007b1d */ /* 0x000fe20000010000 */
[----:B-----5:R-:W-:Y:S08]  /*8a70*/  FMUL.FTZ R0, R14, c[0x0][0x320] ;  /* 0x0000c8000e007a20 */ /* 0x020ff00000410000 */
[----:B------:R5:W4:Y:S01]  /*8a80*/  MUFU.TANH R163, R0 ;  /* 0x0000000000a37308 */ /* 0x000b220000002400 */
[C---:B-1----:R-:W-:Y:S08]  /*8a90*/  HMMA.16816.F32.BF16 R44, R184.reuse, R8, R44 ;  /* 0x00000008b82c723c */ /* 0x042ff0000004182c */
[C---:B------:R-:W-:Y:S04]  /*8aa0*/  HMMA.16816.F32.BF16 R48, R184.reuse, R10, R48 ;  /* 0x0000000ab830723c */ /* 0x040fe80000041830 */
[----:B---3--:R-:W-:Y:S04]  /*8ab0*/  FMUL.FTZ R2, R43, c[0x0][0x320] ;  /* 0x0000c8002b027a20 */ /* 0x008fe80000410000 */
[C---:B--2---:R-:W-:Y:S04]  /*8ac0*/  HMMA.16816.F32.BF16 R52, R184.reuse, R4, R52 ;  /* 0x00000004b834723c */ /* 0x044fe80000041834 */
[----:B-----5:R-:W-:Y:S04]  /*8ad0*/  FMUL.FTZ R0, R15, c[0x0][0x320] ;  /* 0x0000c8000f007a20 */ /* 0x020fe80000410000 */
[----:B------:R-:W-:Y:S01]  /*8ae0*/  HMMA.16816.F32.BF16 R56, R184, R6, R56 ;  /* 0x00000006b838723c */ /* 0x000fe20000041838 */
[----:B------:R1:W2:Y:S03]  /*8af0*/  MUFU.TANH R162, R0 ;  /* 0x0000000000a27308 */ /* 0x0002a60000002400 */
[----:B-1----:R-:W-:Y:S07]  /*8b00*/  FMUL.FTZ R0, R16, c[0x0][0x320] ;  /* 0x0000c80010007a20 */ /* 0x002fee0000410000 */
        /* <DEDUP_REMOVED lines=81> */
[----:B--234-:R-:W2:Y:S01]  /*9020*/  LDL R229, [R1+0xc] ;  /* 0x00000c0001e57983 */ /* 0x01cea20000100800 */
[----:B------:R-:W-:Y:S03]  /*9030*/  MOV R219, RZ ;  /* 0x000000ff00db7202 */ /* 0x000fe60000000f00 */
[----:B------:R-:W3:Y:S04]  /*9040*/  LDL R3, [R1+0x4] ;  /* 0x0000040001037983 */ /* 0x000ee80000100800 */
[----:B------:R-:W4:Y:S04]  /*9050*/  LDL.64 R232, [R1+0x20] ;  /* 0x0000200001e87983 */ /* 0x000f280000100a00 */
[----:B------:R-:W5:Y:S04]  /*9060*/  LDL R228, [R1+0x30] ;  /* 0x0000300001e47983 */ /* 0x000f680000100800 */
[----:B------:R-:W4:Y:S04]  /*9070*/  LDL.64 R226, [R1+0x18] ;  /* 0x0000180001e27983 */ /* 0x000f280000100a00 */
[----:B------:R-:W5:Y:S01]  /*9080*/  LDL R225, [R1+0x10] ;  /* 0x0000100001e17983 */ /* 0x000f620000100800 */
[----:B--2---:R-:W-:Y:S05]  /*9090*/  IMAD R2, R224, 0x70, R229 ;  /* 0x00000070e0027824 */ /* 0x004fea00078e02e5 */
[----:B---3--:R-:W-:Y:S05]  /*90a0*/  IADD3 R2, R2, -0x70, R3 ;  /* 0xffffff9002027810 */ /* 0x008fea0007ffe003 */
[----:B------:R-:W-:Y:S04]  /*90b0*/  @P2 IMAD.HI.U32 R3, R2, c[0x0][0x2bc], RZ ;  /* 0x0000af0002032a27 */ /* 0x000fe800078e00ff */
[----:B-1----:R-:W-:Y:S01]  /*90c0*/  IMAD.MOV.U32 R0, RZ, RZ, R2 ;  /* 0x000000ffff007224 */ /* 0x002fe200078e0002 */
[----:B------:R-:W-:Y:S04]  /*90d0*/  @P2 SHF.R.U32.HI R0, RZ, c[0x0][0x2c0], R3 ;  /* 0x0000b000ff002a19 */ /* 0x000fe80000011603 */
[C---:B----4-:R-:W-:Y:S01]  /*90e0*/  @!P1 IADD3 R3, P0, R0.reuse, R232, RZ ;  /* 0x000000e800039210 */ /* 0x050fe20007f1e0ff */
[----:B------:R-:W-:Y:S03]  /*90f0*/  IMAD.MOV R4, RZ, RZ, -R0 ;  /* 0x000000ffff047224 */ /* 0x000fe600078e0a00 */
[----:B-----5:R-:W-:Y:S01]  /*9100*/  @!P1 LEA.HI.X.SX32 R0, R0, R228, 0x1, P0 ;  /* 0x000000e400009211 */ /* 0x020fe200000f0eff */
        /* <DEDUP_REMOVED lines=19> */
.L_x_1456:
[----:B------:R-:W-:-:S05]  /*9240*/  BRA.DIV ~URZ, `(.L_x_1353) ;  /* 0x0000c7927f007947 */ /* 0x000fca000b800000 */
[----:B------:R3:W4:Y:S02]  /*9250*/  SHFL.IDX PT, R2, R4, RZ, 0x181f ;  /* 0x00181fff04027589 */ /* 0x00072400000e0000 */
.L_x_1457:
[----:B------:R-:W-:Y:S01]  /*9260*/  ISETP.GE.AND P5, PT, R222, 0x1, PT ;  /* 0x00000001de00780c */ /* 0x000fe20003fa6270 */
[----:B------:R-:W-:Y:S02]  /*9270*/  IMAD.SHL.U32 R6, R238, 0x2, RZ ;  /* 0x00000002ee067824 */ /* 0x000fe400078e00ff */
[----:B------:R-:W-:Y:S10]  /*9280*/  IMAD.SHL.U32 R3, R248, 0x2, RZ ;  /* 0x00000002f8037824 */ /* 0x000ff400078e00ff */
[----:B------:R-:W-:Y:S02]  /*9290*/  @P5 ISETP.GE.AND P4, PT, R238, c[0x0][0x1d4], PT ;  /* 0x00007500ee005a0c */ /* 0x000fe40003f86270 */
[----:B----4-:R-:W-:Y:S02]  /*92a0*/  @P5 IADD3 R6, P6, R2, R6, RZ ;  /* 0x0000000602065210 */ /* 0x010fe40007fde0ff */
[----:B------:R-:W-:Y:S03]  /*92b0*/  @P5 ISETP.GE.AND P0, PT, R248, c[0x0][0x1d4], PT ;  /* 0x00007500f8005a0c */ /* 0x000fe60003f06270 */
[C---:B--2---:R-:W-:Y:S01]  /*92c0*/  @P5 IMAD.X R7, R5.reuse, 0x1, R220, P6 ;  /* 0x0000000105075824 */ /* 0x044fe200030e06dc */
[----:B------:R-:W-:Y:S05]  /*92d0*/  @P5 IADD3 R2, P6, R2, R3, RZ ;  /* 0x0000000302025210 */ /* 0x000fea0007fde0ff */
[----:B------:R-:W-:Y:S01]  /*92e0*/  @!PT LDS RZ, [RZ] ;  /* 0x00000000fffff984 */ /* 0x000fe20000000800 */
[----:B------:R-:W-:Y:S01]  /*92f0*/  @!PT LDS RZ, [RZ] ;  /* 0x00000000fffff984 */ /* 0x000fe20000000800 */
[----:B------:R-:W-:Y:S01]  /*9300*/  @!PT LDS RZ, [RZ] ;  /* 0x00000000fffff984 */ /* 0x000fe20000000800 */
[----:B------:R2:W-:Y:S01]  /*9310*/  @P5 LDGSTS.E.BYPASS.LTC128B.128 [R215+0x8100], [R6.64], !P4 ;  /* 0x0810000006d75fae */ /* 0x0005e2000e101d46 */
[----:B------:R-:W-:Y:S05]  /*9320*/  @P5 IMAD.X R3, R5, 0x1, R221, P6 ;  /* 0x0000000105035824 */ /* 0x000fea00030e06dd */
[----:B------:R2:W-:Y:S01]  /*9330*/  @P5 LDGSTS.E.BYPASS.LTC128B.128 [R215+0xb900], [R2.64], !P0 ;  /* 0x0b90000002d75fae */ /* 0x0005e2000c101d46 */
[----:B------:R-:W-:-:S05]  /*9340*/  BRA.DIV ~URZ, `(.L_x_1354) ;  /* 0x0000c7027f007947 */ /* 0x000fca000b800000 */
[----:B------:R4:W1:Y:S04]  /*9350*/  SHFL.IDX PT, R5, R0, 0x1, 0x181f ;  /* 0x00381f0000057f89 */ /* 0x00086800000e0000 */
[----:B--2---:R4:W2:Y:S02]  /*9360*/  SHFL.IDX PT, R2, R4, 0x1, 0x181f ;  /* 0x00381f0004027f89 */ /* 0x0048a400000e0000 */
.L_x_1458:
[----:B------:R-:W-:Y:S01]  /*9370*/  ISETP.GE.AND P5, PT, R222, 0x21, PT ;  /* 0x00000021de00780c */ /* 0x000fe20003fa6270 */
[----:B------:R-:W-:Y:S02]  /*9380*/  IMAD.SHL.U32 R6, R238, 0x2, RZ ;  /* 0x00000002ee067824 */ /* 0x000fe400078e00ff */
[----:B------:R-:W-:Y:S10]  /*9390*/  IMAD.SHL.U32 R3, R248, 0x2, RZ ;  /* 0x00000002f8037824 */ /* 0x000ff400078e00ff */
[----:B------:R-:W-:Y:S02]  /*93a0*/  @P5 ISETP.GE.AND P4, PT, R238, c[0x0][0x1d4], PT ;  /* 0x00007500ee005a0c */ /* 0x000fe40003f86270 */
[----:B--2---:R-:W-:Y:S02]  /*93b0*/  @P5 IADD3 R6, P6, R2, R6, RZ ;  /* 0x0000000602065210 */ /* 0x004fe40007fde0ff */
[----:B------:R-:W-:Y:S03]  /*93c0*/  @P5 ISETP.GE.AND P0, PT, R248, c[0x0][0x1d4], PT ;  /* 0x00007500f8005a0c */ /* 0x000fe60003f06270 */
[C---:B-1----:R-:W-:Y:S01]  /*93d0*/  @P5 IMAD.X R7, R5.reuse, 0x1, R220, P6 ;  /* 0x0000000105075824 */ /* 0x042fe200030e06dc */
        /* <DEDUP_REMOVED lines=8> */
[----:B------:R2:W1:Y:S02]  /*9460*/  SHFL.IDX PT, R5, R0, 0x2, 0x181f ;  /* 0x00581f0000057f89 */ /* 0x00046400000e0000 */
.L_x_1459:
[----:B------:R-:W-:-:S05]  /*9470*/  BRA.DIV ~URZ, `(.L_x_1356) ;  /* 0x0000c7127f007947 */ /* 0x000fca000b800000 */
[----:B-1----:R1:W2:Y:S02]  /*9480*/  SHFL.IDX PT, R2, R4, 0x2, 0x181f ;  /* 0x00581f0004027f89 */ /* 0x0022a400000e0000 */
.L_x_1460:
[----:B------:R-:W-:Y:S01]  /*9490*/  ISETP.GE.AND P5, PT, R222, 0x41, PT ;  /* 0x00000041de00780c */ /* 0x000fe20003fa6270 */
[----:B------:R-:W-:Y:S02]  /*94a0*/  IMAD.SHL.U32 R6, R238, 0x2, RZ ;  /* 0x00000002ee067824 */ /* 0x000fe400078e00ff */
[----:B------:R-:W-:Y:S10]  /*94b0*/  IMAD.SHL.U32 R3, R248, 0x2, RZ ;  /* 0x00000002f8037824 */ /* 0x000ff400078e00ff */
[----:B------:R-:W-:Y:S02]  /*94c0*/  @P5 ISETP.GE.AND P4, PT, R238, c[0x0][0x1d4], PT ;  /* 0x00007500ee005a0c */ /* 0x000fe40003f86270 */
[----:B--2---:R-:W-:Y:S02]  /*94d0*/  @P5 IADD3 R6, P6, R2, R6, RZ ;  /* 0x0000000602065210 */ /* 0x004fe40007fde0ff */
[----:B------:R-:W-:Y:S03]  /*94e0*/  @P5 ISETP.GE.AND P0, PT, R248, c[0x0][0x1d4], PT ;  /* 0x00007500f8005a0c */ /* 0x000fe60003f06270 */
[C---:B------:R-:W-:Y:S01]  /*94f0*/  @P5 IMAD.X R7, R5.reuse, 0x1, R220, P6 ;  /* 0x0000000105075824 */ /* 0x040fe200030e06dc */
        /* <DEDUP_REMOVED lines=8> */
[----:B--2---:R2:W1:Y:S04]  /*9580*/  SHFL.IDX PT, R6, R0, 0x3, 0x181f ;  /* 0x00781f0000067f89 */ /* 0x00446800000e0000 */
[----:B----4-:R2:W4:Y:S02]  /*9590*/  SHFL.IDX PT, R0, R4, 0x3, 0x181f ;  /* 0x00781f0004007f89 */ /* 0x01052400000e0000 */
.L_x_1461:
[----:B------:R-:W-:Y:S01]  /*95a0*/  ISETP.GE.AND P5, PT, R222, 0x61, PT ;  /* 0x00000061de00780c */ /* 0x000fe20003fa6270 */
[----:B------:R-:W-:Y:S02]  /*95b0*/  IMAD.SHL.U32 R3, R238, 0x2, RZ ;  /* 0x00000002ee037824 */ /* 0x000fe400078e00ff */
[----:B------:R-:W-:Y:S10]  /*95c0*/  IMAD.SHL.U32 R2, R248, 0x2, RZ ;  /* 0x00000002f8027824 */ /* 0x000ff400078e00ff */
[----:B------:R-:W-:Y:S02]  /*95d0*/  @P5 ISETP.GE.AND P4, PT, R238, c[0x0][0x1d4], PT ;  /* 0x00007500ee005a0c */ /* 0x000fe40003f86270 */
[----:B-1234-:R-:W-:Y:S02]  /*95e0*/  @P5 IADD3 R4, P6, R0, R3, RZ ;  /* 0x0000000300045210 */ /* 0x01efe40007fde0ff */
[----:B------:R-:W-:Y:S03]  /*95f0*/  @P5 ISETP.GE.AND P0, PT, R248, c[0x0][0x1d4], PT ;  /* 0x00007500f8005a0c */ /* 0x000fe60003f06270 */
[----:B------:R-:W-:Y:S01]  /*9600*/  @P5 IMAD.X R5, R6, 0x1, R220, P6 ;  /* 0x0000000106055824 */ /* 0x000fe200030e06dc */
[----:B------:R-:W-:Y:S05]  /*9610*/  @P5 IADD3 R2, P6, R0, R2, RZ ;  /* 0x0000000200025210 */ /* 0x000fea0007fde0ff */
[----:B------:R-:W-:Y:S01]  /*9620*/  @!PT LDS RZ, [RZ] ;  /* 0x00000000fffff984 */ /* 0x000fe20000000800 */
[----:B------:R-:W-:Y:S01]  /*9630*/  @!PT LDS RZ, [RZ] ;  /* 0x00000000fffff984 */ /* 0x000fe20000000800 */
[----:B------:R-:W-:Y:S01]  /*9640*/  @!PT LDS RZ, [RZ] ;  /* 0x00000000fffff984 */ /* 0x000fe20000000800 */
[----:B------:R1:W-:Y:S01]  /*9650*/  @P5 LDGSTS.E.BYPASS.LTC128B.128 [R215+0xb100], [R4.64], !P4 ;  /* 0x0b10000004d75fae */ /* 0x0003e2000e101d46 */
[----:B------:R-:W-:Y:S05]  /*9660*/  @P5 IMAD.X R3, R6, 0x1, R221, P6 ;  /* 0x0000000106035824 */ /* 0x000fea00030e06dd */
[----:B------:R1:W-:Y:S02]  /*9670*/  @P5 LDGSTS.E.BYPASS.LTC128B.128 [R215+0xe900], [R2.64], !P0 ;  /* 0x0e90000002d75fae */ /* 0x0003e4000c101d46 */
.L_x_1351:
[----:B--234-:R-:W-:Y:S05]  /*9680*/  BSYNC B0 ;  /* 0x0000000000007941 */ /* 0x01cfea0003800000 */
.L_x_1350:
[----:B-1----:R-:W2:Y:S04]  /*9690*/  LDL R4, [R1+0x40] ;  /* 0x0000400001047983 */ /* 0x002ea80000100800 */
[----:B------:R-:W2:Y:S04]  /*96a0*/  LDL R0, [R1+0x58] ;  /* 0x0000580001007983 */ /* 0x000ea80000100800 */
[----:B------:R-:W3:Y:S04]  /*96b0*/  LDL R5, [R1+0x44] ;  /* 0x0000440001057983 */ /* 0x000ee80000100800 */
[----:B------:R-:W4:Y:S04]  /*96c0*/  LDL R3, [R1+0x3c] ;  /* 0x00003c0001037983 */ /* 0x000f280000100800 */
[----:B------:R-:W4:Y:S04]  /*96d0*/  LDL R2, [R1+0x38] ;  /* 0x0000380001027983 */ /* 0x000f280000100800 */
[----:B------:R-:W0:Y:S01]  /*96e0*/  LDGDEPBAR ;  /* 0x00000000000079af */ /* 0x000e220000000000 */
[----:B--2---:R-:W-:Y:S05]  /*96f0*/  IADD3 R4, R0, R4, RZ ;  /* 0x0000000400047210 */ /* 0x004fea0007ffe0ff */
[----:B------:R-:W-:Y:S05]  /*9700*/  @P3 IMAD.HI.U32 R0, R4, c[0x0][0x2c8], RZ ;  /* 0x0000b20004003a27 */ /* 0x000fea00078e00ff */
[----:B------:R-:W-:Y:S01]  /*9710*/  @P3 SHF.R.U32.HI R4, RZ, c[0x0][0x2cc], R0 ;  /* 0x0000b300ff043a19 */ /* 0x000fe20000011600 */
[----:B------:R-:W-:Y:S05]  /*9720*/  IMAD R0, R224, -0x70, RZ ;  /* 0xffffff90e0007824 */ /* 0x000fea00078e02ff */
[----:B---3--:R-:W-:Y:S04]  /*9730*/  IADD3 R0, -R5, 0x1, R0 ;  /* 0x0000000105007810 */ /* 0x008fe80007ffe100 */
[----:B----4-:R-:W-:Y:S01]  /*9740*/  IADD3 R5, -R2, R0, R3 ;  /* 0x0000000002057210 */ /* 0x010fe20007ffe103 */
[----:B------:R-:W-:-:S05]  /*9750*/  BRA.DIV ~URZ, `(.L_x_1358) ;  /* 0x0000c5727f007947 */ /* 0x000fca000b800000 */
[----:B------:R1:W2:Y:S02]  /*9760*/  SHFL.IDX PT, R0, R4, RZ, 0x1c1f ;  /* 0x001c1fff04007589 */ /* 0x0002a400000e0000 */
.L_x_1462:
        /* <DEDUP_REMOVED lines=177> */
[----:B-12---:R-:W-:Y:S06]  /*a280*/  FMNMX.FTZ R4, R0, R2, !PT ;  /* 0x0000000200047209 */ /* 0x006fec0007810000 */
[----:B------:R1:W2:Y:S02]  /*a290*/  SHFL.BFLY PT, R0, R4, 0x1, 0x1f ;  /* 0x0c201f0004007f89 */ /* 0x0002a400000e0000 */
.L_x_1463:
[C---:B------:R-:W-:Y:S01]  /*a2a0*/  FSETP.NEU.FTZ.AND P0, PT, R69.reuse, -INF , PT ;  /* 0xff8000004500780b */ /* 0x040fe20003f1d000 */
[C---:B------:R-:W-:Y:S01]  /*a2b0*/  FMUL.FTZ R2, R69.reuse, c[0x0][0x2d0] ;  /* 0x0000b40045027a20 */ /* 0x040fe20000410000 */
[----:B--2---:R-:W-:Y:S01]  /*a2c0*/  FMNMX.FTZ R3, R0, R4, !PT ;  /* 0x0000000400037209 */ /* 0x004fe20007810000 */
[----:B------:R-:W-:Y:S01]  /*a2d0*/  WARPSYNC 0xffffffff ;  /* 0xffffffff00007948 */ /* 0x000fe20003800000 */
[----:B------:R-:W-:Y:S02]  /*a2e0*/  FSEL R0, R69, RZ, P0 ;  /* 0x000000ff45007208 */ /* 0x000fe40000000000 */
[----:B------:R-:W-:Y:S02]  /*a2f0*/  FSEL R2, R2, RZ, P0 ;  /* 0x000000ff02027208 */ /* 0x000fe40000000000 */
[----:B------:R-:W-:Y:S01]  /*a300*/  FSETP.NEU.FTZ.AND P0, PT, R3, -INF , PT ;  /* 0xff8000000300780b */ /* 0x000fe20003f1d000 */
[----:B------:R-:W-:Y:S02]  /*a310*/  FADD.FTZ R0, -R0, R70 ;  /* 0x0000004600007221 */ /* 0x000fe40000010100 */
[--C-:B------:R-:W-:Y:S02]  /*a320*/  FFMA.FTZ R6, R6, c[0x0][0x2d0], -R2.reuse ;  /* 0x0000b40006067a23 */ /* 0x100fe40000010802 */
[----:B------:R-:W-:Y:S02]  /*a330*/  FMUL.FTZ R0, R0, c[0x0][0x2d0] ;  /* 0x0000b40000007a20 */ /* 0x000fe40000410000 */
[--C-:B-1----:R-:W-:Y:S02]  /*a340*/  FFMA.FTZ R4, R37, c[0x0][0x2d0], -R2.reuse ;  /* 0x0000b40025047a23 */ /* 0x102fe40000010802 */
        /* <DEDUP_REMOVED lines=27> */
[--C-:B------:R-:W-:Y:S02]  /*a500*/  FFMA.FTZ R241, R13, c[0x0][0x2d0], -R2.reuse ;  /* 0x0000b4000df17a23 */ /* 0x100fe40000010802 */
[--C-:B------:R-:W-:Y:S01]  /*a510*/  FFMA.FTZ R244, R12, c[0x0][0x2d0], -R2.reuse ;  /* 0x0000b4000cf47a23 */ /* 0x100fe20000010802 */
[----:B------:R-:W-:Y:S01]  /*a520*/  MUFU.EX2 R13, R36 ;  /* 0x00000024000d7308 */ /* 0x000fe20000000800 */
[----:B------:R-:W-:Y:S02]  /*a530*/  FFMA.FTZ R245, R11, c[0x0][0x2d0], -R2 ;  /* 0x0000b4000bf57a23 */ /* 0x000fe40000010802 */
[C---:B------:R-:W-:Y:S02]  /*a540*/  FFMA.FTZ R2, R0.reuse, R230, R6 ;  /* 0x000000e600027223 */ /* 0x040fe40000010006 */
[----:B------:R-:W-:Y:S02]  /*a550*/  FMUL.FTZ R20, R0, R108 ;  /* 0x0000006c00147220 */ /* 0x000fe40000410000 */
[----:B------:R-:W-:Y:S01]  /*a560*/  FADD.FTZ R11, R4, R2 ;  /* 0x00000002040b7221 */ /* 0x000fe20000010000 */
[C---:B------:R-:W-:Y:S01]  /*a570*/  FSEL R2, R3.reuse, RZ, P0 ;  /* 0x000000ff03027208 */ /* 0x040fe20000000000 */
[----:B------:R-:W-:Y:S01]  /*a580*/  FMUL.FTZ R4, R3, c[0x0][0x2d0] ;  /* 0x0000b40003047a20 */ /* 0x000fe20000410000 */
[----:B------:R-:W1:Y:S01]  /*a590*/  MUFU.EX2 R12, R35 ;  /* 0x00000023000c7308 */ /* 0x000e620000000800 */
[----:B------:R-:W-:Y:S02]  /*a5a0*/  FMUL.FTZ R16, R0, R112 ;  /* 0x0000007000107220 */ /* 0x000fe40000410000 */
[----:B------:R-:W-:Y:S01]  /*a5b0*/  FADD.FTZ R2, -R2, R71 ;  /* 0x0000004702027221 */ /* 0x000fe20000010100 */
[----:B------:R-:W-:Y:S01]  /*a5c0*/  FSEL R4, R4, RZ, P0 ;  /* 0x000000ff04047208 */ /* 0x000fe20000000000 */
[----:B------:R-:W-:Y:S02]  /*a5d0*/  FMUL.FTZ R17, R0, R113 ;  /* 0x0000007100117220 */ /* 0x000fe40000410000 */
[----:B------:R-:W-:Y:S02]  /*a5e0*/  FMUL.FTZ R2, R2, c[0x0][0x2d0] ;  /* 0x0000b40002027a20 */ /* 0x000fe40000410000 */
[--C-:B------:R-:W-:Y:S01]  /*a5f0*/  FFMA.FTZ R70, R58, c[0x0][0x2d0], -R4.reuse ;  /* 0x0000b4003a467a23 */ /* 0x100fe20000010804 */
[----:B------:R-:W-:Y:S01]  /*a600*/  MUFU.EX2 R71, R146 ;  /* 0x0000009200477308 */ /* 0x000fe20000000800 */
[--C-:B------:R-:W-:Y:S02]  /*a610*/  FFMA.FTZ R142, R57, c[0x0][0x2d0], -R4.reuse ;  /* 0x0000b400398e7a23 */ /* 0x100fe40000010804 */
[----:B------:R-:W-:Y:S02]  /*a620*/  FMUL.FTZ R57, R0, R73 ;  /* 0x0000004900397220 */ /* 0x000fe40000410000 */
[--C-:B------:R-:W-:Y:S02]  /*a630*/  FFMA.FTZ R141, R56, c[0x0][0x2d0], -R4.reuse ;  /* 0x0000b400388d7a23 */ /* 0x100fe40000010804 */
[----:B------:R-:W-:Y:S02]  /*a640*/  FMUL.FTZ R56, R0, R72 ;  /* 0x0000004800387220 */ /* 0x000fe40000410000 */
[--C-:B------:R-:W-:Y:S01]  /*a650*/  FFMA.FTZ R6, R68, c[0x0][0x2d0], -R4.reuse ;  /* 0x0000b40044067a23 */ /* 0x100fe20000010804 */
[----:B------:R-:W2:Y:S01]  /*a660*/  MUFU.EX2 R2, R2 ;  /* 0x0000000200027308 */ /* 0x000ea20000000800 */
[--C-:B------:R-:W-:Y:S02]  /*a670*/  FFMA.FTZ R68, R59, c[0x0][0x2d0], -R4.reuse ;  /* 0x0000b4003b447a23 */ /* 0x100fe40000010804 */
[--C-:B------:R-:W-:Y:S01]  /*a680*/  FFMA.FTZ R5, R5, c[0x0][0x2d0], -R4.reuse ;  /* 0x0000b40005057a23 */ /* 0x100fe20000010804 */
[----:B-1----:R-:W-:Y:S01]  /*a690*/  F2FP.BF16.PACK_AB R138, R12, R13 ;  /* 0x0000000d0c8a723e */ /* 0x002fe200000010ff */
        /* <DEDUP_REMOVED lines=12> */
[C---:B--2---:R-:W-:Y:S02]  /*a760*/  FMUL.FTZ R58, R2.reuse, R74 ;  /* 0x0000004a023a7220 */ /* 0x044fe40000410000 */
[C---:B------:R-:W-:Y:S02]  /*a770*/  FMUL.FTZ R59, R2.reuse, R75 ;  /* 0x0000004b023b7220 */ /* 0x040fe40000410000 */
[----:B------:R-:W1:Y:S01]  /*a780*/  LDSM.16.MT88.4 R72, [R191] ;  /* 0x00000000bf48783b */ /* 0x000e620000004200 */
[----:B------:R-:W-:Y:S01]  /*a790*/  FMUL.FTZ R31, R2, R103 ;  /* 0x00000067021f7220 */ /* 0x000fe20000410000 */
        /* <DEDUP_REMOVED lines=15> */
[----:B--2---:R-:W-:Y:S01]  /*a890*/  F2FP.BF16.PACK_AB R137, R6, R7 ;  /* 0x000000070689723e */ /* 0x004fe200000010ff */
[----:B------:R-:W-:Y:S02]  /*a8a0*/  FADD.FTZ R4, R13, R11 ;  /* 0x0000000b0d047221 */ /* 0x000fe40000010000 */
[C---:B------:R-:W-:Y:S02]  /*a8b0*/  FFMA.FTZ R5, R2.reuse, R247, R7 ;  /* 0x000000f702057223 */ /* 0x040fe40000010007 */
[----:B------:R-:W-:Y:S01]  /*a8c0*/  FMUL.FTZ R7, R2, R127 ;  /* 0x0000007f02077220 */ /* 0x000fe20000410000 */
[----:B------:R-:W-:Y:S01]  /*a8d0*/  MUFU.EX2 R250, R149 ;  /* 0x0000009500fa7308 */ /* 0x000fe20000000800 */
[----:B------:R-:W-:Y:S02]  /*a8e0*/  FADD.FTZ R247, R6, R5 ;  /* 0x0000000506f77221 */ /* 0x000fe40000010000 */
[----:B------:R-:W-:Y:S01]  /*a8f0*/  FMUL.FTZ R5, R0, R125 ;  /* 0x0000007d00057220 */ /* 0x000fe20000410000 */
[----:B---3--:R-:W-:Y:S01]  /*a900*/  F2FP.BF16.PACK_AB R139, R108, R103 ;  /* 0x000000676c8b723e */ /* 0x008fe200000010ff */
[----:B------:R-:W-:Y:S02]  /*a910*/  FMUL.FTZ R6, R2, R126 ;  /* 0x0000007e02067220 */ /* 0x000fe40000410000 */
[----:B------:R-:W-:Y:S02]  /*a920*/  FADD.FTZ R140, R12, R4 ;  /* 0x000000040c8c7221 */ /* 0x000fe40000010000 */
[C---:B------:R-:W-:Y:S01]  /*a930*/  FMUL.FTZ R4, R0.reuse, R124 ;  /* 0x0000007c00047220 */ /* 0x040fe20000410000 */
[----:B------:R-:W-:Y:S01]  /*a940*/  MUFU.EX2 R249, R151 ;  /* 0x0000009700f97308 */ /* 0x000fe20000000800 */
[C---:B------:R-:W-:Y:S02]  /*a950*/  FMUL.FTZ R8, R0.reuse, R120 ;  /* 0x0000007800087220 */ /* 0x040fe40000410000 */
[----:B------:R-:W-:Y:S02]  /*a960*/  FMUL.FTZ R9, R0, R121 ;  /* 0x0000007900097220 */ /* 0x000fe40000410000 */
[C---:B------:R-:W-:Y:S01]  /*a970*/  FMUL.FTZ R10, R2.reuse, R122 ;  /* 0x0000007a020a7220 */ /* 0x040fe20000410000 */
[C---:B-1----:R-:W-:Y:S04]  /*a980*/  HMMA.16816.F32.BF16 R4, R136.reuse, R72, R4 ;  /* 0x000000488804723c */ /* 0x042fe80000041804 */
[----:B------:R-:W1:Y:S01]  /*a990*/  MUFU.EX2 R68, R148 ;  /* 0x0000009400447308 */ /* 0x000e620000000800 */
[C---:B------:R-:W-:Y:S02]  /*a9a0*/  FMUL.FTZ R11, R2.reuse, R123 ;  /* 0x0000007b020b7220 */ /* 0x040fe40000410000 */
[----:B------:R-:W-:Y:S01]  /*a9b0*/  LDSM.16.MT88.4 R120, [R191+0x3000] ;  /* 0x00300000bf78783b */ /* 0x000fe20000004200 */
[----:B------:R-:W-:Y:S04]  /*a9c0*/  FMUL.FTZ R18, R2, R114 ;  /* 0x0000007202127220 */ /* 0x000fe80000410000 */
[C---:B------:R-:W-:Y:S02]  /*a9d0*/  HMMA.16816.F32.BF16 R8, R136.reuse, R74, R8 ;  /* 0x0000004a8808723c */ /* 0x040fe40000041808 */
[----:B------:R-:W-:Y:S01]  /*a9e0*/  MUFU.EX2 R70, R145 ;  /* 0x0000009100467308 */ /* 0x000fe20000000800 */
[----:B------:R-:W2:Y:S01]  /*a9f0*/  LDSM.16.MT88.4 R72, [R193] ;  /* 0x00000000c148783b */ /* 0x000ea20000004200 */
[C---:B------:R-:W-:Y:S02]  /*aa00*/  FMUL.FTZ R12, R0.reuse, R116 ;  /* 0x00000074000c7220 */ /* 0x040fe40000410000 */
[----:B------:R-:W-:Y:S02]  /*aa10*/  FMUL.FTZ R13, R0, R117 ;  /* 0x00000075000d7220 */ /* 0x000fe40000410000 */
[C---:B------:R-:W-:Y:S04]  /*aa20*/  FMUL.FTZ R14, R2.reuse, R118 ;  /* 0x00000076020e7220 */ /* 0x040fe80000410000 */
[C---:B------:R-:W-:Y:S01]  /*aa30*/  FMUL.FTZ R15, R2.reuse, R119 ;  /* 0x00000077020f7220 */ /* 0x040fe20000410000 */
[----:B------:R-:W-:Y:S01]  /*aa40*/  MUFU.EX2 R151, R216 ;  /* 0x000000d800977308 */ /* 0x000fe20000000800 */
[----:B------:R-:W-:Y:S02]  /*aa50*/  FMUL.FTZ R19, R2, R115 ;  /* 0x0000007302137220 */ /* 0x000fe40000410000 */
[----:B------:R-:W-:Y:S01]  /*aa60*/  LDSM.16.MT88.4 R112, [R193+0x3000] ;  /* 0x00300000c170783b */ /* 0x000fe20000004200 */
[C---:B------:R-:W-:Y:S02]  /*aa70*/  FMUL.FTZ R24, R0.reuse, R104 ;  /* 0x0000006800187220 */ /* 0x040fe40000410000 */
[----:B------:R-:W-:Y:S02]  /*aa80*/  FMUL.FTZ R25, R0, R105 ;  /* 0x0000006900197220 */ /* 0x000fe40000410000 */
[C---:B------:R-:W-:Y:S02]  /*aa90*/  FMUL.FTZ R26, R2.reuse, R106 ;  /* 0x0000006a021a7220 */ /* 0x040fe40000410000 */
[----:B------:R-:W-:Y:S01]  /*aaa0*/  FMUL.FTZ R27, R2, R107 ;  /* 0x0000006b021b7220 */ /* 0x000fe20000410000 */
[----:B------:R-:W-:Y:S01]  /*aab0*/  MUFU.EX2 R150, R217 ;  /* 0x000000d900967308 */ /* 0x000fe20000000800 */
[----:B------:R-:W-:Y:S01]  /*aac0*/  LDSM.16.MT88.4 R104, [R192+0x3000] ;  /* 0x00300000c068783b */ /* 0x000fe20000004200 */
[C---:B------:R-:W-:Y:S02]  /*aad0*/  FMUL.FTZ R32, R0.reuse, R96 ;  /* 0x0000006000207220 */ /* 0x040fe40000410000 */
[----:B------:R-:W-:Y:S02]  /*aae0*/  FMUL.FTZ R33, R0, R97 ;  /* 0x0000006100217220 */ /* 0x000fe40000410000 */
[C---:B------:R-:W-:Y:S02]  /*aaf0*/  FMUL.FTZ R34, R2.reuse, R98 ;  /* 0x0000006202227220 */ /* 0x040fe40000410000 */
[----:B------:R-:W-:Y:S02]  /*ab00*/  FMUL.FTZ R35, R2, R99 ;  /* 0x0000006302237220 */ /* 0x000fe40000410000 */
[----:B------:R-:W-:Y:S01]  /*ab10*/  LDSM.16.MT88.4 R96, [R193+0x6000] ;  /* 0x00600000c160783b */ /* 0x000fe20000004200 */
[C---:B------:R-:W-:Y:S01]  /*ab20*/  FMUL.FTZ R36, R0.reuse, R92 ;  /* 0x0000005c00247220 */ /* 0x040fe20000410000 */
[----:B------:R3:W-:Y:S01]  /*ab30*/  MUFU.EX2 R149, R218 ;  /* 0x000000da00957308 */ /* 0x0007e20000000800 */
[----:B------:R-:W-:Y:S02]  /*ab40*/  FMUL.FTZ R37, R0, R93 ;  /* 0x0000005d00257220 */ /* 0x000fe40000410000 */
[C---:B------:R-:W-:Y:S02]  /*ab50*/  FMUL.FTZ R38, R2.reuse, R94 ;  /* 0x0000005e02267220 */ /* 0x040fe40000410000 */
[----:B------:R-:W-:Y:S01]  /*ab60*/  FMUL.FTZ R39, R2, R95 ;  /* 0x0000005f02277220 */ /* 0x000fe20000410000 */
[C---:B--2---:R-:W-:Y:S01]  /*ab70*/  HMMA.16816.F32.BF16 R12, R136.reuse, R72, R12 ;  /* 0x00000048880c723c */ /* 0x044fe2000004180c */
[----:B------:R-:W-:Y:S02]  /*ab80*/  LDSM.16.MT88.4 R92, [R193+0x2000] ;  /* 0x00200000c15c783b */ /* 0x000fe40000004200 */
[C---:B------:R-:W-:Y:S01]  /*ab90*/  FMUL.FTZ R40, R0.reuse, R88 ;  /* 0x0000005800287220 */ /* 0x040fe20000410000 */
[----:B------:R-:W-:Y:S01]  /*aba0*/  MUFU.EX2 R148, R225 ;  /* 0x000000e100947308 */ /* 0x000fe20000000800 */
[----:B------:R-:W-:Y:S02]  /*abb0*/  FMUL.FTZ R41, R0, R89 ;  /* 0x0000005900297220 */ /* 0x000fe40000410000 */
[----:B------:R-:W-:Y:S01]  /*abc0*/  FMUL.FTZ R42, R2, R90 ;  /* 0x0000005a022a7220 */ /* 0x000fe20000410000 */
[C---:B------:R-:W-:Y:S01]  /*abd0*/  HMMA.16816.F32.BF16 R16, R136.reuse, R74, R16 ;  /* 0x0000004a8810723c */ /* 0x040fe20000041810 */
[----:B------:R-:W2:Y:S03]  /*abe0*/  LDSM.16.MT88.4 R72, [R192] ;  /* 0x00000000c048783b */ /* 0x000ea60000004200 */
[----:B------:R-:W-:Y:S02]  /*abf0*/  FMUL.FTZ R21, R0, R109 ;  /* 0x0000006d00157220 */ /* 0x000fe40000410000 */
[C---:B------:R-:W-:Y:S01]  /*ac00*/  FMUL.FTZ R22, R2.reuse, R110 ;  /* 0x0000006e02167220 */ /* 0x040fe20000410000 */
[----:B------:R-:W-:Y:S01]  /*ac10*/  MUFU.EX2 R143, R143 ;  /* 0x0000008f008f7308 */ /* 0x000fe20000000800 */
[----:B------:R-:W-:Y:S01]  /*ac20*/  FMUL.FTZ R23, R2, R111 ;  /* 0x0000006f02177220 */ /* 0x000fe20000410000 */
[----:B---3--:R-:W-:Y:S03]  /*ac30*/  IADD3 R218, R224, -0x1, RZ ;  /* 0xffffffffe0da7810 */ /* 0x008fe60007ffe0ff */
[----:B------:R-:W-:Y:S02]  /*ac40*/  FMUL.FTZ R43, R2, R91 ;  /* 0x0000005b022b7220 */ /* 0x000fe40000410000 */
[----:B------:R-:W-:Y:S01]  /*ac50*/  LDSM.16.MT88.4 R88, [R193+0x1800] ;  /* 0x00180000c158783b */ /* 0x000fe20000004200 */
[C---:B------:R-:W-:Y:S02]  /*ac60*/  FMUL.FTZ R44, R0.reuse, R84 ;  /* 0x00000054002c7220 */ /* 0x040fe40000410000 */
[----:B------:R-:W-:Y:S01]  /*ac70*/  FMUL.FTZ R45, R0, R85 ;  /* 0x00000055002d7220 */ /* 0x000fe20000410000 */
[----:B------:R-:W-:Y:S01]  /*ac80*/  MUFU.EX2 R252, R144 ;  /* 0x0000009000fc7308 */ /* 0x000fe20000000800 */
[C---:B------:R-:W-:Y:S02]  /*ac90*/  FMUL.FTZ R46, R2.reuse, R86 ;  /* 0x00000056022e7220 */ /* 0x040fe40000410000 */
[----:B------:R-:W-:Y:S02]  /*aca0*/  FMUL.FTZ R47, R2, R87 ;  /* 0x00000057022f7220 */ /* 0x000fe40000410000 */
[----:B------:R-:W-:Y:S01]  /*acb0*/  LDSM.16.MT88.4 R84, [R192+0x1000] ;  /* 0x00100000c054783b */ /* 0x000fe20000004200 */
[C---:B------:R-:W-:Y:S02]  /*acc0*/  FMUL.FTZ R48, R0.reuse, R80 ;  /* 0x0000005000307220 */ /* 0x040fe40000410000 */
[----:B------:R-:W-:Y:S02]  /*acd0*/  FMUL.FTZ R49, R0, R81 ;  /* 0x0000005100317220 */ /* 0x000fe40000410000 */
        /* <DEDUP_REMOVED lines=9> */
[C---:B--2---:R-:W-:Y:S01]  /*ad70*/  HMMA.16816.F32.BF16 R20, R136.reuse, R72, R20 ;  /* 0x000000488814723c */ /* 0x044fe20000041814 */
[----:B------:R-:W-:Y:S02]  /*ad80*/  LDSM.16.MT88.4 R76, [R191+0x800] ;  /* 0x00080000bf4c783b */ /* 0x000fe40000004200 */
[C---:B------:R-:W-:Y:S02]  /*ad90*/  FMUL.FTZ R28, R0.reuse, R100 ;  /* 0x00000064001c7220 */ /* 0x040fe40000410000 */
[----:B------:R-:W-:Y:S02]  /*ada0*/  FMUL.FTZ R29, R0, R101 ;  /* 0x00000065001d7220 */ /* 0x000fe40000410000 */
[C---:B------:R-:W-:Y:S01]  /*adb0*/  FMUL.FTZ R30, R2.reuse, R102 ;  /* 0x00000066021e7220 */ /* 0x040fe20000410000 */
[C---:B------:R-:W-:Y:S01]  /*adc0*/  HMMA.16816.F32.BF16 R24, R136.reuse, R74, R24 ;  /* 0x0000004a8818723c */ /* 0x040fe20000041818 */
[----:B------:R-:W2:Y:S01]  /*add0*/  LDSM.16.MT88.4 R72, [R196] ;  /* 0x00000000c448783b */ /* 0x000ea20000004200 */
[----:B------:R-:W-:Y:S02]  /*ade0*/  MUFU.EX2 R102, R142 ;  /* 0x0000008e00667308 */ /* 0x000fe40000000800 */
[C---:B------:R-:W-:Y:S02]  /*adf0*/  FMUL.FTZ R62, R2.reuse, R62 ;  /* 0x0000003e023e7220 */ /* 0x040fe40000410000 */
[C---:B------:R-:W-:Y:S02]  /*ae00*/  FMUL.FTZ R63, R2.reuse, R63 ;  /* 0x0000003f023f7220 */ /* 0x040fe40000410000 */
[C---:B------:R-:W-:Y:S04]  /*ae10*/  FMUL.FTZ R66, R2.reuse, R66 ;  /* 0x0000004202427220 */ /* 0x040fe80000410000 */
[----:B------:R-:W-:Y:S01]  /*ae20*/  FMUL.FTZ R67, R2, R67 ;  /* 0x0000004302437220 */ /* 0x000fe20000410000 */
[----:B------:R-:W-:Y:S01]  /*ae30*/  MUFU.EX2 R101, R141 ;  /* 0x0000008d00657308 */ /* 0x000fe20000000800 */
[C---:B------:R-:W-:Y:S02]  /*ae40*/  FMUL.FTZ R60, R0.reuse, R60 ;  /* 0x0000003c003c7220 */ /* 0x040fe40000410000 */
[C---:B------:R-:W-:Y:S02]  /*ae50*/  FMUL.FTZ R61, R0.reuse, R61 ;  /* 0x0000003d003d7220 */ /* 0x040fe40000410000 */
[C---:B------:R-:W-:Y:S02]  /*ae60*/  FMUL.FTZ R64, R0.reuse, R64 ;  /* 0x0000004000407220 */ /* 0x040fe40000410000 */
[----:B------:R-:W-:Y:S02]  /*ae70*/  FMUL.FTZ R65, R0, R65 ;  /* 0x0000004100417220 */ /* 0x000fe40000410000 */
[----:B-1----:R-:W-:Y:S01]  /*ae80*/  FADD.FTZ R0, R68, R140 ;  /* 0x0000008c44007221 */ /* 0x002fe20000010000 */
[----:B------:R-:W1:Y:S10]  /*ae90*/  MUFU.EX2 R2, R147 ;  /* 0x0000009300027308 */ /* 0x000e740000000800 */
[----:B------:R-:W-:Y:S01]  /*aea0*/  MUFU.EX2 R100, R242 ;  /* 0x000000f200647308 */ /* 0x000fe20000000800 */
[C---:B--2---:R-:W-:Y:S09]  /*aeb0*/  HMMA.16816.F32.BF16 R28, R136.reuse, R72, R28 ;  /* 0x00000048881c723c */ /* 0x044ff2000004181c */
[----:B------:R-:W-:Y:S03]  /*aec0*/  MUFU.EX2 R147, R230 ;  /* 0x000000e600937308 */ /* 0x000fe60000000800 */
[----:B-1----:R-:W-:Y:S01]  /*aed0*/  FADD.FTZ R0, R2, R0 ;  /* 0x0000000002007221 */ /* 0x002fe20000010000 */
[C---:B------:R-:W-:Y:S01]  /*aee0*/  HMMA.16816.F32.BF16 R32, R136.reuse, R74, R32 ;  /* 0x0000004a8820723c */ /* 0x040fe20000041820 */
[----:B------:R-:W1:Y:S02]  /*aef0*/  LDSM.16.MT88.4 R72, [R191+0x3800] ;  /* 0x00380000bf48783b */ /* 0x000e640000004200 */
[----:B------:R-:W-:Y:S03]  /*af00*/  FADD.FTZ R0, R71, R0 ;  /* 0x0000000047007221 */ /* 0x000fe60000010000 */
[----:B------:R-:W-:Y:S01]  /*af10*/  MUFU.EX2 R144, R235 ;  /* 0x000000eb00907308 */ /* 0x000fe20000000800 */
[----:B------:R-:W-:Y:S09]  /*af20*/  FADD.FTZ R0, R70, R0 ;  /* 0x0000000046007221 */ /* 0x000ff20000010000 */
[----:B------:R-:W-:Y:S10]  /*af30*/  MUFU.EX2 R142, R240 ;  /* 0x000000f0008e7308 */ /* 0x000ff40000000800 */
[----:B------:R-:W-:Y:S10]  /*af40*/  MUFU.EX2 R141, R243 ;  /* 0x000000f3008d7308 */ /* 0x000ff40000000800 */
[----:B------:R-:W2:Y:S01]  /*af50*/  MUFU.EX2 R140, R246 ;  /* 0x000000f6008c7308 */ /* 0x000ea20000000800 */
        /* <DEDUP_REMOVED lines=12> */
[----:B------:R-:W1:Y:S03]  /*b020*/  MUFU.EX2 R68, R156 ;  /* 0x0000009c00447308 */ /* 0x000e660000000800 */
[----:B------:R-:W-:Y:S03]  /*b030*/  F2FP.BF16.PACK_AB R73, R101, R102 ;  /* 0x000000666549723e */ /* 0x000fe600000010ff */
[----:B------:R-:W-:Y:S02]  /*b040*/  F2FP.BF16.PACK_AB R74, R70, R71 ;  /* 0x00000047464a723e */ /* 0x000fe400000010ff */
[----:B------:R-:W-:Y:S02]  /*b050*/  F2FP.BF16.PACK_AB R75, R252, R143 ;  /* 0x0000008ffc4b723e */ /* 0x000fe400000010ff */
[----:B------:R-:W3:Y:S01]  /*b060*/  MUFU.EX2 R2, R155 ;  /* 0x0000009b00027308 */ /* 0x000ee20000000800 */
[----:B--2---:R-:W-:Y:S04]  /*b070*/  F2FP.BF16.PACK_AB R139, R140, R141 ;  /* 0x0000008d8c8b723e */ /* 0x004fe800000010ff */
[C---:B------:R-:W-:Y:S05]  /*b080*/  HMMA.16816.F32.BF16 R4, R72.reuse, R76, R4 ;  /* 0x0000004c4804723c */ /* 0x040fea0000041804 */
[----:B------:R-:W2:Y:S03]  /*b090*/  MUFU.EX2 R71, R154 ;  /* 0x0000009a00477308 */ /* 0x000ea60000000800 */
[C---:B------:R-:W-:Y:S01]  /*b0a0*/  HMMA.16816.F32.BF16 R8, R72.reuse, R78, R8 ;  /* 0x0000004e4808723c */ /* 0x040fe20000041808 */
[----:B------:R-:W4:Y:S03]  /*b0b0*/  LDSM.16.MT88.4 R76, [R192+0x800] ;  /* 0x00080000c04c783b */ /* 0x000f260000004200 */
[----:B-1----:R-:W-:Y:S03]  /*b0c0*/  FADD.FTZ R0, R68, R0 ;  /* 0x0000000044007221 */ /* 0x002fe60000010000 */
[----:B------:R-:W1:Y:S01]  /*b0d0*/  MUFU.EX2 R70, R153 ;  /* 0x0000009900467308 */ /* 0x000e620000000800 */
[C---:B------:R-:W-:Y:S04]  /*b0e0*/  HMMA.16816.F32.BF16 R12, R72.reuse, R80, R12 ;  /* 0x00000050480c723c */ /* 0x040fe8000004180c */
[----:B---3--:R-:W-:Y:S04]  /*b0f0*/  FADD.FTZ R0, R2, R0 ;  /* 0x0000000002007221 */ /* 0x008fe80000010000 */
[C---:B------:R-:W-:Y:S01]  /*b100*/  HMMA.16816.F32.BF16 R16, R72.reuse, R82, R16 ;  /* 0x000000524810723c */ /* 0x040fe20000041810 */
[----:B------:R-:W3:Y:S01]  /*b110*/  LDSM.16.MT88.4 R80, [R194+0x800] ;  /* 0x00080000c250783b */ /* 0x000ee20000004200 */
[----:B------:R-:W5:Y:S02]  /*b120*/  MUFU.EX2 R156, R152 ;  /* 0x00000098009c7308 */ /* 0x000f640000000800 */
[----:B--2---:R-:W-:Y:S08]  /*b130*/  FADD.FTZ R0, R71, R0 ;  /* 0x0000000047007221 */ /* 0x004ff00000010000 */
[----:B------:R-:W-:Y:S01]  /*b140*/  MUFU.EX2 R155, R158 ;  /* 0x0000009e009b7308 */ /* 0x000fe20000000800 */
[----:B-1----:R-:W-:Y:S09]  /*b150*/  FADD.FTZ R0, R70, R0 ;  /* 0x0000000046007221 */ /* 0x002ff20000010000 */
[----:B------:R-:W-:Y:S01]  /*b160*/  MUFU.EX2 R154, R157 ;  /* 0x0000009d009a7308 */ /* 0x000fe20000000800 */
[C---:B----4-:R-:W-:Y:S09]  /*b170*/  HMMA.16816.F32.BF16 R20, R72.reuse, R76, R20 ;  /* 0x0000004c4814723c */ /* 0x050ff20000041814 */
[----:B------:R-:W-:Y:S01]  /*b180*/  MUFU.EX2 R153, R159 ;  /* 0x0000009f00997308 */ /* 0x000fe20000000800 */
[C---:B------:R-:W-:Y:S01]  /*b190*/  HMMA.16816.F32.BF16 R24, R72.reuse, R78, R24 ;  /* 0x0000004e4818723c */ /* 0x040fe20000041818 */
[----:B------:R-:W1:Y:S07]  /*b1a0*/  LDSM.16.MT88.4 R76, [R191+0x4000] ;  /* 0x00400000bf4c783b */ /* 0x000e6e0000004200 */
[C---:B---3--:R-:W-:Y:S01]  /*b1b0*/  HMMA.16816.F32.BF16 R28, R72.reuse, R80, R28 ;  /* 0x00000050481c723c */ /* 0x048fe2000004181c */
[----:B------:R-:W-:Y:S07]  /*b1c0*/  MUFU.EX2 R152, R160 ;  /* 0x000000a000987308 */ /* 0x000fee0000000800 */
        /* <DEDUP_REMOVED lines=15> */
[----:B------:R-:W-:Y:S01]  /*b2c0*/  F2FP.BF16.PACK_AB R74, R70, R71 ;  /* 0x00000047464a723e */ /* 0x000fe200000010ff */
[----:B------:R-:W3:Y:S02]  /*b2d0*/  MUFU.EX2 R68, R214 ;  /* 0x000000d600447308 */ /* 0x000ee40000000800 */
[----:B------:R-:W-:Y:S02]  /*b2e0*/  F2FP.BF16.PACK_AB R73, R250, R251 ;  /* 0x000000fbfa49723e */ /* 0x000fe400000010ff */
[----:B-----5:R-:W-:Y:S06]  /*b2f0*/  F2FP.BF16.PACK_AB R75, R156, R249 ;  /* 0x000000f99c4b723e */ /* 0x020fec00000010ff */
[----:B------:R-:W4:Y:S01]  /*b300*/  MUFU.EX2 R2, R163 ;  /* 0x000000a300027308 */ /* 0x000f220000000800 */
[C---:B-1----:R-:W-:Y:S09]  /*b310*/  HMMA.16816.F32.BF16 R4, R72.reuse, R76, R4 ;  /* 0x0000004c4804723c */ /* 0x042ff20000041804 */
[----:B------:R-:W1:Y:S01]  /*b320*/  MUFU.EX2 R71, R162 ;  /* 0x000000a200477308 */ /* 0x000e620000000800 */
[C---:B------:R-:W-:Y:S01]  /*b330*/  HMMA.16816.F32.BF16 R8, R72.reuse, R78, R8 ;  /* 0x0000004e4808723c */ /* 0x040fe20000041808 */
[----:B------:R-:W5:Y:S02]  /*b340*/  LDSM.16.MT88.4 R76, [R194+0x1000] ;  /* 0x00100000c24c783b */ /* 0x000f640000004200 */
[----:B---3--:R-:W-:Y:S01]  /*b350*/  FADD.FTZ R0, R68, R0 ;  /* 0x0000000044007221 */ /* 0x008fe20000010000 */
[----:B------:R-:W-:Y:S05]  /*b360*/  MOV R214, R143 ;  /* 0x0000008f00d67202 */ /* 0x000fea0000000f00 */
[----:B------:R-:W3:Y:S01]  /*b370*/  MUFU.EX2 R70, R161 ;  /* 0x000000a100467308 */ /* 0x000ee20000000800 */
[C---:B--2---:R-:W-:Y:S03]  /*b380*/  HMMA.16816.F32.BF16 R12, R72.reuse, R80, R12 ;  /* 0x00000050480c723c */ /* 0x044fe6000004180c */
[----:B----4-:R-:W-:Y:S05]  /*b390*/  FADD.FTZ R0, R2, R0 ;  /* 0x0000000002007221 */ /* 0x010fea0000010000 */
[C---:B------:R-:W-:Y:S01]  /*b3a0*/  HMMA.16816.F32.BF16 R16, R72.reuse, R82, R16 ;  /* 0x000000524810723c */ /* 0x040fe20000041810 */
[----:B------:R-:W2:Y:S01]  /*b3b0*/  LDSM.16.MT88.4 R80, [R191+0x4800] ;  /* 0x00480000bf50783b */ /* 0x000ea20000004200 */
[----:B------:R-:W4:Y:S02]  /*b3c0*/  MUFU.EX2 R143, R239 ;  /* 0x000000ef008f7308 */ /* 0x000f240000000800 */
[----:B-1----:R-:W-:Y:S04]  /*b3d0*/  FADD.FTZ R0, R71, R0 ;  /* 0x0000000047007221 */ /* 0x002fe80000010000 */
[C---:B------:R-:W-:Y:S04]  /*b3e0*/  HMMA.16816.F32.BF16 R20, R72.reuse, R84, R20 ;  /* 0x000000544814723c */ /* 0x040fe80000041814 */
[----:B---3--:R-:W-:Y:S04]  /*b3f0*/  FADD.FTZ R0, R70, R0 ;  /* 0x0000000046007221 */ /* 0x008fe80000010000 */
[C---:B------:R-:W-:Y:S01]  /*b400*/  HMMA.16816.F32.BF16 R24, R72.reuse, R86, R24 ;  /* 0x000000564818723c */ /* 0x040fe20000041818 */
[----:B------:R-:W1:Y:S07]  /*b410*/  LDSM.16.MT88.4 R84, [R193+0x4800] ;  /* 0x00480000c154783b */ /* 0x000e6e0000004200 */
[C---:B-----5:R-:W-:Y:S04]  /*b420*/  HMMA.16816.F32.BF16 R28, R72.reuse, R76, R28 ;  /* 0x0000004c481c723c */ /* 0x060fe8000004181c */
[----:B----4-:R-:W-:Y:S04]  /*b430*/  F2FP.BF16.PACK_AB R137, R142, R143 ;  /* 0x0000008f8e89723e */ /* 0x010fe800000010ff */
        /* <DEDUP_REMOVED lines=14> */
[C---:B--2---:R-:W-:Y:S03]  /*b520*/  HMMA.16816.F32.BF16 R60, R72.reuse, R80, R60 ;  /* 0x00000050483c723c */ /* 0x044fe6000004183c */
[----:B------:R-:W2:Y:S01]  /*b530*/  MUFU.EX2 R2, R228 ;  /* 0x000000e400027308 */ /* 0x000ea20000000800 */
[----:B------:R-:W-:Y:S04]  /*b540*/  F2FP.BF16.PACK_AB R79, R152, R153 ;  /* 0x00000099984f723e */ /* 0x000fe800000010ff */
[----:B------:R-:W-:Y:S01]  /*b550*/  HMMA.16816.F32.BF16 R64, R72, R82, R64 ;  /* 0x000000524840723c */ /* 0x000fe20000041840 */
[----:B------:R-:W4:Y:S04]  /*b560*/  LDSM.16.MT88.4 R72, [R192+0x1800] ;  /* 0x00180000c048783b */ /* 0x000f280000004200 */
[----:B------:R-:W5:Y:S03]  /*b570*/  MUFU.EX2 R71, R227 ;  /* 0x000000e300477308 */ /* 0x000f660000000800 */
[C---:B-1----:R-:W-:Y:S01]  /*b580*/  HMMA.16816.F32.BF16 R4, R76.reuse, R84, R4 ;  /* 0x000000544c04723c */ /* 0x042fe20000041804 */
[----:B------:R-:W1:Y:S04]  /*b590*/  LDSM.16.MT88.4 R80, [R194+0x1800] ;  /* 0x00180000c250783b */ /* 0x000e680000004200 */
[----:B---3--:R-:W-:Y:S02]  /*b5a0*/  FADD.FTZ R0, R68, R0 ;  /* 0x0000000044007221 */ /* 0x008fe40000010000 */
[----:B------:R-:W3:Y:S01]  /*b5b0*/  MUFU.EX2 R70, R226 ;  /* 0x000000e200467308 */ /* 0x000ee20000000800 */
[C---:B------:R-:W-:Y:S01]  /*b5c0*/  HMMA.16816.F32.BF16 R8, R76.reuse, R86, R8 ;  /* 0x000000564c08723c */ /* 0x040fe20000041808 */
[----:B------:R-:W1:Y:S03]  /*b5d0*/  LDSM.16.MT88.4 R84, [R191+0x5000] ;  /* 0x00500000bf54783b */ /* 0x000e660000004200 */
[----:B--2---:R-:W-:Y:S04]  /*b5e0*/  FADD.FTZ R0, R2, R0 ;  /* 0x0000000002007221 */ /* 0x004fe80000010000 */
[C---:B------:R-:W-:Y:S04]  /*b5f0*/  HMMA.16816.F32.BF16 R12, R76.reuse, R88, R12 ;  /* 0x000000584c0c723c */ /* 0x040fe8000004180c */
[----:B-----5:R-:W-:Y:S04]  /*b600*/  FADD.FTZ R0, R71, R0 ;  /* 0x0000000047007221 */ /* 0x020fe80000010000 */
[C---:B------:R-:W-:Y:S01]  /*b610*/  HMMA.16816.F32.BF16 R16, R76.reuse, R90, R16 ;  /* 0x0000005a4c10723c */ /* 0x040fe20000041810 */
[----:B------:R-:W-:Y:S03]  /*b620*/  LDSM.16.MT88.4 R88, [R192+0x5000] ;  /* 0x00500000c058783b */ /* 0x000fe60000004200 */
[----:B---3--:R-:W-:Y:S04]  /*b630*/  FADD.FTZ R0, R70, R0 ;  /* 0x0000000046007221 */ /* 0x008fe80000010000 */
[C---:B----4-:R-:W-:Y:S08]  /*b640*/  HMMA.16816.F32.BF16 R20, R76.reuse, R72, R20 ;  /* 0x000000484c14723c */ /* 0x050ff00000041814 */
[C---:B------:R-:W-:Y:S01]  /*b650*/  HMMA.16816.F32.BF16 R24, R76.reuse, R74, R24 ;  /* 0x0000004a4c18723c */ /* 0x040fe20000041818 */
[----:B------:R-:W2:Y:S07]  /*b660*/  LDSM.16.MT88.4 R72, [R193+0x5000] ;  /* 0x00500000c148783b */ /* 0x000eae0000004200 */
[C---:B-1----:R-:W-:Y:S08]  /*b670*/  HMMA.16816.F32.BF16 R28, R76.reuse, R80, R28 ;  /* 0x000000504c1c723c */ /* 0x042ff0000004181c */
[C---:B------:R-:W-:Y:S01]  /*b680*/  HMMA.16816.F32.BF16 R32, R76.reuse, R82, R32 ;  /* 0x000000524c20723c */ /* 0x040fe20000041820 */
[----:B------:R-:W1:Y:S07]  /*b690*/  LDSM.16.MT88.4 R80, [R194+0x5000] ;  /* 0x00500000c250783b */ /* 0x000e6e0000004200 */
[C---:B------:R-:W-:Y:S08]  /*b6a0*/  HMMA.16816.F32.BF16 R36, R76.reuse, R84, R36 ;  /* 0x000000544c24723c */ /* 0x040ff00000041824 */
        /* <DEDUP_REMOVED lines=24> */
[----:B-1----:R-:W-:Y:S04]  /*b830*/  FADD.FTZ R0, R68, R0 ;  /* 0x0000000044007221 */ /* 0x002fe80000010000 */
[C---:B------:R-:W-:Y:S04]  /*b840*/  HMMA.16816.F32.BF16 R12, R72.reuse, R92, R12 ;  /* 0x0000005c480c723c */ /* 0x040fe8000004180c */
[----:B------:R-:W-:Y:S04]  /*b850*/  FADD.FTZ R0, R2, R0 ;  /* 0x0000000002007221 */ /* 0x000fe80000010000 */
[C---:B------:R-:W-:Y:S01]  /*b860*/  HMMA.16816.F32.BF16 R16, R72.reuse, R94, R16 ;  /* 0x0000005e4810723c */ /* 0x040fe20000041810 */
[----:B------:R-:W1:Y:S03]  /*b870*/  LDSM.16.MT88.4 R92, [R192+0x5800] ;  /* 0x00580000c05c783b */ /* 0x000e660000004200 */
[----:B------:R-:W-:Y:S04]  /*b880*/  FADD.FTZ R0, R100, R0 ;  /* 0x0000000064007221 */ /* 0x000fe80000010000 */
[C---:B----4-:R-:W-:Y:S08]  /*b890*/  HMMA.16816.F32.BF16 R20, R72.reuse, R88, R20 ;  /* 0x000000584814723c */ /* 0x050ff00000041814 */
[C---:B------:R-:W-:Y:S01]  /*b8a0*/  HMMA.16816.F32.BF16 R24, R72.reuse, R90, R24 ;  /* 0x0000005a4818723c */ /* 0x040fe20000041818 */
[----:B------:R-:W4:Y:S07]  /*b8b0*/  LDSM.16.MT88.4 R88, [R194+0x5800] ;  /* 0x00580000c258783b */ /* 0x000f2e0000004200 */
[C---:B------:R-:W-:Y:S07]  /*b8c0*/  HMMA.16816.F32.BF16 R28, R72.reuse, R76, R28 ;  /* 0x0000004c481c723c */ /* 0x040fee000004181c */
[----:B------:R-:W-:Y:S01]  /*b8d0*/  F2FP.BF16.PACK_AB R76, R70, R71 ;  /* 0x00000047464c723e */ /* 0x000fe200000010ff */
[C---:B------:R-:W-:Y:S01]  /*b8e0*/  HMMA.16816.F32.BF16 R32, R72.reuse, R78, R32 ;  /* 0x0000004e4820723c */ /* 0x040fe20000041820 */
[----:B------:R-:W5:Y:S03]  /*b8f0*/  MUFU.EX2 R71, R241 ;  /* 0x000000f100477308 */ /* 0x000f660000000800 */
[----:B------:R-:W-:Y:S03]  /*b900*/  F2FP.BF16.PACK_AB R77, R146, R147 ;  /* 0x00000093924d723e */ /* 0x000fe600000010ff */
[----:B------:R-:W-:Y:S01]  /*b910*/  F2FP.BF16.PACK_AB R78, R2, R68 ;  /* 0x00000044024e723e */ /* 0x000fe200000010ff */
[C---:B--2---:R-:W-:Y:S03]  /*b920*/  HMMA.16816.F32.BF16 R36, R72.reuse, R80, R36 ;  /* 0x000000504824723c */ /* 0x044fe60000041824 */
[----:B------:R-:W2:Y:S01]  /*b930*/  MUFU.EX2 R70, R244 ;  /* 0x000000f400467308 */ /* 0x000ea20000000800 */
[----:B------:R-:W-:Y:S01]  /*b940*/  FADD.FTZ R2, R103, R247 ;  /* 0x000000f767027221 */ /* 0x000fe20000010000 */
[----:B------:R-:W-:Y:S03]  /*b950*/  F2FP.BF16.PACK_AB R79, R144, R145 ;  /* 0x00000091904f723e */ /* 0x000fe600000010ff */
[C---:B------:R-:W-:Y:S01]  /*b960*/  HMMA.16816.F32.BF16 R40, R72.reuse, R82, R40 ;  /* 0x000000524828723c */ /* 0x040fe20000041828 */
[----:B------:R-:W4:Y:S04]  /*b970*/  LDSM.16.MT88.4 R80, [R191+0x2800] ;  /* 0x00280000bf50783b */ /* 0x000f280000004200 */
[----:B------:R-:W1:Y:S03]  /*b980*/  MUFU.EX2 R68, R245 ;  /* 0x000000f500447308 */ /* 0x000e660000000800 */
[C---:B---3--:R-:W-:Y:S04]  /*b990*/  HMMA.16816.F32.BF16 R44, R72.reuse, R84, R44 ;  /* 0x00000054482c723c */ /* 0x048fe8000004182c */
[C---:B-----5:R-:W-:Y:S01]  /*b9a0*/  FADD.FTZ R0, R71.reuse, R0 ;  /* 0x0000000047007221 */ /* 0x060fe20000010000 */
[----:B------:R-:W-:Y:S02]  /*b9b0*/  F2FP.BF16.PACK_AB R136, R71, R100 ;  /* 0x000000644788723e */ /* 0x000fe400000010ff */
[-C--:B------:R-:W-:Y:S01]  /*b9c0*/  MOV R71, R3.reuse ;  /* 0x0000000300477202 */ /* 0x080fe20000000f00 */
[C---:B------:R-:W-:Y:S01]  /*b9d0*/  HMMA.16816.F32.BF16 R48, R72.reuse, R86, R48 ;  /* 0x000000564830723c */ /* 0x040fe20000041830 */
[----:B------:R-:W3:Y:S03]  /*b9e0*/  LDSM.16.MT88.4 R84, [R193+0x2800] ;  /* 0x00280000c154783b */ /* 0x000ee60000004200 */
[----:B--2---:R-:W-:Y:S04]  /*b9f0*/  FADD.FTZ R0, R70, R0 ;  /* 0x0000000046007221 */ /* 0x004fe80000010000 */
[C---:B-1----:R-:W-:Y:S04]  /*ba00*/  HMMA.16816.F32.BF16 R52, R72.reuse, R92, R52 ;  /* 0x0000005c4834723c */ /* 0x042fe80000041834 */
[C---:B------:R-:W-:Y:S01]  /*ba10*/  FADD.FTZ R230, R68.reuse, R0 ;  /* 0x0000000044e67221 */ /* 0x040fe20000010000 */
[----:B------:R-:W-:Y:S01]  /*ba20*/  F2FP.BF16.PACK_AB R138, R68, R70 ;  /* 0x00000046448a723e */ /* 0x000fe200000010ff */
[----:B------:R-:W-:Y:S02]  /*ba30*/  FADD.FTZ R0, R108, R2 ;  /* 0x000000026c007221 */ /* 0x000fe40000010000 */
[C---:B------:R-:W-:Y:S01]  /*ba40*/  HMMA.16816.F32.BF16 R56, R72.reuse, R94, R56 ;  /* 0x0000005e4838723c */ /* 0x040fe20000041838 */
[----:B------:R-:W2:Y:S03]  /*ba50*/  LDL R2, [R1+0x8] ;  /* 0x0000080001027983 */ /* 0x000ea60000100800 */
[----:B------:R-:W-:Y:S01]  /*ba60*/  MOV R68, R3 ;  /* 0x0000000300447202 */ /* 0x000fe20000000f00 */
[----:B------:R-:W1:Y:S01]  /*ba70*/  LDSM.16.MT88.4 R92, [R192+0x2800] ;  /* 0x00280000c05c783b */ /* 0x000e620000004200 */
[----:B------:R-:W-:Y:S01]  /*ba80*/  FADD.FTZ R0, R102, R0 ;  /* 0x0000000066007221 */ /* 0x000fe20000010000 */
[----:B------:R-:W-:Y:S01]  /*ba90*/  MOV R70, R69 ;  /* 0x0000004500467202 */ /* 0x000fe20000000f00 */
[C---:B----4-:R-:W-:Y:S04]  /*baa0*/  HMMA.16816.F32.BF16 R60, R72.reuse, R88, R60 ;  /* 0x00000058483c723c */ /* 0x050fe8000004183c */
[----:B------:R-:W-:Y:S04]  /*bab0*/  FADD.FTZ R0, R101, R0 ;  /* 0x0000000065007221 */ /* 0x000fe80000010000 */
[----:B------:R-:W-:Y:S01]  /*bac0*/  HMMA.16816.F32.BF16 R64, R72, R90, R64 ;  /* 0x0000005a4840723c */ /* 0x000fe20000041840 */
[----:B------:R-:W4:Y:S03]  /*bad0*/  LDSM.16.MT88.4 R72, [R194+0x2800] ;  /* 0x00280000c248783b */ /* 0x000f260000004200 */
[----:B------:R-:W-:Y:S04]  /*bae0*/  FADD.FTZ R0, R214, R0 ;  /* 0x00000000d6007221 */ /* 0x000fe80000010000 */
[C---:B------:R-:W-:Y:S01]  /*baf0*/  HMMA.16816.F32.BF16 R4, R76.reuse, R80, R4 ;  /* 0x000000504c04723c */ /* 0x040fe20000041804 */
[----:B------:R-:W5:Y:S04]  /*bb00*/  LDSM.16.MT88.4 R88, [R191+0x6000] ;  /* 0x00600000bf58783b */ /* 0x000f680000004200 */
        /* <DEDUP_REMOVED lines=13> */
[C---:B----4-:R-:W-:Y:S04]  /*bbe0*/  HMMA.16816.F32.BF16 R28, R76.reuse, R72, R28 ;  /* 0x000000484c1c723c */ /* 0x050fe8000004181c */
[----:B------:R-:W-:Y:S04]  /*bbf0*/  FADD.FTZ R0, R154, R0 ;  /* 0x000000009a007221 */ /* 0x000fe80000010000 */
[C---:B------:R-:W-:Y:S01]  /*bc00*/  HMMA.16816.F32.BF16 R32, R76.reuse, R74, R32 ;  /* 0x0000004a4c20723c */ /* 0x040fe20000041820 */
[----:B------:R-:W-:Y:S03]  /*bc10*/  LDSM.16.MT88.4 R72, [R192+0x6800] ;  /* 0x00680000c048783b */ /* 0x000fe60000004200 */
[----:B------:R-:W-:Y:S04]  /*bc20*/  FADD.FTZ R0, R153, R0 ;  /* 0x0000000099007221 */ /* 0x000fe80000010000 */
[C---:B-----5:R-:W-:Y:S04]  /*bc30*/  HMMA.16816.F32.BF16 R36, R76.reuse, R88, R36 ;  /* 0x000000584c24723c */ /* 0x060fe80000041824 */
        /* <DEDUP_REMOVED lines=29> */
[C---:B------:R-:W-:Y:S08]  /*be10*/  HMMA.16816.F32.BF16 R104, R136.reuse, R106, R24 ;  /* 0x0000006a8868723c */ /* 0x040ff00000041818 */
[C---:B-1----:R-:W-:Y:S08]  /*be20*/  HMMA.16816.F32.BF16 R100, R136.reuse, R96, R28 ;  /* 0x000000608864723c */ /* 0x042ff0000004181c */
[C---:B------:R-:W-:Y:S08]  /*be30*/  HMMA.16816.F32.BF16 R96, R136.reuse, R98, R32 ;  /* 0x000000628860723c */ /* 0x040ff00000041820 */
[C---:B------:R-:W-:Y:S08]  /*be40*/  HMMA.16816.F32.BF16 R92, R136.reuse, R88, R36 ;  /* 0x00000058885c723c */ /* 0x040ff00000041824 */
[C---:B------:R-:W-:Y:S08]  /*be50*/  HMMA.16816.F32.BF16 R88, R136.reuse, R90, R40 ;  /* 0x0000005a8858723c */ /* 0x040ff00000041828 */
[C---:B----4-:R-:W-:Y:S08]  /*be60*/  HMMA.16816.F32.BF16 R84, R136.reuse, R80, R44 ;  /* 0x000000508854723c */ /* 0x050ff0000004182c */
[C---:B------:R-:W-:Y:S08]  /*be70*/  HMMA.16816.F32.BF16 R80, R136.reuse, R82, R48 ;  /* 0x000000528850723c */ /* 0x040ff00000041830 */
[C---:B------:R-:W-:Y:S08]  /*be80*/  HMMA.16816.F32.BF16 R76, R136.reuse, R72, R52 ;  /* 0x00000048884c723c */ /* 0x040ff00000041834 */
[C---:B------:R-:W-:Y:S08]  /*be90*/  HMMA.16816.F32.BF16 R72, R136.reuse, R74, R56 ;  /* 0x0000004a8848723c */ /* 0x040ff00000041838 */
[C---:B---3--:R-:W-:Y:S08]  /*bea0*/  HMMA.16816.F32.BF16 R60, R136.reuse, R4, R60 ;  /* 0x00000004883c723c */ /* 0x048ff0000004183c */
[----:B------:R-:W-:Y:S03]  /*beb0*/  HMMA.16816.F32.BF16 R64, R136, R6, R64 ;  /* 0x000000068840723c */ /* 0x000fe60000041840 */
[----:B--2---:R-:W-:Y:S02]  /*bec0*/  ISETP.GT.AND P0, PT, R224, R2, PT ;  /* 0x00000002e000720c */ /* 0x004fe40003f04270 */
[----:B------:R-:W-:Y:S11]  /*bed0*/  MOV R224, R218 ;  /* 0x000000da00e07202 */ /* 0x000ff60000000f00 */
[----:B------:R-:W-:-:S05]  /*bee0*/  @P0 BRA `(.L_x_1360) ;  /* 0xffffb97000000947 */ /* 0x000fca000383ffff */
.L_x_1344:
[----:B----4-:R-:W2:Y:S02]  /*bef0*/  LDL R0, [R1] ;  /* 0x0000000001007983 */ /* 0x010ea40000100800 */
[----:B--2---:R-:W-:-:S13]  /*bf00*/  ISETP.GE.AND P0, PT, R218, R0, PT ;  /* 0x00000000da00720c */ /* 0x004fda0003f06270 */
[----:B------:R-:W-:Y:S05]  /*bf10*/  @!P0 BRA `(.L_x_1361) ;  /* 0x00003ea000008947 */ /* 0x000fea0003800000 */
.L_x_1376:
        /* <DEDUP_REMOVED lines=8> */
[----:B------:R-:W-:Y:S01]  /*bfa0*/  IMAD R0, R0, c[0x0][0x208], RZ ;  /* 0x0000820000007a24 */ /* 0x000fe200078e02ff */
[----:B------:R-:W-:Y:S02]  /*bfb0*/  MOV R70, R69 ;  /* 0x0000004500467202 */ /* 0x000fe40000000f00 */
[----:B------:R-:W-:Y:S02]  /*bfc0*/  IMAD R4, R4, c[0x0][0x218], RZ ;  /* 0x0000860004047a24 */ /* 0x000fe400078e02ff */
[----:B------:R-:W-:Y:S02]  /*bfd0*/  IMAD R0, R223, c[0x0][0x20c], R0 ;  /* 0x00008300df007a24 */ /* 0x000fe400078e0200 */
[----:B------:R-:W-:Y:S03]  /*bfe0*/  IMAD R4, R219, c[0x0][0x21c], R4 ;  /* 0x00008700db047a24 */ /* 0x000fe600078e0204 */
[----:B------:R-:W-:Y:S05]  /*bff0*/  IADD3 R3, R3, R0, RZ ;  /* 0x0000000003037210 */ /* 0x000fea0007ffe0ff */
[----:B------:R-:W-:Y:S01]  /*c000*/  IMAD.WIDE.U32 R2, R219, c[0x0][0x218], R2 ;  /* 0x00008600db027a25 */ /* 0x000fe200078e0002 */
[----:B------:R1:W4:Y:S04]  /*c010*/  LDSM.16.M88.4 R8, [R188] ;  /* 0x00000000bc08783b */ /* 0x0003280000000200 */
        /* <DEDUP_REMOVED lines=13> */
[----:B--2---:R-:W-:Y:S04]  /*c0f0*/  IADD3 R0, P0, R6, R2, RZ ;  /* 0x0000000206007210 */ /* 0x004fe80007f1e0ff */
[----:B---3--:R-:W-:Y:S02]  /*c100*/  IADD3.X R2, R5, R3, R4, P0, !PT ;  /* 0x0000000305027210 */ /* 0x008fe400007fe404 */
[C---:B------:R-:W-:Y:S04]  /*c110*/  LEA R4, P0, R0.reuse, c[0x0][0x1f8], 0x1 ;  /* 0x00007e0000047a11 */ /* 0x040fe800078008ff */
[----:B------:R-:W-:Y:S01]  /*c120*/  LEA.HI.X R0, R0, c[0x0][0x1fc], R2, 0x1, P0 ;  /* 0x00007f0000007a11 */ /* 0x000fe200000f0c02 */
[----:B------:R-:W-:-:S06]  /*c130*/  BRA.DIV ~URZ, `(.L_x_1362) ;  /* 0x0000a4727f007947 */ /* 0x000fcc000b800000 */
[----:B-1--4-:R1:W2:Y:S02]  /*c140*/  SHFL.IDX PT, R6, R0, RZ, 0x181f ;  /* 0x00181fff00067589 */ /* 0x0122a400000e0000 */
.L_x_1464:
[----:B------:R-:W3:Y:S01]  /*c150*/  SHFL.IDX PT, R5, R4, RZ, 0x181f ;  /* 0x00181fff04057589 */ /* 0x000ee200000e0000 */
[C---:B------:R-:W-:Y:S01]  /*c160*/  IMAD.SHL.U32 R12, R238.reuse, 0x2, RZ ;  /* 0x00000002ee0c7824 */ /* 0x040fe200078e00ff */
[----:B------:R-:W-:Y:S01]  /*c170*/  ISETP.GE.AND P3, PT, R238, c[0x0][0x1d4], PT ;  /* 0x00007500ee007a0c */ /* 0x000fe20003f66270 */
[----:B------:R-:W-:Y:S01]  /*c180*/  IMAD.SHL.U32 R7, R248, 0x2, RZ ;  /* 0x00000002f8077824 */ /* 0x000fe200078e00ff */
[----:B------:R-:W-:Y:S02]  /*c190*/  BSSY B0, `(.L_x_1363) ;  /* 0x000003a000007945 */ /* 0x000fe40003800000 */
[----:B------:R-:W-:Y:S04]  /*c1a0*/  SEL R214, RZ, 0x10, P3 ;  /* 0x00000010ffd67807 */ /* 0x000fe80001800000 */
[----:B------:R-:W-:Y:S02]  /*c1b0*/  ISETP.NE.U32.AND P5, PT, R214, RZ, PT ;  /* 0x000000ffd600720c */ /* 0x000fe40003fa5070 */
[CC--:B---3--:R-:W-:Y:S05]  /*c1c0*/  IADD3 R2, P0, R5.reuse, R12.reuse, RZ ;  /* 0x0000000c05027210 */ /* 0x0c8fea0007f1e0ff */
[--C-:B--2---:R-:W-:Y:S01]  /*c1d0*/  IMAD.X R3, R6, 0x1, R220.reuse, P0 ;  /* 0x0000000106037824 */ /* 0x104fe200000e06dc */
[----:B------:R-:W-:Y:S04]  /*c1e0*/  ISETP.GE.AND P0, PT, R248, c[0x0][0x1d4], PT ;  /* 0x00007500f8007a0c */ /* 0x000fe80003f06270 */
[----:B------:R-:W-:Y:S01]  /*c1f0*/  @!PT LDS RZ, [RZ] ;  /* 0x00000000fffff984 */ /* 0x000fe20000000800 */
[----:B------:R-:W-:Y:S01]  /*c200*/  @!PT LDS RZ, [RZ] ;  /* 0x00000000fffff984 */ /* 0x000fe20000000800 */
[----:B------:R2:W-:Y:S01]  /*c210*/  LDGSTS.E.BYPASS.LTC128B.128 [R215+0x100], [R2.64], !P3 ;  /* 0x0010000002d77fae */ /* 0x0005e2000d901d46 */
[----:B------:R-:W-:Y:S02]  /*c220*/  SEL R71, RZ, 0x10, P0 ;  /* 0x00000010ff477807 */ /* 0x000fe40000000000 */
[-C--:B--2---:R-:W-:Y:S02]  /*c230*/  IADD3 R2, P4, R5, R7.reuse, RZ ;  /* 0x0000000705027210 */ /* 0x084fe40007f9e0ff */
[----:B------:R-:W2:Y:S03]  /*c240*/  SHFL.IDX PT, R5, R4, 0x1, 0x181f ;  /* 0x00381f0004057f89 */ /* 0x000ea600000e0000 */
[--C-:B------:R-:W-:Y:S02]  /*c250*/  IMAD.X R3, R6, 0x1, R221.reuse, P4 ;  /* 0x0000000106037824 */ /* 0x100fe400020e06dd */
[----:B------:R-:W3:Y:S04]  /*c260*/  SHFL.IDX PT, R6, R0, 0x1, 0x181f ;  /* 0x00381f0000067f89 */ /* 0x000ee800000e0000 */
[----:B------:R2:W-:Y:S02]  /*c270*/  LDGSTS.E.BYPASS.LTC128B.128 [R215+0x3900], [R2.64], !P0 ;  /* 0x0390000002d77fae */ /* 0x0005e4000c101d46 */
[C---:B--2---:R-:W-:Y:S05]  /*c280*/  IADD3 R2, P4, R5.reuse, R12, RZ ;  /* 0x0000000c05027210 */ /* 0x044fea0007f9e0ff */
[C---:B---3--:R-:W-:Y:S05]  /*c290*/  IMAD.X R3, R6.reuse, 0x1, R220, P4 ;  /* 0x0000000106037824 */ /* 0x048fea00020e06dc */
        /* <DEDUP_REMOVED lines=9> */
[-C--:B---3--:R-:W-:Y:S02]  /*c330*/  IADD3.X R3, RZ, R6.reuse, R220, P4, P3 ;  /* 0x00000006ff037210 */ /* 0x088fe400027e64dc */
        /* <DEDUP_REMOVED lines=12> */
[----:B------:R2:W3:Y:S04]  /*c400*/  SHFL.IDX PT, R5, R0, 0x3, 0x181f ;  /* 0x00781f0000057f89 */ /* 0x0004e800000e0000 */
[----:B-1----:R2:W1:Y:S02]  /*c410*/  SHFL.IDX PT, R0, R4, 0x3, 0x181f ;  /* 0x00781f0004007f89 */ /* 0x00246400000e0000 */
.L_x_1465:
[----:B------:R-:W-:Y:S01]  /*c420*/  IADD3 R2, -R214, 0x10, RZ ;  /* 0x00000010d6027810 */ /* 0x000fe20007ffe1ff */
[----:B------:R-:W-:Y:S01]  /*c430*/  IMAD.SHL.U32 R3, R238, 0x2, RZ ;  /* 0x00000002ee037824 */ /* 0x000fe200078e00ff */
[----:B------:R-:W-:Y:S01]  /*c440*/  ISETP.NE.U32.AND P0, PT, R214, RZ, PT ;  /* 0x000000ffd600720c */ /* 0x000fe20003f05070 */
[----:B--2---:R-:W-:Y:S01]  /*c450*/  IMAD.SHL.U32 R4, R248, 0x2, RZ ;  /* 0x00000002f8047824 */ /* 0x004fe200078e00ff */
[----:B------:R-:W-:Y:S04]  /*c460*/  LOP3.LUT R2, R2, 0xf, RZ, 0xc0, !PT ;  /* 0x0000000f02027812 */ /* 0x000fe800078ec0ff */
[-C--:B-1----:R-:W-:Y:S04]  /*c470*/  IADD3 R2, P4, P3, R2, R0.reuse, R3 ;  /* 0x0000000002027210 */ /* 0x082fe80007b9e003 */
[-C--:B---3--:R-:W-:Y:S05]  /*c480*/  IADD3.X R3, RZ, R5.reuse, R220, P4, P3 ;  /* 0x00000005ff037210 */ /* 0x088fea00027e64dc */
        /* <DEDUP_REMOVED lines=10> */
.L_x_1364:
[----:B---3--:R-:W-:Y:S05]  /*c530*/  BSYNC B0 ;  /* 0x0000000000007941 */ /* 0x008fea0003800000 */
.L_x_1363:
[----:B------:R-:W0:Y:S01]  /*c540*/  LDGDEPBAR ;  /* 0x00000000000079af */ /* 0x000e220000000000 */
[----:B------:R-:W-:Y:S01]  /*c550*/  WARPSYNC 0xffffffff ;  /* 0xffffffff00007948 */ /* 0x000fe20003800000 */
[C---:B------:R-:W-:Y:S01]  /*c560*/  HMMA.16816.F32.BF16 R4, R128.reuse, R8, RZ ;  /* 0x000000088004723c */ /* 0x040fe200000418ff */
[----:B------:R-:W-:Y:S05]  /*c570*/  BSSY B0, `(.L_x_1366) ;  /* 0x0000185000007945 */ /* 0x000fea0003800000 */
[----:B------:R-:W2:Y:S02]  /*c580*/  LDL R224, [R1] ;  /* 0x0000000001e07983 */ /* 0x000ea40000100800 */
        /* <DEDUP_REMOVED lines=15> */
[----:B------:R-:W3:Y:S07]  /*c680*/  LDSM.16.M88.4 R136, [R190] ;  /* 0x00000000be88783b */ /* 0x000eee0000000200 */
        /* <DEDUP_REMOVED lines=14> */
[----:B------:R-:W1:Y:S07]  /*c770*/  LDSM.16.M88.4 R156, [R190+0x2800] ;  /* 0x00280000be9c783b */ /* 0x000e6e0000000200 */
[C---:B------:R-:W-:Y:S08]  /*c780*/  HMMA.16816.F32.BF16 R52, R132.reuse, R160, R52 ;  /* 0x000000a08434723c */ /* 0x040ff00000041834 */
[----:B------:R-:W-:Y:S08]  /*c790*/  HMMA.16816.F32.BF16 R56, R132, R162, R56 ;  /* 0x000000a28438723c */ /* 0x000ff00000041838 */
        /* <DEDUP_REMOVED lines=12> */
[C---:B------:R-:W-:Y:S08]  /*c860*/  HMMA.16816.F32.BF16 R36, R164.reuse, R152, R36 ;  /* 0x00000098a424723c */ /* 0x040ff00000041824 */
[C---:B------:R-:W-:Y:S01]  /*c870*/  HMMA.16816.F32.BF16 R40, R164.reuse, R154, R40 ;  /* 0x0000009aa428723c */ /* 0x040fe20000041828 */
[----:B------:R-:W1:Y:S07]  /*c880*/  LDSM.16.M88.4 R152, [R189+0x1800] ;  /* 0x00180000bd98783b */ /* 0x000e6e0000000200 */
[C---:B------:R-:W-:Y:S03]  /*c890*/  HMMA.16816.F32.BF16 R44, R164.reuse, R156, R44 ;  /* 0x0000009ca42c723c */ /* 0x040fe6000004182c */
[----:B--2---:R-:W-:Y:S05]  /*c8a0*/  ISETP.GT.AND P0, PT, R218, R224, PT ;  /* 0x000000e0da00720c */ /* 0x004fea0003f04270 */
        /* <DEDUP_REMOVED lines=85> */
[C---:B--2---:R-:W-:Y:S08]  /*ce00*/  HMMA.16816.F32.BF16 R4, R184.reuse, R156, R4 ;  /* 0x0000009cb804723c */ /* 0x044ff00000041804 */
[C---:B------:R-:W-:Y:S08]  /*ce10*/  HMMA.16816.F32.BF16 R8, R184.reuse, R158, R8 ;  /* 0x0000009eb808723c */ /* 0x040ff00000041808 */
[C---:B---3--:R-:W-:Y:S08]  /*ce20*/  HMMA.16816.F32.BF16 R12, R184.reuse, R136, R12 ;  /* 0x00000088b80c723c */ /* 0x048ff0000004180c */
        /* <DEDUP_REMOVED lines=49> */
[----:B------:R-:W-:Y:S08]  /*d140*/  DEPBAR.LE SB0, 0x0 ;  /* 0x000080000000791a */ /* 0x000ff00000000000 */
[----:B------:R4:W2:Y:S01]  /*d150*/  MUFU.TANH R34, R3 ;  /* 0x0000000300227308 */ /* 0x0008a20000002400 */
[----:B------:R-:W-:Y:S01]  /*d160*/  BAR.SYNC.DEFER_BLOCKING 0x0 ;  /* 0x0000000000007b1d */ /* 0x000fe20000010000 */
[----:B---3--:R-:W-:Y:S01]  /*d170*/  FMUL.FTZ R2, R36, c[0x0][0x320] ;  /* 0x0000c80024027a20 */ /* 0x008fe20000410000 */
[C---:B-----5:R-:W-:Y:S05]  /*d180*/  HMMA.16816.F32.BF16 R44, R184.reuse, R8, R44 ;  /* 0x00000008b82c723c */ /* 0x060fea000004182c */
[----:B-1----:R-:W-:Y:S02]  /*d190*/  FMUL.FTZ R0, R15, c[0x0][0x320] ;  /* 0x0000c8000f007a20 */ /* 0x002fe40000410000 */
[----:B------:R-:W-:Y:S01]  /*d1a0*/  FMUL.FTZ R8, R42, c[0x0][0x320] ;  /* 0x0000c8002a087a20 */ /* 0x000fe20000410000 */
[C---:B------:R-:W-:Y:S01]  /*d1b0*/  HMMA.16816.F32.BF16 R48, R184.reuse, R10, R48 ;  /* 0x0000000ab830723c */ /* 0x040fe20000041830 */
[----:B------:R1:W3:Y:S03]  /*d1c0*/  MUFU.TANH R157, R0 ;  /* 0x00000000009d7308 */ /* 0x0002e60000002400 */
[----:B----4-:R-:W-:Y:S07]  /*d1d0*/  FMUL.FTZ R3, R43, c[0x0][0x320] ;  /* 0x0000c8002b037a20 */ /* 0x010fee0000410000 */
[----:B------:R-:W4:Y:S01]  /*d1e0*/  MUFU.TANH R28, R3 ;  /* 0x00000003001c7308 */ /* 0x000f220000002400 */
[C---:B--2---:R-:W-:Y:S03]  /*d1f0*/  HMMA.16816.F32.BF16 R52, R184.reuse, R4, R52 ;  /* 0x00000004b834723c */ /* 0x044fe60000041834 */
[----:B-1----:R-:W-:Y:S05]  /*d200*/  FMUL.FTZ R0, R16, c[0x0][0x320] ;  /* 0x0000c80010007a20 */ /* 0x002fea0000410000 */
[----:B------:R-:W-:Y:S01]  /*d210*/  HMMA.16816.F32.BF16 R56, R184, R6, R56 ;  /* 0x00000006b838723c */ /* 0x000fe20000041838 */
[----:B------:R1:W2:Y:S03]  /*d220*/  MUFU.TANH R151, R0 ;  /* 0x0000000000977308 */ /* 0x0002a60000002400 */
[----:B-1----:R-:W-:Y:S07]  /*d230*/  FMUL.FTZ R0, R17, c[0x0][0x320] ;  /* 0x0000c80011007a20 */ /* 0x002fee0000410000 */
        /* <DEDUP_REMOVED lines=100> */
.L_x_1466:
[----:B------:R-:W-:-:S05]  /*d880*/  BRA.DIV ~URZ, `(.L_x_1369) ;  /* 0x00008ed27f007947 */ /* 0x000fca000b800000 */
[----:B------:R3:W4:Y:S02]  /*d890*/  SHFL.IDX PT, R5, R4, RZ, 0x181f ;  /* 0x00181fff04057589 */ /* 0x00072400000e0000 */
.L_x_1467:
[----:B------:R-:W-:Y:S01]  /*d8a0*/  ISETP.GE.AND P3, PT, R222, 0x1, PT ;  /* 0x00000001de00780c */ /* 0x000fe20003f66270 */
[----:B------:R-:W-:Y:S02]  /*d8b0*/  IMAD.SHL.U32 R3, R238, 0x2, RZ ;  /* 0x00000002ee037824 */ /* 0x000fe400078e00ff */
[----:B------:R-:W-:Y:S10]  /*d8c0*/  IMAD.SHL.U32 R7, R248, 0x2, RZ ;  /* 0x00000002f8077824 */ /* 0x000ff400078e00ff */
        /* <DEDUP_REMOVED lines=18> */
.L_x_1468:
[----:B------:R-:W-:Y:S01]  /*d9f0*/  ISETP.GE.AND P3, PT, R222, 0x21, PT ;  /* 0x00000021de00780c */ /* 0x000fe20003f66270 */
[----:B--2---:R-:W-:Y:S02]  /*da00*/  IMAD.SHL.U32 R3, R238, 0x2, RZ ;  /* 0x00000002ee037824 */ /* 0x004fe400078e00ff */
[----:B------:R-:W-:Y:S10]  /*da10*/  IMAD.SHL.U32 R7, R248, 0x2, RZ ;  /* 0x00000002f8077824 */ /* 0x000ff400078e00ff */
[C---:B------:R-:W-:Y:S02]  /*da20*/  @P3 IADD3 R2, -R214.reuse, 0x10, RZ ;  /* 0x00000010d6023810 */ /* 0x040fe40007ffe1ff */
        /* <DEDUP_REMOVED lines=16> */
.L_x_1469:
[----:B------:R-:W-:-:S05]  /*db30*/  BRA.DIV ~URZ, `(.L_x_1372) ;  /* 0x00008dd27f007947 */ /* 0x000fca000b800000 */
[----:B------:R2:W3:Y:S02]  /*db40*/  SHFL.IDX PT, R5, R4, 0x2, 0x181f ;  /* 0x00581f0004057f89 */ /* 0x0004e400000e0000 */
.L_x_1470:
[----:B------:R-:W-:Y:S01]  /*db50*/  ISETP.GE.AND P3, PT, R222, 0x41, PT ;  /* 0x00000041de00780c */ /* 0x000fe20003f66270 */
[----:B-1----:R-:W-:Y:S02]  /*db60*/  IMAD.SHL.U32 R3, R238, 0x2, RZ ;  /* 0x00000002ee037824 */ /* 0x002fe400078e00ff */
[----:B------:R-:W-:Y:S10]  /*db70*/  IMAD.SHL.U32 R7, R248, 0x2, RZ ;  /* 0x00000002f8077824 */ /* 0x000ff400078e00ff */
[C---:B------:R-:W-:Y:S02]  /*db80*/  @P3 IADD3 R2, -R214.reuse, 0x10, RZ ;  /* 0x00000010d6023810 */ /* 0x040fe40007ffe1ff */
        /* <DEDUP_REMOVED lines=17> */
.L_x_1471:
[----:B------:R-:W-:Y:S01]  /*dca0*/  ISETP.GE.AND P3, PT, R222, 0x61, PT ;  /* 0x00000061de00780c */ /* 0x000fe20003f66270 */
[----:B-1----:R-:W-:Y:S02]  /*dcb0*/  IMAD.SHL.U32 R3, R238, 0x2, RZ ;  /* 0x00000002ee037824 */ /* 0x002fe400078e00ff */
[----:B---3--:R-:W-:Y:S10]  /*dcc0*/  IMAD.SHL.U32 R4, R248, 0x2, RZ ;  /* 0x00000002f8047824 */ /* 0x008ff400078e00ff */
[C---:B------:R-:W-:Y:S02]  /*dcd0*/  @P3 IADD3 R2, -R214.reuse, 0x10, RZ ;  /* 0x00000010d6023810 */ /* 0x040fe40007ffe1ff */
        /* <DEDUP_REMOVED lines=14> */
.L_x_1367:
[----:B--234-:R-:W-:Y:S05]  /*ddc0*/  BSYNC B0 ;  /* 0x0000000000007941 */ /* 0x01cfea0003800000 */
.L_x_1366:
        /* <DEDUP_REMOVED lines=59> */
.L_x_1472:
[----:B-12---:R-:W-:Y:S01]  /*e180*/  FMNMX.FTZ R4, R4, R0, !PT ;  /* 0x0000000004047209 */ /* 0x006fe20007810000 */
[----:B------:R-:W-:-:S05]  /*e190*/  BRA.DIV ~URZ, `(.L_x_1375) ;  /* 0x000088f27f007947 */ /* 0x000fca000b800000 */
[----:B------:R-:W1:Y:S02]  /*e1a0*/  SHFL.BFLY PT, R0, R4, 0x1, 0x1f ;  /* 0x0c201f0004007f89 */ /* 0x000e6400000e0000 */
[----:B-1----:R-:W-:Y:S02]  /*e1b0*/  FMNMX.FTZ R69, R4, R0, !PT ;  /* 0x0000000004457209 */ /* 0x002fe40007810000 */
[----:B------:R-:W1:Y:S02]  /*e1c0*/  SHFL.BFLY PT, R0, R5, 0x2, 0x1f ;  /* 0x0c401f0005007f89 */ /* 0x000e6400000e0000 */
[----:B-1----:R-:W-:Y:S05]  /*e1d0*/  FMNMX.FTZ R4, R5, R0, !PT ;  /* 0x0000000005047209 */ /* 0x002fea0007810000 */
[----:B------:R1:W2:Y:S02]  /*e1e0*/  SHFL.BFLY PT, R0, R4, 0x1, 0x1f ;  /* 0x0c201f0004007f89 */ /* 0x0002a400000e0000 */
.L_x_1473:
[----:B--2---:R-:W-:Y:S01]  /*e1f0*/  FMNMX.FTZ R3, R0, R4, !PT ;  /* 0x0000000400037209 */ /* 0x004fe20007810000 */
[C---:B-1----:R-:W-:Y:S01]  /*e200*/  FMUL.FTZ R4, R69.reuse, c[0x0][0x2d0] ;  /* 0x0000b40045047a20 */ /* 0x042fe20000410000 */
[----:B------:R-:W-:Y:S01]  /*e210*/  WARPSYNC 0xffffffff ;  /* 0xffffffff00007948 */ /* 0x000fe20003800000 */
[----:B------:R-:W-:Y:S01]  /*e220*/  FADD.FTZ R0, -R69, R70 ;  /* 0x0000004645007221 */ /* 0x000fe20000010100 */
[----:B------:R-:W2:Y:S01]  /*e230*/  LDL R250, [R1] ;  /* 0x0000000001fa7983 */ /* 0x000ea20000100800 */
        /* <DEDUP_REMOVED lines=33> */
[----:B------:R-:W-:Y:S02]  /*e450*/  FFMA.FTZ R151, R140, c[0x0][0x2d0], -R4 ;  /* 0x0000b4008c977a23 */ /* 0x000fe40000010804 */
[----:B------:R-:W-:Y:S02]  /*e460*/  FMUL.FTZ R4, R3, c[0x0][0x2d0] ;  /* 0x0000b40003047a20 */ /* 0x000fe40000410000 */
[----:B------:R-:W-:Y:S02]  /*e470*/  MUFU.EX2 R71, R71 ;  /* 0x0000004700477308 */ /* 0x000fe40000000800 */
        /* <DEDUP_REMOVED lines=26> */
[----:B------:R-:W-:Y:S01]  /*e620*/  MUFU.EX2 R144, R235 ;  /* 0x000000eb00907308 */ /* 0x000fe20000000800 */
[C---:B-1----:R-:W-:Y:S01]  /*e630*/  FFMA.FTZ R0, R2.reuse, R230, R6 ;  /* 0x000000e602007223 */ /* 0x042fe20000010006 */
[C---:B---3--:R-:W-:Y:S01]  /*e640*/  F2FP.BF16.PACK_AB R136, R5.reuse, R6 ;  /* 0x000000060588723e */ /* 0x048fe200000010ff */
[----:B------:R-:W-:Y:S01]  /*e650*/  FMUL.FTZ R56, R2, R72 ;  /* 0x0000004802387220 */ /* 0x000fe20000410000 */
[----:B----4-:R-:W-:Y:S01]  /*e660*/  F2FP.BF16.PACK_AB R138, R8, R9 ;  /* 0x00000009088a723e */ /* 0x010fe200000010ff */
        /* <DEDUP_REMOVED lines=13> */
[----:B------:R-:W-:Y:S02]  /*e740*/  FADD.FTZ R4, R9, R7 ;  /* 0x0000000709047221 */ /* 0x000fe40000010000 */
[C---:B------:R-:W-:Y:S02]  /*e750*/  FMUL.FTZ R20, R2.reuse, R108 ;  /* 0x0000006c02147220 */ /* 0x040fe40000410000 */
[----:B------:R-:W-:Y:S02]  /*e760*/  FMUL.FTZ R21, R2, R109 ;  /* 0x0000006d02157220 */ /* 0x000fe40000410000 */
[----:B------:R-:W-:Y:S02]  /*e770*/  FADD.FTZ R141, R8, R4 ;  /* 0x00000004088d7221 */ /* 0x000fe40000010000 */
[C---:B------:R-:W-:Y:S01]  /*e780*/  FMUL.FTZ R4, R2.reuse, R124 ;  /* 0x0000007c02047220 */ /* 0x040fe20000410000 */
[----:B------:R-:W4:Y:S01]  /*e790*/  MUFU.EX2 R7, R6 ;  /* 0x0000000600077308 */ /* 0x000f220000000800 */
[C---:B------:R-:W-:Y:S02]  /*e7a0*/  FMUL.FTZ R29, R2.reuse, R101 ;  /* 0x00000065021d7220 */ /* 0x040fe40000410000 */
[----:B------:R-:W-:Y:S02]  /*e7b0*/  FMUL.FTZ R8, R2, R120 ;  /* 0x0000007802087220 */ /* 0x000fe40000410000 */
[C---:B-1----:R-:W-:Y:S02]  /*e7c0*/  FMUL.FTZ R58, R0.reuse, R74 ;  /* 0x0000004a003a7220 */ /* 0x042fe40000410000 */
[----:B------:R-:W-:Y:S02]  /*e7d0*/  FMUL.FTZ R59, R0, R75 ;  /* 0x0000004b003b7220 */ /* 0x000fe40000410000 */
[----:B------:R-:W1:Y:S01]  /*e7e0*/  LDSM.16.MT88.4 R72, [R191] ;  /* 0x00000000bf48783b */ /* 0x000e620000004200 */
[----:B------:R-:W-:Y:S01]  /*e7f0*/  MUFU.EX2 R108, R68 ;  /* 0x00000044006c7308 */ /* 0x000fe20000000800 */
[----:B------:R-:W-:Y:S02]  /*e800*/  FMUL.FTZ R9, R2, R121 ;  /* 0x0000007902097220 */ /* 0x000fe40000410000 */
[----:B------:R-:W-:Y:S02]  /*e810*/  FMUL.FTZ R11, R0, R123 ;  /* 0x0000007b000b7220 */ /* 0x000fe40000410000 */
[C---:B---3--:R-:W-:Y:S02]  /*e820*/  FMUL.FTZ R5, R2.reuse, R125 ;  /* 0x0000007d02057220 */ /* 0x048fe40000410000 */
[C---:B------:R-:W-:Y:S02]  /*e830*/  FMUL.FTZ R12, R2.reuse, R116 ;  /* 0x00000074020c7220 */ /* 0x040fe40000410000 */
[----:B------:R-:W-:Y:S01]  /*e840*/  FMUL.FTZ R13, R2, R117 ;  /* 0x00000075020d7220 */ /* 0x000fe20000410000 */
[----:B------:R-:W3:Y:S01]  /*e850*/  MUFU.EX2 R109, R70 ;  /* 0x00000046006d7308 */ /* 0x000ee20000000800 */
[C---:B------:R-:W-:Y:S02]  /*e860*/  FMUL.FTZ R14, R0.reuse, R118 ;  /* 0x00000076000e7220 */ /* 0x040fe40000410000 */
[C---:B------:R-:W-:Y:S01]  /*e870*/  FMUL.FTZ R15, R0.reuse, R119 ;  /* 0x00000077000f7220 */ /* 0x040fe20000410000 */
[C---:B----4-:R-:W-:Y:S01]  /*e880*/  F2FP.BF16.PACK_AB R137, R7.reuse, R10 ;  /* 0x0000000a0789723e */ /* 0x050fe200000010ff */
[C---:B------:R-:W-:Y:S02]  /*e890*/  FFMA.FTZ R6, R0.reuse, R247, R10 ;  /* 0x000000f700067223 */ /* 0x040fe4000001000a */
[C---:B------:R-:W-:Y:S02]  /*e8a0*/  FMUL.FTZ R10, R0.reuse, R122 ;  /* 0x0000007a000a7220 */ /* 0x040fe40000410000 */
[----:B------:R-:W-:Y:S01]  /*e8b0*/  FADD.FTZ R101, R7, R6 ;  /* 0x0000000607657221 */ /* 0x000fe20000010000 */
[----:B------:R-:W-:Y:S01]  /*e8c0*/  LDSM.16.MT88.4 R120, [R191+0x3000] ;  /* 0x00300000bf78783b */ /* 0x000fe20000004200 */
[C---:B------:R-:W-:Y:S01]  /*e8d0*/  FMUL.FTZ R6, R0.reuse, R126 ;  /* 0x0000007e00067220 */ /* 0x040fe20000410000 */
[----:B------:R-:W4:Y:S01]  /*e8e0*/  MUFU.EX2 R68, R153 ;  /* 0x0000009900447308 */ /* 0x000f220000000800 */
[----:B------:R-:W-:Y:S02]  /*e8f0*/  FMUL.FTZ R7, R0, R127 ;  /* 0x0000007f00077220 */ /* 0x000fe40000410000 */
[C---:B------:R-:W-:Y:S02]  /*e900*/  FMUL.FTZ R16, R2.reuse, R112 ;  /* 0x0000007002107220 */ /* 0x040fe40000410000 */
[----:B------:R-:W-:Y:S02]  /*e910*/  FMUL.FTZ R17, R2, R113 ;  /* 0x0000007102117220 */ /* 0x000fe40000410000 */
[C---:B------:R-:W-:Y:S02]  /*e920*/  FMUL.FTZ R18, R0.reuse, R114 ;  /* 0x0000007200127220 */ /* 0x040fe40000410000 */
[C---:B------:R-:W-:Y:S01]  /*e930*/  FMUL.FTZ R19, R0.reuse, R115 ;  /* 0x0000007300137220 */ /* 0x040fe20000410000 */
[----:B------:R-:W-:Y:S01]  /*e940*/  MUFU.EX2 R153, R142 ;  /* 0x0000008e00997308 */ /* 0x000fe20000000800 */
        /* <DEDUP_REMOVED lines=15> */
[C---:B------:R-:W-:Y:S04]  /*ea40*/  FMUL.FTZ R32, R2.reuse, R96 ;  /* 0x0000006002207220 */ /* 0x040fe80000410000 */
        /* <DEDUP_REMOVED lines=23> */
[C---:B-1----:R-:W-:Y:S01]  /*ebc0*/  HMMA.16816.F32.BF16 R12, R136.reuse, R72, R12 ;  /* 0x00000048880c723c */ /* 0x042fe2000004180c */
[----:B------:R-:W-:Y:S02]  /*ebd0*/  MUFU.EX2 R142, R239 ;  /* 0x000000ef008e7308 */ /* 0x000fe40000000800 */
[----:B------:R-:W-:Y:S02]  /*ebe0*/  FMUL.FTZ R49, R2, R81 ;  /* 0x0000005102317220 */ /* 0x000fe40000410000 */
[C---:B------:R-:W-:Y:S02]  /*ebf0*/  FMUL.FTZ R50, R0.reuse, R82 ;  /* 0x0000005200327220 */ /* 0x040fe40000410000 */
[----:B------:R-:W-:Y:S01]  /*ec00*/  FMUL.FTZ R51, R0, R83 ;  /* 0x0000005300337220 */ /* 0x000fe20000410000 */
[C---:B------:R-:W-:Y:S01]  /*ec10*/  HMMA.16816.F32.BF16 R16, R136.reuse, R74, R16 ;  /* 0x0000004a8810723c */ /* 0x040fe20000041810 */
[----:B------:R-:W1:Y:S03]  /*ec20*/  LDSM.16.MT88.4 R72, [R192] ;  /* 0x00000000c048783b */ /* 0x000e660000004200 */
[C---:B------:R-:W-:Y:S02]  /*ec30*/  FMUL.FTZ R52, R2.reuse, R76 ;  /* 0x0000004c02347220 */ /* 0x040fe40000410000 */
[----:B------:R-:W-:Y:S02]  /*ec40*/  FMUL.FTZ R53, R2, R77 ;  /* 0x0000004d02357220 */ /* 0x000fe40000410000 */
[C---:B------:R-:W-:Y:S01]  /*ec50*/  FMUL.FTZ R54, R0.reuse, R78 ;  /* 0x0000004e00367220 */ /* 0x040fe20000410000 */
[----:B------:R-:W-:Y:S03]  /*ec60*/  LDSM.16.MT88.4 R80, [R193+0x800] ;  /* 0x00080000c150783b */ /* 0x000fe60000004200 */
[C---:B------:R-:W-:Y:S02]  /*ec70*/  FMUL.FTZ R55, R0.reuse, R79 ;  /* 0x0000004f00377220 */ /* 0x040fe40000410000 */
[----:B------:R-:W-:Y:S01]  /*ec80*/  FMUL.FTZ R30, R0, R102 ;  /* 0x00000066001e7220 */ /* 0x000fe20000410000 */
[----:B--2---:R-:W-:Y:S01]  /*ec90*/  ISETP.GT.AND P0, PT, R218, R250, PT ;  /* 0x000000fada00720c */ /* 0x004fe20003f04270 */
[----:B------:R-:W-:Y:S01]  /*eca0*/  FMUL.FTZ R31, R0, R103 ;  /* 0x00000067001f7220 */ /* 0x000fe20000410000 */
[----:B------:R-:W-:Y:S01]  /*ecb0*/  LDSM.16.MT88.4 R76, [R191+0x800] ;  /* 0x00080000bf4c783b */ /* 0x000fe20000004200 */
[C---:B------:R-:W-:Y:S01]  /*ecc0*/  FMUL.FTZ R60, R2.reuse, R60 ;  /* 0x0000003c023c7220 */ /* 0x040fe20000410000 */
[----:B------:R-:W-:Y:S01]  /*ecd0*/  MUFU.EX2 R103, R143 ;  /* 0x0000008f00677308 */ /* 0x000fe20000000800 */
[C---:B------:R-:W-:Y:S02]  /*ece0*/  FMUL.FTZ R61, R2.reuse, R61 ;  /* 0x0000003d023d7220 */ /* 0x040fe40000410000 */
[C---:B------:R-:W-:Y:S02]  /*ecf0*/  FMUL.FTZ R64, R2.reuse, R64 ;  /* 0x0000004002407220 */ /* 0x040fe40000410000 */
[----:B------:R-:W-:Y:S02]  /*ed00*/  FMUL.FTZ R65, R2, R65 ;  /* 0x0000004102417220 */ /* 0x000fe40000410000 */
[C---:B------:R-:W-:Y:S02]  /*ed10*/  FMUL.FTZ R62, R0.reuse, R62 ;  /* 0x0000003e003e7220 */ /* 0x040fe40000410000 */
[C---:B------:R-:W-:Y:S01]  /*ed20*/  FMUL.FTZ R63, R0.reuse, R63 ;  /* 0x0000003f003f7220 */ /* 0x040fe20000410000 */
[----:B------:R-:W2:Y:S01]  /*ed30*/  MUFU.EX2 R2, R152 ;  /* 0x0000009800027308 */ /* 0x000ea20000000800 */
[C---:B------:R-:W-:Y:S02]  /*ed40*/  FMUL.FTZ R66, R0.reuse, R66 ;  /* 0x0000004200427220 */ /* 0x040fe40000410000 */
[----:B------:R-:W-:Y:S02]  /*ed50*/  FMUL.FTZ R67, R0, R67 ;  /* 0x0000004300437220 */ /* 0x000fe40000410000 */
[----:B----4-:R-:W-:Y:S05]  /*ed60*/  FADD.FTZ R0, R68, R141 ;  /* 0x0000008d44007221 */ /* 0x010fea0000010000 */
[----:B------:R-:W-:Y:S01]  /*ed70*/  MUFU.EX2 R152, R157 ;  /* 0x0000009d00987308 */ /* 0x000fe20000000800 */
[C---:B-1----:R-:W-:Y:S08]  /*ed80*/  HMMA.16816.F32.BF16 R20, R136.reuse, R72, R20 ;  /* 0x000000488814723c */ /* 0x042ff00000041814 */
[C---:B------:R-:W-:Y:S01]  /*ed90*/  HMMA.16816.F32.BF16 R24, R136.reuse, R74, R24 ;  /* 0x0000004a8818723c */ /* 0x040fe20000041818 */
[----:B------:R-:W1:Y:S01]  /*eda0*/  LDSM.16.MT88.4 R72, [R196] ;  /* 0x00000000c448783b */ /* 0x000e620000004200 */
[----:B------:R-:W3:Y:S02]  /*edb0*/  MUFU.EX2 R102, R140 ;  /* 0x0000008c00667308 */ /* 0x000ee40000000800 */
[----:B--2---:R-:W-:Y:S04]  /*edc0*/  FADD.FTZ R0, R2, R0 ;  /* 0x0000000002007221 */ /* 0x004fe80000010000 */
[----:B------:R-:W-:Y:S04]  /*edd0*/  FADD.FTZ R0, R71, R0 ;  /* 0x0000000047007221 */ /* 0x000fe80000010000 */
[----:B------:R-:W-:Y:S01]  /*ede0*/  FADD.FTZ R0, R70, R0 ;  /* 0x0000000046007221 */ /* 0x000fe20000010000 */
[----:B------:R-:W2:Y:S10]  /*edf0*/  MUFU.EX2 R143, R237 ;  /* 0x000000ed008f7308 */ /* 0x000eb40000000800 */
[----:B------:R-:W-:Y:S10]  /*ee00*/  MUFU.EX2 R141, R243 ;  /* 0x000000f3008d7308 */ /* 0x000ff40000000800 */
[----:B------:R-:W4:Y:S01]  /*ee10*/  MUFU.EX2 R140, R245 ;  /* 0x000000f5008c7308 */ /* 0x000f220000000800 */
        /* <DEDUP_REMOVED lines=16> */
[----:B---3--:R-:W-:Y:S03]  /*ef20*/  F2FP.BF16.PACK_AB R73, R102, R103 ;  /* 0x000000676649723e */ /* 0x008fe600000010ff */
[----:B------:R-:W-:Y:S02]  /*ef30*/  F2FP.BF16.PACK_AB R74, R70, R71 ;  /* 0x00000047464a723e */ /* 0x000fe400000010ff */
[----:B------:R-:W-:Y:S02]  /*ef40*/  F2FP.BF16.PACK_AB R75, R247, R249 ;  /* 0x000000f9f74b723e */ /* 0x000fe400000010ff */
[----:B------:R-:W3:Y:S01]  /*ef50*/  MUFU.EX2 R2, R159 ;  /* 0x0000009f00027308 */ /* 0x000ee20000000800 */
[----:B--2---:R-:W-:Y:S02]  /*ef60*/  F2FP.BF16.PACK_AB R137, R142, R143 ;  /* 0x0000008f8e89723e */ /* 0x004fe400000010ff */
[----:B----4-:R-:W-:Y:S02]  /*ef70*/  F2FP.BF16.PACK_AB R139, R140, R141 ;  /* 0x0000008d8c8b723e */ /* 0x010fe400000010ff */
        /* <DEDUP_REMOVED lines=14> */
[----:B------:R-:W1:Y:S01]  /*f060*/  MUFU.EX2 R156, R146 ;  /* 0x00000092009c7308 */ /* 0x000e620000000800 */
[C---:B----4-:R-:W-:Y:S09]  /*f070*/  HMMA.16816.F32.BF16 R20, R72.reuse, R76, R20 ;  /* 0x0000004c4814723c */ /* 0x050ff20000041814 */
[----:B------:R-:W-:Y:S01]  /*f080*/  MUFU.EX2 R151, R158 ;  /* 0x0000009e00977308 */ /* 0x000fe20000000800 */
[C---:B------:R-:W-:Y:S01]  /*f090*/  HMMA.16816.F32.BF16 R24, R72.reuse, R78, R24 ;  /* 0x0000004e4818723c */ /* 0x040fe20000041818 */
[----:B------:R-:W2:Y:S07]  /*f0a0*/  LDSM.16.MT88.4 R76, [R191+0x4000] ;  /* 0x00400000bf4c783b */ /* 0x000eae0000004200 */
[C---:B---3--:R-:W-:Y:S01]  /*f0b0*/  HMMA.16816.F32.BF16 R28, R72.reuse, R80, R28 ;  /* 0x00000050481c723c */ /* 0x048fe2000004181c */
[----:B------:R-:W-:Y:S07]  /*f0c0*/  MUFU.EX2 R149, R161 ;  /* 0x000000a100957308 */ /* 0x000fee0000000800 */
[C---:B------:R-:W-:Y:S01]  /*f0d0*/  HMMA.16816.F32.BF16 R32, R72.reuse, R82, R32 ;  /* 0x000000524820723c */ /* 0x040fe20000041820 */
[----:B------:R-:W3:Y:S02]  /*f0e0*/  LDSM.16.MT88.4 R80, [R193+0x4000] ;  /* 0x00400000c150783b */ /* 0x000ee40000004200 */
[----:B------:R-:W-:Y:S10]  /*f0f0*/  MUFU.EX2 R147, R217 ;  /* 0x000000d900937308 */ /* 0x000ff40000000800 */
[----:B------:R-:W-:Y:S01]  /*f100*/  MUFU.EX2 R146, R230 ;  /* 0x000000e600927308 */ /* 0x000fe20000000800 */
        /* <DEDUP_REMOVED lines=13> */
[----:B------:R-:W-:Y:S01]  /*f1e0*/  F2FP.BF16.PACK_AB R74, R70, R71 ;  /* 0x00000047464a723e */ /* 0x000fe200000010ff */
[----:B------:R-:W4:Y:S02]  /*f1f0*/  MUFU.EX2 R68, R225 ;  /* 0x000000e100447308 */ /* 0x000f240000000800 */
[----:B-----5:R-:W-:Y:S02]  /*f200*/  F2FP.BF16.PACK_AB R73, R163, R246 ;  /* 0x000000f6a349723e */ /* 0x020fe400000010ff */
[----:B-1----:R-:W-:Y:S06]  /*f210*/  F2FP.BF16.PACK_AB R75, R156, R159 ;  /* 0x0000009f9c4b723e */ /* 0x002fec00000010ff */
[----:B------:R-:W1:Y:S01]  /*f220*/  MUFU.EX2 R2, R224 ;  /* 0x000000e000027308 */ /* 0x000e620000000800 */
[C---:B--2---:R-:W-:Y:S09]  /*f230*/  HMMA.16816.F32.BF16 R4, R72.reuse, R76, R4 ;  /* 0x0000004c4804723c */ /* 0x044ff20000041804 */
[----:B------:R-:W2:Y:S01]  /*f240*/  MUFU.EX2 R71, R216 ;  /* 0x000000d800477308 */ /* 0x000ea20000000800 */
[C---:B------:R-:W-:Y:S01]  /*f250*/  HMMA.16816.F32.BF16 R8, R72.reuse, R78, R8 ;  /* 0x0000004e4808723c */ /* 0x040fe20000041808 */
[----:B------:R-:W5:Y:S02]  /*f260*/  LDSM.16.MT88.4 R76, [R194+0x1000] ;  /* 0x00100000c24c783b */ /* 0x000f640000004200 */
[----:B----4-:R-:W-:Y:S06]  /*f270*/  FADD.FTZ R0, R68, R0 ;  /* 0x0000000044007221 */ /* 0x010fec0000010000 */
[----:B------:R-:W4:Y:S01]  /*f280*/  MUFU.EX2 R70, R214 ;  /* 0x000000d600467308 */ /* 0x000f220000000800 */
[C---:B---3--:R-:W-:Y:S03]  /*f290*/  HMMA.16816.F32.BF16 R12, R72.reuse, R80, R12 ;  /* 0x00000050480c723c */ /* 0x048fe6000004180c */
[----:B-1----:R-:W-:Y:S05]  /*f2a0*/  FADD.FTZ R0, R2, R0 ;  /* 0x0000000002007221 */ /* 0x002fea0000010000 */
[C---:B------:R-:W-:Y:S01]  /*f2b0*/  HMMA.16816.F32.BF16 R16, R72.reuse, R82, R16 ;  /* 0x000000524810723c */ /* 0x040fe20000041810 */
[----:B------:R-:W1:Y:S03]  /*f2c0*/  LDSM.16.MT88.4 R80, [R191+0x4800] ;  /* 0x00480000bf50783b */ /* 0x000e660000004200 */
[----:B--2---:R-:W-:Y:S04]  /*f2d0*/  FADD.FTZ R0, R71, R0 ;  /* 0x0000000047007221 */ /* 0x004fe80000010000 */
[C---:B------:R-:W-:Y:S04]  /*f2e0*/  HMMA.16816.F32.BF16 R20, R72.reuse, R84, R20 ;  /* 0x000000544814723c */ /* 0x040fe80000041814 */
[----:B----4-:R-:W-:Y:S04]  /*f2f0*/  FADD.FTZ R0, R70, R0 ;  /* 0x0000000046007221 */ /* 0x010fe80000010000 */
        /* <DEDUP_REMOVED lines=17> */
[C---:B-1----:R-:W-:Y:S03]  /*f410*/  HMMA.16816.F32.BF16 R60, R72.reuse, R80, R60 ;  /* 0x00000050483c723c */ /* 0x042fe6000004183c */
[----:B------:R-:W1:Y:S01]  /*f420*/  MUFU.EX2 R2, R228 ;  /* 0x000000e400027308 */ /* 0x000e620000000800 */
[----:B------:R-:W-:Y:S04]  /*f430*/  F2FP.BF16.PACK_AB R79, R152, R155 ;  /* 0x0000009b984f723e */ /* 0x000fe800000010ff */
[----:B------:R-:W-:Y:S01]  /*f440*/  HMMA.16816.F32.BF16 R64, R72, R82, R64 ;  /* 0x000000524840723c */ /* 0x000fe20000041840 */
[----:B------:R-:W4:Y:S04]  /*f450*/  LDSM.16.MT88.4 R72, [R192+0x1800] ;  /* 0x00180000c048783b */ /* 0x000f280000004200 */
[----:B------:R-:W5:Y:S03]  /*f460*/  MUFU.EX2 R71, R227 ;  /* 0x000000e300477308 */ /* 0x000f660000000800 */
[C---:B--2---:R-:W-:Y:S01]  /*f470*/  HMMA.16816.F32.BF16 R4, R76.reuse, R84, R4 ;  /* 0x000000544c04723c */ /* 0x044fe20000041804 */
[----:B------:R-:W2:Y:S04]  /*f480*/  LDSM.16.MT88.4 R80, [R194+0x1800] ;  /* 0x00180000c250783b */ /* 0x000ea80000004200 */
[----:B---3--:R-:W-:Y:S02]  /*f490*/  FADD.FTZ R0, R68, R0 ;  /* 0x0000000044007221 */ /* 0x008fe40000010000 */
[----:B------:R-:W3:Y:S01]  /*f4a0*/  MUFU.EX2 R70, R226 ;  /* 0x000000e200467308 */ /* 0x000ee20000000800 */
[C---:B------:R-:W-:Y:S01]  /*f4b0*/  HMMA.16816.F32.BF16 R8, R76.reuse, R86, R8 ;  /* 0x000000564c08723c */ /* 0x040fe20000041808 */
[----:B------:R-:W2:Y:S03]  /*f4c0*/  LDSM.16.MT88.4 R84, [R191+0x5000] ;  /* 0x00500000bf54783b */ /* 0x000ea60000004200 */
[----:B-1----:R-:W-:Y:S04]  /*f4d0*/  FADD.FTZ R0, R2, R0 ;  /* 0x0000000002007221 */ /* 0x002fe80000010000 */
[C---:B------:R-:W-:Y:S04]  /*f4e0*/  HMMA.16816.F32.BF16 R12, R76.reuse, R88, R12 ;  /* 0x000000584c0c723c */ /* 0x040fe8000004180c */
[----:B-----5:R-:W-:Y:S04]  /*f4f0*/  FADD.FTZ R0, R71, R0 ;  /* 0x0000000047007221 */ /* 0x020fe80000010000 */
[C---:B------:R-:W-:Y:S01]  /*f500*/  HMMA.16816.F32.BF16 R16, R76.reuse, R90, R16 ;  /* 0x0000005a4c10723c */ /* 0x040fe20000041810 */
[----:B------:R-:W-:Y:S03]  /*f510*/  LDSM.16.MT88.4 R88, [R192+0x5000] ;  /* 0x00500000c058783b */ /* 0x000fe60000004200 */
[----:B---3--:R-:W-:Y:S04]  /*f520*/  FADD.FTZ R0, R70, R0 ;  /* 0x0000000046007221 */ /* 0x008fe80000010000 */
[C---:B----4-:R-:W-:Y:S08]  /*f530*/  HMMA.16816.F32.BF16 R20, R76.reuse, R72, R20 ;  /* 0x000000484c14723c */ /* 0x050ff00000041814 */
        /* <DEDUP_REMOVED lines=45> */
[C---:B-1----:R-:W-:Y:S03]  /*f810*/  HMMA.16816.F32.BF16 R36, R72.reuse, R80, R36 ;  /* 0x000000504824723c */ /* 0x042fe60000041824 */
[----:B------:R-:W1:Y:S01]  /*f820*/  MUFU.EX2 R70, R242 ;  /* 0x000000f200467308 */ /* 0x000e620000000800 */
[----:B------:R-:W-:Y:S01]  /*f830*/  F2FP.BF16.PACK_AB R79, R144, R145 ;  /* 0x00000091904f723e */ /* 0x000fe200000010ff */
[----:B------:R-:W-:Y:S03]  /*f840*/  FADD.FTZ R2, R108, R101 ;  /* 0x000000656c027221 */ /* 0x000fe60000010000 */
[C---:B------:R-:W-:Y:S01]  /*f850*/  HMMA.16816.F32.BF16 R40, R72.reuse, R82, R40 ;  /* 0x000000524828723c */ /* 0x040fe20000041828 */
[----:B------:R-:W4:Y:S04]  /*f860*/  LDSM.16.MT88.4 R80, [R191+0x2800] ;  /* 0x00280000bf50783b */ /* 0x000f280000004200 */
[----:B------:R-:W2:Y:S03]  /*f870*/  MUFU.EX2 R68, R244 ;  /* 0x000000f400447308 */ /* 0x000ea60000000800 */
[C---:B---3--:R-:W-:Y:S04]  /*f880*/  HMMA.16816.F32.BF16 R44, R72.reuse, R84, R44 ;  /* 0x00000054482c723c */ /* 0x048fe8000004182c */
[C---:B-----5:R-:W-:Y:S01]  /*f890*/  F2FP.BF16.PACK_AB R136, R71.reuse, R100 ;  /* 0x000000644788723e */ /* 0x060fe200000010ff */
[----:B------:R-:W-:Y:S03]  /*f8a0*/  FADD.FTZ R0, R71, R0 ;  /* 0x0000000047007221 */ /* 0x000fe60000010000 */
[C---:B------:R-:W-:Y:S01]  /*f8b0*/  HMMA.16816.F32.BF16 R48, R72.reuse, R86, R48 ;  /* 0x000000564830723c */ /* 0x040fe20000041830 */
[----:B------:R-:W3:Y:S03]  /*f8c0*/  LDSM.16.MT88.4 R84, [R193+0x2800] ;  /* 0x00280000c154783b */ /* 0x000ee60000004200 */
[----:B-1----:R-:W-:Y:S04]  /*f8d0*/  FADD.FTZ R0, R70, R0 ;  /* 0x0000000046007221 */ /* 0x002fe80000010000 */
[C---:B--2---:R-:W-:Y:S04]  /*f8e0*/  HMMA.16816.F32.BF16 R52, R72.reuse, R92, R52 ;  /* 0x0000005c4834723c */ /* 0x044fe80000041834 */
[C---:B------:R-:W-:Y:S01]  /*f8f0*/  F2FP.BF16.PACK_AB R138, R68.reuse, R70 ;  /* 0x00000046448a723e */ /* 0x040fe200000010ff */
[----:B------:R-:W-:Y:S01]  /*f900*/  FADD.FTZ R230, R68, R0 ;  /* 0x0000000044e67221 */ /* 0x000fe20000010000 */
[----:B------:R-:W-:Y:S02]  /*f910*/  MOV R68, R3 ;  /* 0x0000000300447202 */ /* 0x000fe40000000f00 */
        /* <DEDUP_REMOVED lines=74> */
.L_x_1361:
[----:B------:R-:W-:Y:S05]  /*fdc0*/  BRA.DIV ~URZ, `(.L_x_1377) ;  /* 0x00006d927f007947 */ /* 0x000fea000b800000 */
[----:B------:R1:W2:Y:S02]  /*fdd0*/  SHFL.BFLY PT, R0, R230, 0x2, 0x1f ;  /* 0x0c401f00e6007f89 */ /* 0x0002a400000e0000 */
.L_x_1474:
[----:B--2---:R-:W-:Y:S01]  /*fde0*/  FADD.FTZ R5, R0, R230 ;  /* 0x000000e600057221 */ /* 0x004fe20000010000 */
[----:B------:R-:W-:Y:S05]  /*fdf0*/  BRA.DIV ~URZ, `(.L_x_1378) ;  /* 0x00006db27f007947 */ /* 0x000fea000b800000 */
[----:B------:R-:W2:Y:S04]  /*fe00*/  SHFL.BFLY PT, R0, R247, 0x2, 0x1f ;  /* 0x0c401f00f7007f89 */ /* 0x000ea800000e0000 */
[----:B------:R-:W3:Y:S01]  /*fe10*/  SHFL.BFLY PT, R2, R5, 0x1, 0x1f ;  /* 0x0c201f0005027f89 */ /* 0x000ee200000e0000 */
[----:B--2---:R-:W-:-:S02]  /*fe20*/  FADD.FTZ R4, R0, R247 ;  /* 0x000000f700047221 */ /* 0x004fc40000010000 */
[----:B---3--:R-:W-:-:S03]  /*fe30*/  FADD.FTZ R5, R5, R2 ;  /* 0x0000000205057221 */ /* 0x008fc60000010000 */
[----:B------:R2:W3:Y:S04]  /*fe40*/  SHFL.BFLY PT, R3, R4, 0x1, 0x1f ;  /* 0x0c201f0004037f89 */ /* 0x0004e800000e0000 */
.L_x_1475:
        /* <DEDUP_REMOVED lines=85> */
.L_x_1324:
[----:B-12---:R1:W5:Y:S04]  /*103a0*/  LDL R6, [R1+0x48] ;  /* 0x0000480001067983 */ /* 0x0063680000100800 */
[----:B------:R-:W2:Y:S01]  /*103b0*/  S2R R2, SR_TID.X ;  /* 0x0000000000027919 */ /* 0x000ea20000002100 */
[----:B------:R-:W-:Y:S01]  /*103c0*/  BSSY B0, `(.L_x_1379) ;  /* 0x0000011000007945 */ /* 0x000fe20003800000 */
[----:B--2---:R-:W-:-:S13]  /*103d0*/  LOP3.LUT P0, RZ, R2, 0xff, RZ, 0xc0, !PT ;  /* 0x000000ff02ff7812 */ /* 0x004fda000780c0ff */
[----:B------:R-:W-:Y:S05]  /*103e0*/  @P0 BRA `(.L_x_1380) ;  /* 0x000000e000000947 */ /* 0x000fea0003800000 */
[----:B-1----:R-:W1:Y:S01]  /*103f0*/  S2R R4, SR_LANEID ;  /* 0x0000000000047919 */ /* 0x002e620000000000 */
[----:B------:R-:W-:Y:S01]  /*10400*/  VOTEU.ANY UR4, UPT, PT ;  /* 0x0000000000047886 */ /* 0x000fe200038e0100 */
[----:B------:R-:W-:Y:S01]  /*10410*/  IMAD.MOV.U32 R5, RZ, RZ, c[0x0][0x564] ;  /* 0x00015900ff057624 */ /* 0x000fe200078e00ff */
[----:B------:R-:W1:Y:S08]  /*10420*/  FLO.U32 R3, UR4 ;  /* 0x0000000400037d00 */ /* 0x000e7000080e0000 */
[----:B------:R-:W2:Y:S01]  /*10430*/  POPC R2, UR4 ;  /* 0x0000000400027d09 */ /* 0x000ea20008000000 */
[----:B-1----:R-:W-:Y:S01]  /*10440*/  ISETP.EQ.U32.AND P0, PT, R3, R4, PT ;  /* 0x000000040300720c */ /* 0x002fe20003f02070 */
[----:B------:R-:W-:-:S12]  /*10450*/  IMAD.MOV.U32 R4, RZ, RZ, c[0x0][0x560] ;  /* 0x00015800ff047624 */ /* 0x000fd800078e00ff */
[----:B--2---:R1:W2:Y:S04]  /*10460*/  @P0 ATOMG.E.ADD.STRONG.GPU PT, R2, [R4.64], R2 ;  /* 0x00000002040209a8 */ /* 0x0042a800081ee1c6 */
[----:B-1----:R-:W1:Y:S04]  /*10470*/  S2R R4, SR_LTMASK ;  /* 0x0000000000047919 */ /* 0x002e680000003900 */
[----:B--2---:R1:W2:Y:S02]  /*10480*/  SHFL.IDX PT, R3, R2, R3, 0x1f ;  /* 0x00001f0302037589 */ /* 0x0042a400000e0000 */
[----:B-1----:R-:W-:-:S06]  /*10490*/  LOP3.LUT R2, R4, UR4, RZ, 0xc0, !PT ;  /* 0x0000000404027c12 */ /* 0x002fcc000f8ec0ff */
[----:B------:R-:W2:Y:S02]  /*104a0*/  POPC R2, R2 ;  /* 0x0000000200027309 */ /* 0x000ea40000000000 */
[----:B--2--5:R-:W-:-:S05]  /*104b0*/  IADD3 R6, R3, c[0x0][0xc], R2 ;  /* 0x0000030003067a10 */ /* 0x024fca0007ffe002 */
[----:B------:R1:W-:Y:S02]  /*104c0*/  STL [R1+0x48], R6 ;  /* 0x0000480601007387 */ /* 0x0003e40000100800 */
.L_x_1380:
[----:B-1----:R-:W-:Y:S05]  /*104d0*/  BSYNC B0 ;  /* 0x0000000000007941 */ /* 0x002fea0003800000 */
.L_x_1379:
        /* <DEDUP_REMOVED lines=68> */
[----:B-1----:R-:W-:Y:S02]  /*10920*/  F2FP.BF16.PACK_AB R0, R89, R88 ;  /* 0x000000585900723e */ /* 0x002fe400000010ff */
[----:B------:R-:W-:-:S03]  /*10930*/  F2FP.BF16.PACK_AB R2, R75, R74 ;  /* 0x0000004a4b02723e */ /* 0x000fc600000010ff */
[----:B------:R1:W-:Y:S04]  /*10940*/  STS [R11+0x4000], R0 ;  /* 0x004000000b007388 */ /* 0x0003e80000000800 */
[----:B------:R-:W-:Y:S04]  /*10950*/  STS [R11+0x4400], R4 ;  /* 0x004400040b007388 */ /* 0x000fe80000000800 */
[----:B------:R4:W-:Y:S04]  /*10960*/  STS [R5+0x4000], R3 ;  /* 0x0040000305007388 */ /* 0x0009e80000000800 */
[----:B------:R4:W-:Y:S01]  /*10970*/  STS [R5+0x4400], R2 ;  /* 0x0044000205007388 */ /* 0x0009e20000000800 */
[----:B-1----:R-:W-:-:S05]  /*10980*/  F2FP.BF16.PACK_AB R0, R53, R52 ;  /* 0x000000343500723e */ /* 0x002fca00000010ff */
[----:B------:R1:W-:Y:S01]  /*10990*/  STS [R10+0x4000], R0 ;  /* 0x004000000a007388 */ /* 0x0003e20000000800 */
[----:B----4-:R-:W-:Y:S02]  /*109a0*/  F2FP.BF16.PACK_AB R3, R27, R26 ;  /* 0x0000001a1b03723e */ /* 0x010fe400000010ff */
[----:B------:R-:W-:-:S05]  /*109b0*/  F2FP.BF16.PACK_AB R2, R55, R54 ;  /* 0x000000363702723e */ /* 0x000fca00000010ff */
[----:B------:R4:W-:Y:S01]  /*109c0*/  STS [R10+0x4400], R2 ;  /* 0x004400020a007388 */ /* 0x0009e20000000800 */
[----:B-1----:R-:W-:-:S05]  /*109d0*/  F2FP.BF16.PACK_AB R0, R25, R24 ;  /* 0x000000181900723e */ /* 0x002fca00000010ff */
[----:B------:R1:W-:Y:S04]  /*109e0*/  STS [R8+0x4000], R0 ;  /* 0x0040000008007388 */ /* 0x0003e80000000800 */
[----:B------:R2:W-:Y:S04]  /*109f0*/  STS [R8+0x4400], R3 ;  /* 0x0044000308007388 */ /* 0x0005e80000000800 */
[----:B------:R-:W-:Y:S01]  /*10a00*/  BAR.SYNC.DEFER_BLOCKING 0x1, 0x100 ;  /* 0x0044000000007b1d */ /* 0x000fe20000010000 */
[----:B------:R-:W-:-:S04]  /*10a10*/  ISETP.NE.U32.AND P2, PT, RZ, c[0x0][0x500], PT ;  /* 0x00014000ff007a0c */ /* 0x000fc80003f45070 */
[----:B------:R-:W-:Y:S02]  /*10a20*/  ISETP.NE.AND.EX P2, PT, RZ, c[0x0][0x504], PT, P2 ;  /* 0x00014100ff007a0c */ /* 0x000fe40003f45320 */
[----:B----4-:R-:W-:Y:S01]  /*10a30*/  IADD3 R2, P1, R9, c[0x0][0x500], RZ ;  /* 0x0001400009027a10 */ /* 0x010fe20007f3e0ff */
[----:B-1----:R-:W-:-:S03]  /*10a40*/  IMAD.MOV.U32 R0, RZ, RZ, RZ ;  /* 0x000000ffff007224 */ /* 0x002fc600078e00ff */
[----:B--2---:R-:W-:-:S07]  /*10a50*/  IADD3.X R3, R7, c[0x0][0x504], RZ, P1, !PT ;  /* 0x0001410007037a10 */ /* 0x004fce0000ffe4ff */
[----:B------:R1:W5:Y:S01]  /*10a60*/  @P2 LDG.E R0, [R2.64] ;  /* 0x0000000602002981 */ /* 0x000362000c1e1900 */
[----:B------:R-:W-:-:S04]  /*10a70*/  ISETP.NE.U32.AND P3, PT, RZ, c[0x0][0x508], PT ;  /* 0x00014200ff007a0c */ /* 0x000fc80003f65070 */
[----:B------:R-:W-:Y:S01]  /*10a80*/  ISETP.NE.AND.EX P3, PT, RZ, c[0x0][0x50c], PT, P3 ;  /* 0x00014300ff007a0c */ /* 0x000fe20003f65330 */
[----:B------:R-:W-:-:S12]  /*10a90*/  IMAD.MOV.U32 R14, RZ, RZ, c[0x0][0x388] ;  /* 0x0000e200ff0e7624 */ /* 0x000fd800078e00ff */
[----:B------:R-:W-:-:S04]  /*10aa0*/  @P3 IADD3 R4, P0, R9, c[0x0][0x508], RZ ;  /* 0x0001420009043a10 */ /* 0x000fc80007f1e0ff */
[----:B------:R-:W-:-:S05]  /*10ab0*/  @P3 IADD3.X R5, R7, c[0x0][0x50c], RZ, P0, !PT ;  /* 0x0001430007053a10 */ /* 0x000fca00007fe4ff */
[----:B------:R2:W5:Y:S01]  /*10ac0*/  @P3 LDG.E R14, [R4.64] ;  /* 0x00000006040e3981 */ /* 0x000562000c1e1900 */
[----:B---3--:R-:W-:-:S04]  /*10ad0*/  ISETP.NE.AND P0, PT, R6, RZ, PT ;  /* 0x000000ff0600720c */ /* 0x008fc80003f05270 */
[----:B--2---:R-:W-:Y:S01]  /*10ae0*/  SEL R5, R6, c[0x0][0x3d4], P0 ;  /* 0x0000f50006057a07 */ /* 0x004fe20000000000 */
[----:B------:R-:W-:Y:S05]  /*10af0*/  @P3 BRA `(.L_x_1383) ;  /* 0x0000004000003947 */ /* 0x000fea0003800000 */
[----:B-1----:R-:W-:Y:S05]  /*10b00*/  @!P2 BRA `(.L_x_1383) ;  /* 0x000000300000a947 */ /* 0x002fea0003800000 */
[----:B------:R1:W2:Y:S04]  /*10b10*/  LDG.E R4, [R2.64] ;  /* 0x0000000602047981 */ /* 0x0002a8000c1e1900 */
[----:B-1----:R-:W2:Y:S02]  /*10b20*/  LDG.E R2, [R2.64+0x4] ;  /* 0x0000040602027981 */ /* 0x002ea4000c1e1900 */
[----:B--2--5:R-:W-:Y:S02]  /*10b30*/  IADD3 R14, -R4, R2, RZ ;  /* 0x00000002040e7210 */ /* 0x024fe40007ffe1ff */
.L_x_1383:
[----:B-1----:R-:W2:Y:S04]  /*10b40*/  LDL.LU R8, [R1+0x5c] ;  /* 0x00005c0001087983 */ /* 0x002ea80000300800 */
[----:B------:R-:W3:Y:S04]  /*10b50*/  LDL R7, [R1+0x58] ;  /* 0x0000580001077983 */ /* 0x000ee80000100800 */
[----:B------:R-:W4:Y:S04]  /*10b60*/  LDL.LU R3, [R1+0x70] ;  /* 0x0000700001037983 */ /* 0x000f280000300800 */
[----:B------:R-:W2:Y:S01]  /*10b70*/  LDL.LU R6, [R1+0x50] ;  /* 0x0000500001067983 */ /* 0x000ea20000300800 */
[----:B------:R-:W-:Y:S01]  /*10b80*/  IMAD.MOV.U32 R2, RZ, RZ, 0x368 ;  /* 0x00000368ff027424 */ /* 0x000fe200078e00ff */
[----:B------:R-:W-:-:S02]  /*10b90*/  ISETP.GT.AND P3, PT, R5, 0x1, PT ;  /* 0x000000010500780c */ /* 0x000fc40003f64270 */
[----:B------:R-:W3:Y:S02]  /*10ba0*/  LDL R44, [R1+0x40] ;  /* 0x00004000012c7983 */ /* 0x000ee40000100800 */
[----:B------:R-:W-:Y:S02]  /*10bb0*/  SEL R2, R2, 0x328, P3 ;  /* 0x0000032802027807 */ /* 0x000fe40001800000 */
[----:B------:R-:W3:Y:S02]  /*10bc0*/  LDL R13, [R1+0x6c] ;  /* 0x00006c00010d7983 */ /* 0x000ee40000100800 */
[----:B------:R-:W1:Y:S08]  /*10bd0*/  LDC.64 R16, c[0x0][R2+0x168] ;  /* 0x00005a0002107b82 */ /* 0x000e700000000a00 */
[----:B------:R1:W1:Y:S08]  /*10be0*/  LDC.64 R4, c[0x0][R2+0x170] ;  /* 0x00005c0002047b82 */ /* 0x0002700000000a00 */
[----:B------:R1:W1:Y:S08]  /*10bf0*/  LDC.64 R18, c[0x0][R2+0x178] ;  /* 0x00005e0002127b82 */ /* 0x0002700000000a00 */
[----:B------:R1:W1:Y:S01]  /*10c00*/  LDC.64 R20, c[0x0][R2+0x160] ;  /* 0x0000580002147b82 */ /* 0x0002620000000a00 */
[----:B------:R-:W-:-:S04]  /*10c10*/  ISETP.NE.U32.AND P0, PT, RZ, c[0x0][0x500], PT ;  /* 0x00014000ff007a0c */ /* 0x000fc80003f05070 */
[----:B------:R-:W-:Y:S02]  /*10c20*/  ISETP.NE.AND.EX P0, PT, RZ, c[0x0][0x504], PT, P0 ;  /* 0x00014100ff007a0c */ /* 0x000fe40003f05300 */
[----:B--2---:R-:W-:-:S05]  /*10c30*/  LOP3.LUT R10, R6, 0xffff, RZ, 0xc0, !PT ;  /* 0x0000ffff060a7812 */ /* 0x004fca00078ec0ff */
[----:B-1----:R-:W-:Y:S02]  /*10c40*/  IMAD R9, R17, R10, RZ ;  /* 0x0000000a11097224 */ /* 0x002fe400078e02ff */
[----:B------:R-:W2:Y:S01]  /*10c50*/  LDL R17, [R1+0x110] ;  /* 0x0001100001117983 */ /* 0x000ea20000100800 */
[----:B------:R-:W-:Y:S01]  /*10c60*/  IMAD.MOV.U32 R2, RZ, RZ, c[0x0][0x4e8] ;  /* 0x00013a00ff027624 */ /* 0x000fe200078e00ff */
[----:B------:R-:W-:-:S04]  /*10c70*/  SEL R8, R8, RZ, !P0 ;  /* 0x000000ff08087207 */ /* 0x000fc80004000000 */
[----:B------:R-:W-:Y:S01]  /*10c80*/  ISETP.NE.AND P2, PT, R2, 0x1, PT ;  /* 0x000000010200780c */ /* 0x000fe20003f45270 */
[----:B------:R-:W-:Y:S01]  /*10c90*/  IMAD R2, R5, R8, RZ ;  /* 0x0000000805027224 */ /* 0x000fe200078e02ff */
[----:B----4-:R-:W-:Y:S01]  /*10ca0*/  SEL R3, R3, RZ, !P0 ;  /* 0x000000ff03037207 */ /* 0x010fe20004000000 */
[----:B---3--:R-:W-:-:S04]  /*10cb0*/  IMAD.IADD R11, R7, 0x1, R44 ;  /* 0x00000001070b7824 */ /* 0x008fc800078e022c */
[C---:B------:R-:W-:Y:S02]  /*10cc0*/  IMAD R12, R4.reuse, R3, R2 ;  /* 0x00000003040c7224 */ /* 0x040fe400078e0202 */
[----:B------:R-:W-:-:S04]  /*10cd0*/  IMAD.WIDE.U32 R4, R4, R8, RZ ;  /* 0x0000000804047225 */ /* 0x000fc800078e00ff */
[----:B------:R-:W-:Y:S01]  /*10ce0*/  @P2 IMAD.HI.U32 R3, R11, c[0x0][0x4ec], RZ ;  /* 0x00013b000b032a27 */ /* 0x000fe200078e00ff */
[----:B------:R-:W1:Y:S03]  /*10cf0*/  S2R R45, SR_TID.X ;  /* 0x00000000002d7919 */ /* 0x000e660000002100 */
        /* <DEDUP_REMOVED lines=35> */
[----:B------:R2:W3:Y:S01]  /*10f30*/  SHFL.IDX PT, R5, R2, 0x1, 0x1c1f ;  /* 0x003c1f0002057f89 */ /* 0x0004e200000e0000 */
[----:B------:R-:W-:Y:S01]  /*10f40*/  IMAD R9, R14, c[0x0][0x4e8], RZ ;  /* 0x00013a000e097a24 */ /* 0x000fe200078e02ff */
        /* <DEDUP_REMOVED lines=8> */
[----:B------:R-:W-:Y:S01]  /*10fd0*/  ISETP.GE.AND P0, PT, R3, R9, PT ;  /* 0x000000090300720c */ /* 0x000fe20003f06270 */
[----:B------:R-:W-:Y:S05]  /*10fe0*/  @P3 BRA `(.L_x_1384) ;  /* 0x0000075000003947 */ /* 0x000fea0003800000 */
[----:B------:R-:W2:Y:S01]  /*10ff0*/  LDL R16, [R1+0x4] ;  /* 0x0000040001107983 */ /* 0x000ea20000100800 */
[----:B------:R-:W-:Y:S01]  /*11000*/  IMAD R12, R12, c[0x0][0x3a0], RZ ;  /* 0x0000e8000c0c7a24 */ /* 0x000fe200078e02ff */
[----:B-1----:R-:W-:Y:S01]  /*11010*/  SHF.R.S32.HI R5, RZ, 0x1f, R8 ;  /* 0x0000001fff057819 */ /* 0x002fe20000011408 */
[C---:B------:R-:W-:Y:S01]  /*11020*/  IMAD.WIDE.U32 R2, R0.reuse, c[0x0][0x3a0], RZ ;  /* 0x0000e80000027a25 */ /* 0x040fe200078e00ff */
[----:B------:R1:W3:Y:S03]  /*11030*/  LDS.128 R24, [R215+0x1080] ;  /* 0x00108000d7187984 */ /* 0x0002e60000000c00 */
[----:B------:R-:W-:Y:S01]  /*11040*/  IMAD R0, R0, c[0x0][0x3a4], R12 ;  /* 0x0000e90000007a24 */ /* 0x000fe200078e020c */
[----:B------:R1:W4:Y:S01]  /*11050*/  LDS.128 R32, [R215+0x2080] ;  /* 0x00208000d7207984 */ /* 0x0003220000000c00 */
[----:B------:R-:W-:-:S03]  /*11060*/  IMAD R5, R5, c[0x0][0x3f0], RZ ;  /* 0x0000fc0005057a24 */ /* 0x000fc600078e02ff */
[----:B------:R-:W-:Y:S01]  /*11070*/  IADD3 R3, R3, R0, RZ ;  /* 0x0000000003037210 */ /* 0x000fe20007ffe0ff */
[----:B------:R1:W1:Y:S01]  /*11080*/  LDS.128 R36, [R215+0x3080] ;  /* 0x00308000d7247984 */ /* 0x0002620000000c00 */
[----:B------:R-:W-:-:S03]  /*11090*/  IMAD R7, R8, c[0x0][0x3f4], R5 ;  /* 0x0000fd0008077a24 */ /* 0x000fc600078e0205 */
[C---:B------:R-:W-:Y:S01]  /*110a0*/  IMAD.WIDE.U32 R2, R10.reuse, c[0x0][0x3e8], R2 ;  /* 0x0000fa000a027a25 */ /* 0x040fe200078e0002 */
[----:B------:R1:W1:Y:S03]  /*110b0*/  LDS.128 R12, [R215+0x4080] ;  /* 0x00408000d70c7984 */ /* 0x0002660000000c00 */
[----:B------:R-:W-:Y:S01]  /*110c0*/  IMAD R3, R10, c[0x0][0x3ec], R3 ;  /* 0x0000fb000a037a24 */ /* 0x000fe200078e0203 */
[----:B------:R1:W1:Y:S03]  /*110d0*/  LDS.128 R20, [R215+0x5080] ;  /* 0x00508000d7147984 */ /* 0x0002660000000c00 */
[----:B------:R-:W-:Y:S01]  /*110e0*/  IMAD.WIDE.U32 R2, R8, c[0x0][0x3f0], R2 ;  /* 0x0000fc0008027a25 */ /* 0x000fe200078e0002 */
[----:B------:R1:W1:Y:S04]  /*110f0*/  LDS.128 R28, [R215+0x6080] ;  /* 0x00608000d71c7984 */ /* 0x0002680000000c00 */
[----:B------:R1:W1:Y:S01]  /*11100*/  LDS.128 R40, [R215+0x7080] ;  /* 0x00708000d7287984 */ /* 0x0002620000000c00 */
[----:B------:R-:W-:-:S02]  /*11110*/  IADD3 R3, R3, R7, RZ ;  /* 0x0000000703037210 */ /* 0x000fc40007ffe0ff */
[----:B--2---:R-:W-:Y:S02]  /*11120*/  IADD3 R4, R16, R44, RZ ;  /* 0x0000002c10047210 */ /* 0x004fe40007ffe0ff */
[----:B------:R2:W1:Y:S02]  /*11130*/  LDS.128 R16, [R215+0x80] ;  /* 0x00008000d7107984 */ /* 0x0004640000000c00 */
[----:B------:R-:W-:Y:S01]  /*11140*/  MOV R0, R4 ;  /* 0x0000000400007202 */ /* 0x000fe20000000f00 */
[----:B------:R-:W-:-:S05]  /*11150*/  @P2 IMAD.HI.U32 R6, R4, c[0x0][0x4ec], RZ ;  /* 0x00013b0004062a27 */ /* 0x000fca00078e00ff */
[----:B------:R-:W-:-:S04]  /*11160*/  @P2 SHF.R.U32.HI R0, RZ, c[0x0][0x4f0], R6 ;  /* 0x00013c00ff002a19 */ /* 0x000fc80000011606 */
[----:B------:R-:W-:Y:S01]  /*11170*/  SHF.R.S32.HI R6, RZ, 0x1f, R0 ;  /* 0x0000001fff067819 */ /* 0x000fe20000011400 */
[C---:B------:R-:W-:Y:S01]  /*11180*/  IMAD.WIDE.U32 R2, R0.reuse, c[0x0][0x3e0], R2 ;  /* 0x0000f80000027a25 */ /* 0x040fe200078e0002 */
[----:B------:R-:W-:-:S03]  /*11190*/  IADD3 R5, -R0, RZ, RZ ;  /* 0x000000ff00057210 */ /* 0x000fc60007ffe1ff */
[----:B------:R-:W-:Y:S02]  /*111a0*/  IMAD R6, R6, c[0x0][0x3e0], RZ ;  /* 0x0000f80006067a24 */ /* 0x000fe400078e02ff */
[----:B------:R-:W-:Y:S02]  /*111b0*/  IMAD R4, R5, c[0x0][0x4e8], R4 ;  /* 0x00013a0005047a24 */ /* 0x000fe400078e0204 */
[----:B------:R-:W-:-:S03]  /*111c0*/  IMAD R5, R0, c[0x0][0x3e4], R6 ;  /* 0x0000f90000057a24 */ /* 0x000fc600078e0206 */
[----:B------:R-:W-:Y:S02]  /*111d0*/  SHF.R.S32.HI R0, RZ, 0x1f, R4 ;  /* 0x0000001fff007819 */ /* 0x000fe40000011404 */
[----:B------:R-:W-:-:S03]  /*111e0*/  IADD3 R3, R3, R5, RZ ;  /* 0x0000000503037210 */ /* 0x000fc60007ffe0ff */
[----:B------:R-:W-:Y:S02]  /*111f0*/  IMAD R0, R0, c[0x0][0x3d8], RZ ;  /* 0x0000f60000007a24 */ /* 0x000fe400078e02ff */
[----:B------:R-:W-:-:S04]  /*11200*/  IMAD.WIDE.U32 R2, R4, c[0x0][0x3d8], R2 ;  /* 0x0000f60004027a25 */ /* 0x000fc800078e0002 */
[----:B------:R-:W-:Y:S01]  /*11210*/  IMAD R0, R4, c[0x0][0x3dc], R0 ;  /* 0x0000f70004007a24 */ /* 0x000fe200078e0200 */
[----:B------:R-:W-:-:S04]  /*11220*/  LEA R8, P0, R2, c[0x0][0x380], 0x1 ;  /* 0x0000e00002087a11 */ /* 0x000fc800078008ff */
[----:B------:R-:W-:-:S04]  /*11230*/  IADD3 R0, R3, R0, RZ ;  /* 0x0000000003007210 */ /* 0x000fc80007ffe0ff */
[----:B------:R-:W-:Y:S01]  /*11240*/  LEA.HI.X R7, R2, c[0x0][0x384], R0, 0x1, P0 ;  /* 0x0000e10002077a11 */ /* 0x000fe200000f0c00 */
[----:B------:R-:W-:Y:S05]  /*11250*/  BRA.DIV ~URZ, `(.L_x_1385) ;  /* 0x00005a427f007947 */ /* 0x000fea000b800000 */
[----:B-1234-:R1:W2:Y:S02]  /*11260*/  SHFL.IDX PT, R10, R7, RZ, 0x181f ;  /* 0x00181fff070a7589 */ /* 0x01e2a400000e0000 */
.L_x_1476:
[----:B------:R-:W-:Y:S05]  /*11270*/  BRA.DIV ~URZ, `(.L_x_1386) ;  /* 0x00005a927f007947 */ /* 0x000fea000b800000 */
[----:B------:R3:W4:Y:S02]  /*11280*/  SHFL.IDX PT, R0, R8, RZ, 0x181f ;  /* 0x00181fff08007589 */ /* 0x00072400000e0000 */
.L_x_1477:
[----:B------:R-:W5:Y:S04]  /*11290*/  LDL.LU R3, [R1+0x40] ;  /* 0x0000400001037983 */ /* 0x000f680000300800 */
[----:B------:R-:W1:Y:S02]  /*112a0*/  S2R R4, SR_TID.X ;  /* 0x0000000000047919 */ /* 0x000e640000002100 */
[----:B-1----:R-:W-:-:S04]  /*112b0*/  SHF.R.S32.HI R2, RZ, 0x1f, R4 ;  /* 0x0000001fff027819 */ /* 0x002fc80000011404 */
[----:B------:R-:W-:-:S04]  /*112c0*/  LEA.HI R2, R2, R4, RZ, 0x3 ;  /* 0x0000000402027211 */ /* 0x000fc800078f18ff */
[----:B------:R-:W-:Y:S01]  /*112d0*/  SHF.R.S32.HI R2, RZ, 0x3, R2 ;  /* 0x00000003ff027819 */ /* 0x000fe20000011402 */
[----:B------:R-:W-:Y:S04]  /*112e0*/  BSSY B0, `(.L_x_1387) ;  /* 0x000000e000007945 */ /* 0x000fe80003800000 */
[----:B-----5:R-:W-:-:S05]  /*112f0*/  IMAD.IADD R6, R2, 0x1, R3 ;  /* 0x0000000102067824 */ /* 0x020fca00078e0203 */
        /* <DEDUP_REMOVED lines=10> */
[----:B------:R1:W-:Y:S04]  /*113a0*/  @!P3 ST.E.128 [R4.64], R16 ;  /* 0x000000100400b985 */ /* 0x0003e8000c101d06 */
[----:B------:R1:W-:Y:S02]  /*113b0*/  @!P2 ST.E.128 [R2.64], R12 ;  /* 0x0000000c0200a985 */ /* 0x0003e4000c101d06 */
.L_x_1388:
[----:B------:R-:W-:Y:S05]  /*113c0*/  BSYNC B0 ;  /* 0x0000000000007941 */ /* 0x000fea0003800000 */
.L_x_1387:
[----:B------:R-:W-:Y:S05]  /*113d0*/  BRA.DIV ~URZ, `(.L_x_1389) ;  /* 0x000059a27f007947 */ /* 0x000fea000b800000 */
[----:B--2---:R2:W1:Y:S04]  /*113e0*/  SHFL.IDX PT, R10, R7, 0x1, 0x181f ;  /* 0x00381f00070a7f89 */ /* 0x00446800000e0000 */
[----:B----4-:R2:W4:Y:S02]  /*113f0*/  SHFL.IDX PT, R0, R8, 0x1, 0x181f ;  /* 0x00381f0008007f89 */ /* 0x01052400000e0000 */
.L_x_1478:
        /* <DEDUP_REMOVED lines=10> */
[-C--:B------:R-:W-:Y:S02]  /*114a0*/  @!P1 LEA.HI.X R5, R238, R10.reuse, R12, 0x1, P3 ;  /* 0x0000000aee059211 */ /* 0x080fe400018f0c0c */
[----:B------:R-:W-:-:S03]  /*114b0*/  @!P0 LEA.HI.X R3, R248, R10, R11, 0x1, P2 ;  /* 0x0000000af8038211 */ /* 0x000fc600010f0c0b */
[----:B------:R1:W-:Y:S04]  /*114c0*/  @!P1 ST.E.128 [R4.64], R24 ;  /* 0x0000001804009985 */ /* 0x0003e8000c101d06 */
[----:B------:R1:W-:Y:S02]  /*114d0*/  @!P0 ST.E.128 [R2.64], R20 ;  /* 0x0000001402008985 */ /* 0x0003e4000c101d06 */
.L_x_1391:
[----:B------:R-:W-:Y:S05]  /*114e0*/  BSYNC B0 ;  /* 0x0000000000007941 */ /* 0x000fea0003800000 */
.L_x_1390:
[----:B------:R-:W-:Y:S05]  /*114f0*/  BRA.DIV ~URZ, `(.L_x_1392) ;  /* 0x000059527f007947 */ /* 0x000fea000b800000 */
[----:B------:R1:W2:Y:S02]  /*11500*/  SHFL.IDX PT, R10, R7, 0x2, 0x181f ;  /* 0x00581f00070a7f89 */ /* 0x0002a400000e0000 */
.L_x_1479:
[----:B------:R-:W-:Y:S05]  /*11510*/  BRA.DIV ~URZ, `(.L_x_1393) ;  /* 0x000059a27f007947 */ /* 0x000fea000b800000 */
[----:B----4-:R4:W1:Y:S02]  /*11520*/  SHFL.IDX PT, R0, R8, 0x2, 0x181f ;  /* 0x00581f0008007f89 */ /* 0x01086400000e0000 */
.L_x_1480:
        /* <DEDUP_REMOVED lines=8> */
[-C--:B------:R-:W-:Y:S02]  /*115b0*/  @!P1 LEA R4, P3, R238, R0.reuse, 0x1 ;  /* 0x00000000ee049211 */ /* 0x080fe400078608ff */
[----:B------:R-:W-:Y:S02]  /*115c0*/  @!P0 LEA R2, P2, R248, R0, 0x1 ;  /* 0x00000000f8028211 */ /* 0x000fe400078408ff */
[-C--:B--2---:R-:W-:Y:S02]  /*115d0*/  @!P1 LEA.HI.X R5, R238, R10.reuse, R12, 0x1, P3 ;  /* 0x0000000aee059211 */ /* 0x084fe400018f0c0c */
[----:B------:R-:W-:-:S03]  /*115e0*/  @!P0 LEA.HI.X R3, R248, R10, R11, 0x1, P2 ;  /* 0x0000000af8038211 */ /* 0x000fc600010f0c0b */
[----:B------:R1:W-:Y:S04]  /*115f0*/  @!P1 ST.E.128 [R4.64], R32 ;  /* 0x0000002004009985 */ /* 0x0003e8000c101d06 */
[----:B------:R1:W-:Y:S02]  /*11600*/  @!P0 ST.E.128 [R2.64], R28 ;  /* 0x0000001c02008985 */ /* 0x0003e4000c101d06 */
.L_x_1395:
[----:B------:R-:W-:Y:S05]  /*11610*/  BSYNC B0 ;  /* 0x0000000000007941 */ /* 0x000fea0003800000 */
.L_x_1394:
[----:B------:R-:W-:Y:S05]  /*11620*/  BRA.DIV ~URZ, `(.L_x_1396) ;  /* 0x000059027f007947 */ /* 0x000fea000b800000 */
[----:B--2---:R-:W2:Y:S04]  /*11630*/  SHFL.IDX PT, R7, R7, 0x3, 0x181f ;  /* 0x00781f0007077f89 */ /* 0x004ea800000e0000 */
[----:B------:R1:W3:Y:S02]  /*11640*/  SHFL.IDX PT, R0, R8, 0x3, 0x181f ;  /* 0x00781f0008007f89 */ /* 0x0002e400000e0000 */
.L_x_1481:
[----:B-1----:R-:W-:-:S04]  /*11650*/  IADD3 R2, R6, 0x60, RZ ;  /* 0x0000006006027810 */ /* 0x002fc80007ffe0ff */
[----:B------:R-:W-:-:S13]  /*11660*/  ISETP.GE.AND P0, PT, R2, R9, PT ;  /* 0x000000090200720c */ /* 0x000fda0003f06270 */
[----:B------:R-:W-:Y:S05]  /*11670*/  @P0 BRA `(.L_x_1397) ;  /* 0x00001bb000000947 */ /* 0x000fea0003800000 */
[----:B------:R-:W-:Y:S02]  /*11680*/  ISETP.GE.AND P0, PT, R238, c[0x0][0x3c8], PT ;  /* 0x0000f200ee007a0c */ /* 0x000fe40003f06270 */
[----:B------:R-:W-:-:S11]  /*11690*/  SHF.R.S32.HI R4, RZ, 0x1f, R238 ;  /* 0x0000001fff047819 */ /* 0x000fd600000114ee */
[----:B---3--:R-:W-:-:S04]  /*116a0*/  @!P0 LEA R2, P1, R238, R0, 0x1 ;  /* 0x00000000ee028211 */ /* 0x008fc800078208ff */
[----:B--2---:R-:W-:-:S05]  /*116b0*/  @!P0 LEA.HI.X R3, R238, R7, R4, 0x1, P1 ;  /* 0x00000007ee038211 */ /* 0x004fca00008f0c04 */
        /* <DEDUP_REMOVED lines=8> */
.L_x_1384:
        /* <DEDUP_REMOVED lines=33> */
.L_x_1482:
[----:B------:R-:W-:Y:S05]  /*11950*/  BRA.DIV ~URZ, `(.L_x_1399) ;  /* 0x000057127f007947 */ /* 0x000fea000b800000 */
[----:B------:R3:W4:Y:S02]  /*11960*/  SHFL.IDX PT, R0, R12, RZ, 0x1c1f ;  /* 0x001c1fff0c007589 */ /* 0x00072400000e0000 */
.L_x_1483:
        /* <DEDUP_REMOVED lines=98> */
.L_x_1401:
[----:B------:R-:W-:Y:S05]  /*11f90*/  BSYNC B0 ;  /* 0x0000000000007941 */ /* 0x000fea0003800000 */
.L_x_1400:
[----:B------:R-:W-:Y:S05]  /*11fa0*/  BRA.DIV ~URZ, `(.L_x_1402) ;  /* 0x000051327f007947 */ /* 0x000fea000b800000 */
[----:B--2---:R2:W1:Y:S04]  /*11fb0*/  SHFL.IDX PT, R4, R5, 0x1, 0x1c1f ;  /* 0x003c1f0005047f89 */ /* 0x00446800000e0000 */
[----:B----4-:R2:W4:Y:S02]  /*11fc0*/  SHFL.IDX PT, R0, R12, 0x1, 0x1c1f ;  /* 0x003c1f000c007f89 */ /* 0x01052400000e0000 */
.L_x_1484:
        /* <DEDUP_REMOVED lines=99> */
.L_x_1382:
[----:B------:R-:W2:Y:S04]  /*12600*/  LDL.LU R4, [R1+0x60] ;  /* 0x0000600001047983 */ /* 0x000ea80000300800 */
[----:B------:R-:W3:Y:S01]  /*12610*/  LDL.LU R6, [R1+0x64] ;  /* 0x0000640001067983 */ /* 0x000ee20000300800 */
[----:B------:R-:W-:Y:S02]  /*12620*/  ISETP.NE.U32.AND P1, PT, RZ, c[0x0][0x508], PT ;  /* 0x00014200ff007a0c */ /* 0x000fe40003f25070 */
[----:B------:R-:W-:Y:S01]  /*12630*/  ISETP.NE.U32.AND P3, PT, RZ, c[0x0][0x500], PT ;  /* 0x00014000ff007a0c */ /* 0x000fe20003f65070 */
[----:B------:R-:W4:Y:S01]  /*12640*/  LDL.LU R0, [R1+0x68] ;  /* 0x0000680001007983 */ /* 0x000f220000300800 */
[----:B------:R-:W-:Y:S01]  /*12650*/  ISETP.NE.AND.EX P1, PT, RZ, c[0x0][0x50c], PT, P1 ;  /* 0x00014300ff007a0c */ /* 0x000fe20003f25310 */
[----:B------:R-:W-:Y:S01]  /*12660*/  IMAD.MOV.U32 R8, RZ, RZ, RZ ;  /* 0x000000ffff087224 */ /* 0x000fe200078e00ff */
[----:B------:R-:W-:Y:S01]  /*12670*/  ISETP.NE.AND.EX P3, PT, RZ, c[0x0][0x504], PT, P3 ;  /* 0x00014100ff007a0c */ /* 0x000fe20003f65330 */
[----:B------:R-:W-:Y:S01]  /*12680*/  IMAD.MOV.U32 R20, RZ, RZ, c[0x0][0x388] ;  /* 0x0000e200ff147624 */ /* 0x000fe200078e00ff */
[----:B--2---:R-:W-:-:S09]  /*12690*/  IADD3 R2, P2, R4, c[0x0][0x500], RZ ;  /* 0x0001400004027a10 */ /* 0x004fd20007f5e0ff */
[----:B------:R-:W-:Y:S02]  /*126a0*/  @P1 IADD3 R4, P0, R4, c[0x0][0x508], RZ ;  /* 0x0001420004041a10 */ /* 0x000fe40007f1e0ff */
        /* <DEDUP_REMOVED lines=11> */
.L_x_1403:
[----:B-1----:R-:W2:Y:S04]  /*12760*/  LDL.LU R4, [R1+0x50] ;  /* 0x0000500001047983 */ /* 0x002ea80000300800 */
[----:B------:R-:W3:Y:S04]  /*12770*/  LDL.LU R2, [R1+0x5c] ;  /* 0x00005c0001027983 */ /* 0x000ee80000300800 */
        /* <DEDUP_REMOVED lines=58> */
.L_x_1405:
[----:B------:R-:W-:Y:S05]  /*12b20*/  BSYNC B0 ;  /* 0x0000000000007941 */ /* 0x000fea0003800000 */
.L_x_1404:
[----:B------:R-:W-:-:S13]  /*12b30*/  ISETP.GT.AND P0, PT, R19, 0x1, PT ;  /* 0x000000011300780c */ /* 0x000fda0003f04270 */
[----:B------:R-:W-:Y:S05]  /*12b40*/  @P0 BRA `(.L_x_1397) ;  /* 0x000006e000000947 */ /* 0x000fea0003800000 */
[----:B-1----:R-:W2:Y:S04]  /*12b50*/  LDL R5, [R1+0x40] ;  /* 0x0000400001057983 */ /* 0x002ea80000100800 */
[----:B------:R-:W2:Y:S01]  /*12b60*/  LDL R4, [R1+0x4] ;  /* 0x0000040001047983 */ /* 0x000ea20000100800 */
[----:B------:R-:W-:Y:S01]  /*12b70*/  MOV R2, c[0x0][0x4e8] ;  /* 0x00013a0000027a02 */ /* 0x000fe20000000f00 */
[----:B------:R-:W-:-:S03]  /*12b80*/  IMAD R0, R18, c[0x0][0x3a0], RZ ;  /* 0x0000e80012007a24 */ /* 0x000fc600078e02ff */
[----:B------:R-:W-:Y:S01]  /*12b90*/  ISETP.NE.AND P0, PT, R2, 0x1, PT ;  /* 0x000000010200780c */ /* 0x000fe20003f05270 */
[----:B------:R-:W-:-:S04]  /*12ba0*/  IMAD.WIDE.U32 R2, R8, c[0x0][0x3a0], RZ ;  /* 0x0000e80008027a25 */ /* 0x000fc800078e00ff */
[----:B------:R-:W-:-:S05]  /*12bb0*/  IMAD R8, R8, c[0x0][0x3a4], R0 ;  /* 0x0000e90008087a24 */ /* 0x000fca00078e0200 */
[----:B------:R-:W-:-:S05]  /*12bc0*/  IADD3 R3, R3, R8, RZ ;  /* 0x0000000803037210 */ /* 0x000fca0007ffe0ff */
[----:B------:R-:W-:-:S04]  /*12bd0*/  IMAD.WIDE.U32 R2, R9, c[0x0][0x3e8], R2 ;  /* 0x0000fa0009027a25 */ /* 0x000fc800078e0002 */
[----:B------:R-:W-:-:S04]  /*12be0*/  IMAD R3, R9, c[0x0][0x3ec], R3 ;  /* 0x0000fb0009037a24 */ /* 0x000fc800078e0203 */
[----:B------:R-:W-:Y:S01]  /*12bf0*/  IMAD.WIDE.U32 R2, R15, c[0x0][0x3f0], R2 ;  /* 0x0000fc000f027a25 */ /* 0x000fe200078e0002 */
[----:B--2---:R-:W-:-:S03]  /*12c00*/  IADD3 R4, R4, R5, RZ ;  /* 0x0000000504047210 */ /* 0x004fc60007ffe0ff */
[----:B------:R-:W-:Y:S01]  /*12c10*/  IMAD R5, R21, c[0x0][0x3f0], RZ ;  /* 0x0000fc0015057a24 */ /* 0x000fe200078e02ff */
[----:B------:R-:W-:Y:S01]  /*12c20*/  MOV R0, R4 ;  /* 0x0000000400007202 */ /* 0x000fe20000000f00 */
[----:B------:R-:W-:-:S04]  /*12c30*/  @P0 IMAD.HI.U32 R6, R4, c[0x0][0x4ec], RZ ;  /* 0x00013b0004060a27 */ /* 0x000fc800078e00ff */
[----:B------:R-:W-:Y:S01]  /*12c40*/  IMAD R7, R15, c[0x0][0x3f4], R5 ;  /* 0x0000fd000f077a24 */ /* 0x000fe200078e0205 */
[----:B------:R-:W-:-:S04]  /*12c50*/  @P0 SHF.R.U32.HI R0, RZ, c[0x0][0x4f0], R6 ;  /* 0x00013c00ff000a19 */ /* 0x000fc80000011606 */
        /* <DEDUP_REMOVED lines=17> */
.L_x_1485:
[----:B------:R-:W-:Y:S05]  /*12d70*/  BRA.DIV ~URZ, `(.L_x_1407) ;  /* 0x000044a27f007947 */ /* 0x000fea000b800000 */
[----:B------:R3:W4:Y:S02]  /*12d80*/  SHFL.IDX PT, R0, R10, RZ, 0x181f ;  /* 0x00181fff0a007589 */ /* 0x00072400000e0000 */
.L_x_1486:
[----:B------:R-:W5:Y:S04]  /*12d90*/  LDL.LU R3, [R1+0x40] ;  /* 0x0000400001037983 */ /* 0x000f680000300800 */
[----:B------:R-:W1:Y:S01]  /*12da0*/  S2R R4, SR_TID.X ;  /* 0x0000000000047919 */ /* 0x000e620000002100 */
[----:B------:R-:W-:Y:S01]  /*12db0*/  IMAD R8, R20, c[0x0][0x4e8], RZ ;  /* 0x00013a0014087a24 */ /* 0x000fe200078e02ff */
        /* <DEDUP_REMOVED lines=17> */
.L_x_1409:
[----:B------:R-:W-:Y:S05]  /*12ed0*/  BSYNC B0 ;  /* 0x0000000000007941 */ /* 0x000fea0003800000 */
.L_x_1408:
[----:B------:R-:W-:Y:S05]  /*12ee0*/  BRA.DIV ~URZ, `(.L_x_1410) ;  /* 0x000043a27f007947 */ /* 0x000fea000b800000 */
[----:B--2---:R2:W1:Y:S04]  /*12ef0*/  SHFL.IDX PT, R9, R7, 0x1, 0x181f ;  /* 0x00381f0007097f89 */ /* 0x00446800000e0000 */
[----:B----4-:R2:W4:Y:S02]  /*12f00*/  SHFL.IDX PT, R0, R10, 0x1, 0x181f ;  /* 0x00381f000a007f89 */ /* 0x01052400000e0000 */
.L_x_1487:
        /* <DEDUP_REMOVED lines=12> */
[----:B------:R1:W-:Y:S04]  /*12fd0*/  @!P1 ST.E.128 [R4.64], RZ ;  /* 0x000000ff04009985 */ /* 0x0003e8000c101d06 */
[----:B------:R1:W-:Y:S02]  /*12fe0*/  @!P0 ST.E.128 [R2.64], RZ ;  /* 0x000000ff02008985 */ /* 0x0003e4000c101d06 */
.L_x_1412:
[----:B------:R-:W-:Y:S05]  /*12ff0*/  BSYNC B0 ;  /* 0x0000000000007941 */ /* 0x000fea0003800000 */
.L_x_1411:
[----:B------:R-:W-:Y:S05]  /*13000*/  BRA.DIV ~URZ, `(.L_x_1413) ;  /* 0x000043527f007947 */ /* 0x000fea000b800000 */
[----:B------:R1:W2:Y:S02]  /*13010*/  SHFL.IDX PT, R9, R7, 0x2, 0x181f ;  /* 0x00581f0007097f89 */ /* 0x0002a400000e0000 */
.L_x_1488:
[----:B------:R-:W-:Y:S05]  /*13020*/  BRA.DIV ~URZ, `(.L_x_1414) ;  /* 0x000043a27f007947 */ /* 0x000fea000b800000 */
[----:B----4-:R4:W1:Y:S02]  /*13030*/  SHFL.IDX PT, R0, R10, 0x2, 0x181f ;  /* 0x00581f000a007f89 */ /* 0x01086400000e0000 */
.L_x_1489:
        /* <DEDUP_REMOVED lines=12> */
[----:B------:R1:W-:Y:S04]  /*13100*/  @!P1 ST.E.128 [R4.64], RZ ;  /* 0x000000ff04009985 */ /* 0x0003e8000c101d06 */
[----:B------:R1:W-:Y:S02]  /*13110*/  @!P0 ST.E.128 [R2.64], RZ ;  /* 0x000000ff02008985 */ /* 0x0003e4000c101d06 */
.L_x_1416:
[----:B------:R-:W-:Y:S05]  /*13120*/  BSYNC B0 ;  /* 0x0000000000007941 */ /* 0x000fea0003800000 */
.L_x_1415:
[----:B------:R-:W-:Y:S05]  /*13130*/  BRA.DIV ~URZ, `(.L_x_1417) ;  /* 0x000043027f007947 */ /* 0x000fea000b800000 */
[----:B--2---:R-:W2:Y:S04]  /*13140*/  SHFL.IDX PT, R7, R7, 0x3, 0x181f ;  /* 0x00781f0007077f89 */ /* 0x004ea800000e0000 */
[----:B------:R1:W3:Y:S02]  /*13150*/  SHFL.IDX PT, R0, R10, 0x3, 0x181f ;  /* 0x00781f000a007f89 */ /* 0x0002e400000e0000 */
.L_x_1490:
[----:B------:R-:W-:-:S04]  /*13160*/  IADD3 R6, R6, 0x60, RZ ;  /* 0x0000006006067810 */ /* 0x000fc80007ffe0ff */
[----:B------:R-:W-:-:S13]  /*13170*/  ISETP.GE.AND P0, PT, R6, R8, PT ;  /* 0x000000080600720c */ /* 0x000fda0003f06270 */
[----:B------:R-:W-:Y:S05]  /*13180*/  @P0 BRA `(.L_x_1397) ;  /* 0x000000a000000947 */ /* 0x000fea0003800000 */
[----:B------:R-:W-:Y:S02]  /*13190*/  ISETP.GE.AND P1, PT, R238, c[0x0][0x3c8], PT ;  /* 0x0000f200ee007a0c */ /* 0x000fe40003f26270 */
[----:B------:R-:W-:Y:S02]  /*131a0*/  ISETP.GE.AND P0, PT, R248, c[0x0][0x3c8], PT ;  /* 0x0000f200f8007a0c */ /* 0x000fe40003f06270 */
[----:B-1-34-:R-:W-:Y:S02]  /*131b0*/  SHF.R.S32.HI R10, RZ, 0x1f, R238 ;  /* 0x0000001fff0a7819 */ /* 0x01afe400000114ee */
[----:B------:R-:W-:-:S07]  /*131c0*/  SHF.R.S32.HI R9, RZ, 0x1f, R248 ;  /* 0x0000001fff097819 */ /* 0x000fce00000114f8 */
[-C--:B------:R-:W-:Y:S02]  /*131d0*/  @!P1 LEA R4, P3, R238, R0.reuse, 0x1 ;  /* 0x00000000ee049211 */ /* 0x080fe400078608ff */
[----:B------:R-:W-:Y:S02]  /*131e0*/  @!P0 LEA R2, P2, R248, R0, 0x1 ;  /* 0x00000000f8028211 */ /* 0x000fe400078408ff */
[-C--:B--2---:R-:W-:Y:S02]  /*131f0*/  @!P1 LEA.HI.X R5, R238, R7.reuse, R10, 0x1, P3 ;  /* 0x00000007ee059211 */ /* 0x084fe400018f0c0a */
[----:B------:R-:W-:-:S03]  /*13200*/  @!P0 LEA.HI.X R3, R248, R7, R9, 0x1, P2 ;  /* 0x00000007f8038211 */ /* 0x000fc600010f0c09 */
[----:B------:R1:W-:Y:S04]  /*13210*/  @!P1 ST.E.128 [R4.64], RZ ;  /* 0x000000ff04009985 */ /* 0x0003e8000c101d06 */
[----:B------:R1:W-:Y:S02]  /*13220*/  @!P0 ST.E.128 [R2.64], RZ ;  /* 0x000000ff02008985 */ /* 0x0003e4000c101d06 */
.L_x_1397:
[----:B------:R-:W-:Y:S05]  /*13230*/  BSYNC B1 ;  /* 0x0000000000017941 */ /* 0x000fea0003800000 */
.L_x_1381:
[----:B-1-34-:R-:W3:Y:S02]  /*13240*/  LDL R0, [R1+0x10c] ;  /* 0x00010c0001007983 */ /* 0x01aee40000100800 */
[----:B---3--:R-:W-:-:S13]  /*13250*/  ISETP.NE.AND P0, PT, R0, RZ, PT ;  /* 0x000000ff0000720c */ /* 0x008fda0003f05270 */
[----:B------:R-:W-:Y:S01]  /*13260*/  @P0 WARPSYNC 0xffffffff ;  /* 0xffffffff00000948 */ /* 0x000fe20003800000 */
[----:B------:R-:W-:Y:S06]  /*13270*/  @P0 BAR.SYNC.DEFER_BLOCKING 0x5, 0x100 ;  /* 0x0144000000000b1d */ /* 0x000fec0000010000 */
[----:B--2---:R-:W1:Y:S04]  /*13280*/  @P0 LDS.128 R4, [0xf100] ;  /* 0x00f10000ff040984 */ /* 0x004e680000000c00 */
        /* <DEDUP_REMOVED lines=10> */
.L_x_1491:
[----:B------:R-:W-:Y:S05]  /*13330*/  BRA.DIV ~URZ, `(.L_x_1420) ;  /* 0x000042427f007947 */ /* 0x000fea000b800000 */
[----:B------:R3:W4:Y:S02]  /*13340*/  SHFL.IDX PT, R8, R62, 0x1, 0x1f ;  /* 0x00201f003e087f89 */ /* 0x00072400000e0000 */
.L_x_1492:
        /* <DEDUP_REMOVED lines=19> */
.L_x_1493:
        /* <DEDUP_REMOVED lines=16> */
.L_x_1494:
[----:B---3--:R-:W-:Y:S01]  /*13580*/  IMAD R0, R0, c[0x0][0x538], RZ ;  /* 0x00014e0000007a24 */ /* 0x008fe200078e02ff */
[----:B------:R-:W-:Y:S04]  /*13590*/  BSSY B1, `(.L_x_1423) ;  /* 0x00000cf000017945 */ /* 0x000fe80003800000 */
[----:B----4-:R-:W-:-:S04]  /*135a0*/  IADD3 R8, R0, R8, RZ ;  /* 0x0000000800087210 */ /* 0x010fc80007ffe0ff */
[----:B--2---:R-:W-:-:S13]  /*135b0*/  ISETP.GT.AND P6, PT, R8, R9, PT ;  /* 0x000000090800720c */ /* 0x004fda0003fc4270 */
[----:B------:R-:W-:Y:S05]  /*135c0*/  @P6 BRA `(.L_x_1424) ;  /* 0x0000025000006947 */ /* 0x000fea0003800000 */
.L_x_1428:
[----:B------:R-:W2:Y:S02]  /*135d0*/  LDL.LU R0, [R1+0x54] ;  /* 0x0000540001007983 */ /* 0x000ea40000300800 */
[----:B--2---:R-:W-:-:S04]  /*135e0*/  IADD3 R0, R0, 0x1f, RZ ;  /* 0x0000001f00007810 */ /* 0x004fc80007ffe0ff */
[----:B------:R-:W-:-:S13]  /*135f0*/  ISETP.GE.AND P6, PT, R0, c[0x0][0x53c], PT ;  /* 0x00014f0000007a0c */ /* 0x000fda0003fc6270 */
[----:B------:R-:W-:Y:S05]  /*13600*/  @P6 BRA `(.L_x_1425) ;  /* 0x00000c2000006947 */ /* 0x000fea0003800000 */
[----:B------:R2:W-:Y:S01]  /*13610*/  STL [R1+0x54], R0 ;  /* 0x0000540001007387 */ /* 0x0005e20000100800 */
[----:B------:R-:W-:Y:S01]  /*13620*/  CS2R R6, SRZ ;  /* 0x0000000000067805 */ /* 0x000fe2000001ff00 */
[----:B--2---:R-:W-:-:S04]  /*13630*/  IADD3 R0, R0, R12, RZ ;  /* 0x0000000c00007210 */ /* 0x004fc80007ffe0ff */
        /* <DEDUP_REMOVED lines=10> */
.L_x_1495:
        /* <DEDUP_REMOVED lines=16> */
.L_x_1496:
[----:B--2---:R-:W-:-:S05]  /*137e0*/  IMAD R0, R0, c[0x0][0x538], RZ ;  /* 0x00014e0000007a24 */ /* 0x004fca00078e02ff */
[----:B------:R-:W-:-:S04]  /*137f0*/  IADD3 R8, R0, R8, RZ ;  /* 0x0000000800087210 */ /* 0x000fc80007ffe0ff */
[----:B------:R-:W-:-:S13]  /*13800*/  ISETP.GT.AND P6, PT, R8, R9, PT ;  /* 0x000000090800720c */ /* 0x000fda0003fc4270 */
[----:B-1----:R-:W-:Y:S05]  /*13810*/  @!P6 BRA `(.L_x_1428) ;  /* 0xfffffdb00000e947 */ /* 0x002fea000383ffff */
.L_x_1424:
[----:B------:R-:W-:-:S05]  /*13820*/  IADD3 R8, -R0, R8, RZ ;  /* 0x0000000800087210 */ /* 0x000fca0007ffe1ff */
[----:B------:R-:W-:-:S05]  /*13830*/  IMAD R0, R4, c[0x0][0x538], R8 ;  /* 0x00014e0004007a24 */ /* 0x000fca00078e0208 */
[----:B------:R-:W-:Y:S01]  /*13840*/  ISETP.GT.AND P0, PT, R0, R9, PT ;  /* 0x000000090000720c */ /* 0x000fe20003f04270 */
[----:B------:R-:W-:-:S12]  /*13850*/  BRA.DIV ~URZ, `(.L_x_1429) ;  /* 0x000041827f007947 */ /* 0x000fd8000b800000 */
[----:B------:R-:W-:-:S03]  /*13860*/  VOTE.ANY R5, PT, !P0 ;  /* 0x0000000000057806 */ /* 0x000fc600040e0100 */
.L_x_1497:
[----:B------:R-:W2:Y:S01]  /*13870*/  LDL.LU R2, [R1+0x54] ;  /* 0x0000540001027983 */ /* 0x000ea20000300800 */
[----:B------:R-:W2:Y:S02]  /*13880*/  POPC R0, R5 ;  /* 0x0000000500007309 */ /* 0x000ea40000000000 */
[----:B--2---:R-:W-:-:S05]  /*13890*/  IADD3 R2, R0, R2, RZ ;  /* 0x0000000200027210 */ /* 0x004fca0007ffe0ff */
[----:B------:R2:W-:Y:S01]  /*138a0*/  STL [R1+0x54], R2 ;  /* 0x0000540201007387 */ /* 0x0005e20000100800 */
[----:B------:R-:W-:Y:S05]  /*138b0*/  BRA.DIV ~URZ, `(.L_x_1430) ;  /* 0x000041727f007947 */ /* 0x000fea000b800000 */
[----:B------:R3:W4:Y:S04]  /*138c0*/  SHFL.IDX PT, R10, R6, R0, 0x1f ;  /* 0x00001f00060a7589 */ /* 0x00072800000e0000 */
[----:B------:R3:W1:Y:S02]  /*138d0*/  SHFL.IDX PT, R7, R7, R0, 0x1f ;  /* 0x00001f0007077589 */ /* 0x00066400000e0000 */
.L_x_1498:
[----:B------:R-:W-:Y:S01]  /*138e0*/  ISETP.NE.AND P0, PT, R5, RZ, PT ;  /* 0x000000ff0500720c */ /* 0x000fe20003f05270 */
[----:B------:R-:W-:-:S12]  /*138f0*/  BSSY B0, `(.L_x_1431) ;  /* 0x0000005000007945 */ /* 0x000fd80003800000 */
[----:B------:R-:W-:Y:S05]  /*13900*/  @!P0 BRA `(.L_x_1432) ;  /* 0x0000003000008947 */ /* 0x000fea0003800000 */
[----:B---3--:R-:W-:Y:S01]  /*13910*/  IADD3 R0, R0, -0x1, RZ ;  /* 0xffffffff00007810 */ /* 0x008fe20007ffe0ff */
[----:B------:R-:W-:Y:S05]  /*13920*/  BRA.DIV ~URZ, `(.L_x_1433) ;  /* 0x000041d27f007947 */ /* 0x000fea000b800000 */
[----:B------:R3:W2:Y:S02]  /*13930*/  SHFL.IDX PT, R11, R4, R0, 0x1f ;  /* 0x00001f00040b7589 */ /* 0x0006a400000e0000 */
.L_x_1432:
[----:B------:R-:W-:Y:S05]  /*13940*/  BSYNC B0 ;  /* 0x0000000000007941 */ /* 0x000fea0003800000 */
.L_x_1431:
[----:B--23--:R-:W-:Y:S01]  /*13950*/  IMAD R0, R11, c[0x0][0x538], R8 ;  /* 0x00014e000b007a24 */ /* 0x00cfe200078e0208 */
[----:B-1----:R-:W-:Y:S01]  /*13960*/  ISETP.NE.AND P0, PT, R7, 0x1, PT ;  /* 0x000000010700780c */ /* 0x002fe20003f05270 */
[----:B------:R-:W-:Y:S03]  /*13970*/  BSSY B0, `(.L_x_1434) ;  /* 0x0000087000007945 */ /* 0x000fe60003800000 */
[----:B------:R1:W-:Y:S01]  /*13980*/  STL [R1+0x48], R0 ;  /* 0x0000480001007387 */ /* 0x0003e20000100800 */
[----:B------:R-:W-:-:S08]  /*13990*/  IADD3 R9, -R0, R9, RZ ;  /* 0x0000000900097210 */ /* 0x000fd00007ffe1ff */
[----:B------:R-:W-:Y:S05]  /*139a0*/  @!P0 BRA `(.L_x_1435) ;  /* 0x000003e000008947 */ /* 0x000fea0003800000 */
[-C--:B----4-:R-:W-:Y:S02]  /*139b0*/  IABS R2, R10.reuse ;  /* 0x0000000a00027213 */ /* 0x090fe40000000000 */
[----:B------:R-:W-:Y:S02]  /*139c0*/  IABS R8, R10 ;  /* 0x0000000a00087213 */ /* 0x000fe40000000000 */
[----:B-1----:R-:W1:Y:S08]  /*139d0*/  I2F.RP R0, R2 ;  /* 0x0000000200007306 */ /* 0x002e700000209400 */
        /* <DEDUP_REMOVED lines=59> */
.L_x_1435:
[----:B-1----:R-:W2:Y:S01]  /*13d90*/  LDL R0, [R1+0x54] ;  /* 0x0000540001007983 */ /* 0x002ea20000100800 */
[----:B------:R-:W-:-:S04]  /*13da0*/  IMAD.MOV.U32 R2, RZ, RZ, 0x4 ;  /* 0x00000004ff027424 */ /* 0x000fc800078e00ff */
        /* <DEDUP_REMOVED lines=14> */
[----:B------:R-:W-:Y:S01]  /*13e90*/  MOV R2, RZ ;  /* 0x000000ff00027202 */ /* 0x000fe20000000f00 */
[----:B------:R-:W-:-:S04]  /*13ea0*/  IMAD.MOV.U32 R6, RZ, RZ, R0 ;  /* 0x000000ffff067224 */ /* 0x000fc800078e0000 */
        /* <DEDUP_REMOVED lines=11> */
[----:B------:R-:W-:-:S05]  /*13f60*/  @P2 IADD3 R0, R0, 0x1, RZ ;  /* 0x0000000100002810 */ /* 0x000fca0007ffe0ff */
[----:B------:R-:W-:-:S05]  /*13f70*/  IMAD.MOV.U32 R2, RZ, RZ, R0 ;  /* 0x000000ffff027224 */ /* 0x000fca00078e0000 */
[----:B------:R-:W-:Y:S02]  /*13f80*/  @!P0 IADD3 R2, -R2, RZ, RZ ;  /* 0x000000ff02028210 */ /* 0x000fe40007ffe1ff */
        /* <DEDUP_REMOVED lines=15> */
[----:B------:R-:W-:Y:S01]  /*14080*/  IMAD R7, R6, R4, RZ ;  /* 0x0000000406077224 */ /* 0x000fe200078e02ff */
[----:B------:R-:W-:Y:S01]  /*14090*/  MOV R6, R2 ;  /* 0x0000000200067202 */ /* 0x000fe20000000f00 */
[----:B------:R-:W-:-:S04]  /*140a0*/  IMAD.MOV.U32 R2, RZ, RZ, RZ ;  /* 0x000000ffff027224 */ /* 0x000fc800078e00ff */
[----:B------:R-:W-:-:S04]  /*140b0*/  IMAD.HI.U32 R7, R3, R7, R2 ;  /* 0x0000000703077227 */ /* 0x000fc800078e0002 */
[----:B------:R-:W-:-:S04]  /*140c0*/  IMAD.MOV R2, RZ, RZ, -R8 ;  /* 0x000000ffff027224 */ /* 0x000fc800078e0a08 */
        /* <DEDUP_REMOVED lines=17> */
.L_x_1436:
[----:B------:R-:W-:Y:S05]  /*141e0*/  BSYNC B0 ;  /* 0x0000000000007941 */ /* 0x000fea0003800000 */
.L_x_1434:
[----:B------:R-:W-:-:S04]  /*141f0*/  LOP3.LUT R2, RZ, R2, RZ, 0x33, !PT ;  /* 0x00000002ff027212 */ /* 0x000fc800078e33ff */
[----:B-1----:R-:W-:-:S05]  /*14200*/  IADD3 R0, R2, R10, RZ ;  /* 0x0000000a02007210 */ /* 0x002fca0007ffe0ff */
[----:B------:R1:W-:Y:S01]  /*14210*/  STL [R1+0x4c], R0 ;  /* 0x00004c0001007387 */ /* 0x0003e20000100800 */
[----:B------:R-:W-:Y:S05]  /*14220*/  BRA `(.L_x_1437) ;  /* 0x0000005000007947 */ /* 0x000fea0003800000 */
.L_x_1425:
[----:B------:R-:W-:Y:S01]  /*14230*/  MOV R0, c[0x0][0x53c] ;  /* 0x00014f0000007a02 */ /* 0x000fe20000000f00 */
[----:B------:R2:W-:Y:S04]  /*14240*/  STL [R1+0x48], R9 ;  /* 0x0000480901007387 */ /* 0x0005e80000100800 */
[----:B------:R2:W-:Y:S04]  /*14250*/  STL [R1+0x4c], RZ ;  /* 0x00004cff01007387 */ /* 0x0005e80000100800 */
[----:B------:R2:W-:Y:S04]  /*14260*/  STL [R1+0x50], RZ ;  /* 0x000050ff01007387 */ /* 0x0005e80000100800 */
[----:B------:R2:W-:Y:S02]  /*14270*/  STL [R1+0x54], R0 ;  /* 0x0000540001007387 */ /* 0x0005e40000100800 */
.L_x_1437:
[----:B------:R-:W-:Y:S05]  /*14280*/  BSYNC B1 ;  /* 0x0000000000017941 */ /* 0x000fea0003800000 */
.L_x_1423:
[----:B-1----:R-:W3:Y:S04]  /*14290*/  LDL R4, [R1+0x48] ;  /* 0x0000480001047983 */ /* 0x002ee80000100800 */
[----:B------:R-:W3:Y:S04]  /*142a0*/  LDL R5, [R1+0x4c] ;  /* 0x00004c0001057983 */ /* 0x000ee80000100800 */
[----:B------:R-:W3:Y:S04]  /*142b0*/  LDL R6, [R1+0x50] ;  /* 0x0000500001067983 */ /* 0x000ee80000100800 */
[----:B------:R-:W3:Y:S01]  /*142c0*/  LDL R7, [R1+0x54] ;  /* 0x0000540001077983 */ /* 0x000ee20000100800 */
[----:B------:R-:W-:Y:S03]  /*142d0*/  WARPSYNC 0xffffffff ;  /* 0xffffffff00007948 */ /* 0x000fe60003800000 */
[----:B------:R-:W-:Y:S01]  /*142e0*/  BAR.SYNC.DEFER_BLOCKING 0x4, 0x100 ;  /* 0x0104000000007b1d */ /* 0x000fe20000010000 */
[----:B------:R-:W-:-:S13]  /*142f0*/  ISETP.NE.AND P0, PT, R12, RZ, PT ;  /* 0x000000ff0c00720c */ /* 0x000fda0003f05270 */
[----:B---3--:R1:W-:Y:S04]  /*14300*/  @!P0 STS.128 [0xf100], R4 ;  /* 0x00f10004ff008388 */ /* 0x0083e80000000c00 */
[----:B------:R-:W-:Y:S06]  /*14310*/  BAR.ARV 0x5, 0x100 ;  /* 0x0144000000007b1d */ /* 0x000fec0000002000 */
.L_x_1418:
[----:B--2---:R-:W2:Y:S02]  /*14320*/  LDL R0, [R1+0x54] ;  /* 0x0000540001007983 */ /* 0x004ea40000100800 */
[----:B--2---:R-:W-:-:S13]  /*14330*/  ISETP.GE.AND P0, PT, R0, c[0x0][0x53c], PT ;  /* 0x00014f0000007a0c */ /* 0x004fda0003f06270 */
[----:B-1----:R-:W-:Y:S01]  /*14340*/  @P0 CALL.REL.NOINC `(.L_x_1438) ;  /* 0x0000001000000944 */ /* 0x002fe20003c00000 */
[----:B------:R-:W-:Y:S05]  /*14350*/  BRA `(.L_x_1439) ;  /* 0xfffed93000007947 */ /* 0x000fea000383ffff */
.L_x_1438:
[----:B------:R-:W-:Y:S05]  /*14360*/  EXIT ;  /* 0x000000000000794d */ /* 0x000fea0003800000 */
.L_x_1307:
[----:B------:R-:W-:Y:S01]  /*14370*/  IMAD.MOV.U32 R0, RZ, RZ, R5 ;  /* 0x000000ffff007224 */ /* 0x000fe200078e0005 */
[----:B------:R-:W-:Y:S02]  /*14380*/  MOV R2, 0x1 ;  /* 0x0000000100027802 */ /* 0x000fe40000000f00 */
[----:B------:R-:W-:Y:S02]  /*14390*/  MOV R3, 0x143b0 ;  /* 0x000143b000037802 */ /* 0x000fe40000000f00 */
[----:B------:R-:W-:Y:S05]  /*143a0*/  CALL.REL.NOINC `($__internal_22_$__cuda_sm70_shflsync_up_p) ;  /* 0x0000388000007944 */ /* 0x000fea0003c00000 */
[----:B------:R-:W-:Y:S01]  /*143b0*/  MOV R0, R4 ;  /* 0x0000000400007202 */ /* 0x000fe20000000f00 */
[----:B------:R-:W-:Y:S05]  /*143c0*/  BRA `(.L_x_1440) ;  /* 0xfffec09000007947 */ /* 0x000fea000383ffff */
.L_x_1308:
[----:B------:R-:W-:Y:S01]  /*143d0*/  IMAD.MOV.U32 R0, RZ, RZ, R5 ;  /* 0x000000ffff007224 */ /* 0x000fe200078e0005 */
[----:B------:R-:W-:Y:S02]  /*143e0*/  MOV R2, 0x2 ;  /* 0x0000000200027802 */ /* 0x000fe40000000f00 */
[----:B------:R-:W-:Y:S02]  /*143f0*/  MOV R3, 0x14410 ;  /* 0x0001441000037802 */ /* 0x000fe40000000f00 */
[----:B------:R-:W-:Y:S05]  /*14400*/  CALL.REL.NOINC `($__internal_22_$__cuda_sm70_shflsync_up_p) ;  /* 0x0000382000007944 */ /* 0x000fea0003c00000 */
[----:B------:R-:W-:Y:S01]  /*14410*/  SEL R0, R4, RZ, P4 ;  /* 0x000000ff04007207 */ /* 0x000fe20002000000 */
[----:B------:R-:W-:Y:S01]  /*14420*/  IMAD.MOV.U32 R2, RZ, RZ, 0x4 ;  /* 0x00000004ff027424 */ /* 0x000fe200078e00ff */
[----:B------:R-:W-:-:S03]  /*14430*/  MOV R3, 0x14460 ;  /* 0x0001446000037802 */ /* 0x000fc60000000f00 */
[----:B------:R-:W-:Y:S02]  /*14440*/  IMAD.IADD R0, R5, 0x1, R0 ;  /* 0x0000000105007824 */ /* 0x000fe400078e0200 */
        /* <DEDUP_REMOVED lines=13> */
[----:B------:R-:W-:Y:S02]  /*14520*/  MOV R44, 0x1f ;  /* 0x0000001f002c7802 */ /* 0x000fe40000000f00 */
[----:B------:R-:W-:Y:S01]  /*14530*/  MOV R3, 0x14570 ;  /* 0x0001457000037802 */ /* 0x000fe20000000f00 */
[----:B------:R-:W-:-:S04]  /*14540*/  IMAD.IADD R4, R0, 0x1, R4 ;  /* 0x0000000100047824 */ /* 0x000fc800078e0204 */
[----:B------:R-:W-:Y:S02]  /*14550*/  IMAD.MOV.U32 R45, RZ, RZ, R4 ;  /* 0x000000ffff2d7224 */ /* 0x000fe400078e0004 */
[----:B------:R-:W-:Y:S05]  /*14560*/  CALL.REL.NOINC `($__internal_21_$__cuda_sm70_shflsync_idx_p) ;  /* 0x0000366000007944 */ /* 0x000fea0003c00000 */
[----:B------:R-:W-:Y:S01]  /*14570*/  MOV R0, R44 ;  /* 0x0000002c00007202 */ /* 0x000fe20000000f00 */
[----:B------:R-:W-:Y:S05]  /*14580*/  BRA `(.L_x_1441) ;  /* 0xfffebfd000007947 */ /* 0x000fea000383ffff */
.L_x_1310:
[----:B------:R-:W-:Y:S02]  /*14590*/  SEL R0, RZ, 0x1, P0 ;  /* 0x00000001ff007807 */ /* 0x000fe40000000000 */
[----:B------:R-:W-:Y:S02]  /*145a0*/  MOV R2, 0x145c0 ;  /* 0x000145c000027802 */ /* 0x000fe40000000f00 */
[----:B------:R-:W-:Y:S05]  /*145b0*/  CALL.REL.NOINC `($__internal_23_$__cuda_sm70_votesync_ballot) ;  /* 0x000036e000007944 */ /* 0x000fea0003c00000 */
[----:B------:R-:W-:Y:S01]  /*145c0*/  MOV R6, R0 ;  /* 0x0000000000067202 */ /* 0x000fe20000000f00 */
[----:B------:R-:W-:Y:S05]  /*145d0*/  BRA `(.L_x_1442) ;  /* 0xfffec01000007947 */ /* 0x000fea000383ffff */
.L_x_1311:
[----:B------:R-:W-:Y:S01]  /*145e0*/  IMAD.MOV.U32 R45, RZ, RZ, R9 ;  /* 0x000000ffff2d7224 */ /* 0x000fe200078e0009 */
[----:B-1----:R-:W-:Y:S01]  /*145f0*/  MOV R2, R0 ;  /* 0x0000000000027202 */ /* 0x002fe20000000f00 */
[----:B------:R-:W-:Y:S01]  /*14600*/  IMAD.MOV.U32 R44, RZ, RZ, 0x1f ;  /* 0x0000001fff2c7424 */ /* 0x000fe200078e00ff */
[----:B------:R-:W-:Y:S02]  /*14610*/  MOV R3, 0x14630 ;  /* 0x0001463000037802 */ /* 0x000fe40000000f00 */
[----:B------:R-:W-:Y:S05]  /*14620*/  CALL.REL.NOINC `($__internal_21_$__cuda_sm70_shflsync_idx_p) ;  /* 0x000035a000007944 */ /* 0x000fea0003c00000 */
[----:B------:R-:W-:Y:S01]  /*14630*/  IMAD.MOV.U32 R12, RZ, RZ, R44 ;  /* 0x000000ffff0c7224 */ /* 0x000fe200078e002c */
[----:B------:R-:W-:Y:S01]  /*14640*/  MOV R45, R8 ;  /* 0x00000008002d7202 */ /* 0x000fe20000000f00 */
[----:B------:R-:W-:Y:S01]  /*14650*/  IMAD.MOV.U32 R5, RZ, RZ, RZ ;  /* 0x000000ffff057224 */ /* 0x000fe200078e00ff */
[----:B------:R-:W-:Y:S01]  /*14660*/  MOV R2, R0 ;  /* 0x0000000000027202 */ /* 0x000fe20000000f00 */
[----:B------:R-:W-:Y:S01]  /*14670*/  IMAD.MOV.U32 R44, RZ, RZ, 0x1f ;  /* 0x0000001fff2c7424 */ /* 0x000fe200078e00ff */
[----:B------:R-:W-:-:S02]  /*14680*/  MOV R3, 0x146a0 ;  /* 0x000146a000037802 */ /* 0x000fc40000000f00 */
[----:B------:R-:W-:Y:S05]  /*14690*/  CALL.REL.NOINC `($__internal_21_$__cuda_sm70_shflsync_idx_p) ;  /* 0x0000353000007944 */ /* 0x000fea0003c00000 */
[----:B------:R-:W-:Y:S01]  /*146a0*/  MOV R9, R44 ;  /* 0x0000002c00097202 */ /* 0x000fe20000000f00 */
[----:B------:R-:W-:Y:S05]  /*146b0*/  BRA `(.L_x_1443) ;  /* 0xfffebfa000007947 */ /* 0x000fea000383ffff */
.L_x_1314:
[----:B------:R-:W-:Y:S01]  /*146c0*/  IMAD.MOV.U32 R45, RZ, RZ, R4 ;  /* 0x000000ffff2d7224 */ /* 0x000fe200078e0004 */
[----:B-1----:R-:W-:Y:S01]  /*146d0*/  MOV R2, R0 ;  /* 0x0000000000027202 */ /* 0x002fe20000000f00 */
[----:B------:R-:W-:Y:S01]  /*146e0*/  IMAD.MOV.U32 R44, RZ, RZ, 0x1f ;  /* 0x0000001fff2c7424 */ /* 0x000fe200078e00ff */
[----:B------:R-:W-:-:S02]  /*146f0*/  MOV R3, 0x14710 ;  /* 0x0001471000037802 */ /* 0x000fc40000000f00 */
[----:B---34-:R-:W-:Y:S05]  /*14700*/  CALL.REL.NOINC `($__internal_21_$__cuda_sm70_shflsync_idx_p) ;  /* 0x000034c000007944 */ /* 0x018fea0003c00000 */
[----:B------:R-:W-:Y:S01]  /*14710*/  MOV R5, R44 ;  /* 0x0000002c00057202 */ /* 0x000fe20000000f00 */
[----:B------:R-:W-:Y:S05]  /*14720*/  BRA `(.L_x_1313) ;  /* 0xfffebf9000007947 */ /* 0x000fea000383ffff */
.L_x_1327:
[----:B------:R-:W-:Y:S01]  /*14730*/  IMAD.MOV.U32 R45, RZ, RZ, R10 ;  /* 0x000000ffff2d7224 */ /* 0x000fe200078e000a */
[----:B------:R-:W-:Y:S01]  /*14740*/  MOV R2, 0x3 ;  /* 0x0000000300027802 */ /* 0x000fe20000000f00 */
[----:B------:R-:W-:Y:S01]  /*14750*/  IMAD.MOV.U32 R44, RZ, RZ, 0x181f ;  /* 0x0000181fff2c7424 */ /* 0x000fe200078e00ff */
[----:B------:R-:W-:-:S02]  /*14760*/  MOV R3, 0x14780 ;  /* 0x0001478000037802 */ /* 0x000fc40000000f00 */
[----:B------:R-:W-:Y:S05]  /*14770*/  CALL.REL.NOINC `($__internal_21_$__cuda_sm70_shflsync_idx_p) ;  /* 0x0000345000007944 */ /* 0x000fea0003c00000 */
[----:B------:R-:W-:Y:S01]  /*14780*/  IMAD.MOV.U32 R6, RZ, RZ, R44 ;  /* 0x000000ffff067224 */ /* 0x000fe200078e002c */
[----:B------:R-:W-:Y:S01]  /*14790*/  MOV R2, 0x3 ;  /* 0x0000000300027802 */ /* 0x000fe20000000f00 */
[----:B------:R-:W-:Y:S01]  /*147a0*/  IMAD.MOV.U32 R45, RZ, RZ, R12 ;  /* 0x000000ffff2d7224 */ /* 0x000fe200078e000c */
[----:B------:R-:W-:-:S02]  /*147b0*/  MOV R44, 0x181f ;  /* 0x0000181f002c7802 */ /* 0x000fc40000000f00 */
[----:B------:R-:W-:Y:S02]  /*147c0*/  MOV R3, 0x147e0 ;  /* 0x000147e000037802 */ /* 0x000fe40000000f00 */
[----:B------:R-:W-:Y:S05]  /*147d0*/  CALL.REL.NOINC `($__internal_21_$__cuda_sm70_shflsync_idx_p) ;  /* 0x000033f000007944 */ /* 0x000fea0003c00000 */
[----:B------:R-:W-:Y:S01]  /*147e0*/  MOV R2, R44 ;  /* 0x0000002c00027202 */ /* 0x000fe20000000f00 */
[----:B------:R-:W-:Y:S05]  /*147f0*/  BRA `(.L_x_1444) ;  /* 0xfffef0c000007947 */ /* 0x000fea000383ffff */
.L_x_1330:
[----:B------:R-:W-:Y:S01]  /*14800*/  IMAD.MOV.U32 R45, RZ, RZ, R0 ;  /* 0x000000ffff2d7224 */ /* 0x000fe200078e0000 */
[----:B------:R-:W-:Y:S01]  /*14810*/  MOV R2, RZ ;  /* 0x000000ff00027202 */ /* 0x000fe20000000f00 */
[----:B------:R-:W-:Y:S01]  /*14820*/  IMAD.MOV.U32 R44, RZ, RZ, 0x181f ;  /* 0x0000181fff2c7424 */ /* 0x000fe200078e00ff */
[----:B------:R-:W-:Y:S02]  /*14830*/  MOV R3, 0x14850 ;  /* 0x0001485000037802 */ /* 0x000fe40000000f00 */
[----:B------:R-:W-:Y:S05]  /*14840*/  CALL.REL.NOINC `($__internal_21_$__cuda_sm70_shflsync_idx_p) ;  /* 0x0000338000007944 */ /* 0x000fea0003c00000 */
[----:B------:R-:W-:Y:S01]  /*14850*/  MOV R5, R44 ;  /* 0x0000002c00057202 */ /* 0x000fe20000000f00 */
[----:B------:R-:W-:Y:S05]  /*14860*/  BRA `(.L_x_1445) ;  /* 0xffff058000007947 */ /* 0x000fea000383ffff */
.L_x_1331:
[----:B------:R-:W-:Y:S01]  /*14870*/  IMAD.MOV.U32 R45, RZ, RZ, R4 ;  /* 0x000000ffff2d7224 */ /* 0x000fe200078e0004 */
[----:B------:R-:W-:Y:S01]  /*14880*/  MOV R2, RZ ;  /* 0x000000ff00027202 */ /* 0x000fe20000000f00 */
[----:B------:R-:W-:Y:S01]  /*14890*/  IMAD.MOV.U32 R44, RZ, RZ, 0x181f ;  /* 0x0000181fff2c7424 */ /* 0x000fe200078e00ff */
[----:B------:R-:W-:Y:S02]  /*148a0*/  MOV R3, 0x148c0 ;  /* 0x000148c000037802 */ /* 0x000fe40000000f00 */
[----:B-12---:R-:W-:Y:S05]  /*148b0*/  CALL.REL.NOINC `($__internal_21_$__cuda_sm70_shflsync_idx_p) ;  /* 0x0000331000007944 */ /* 0x006fea0003c00000 */
[----:B------:R-:W-:Y:S01]  /*148c0*/  MOV R2, R44 ;  /* 0x0000002c00027202 */ /* 0x000fe20000000f00 */
[----:B------:R-:W-:Y:S05]  /*148d0*/  BRA `(.L_x_1446) ;  /* 0xffff053000007947 */ /* 0x000fea000383ffff */
.L_x_1334:
[----:B------:R-:W-:Y:S01]  /*148e0*/  IMAD.MOV.U32 R45, RZ, RZ, R0 ;  /* 0x000000ffff2d7224 */ /* 0x000fe200078e0000 */
[----:B--2-4-:R-:W-:Y:S01]  /*148f0*/  MOV R2, 0x1 ;  /* 0x0000000100027802 */ /* 0x014fe20000000f00 */
[----:B------:R-:W-:Y:S01]  /*14900*/  IMAD.MOV.U32 R44, RZ, RZ, 0x181f ;  /* 0x0000181fff2c7424 */ /* 0x000fe200078e00ff */
[----:B------:R-:W-:-:S02]  /*14910*/  MOV R3, 0x14930 ;  /* 0x0001493000037802 */ /* 0x000fc40000000f00 */
[----:B-1-3--:R-:W-:Y:S05]  /*14920*/  CALL.REL.NOINC `($__internal_21_$__cuda_sm70_shflsync_idx_p) ;  /* 0x000032a000007944 */ /* 0x00afea0003c00000 */
        /* <DEDUP_REMOVED lines=8> */
.L_x_1337:
[----:B------:R-:W-:Y:S01]  /*149b0*/  IMAD.MOV.U32 R45, RZ, RZ, R0 ;  /* 0x000000ffff2d7224 */ /* 0x000fe200078e0000 */
[----:B-1--4-:R-:W-:Y:S01]  /*149c0*/  MOV R2, 0x2 ;  /* 0x0000000200027802 */ /* 0x012fe20000000f00 */
[----:B------:R-:W-:Y:S01]  /*149d0*/  IMAD.MOV.U32 R44, RZ, RZ, 0x181f ;  /* 0x0000181fff2c7424 */ /* 0x000fe200078e00ff */
[----:B------:R-:W-:Y:S02]  /*149e0*/  MOV R3, 0x14a00 ;  /* 0x00014a0000037802 */ /* 0x000fe40000000f00 */
[----:B--23--:R-:W-:Y:S05]  /*149f0*/  CALL.REL.NOINC `($__internal_21_$__cuda_sm70_shflsync_idx_p) ;  /* 0x000031d000007944 */ /* 0x00cfea0003c00000 */
[----:B------:R-:W-:Y:S01]  /*14a00*/  MOV R5, R44 ;  /* 0x0000002c00057202 */ /* 0x000fe20000000f00 */
[----:B------:R-:W-:Y:S05]  /*14a10*/  BRA `(.L_x_1448) ;  /* 0xffff066000007947 */ /* 0x000fea000383ffff */
.L_x_1338:
[----:B------:R-:W-:Y:S01]  /*14a20*/  IMAD.MOV.U32 R45, RZ, RZ, R4 ;  /* 0x000000ffff2d7224 */ /* 0x000fe200078e0004 */
[----:B----4-:R-:W-:Y:S01]  /*14a30*/  MOV R2, 0x2 ;  /* 0x0000000200027802 */ /* 0x010fe20000000f00 */
[----:B------:R-:W-:Y:S01]  /*14a40*/  IMAD.MOV.U32 R44, RZ, RZ, 0x181f ;  /* 0x0000181fff2c7424 */ /* 0x000fe200078e00ff */
[----:B------:R-:W-:Y:S02]  /*14a50*/  MOV R3, 0x14a70 ;  /* 0x00014a7000037802 */ /* 0x000fe40000000f00 */
[----:B-123--:R-:W-:Y:S05]  /*14a60*/  CALL.REL.NOINC `($__internal_21_$__cuda_sm70_shflsync_idx_p) ;  /* 0x0000316000007944 */ /* 0x00efea0003c00000 */
[----:B------:R-:W-:Y:S01]  /*14a70*/  MOV R2, R44 ;  /* 0x0000002c00027202 */ /* 0x000fe20000000f00 */
[----:B------:R-:W-:Y:S05]  /*14a80*/  BRA `(.L_x_1449) ;  /* 0xffff061000007947 */ /* 0x000fea000383ffff */
.L_x_1341:
[----:B------:R-:W-:Y:S01]  /*14a90*/  IMAD.MOV.U32 R45, RZ, RZ, R0 ;  /* 0x000000ffff2d7224 */ /* 0x000fe200078e0000 */
[----:B-1----:R-:W-:Y:S01]  /*14aa0*/  MOV R2, 0x3 ;  /* 0x0000000300027802 */ /* 0x002fe20000000f00 */
[----:B------:R-:W-:Y:S01]  /*14ab0*/  IMAD.MOV.U32 R44, RZ, RZ, 0x181f ;  /* 0x0000181fff2c7424 */ /* 0x000fe200078e00ff */
[----:B------:R-:W-:-:S02]  /*14ac0*/  MOV R3, 0x14ae0 ;  /* 0x00014ae000037802 */ /* 0x000fc40000000f00 */
[----:B--234-:R-:W-:Y:S05]  /*14ad0*/  CALL.REL.NOINC `($__internal_21_$__cuda_sm70_shflsync_idx_p) ;  /* 0x000030f000007944 */ /* 0x01cfea0003c00000 */
        /* <DEDUP_REMOVED lines=8> */
.L_x_1342:
[----:B------:R-:W-:Y:S01]  /*14b60*/  IMAD.MOV.U32 R45, RZ, RZ, R4 ;  /* 0x000000ffff2d7224 */ /* 0x000fe200078e0004 */
[----:B------:R-:W-:Y:S01]  /*14b70*/  MOV R2, RZ ;  /* 0x000000ff00027202 */ /* 0x000fe20000000f00 */
[----:B------:R-:W-:Y:S01]  /*14b80*/  IMAD.MOV.U32 R44, RZ, RZ, 0x1c1f ;  /* 0x00001c1fff2c7424 */ /* 0x000fe200078e00ff */
[----:B------:R-:W-:Y:S02]  /*14b90*/  MOV R3, 0x14bb0 ;  /* 0x00014bb000037802 */ /* 0x000fe40000000f00 */
[----:B------:R-:W-:Y:S05]  /*14ba0*/  CALL.REL.NOINC `($__internal_21_$__cuda_sm70_shflsync_idx_p) ;  /* 0x0000302000007944 */ /* 0x000fea0003c00000 */
[----:B------:R-:W-:Y:S01]  /*14bb0*/  MOV R0, R44 ;  /* 0x0000002c00007202 */ /* 0x000fe20000000f00 */
[----:B------:R-:W-:Y:S05]  /*14bc0*/  BRA `(.L_x_1451) ;  /* 0xffff07f000007947 */ /* 0x000fea000383ffff */
.L_x_1343:
[----:B------:R-:W-:Y:S01]  /*14bd0*/  IMAD.MOV.U32 R45, RZ, RZ, R4 ;  /* 0x000000ffff2d7224 */ /* 0x000fe200078e0004 */
[----:B------:R-:W-:Y:S01]  /*14be0*/  MOV R2, 0x1 ;  /* 0x0000000100027802 */ /* 0x000fe20000000f00 */
[----:B------:R-:W-:Y:S01]  /*14bf0*/  IMAD.MOV.U32 R44, RZ, RZ, 0x1c1f ;  /* 0x00001c1fff2c7424 */ /* 0x000fe200078e00ff */
[----:B------:R-:W-:Y:S02]  /*14c00*/  MOV R3, 0x14c20 ;  /* 0x00014c2000037802 */ /* 0x000fe40000000f00 */
[----:B-1----:R-:W-:Y:S05]  /*14c10*/  CALL.REL.NOINC `($__internal_21_$__cuda_sm70_shflsync_idx_p) ;  /* 0x00002fb000007944 */ /* 0x002fea0003c00000 */
[----:B------:R-:W-:-:S05]  /*14c20*/  IMAD.IADD R0, R5, 0x1, R44 ;  /* 0x0000000105007824 */ /* 0x000fca00078e022c */
        /* <DEDUP_REMOVED lines=98> */
[----:B------:R-:W-:Y:S02]  /*15250*/  FSEL R145, R26, -INF , P6 ;  /* 0xff8000001a917808 */ /* 0x000fe40003000000 */
[----:B------:R-:W-:Y:S02]  /*15260*/  FMNMX.FTZ R0, R126, R0, !PT ;  /* 0x000000007e007209 */ /* 0x000fe40007810000 */
[----:B------:R-:W-:Y:S02]  /*15270*/  FMNMX.FTZ R5, R146, R5, !PT ;  /* 0x0000000592057209 */ /* 0x000fe40007810000 */
[----:B------:R-:W-:Y:S02]  /*15280*/  FMNMX.FTZ R0, R137, R0, !PT ;  /* 0x0000000089007209 */ /* 0x000fe40007810000 */
[----:B------:R-:W-:-:S02]  /*15290*/  FSEL R144, R25, -INF , P5 ;  /* 0xff80000019907808 */ /* 0x000fc40002800000 */
[----:B------:R-:W-:Y:S02]  /*152a0*/  FMNMX.FTZ R5, R145, R5, !PT ;  /* 0x0000000591057209 */ /* 0x000fe40007810000 */
[----:B------:R-:W-:Y:S02]  /*152b0*/  FMNMX.FTZ R0, R136, R0, !PT ;  /* 0x0000000088007209 */ /* 0x000fe40007810000 */
[----:B------:R-:W-:Y:S02]  /*152c0*/  FSEL R143, R24, -INF , P4 ;  /* 0xff800000188f7808 */ /* 0x000fe40002000000 */
[----:B------:R-:W-:Y:S02]  /*152d0*/  FMNMX.FTZ R5, R144, R5, !PT ;  /* 0x0000000590057209 */ /* 0x000fe40007810000 */
[----:B------:R-:W-:Y:S01]  /*152e0*/  FMNMX.FTZ R69, R127, R0, !PT ;  /* 0x000000007f457209 */ /* 0x000fe20007810000 */
[----:B------:R-:W-:Y:S01]  /*152f0*/  IMAD.MOV.U32 R0, RZ, RZ, 0x2 ;  /* 0x00000002ff007424 */ /* 0x000fe200078e00ff */
[----:B------:R-:W-:-:S02]  /*15300*/  FSEL R142, R23, -INF , P0 ;  /* 0xff800000178e7808 */ /* 0x000fc40000000000 */
[----:B------:R-:W-:Y:S01]  /*15310*/  FMNMX.FTZ R5, R143, R5, !PT ;  /* 0x000000058f057209 */ /* 0x000fe20007810000 */
[----:B------:R-:W-:Y:S01]  /*15320*/  IMAD.MOV.U32 R4, RZ, RZ, R69 ;  /* 0x000000ffff047224 */ /* 0x000fe200078e0045 */
[----:B------:R-:W-:Y:S02]  /*15330*/  MOV R2, 0x15360 ;  /* 0x0001536000027802 */ /* 0x000fe40000000f00 */
[----:B------:R-:W-:Y:S02]  /*15340*/  FMNMX.FTZ R5, R142, R5, !PT ;  /* 0x000000058e057209 */ /* 0x000fe40007810000 */
[----:B------:R-:W-:Y:S05]  /*15350*/  CALL.REL.NOINC `($__internal_20_$__cuda_sm70_shflsync_bfly_p) ;  /* 0x0000281000007944 */ /* 0x000fea0003c00000 */
[----:B------:R-:W-:Y:S01]  /*15360*/  FMNMX.FTZ R69, R69, R0, !PT ;  /* 0x0000000045457209 */ /* 0x000fe20007810000 */
[----:B------:R-:W-:Y:S01]  /*15370*/  IMAD.MOV.U32 R0, RZ, RZ, 0x1 ;  /* 0x00000001ff007424 */ /* 0x000fe200078e00ff */
[----:B------:R-:W-:-:S03]  /*15380*/  MOV R2, 0x153b0 ;  /* 0x000153b000027802 */ /* 0x000fc60000000f00 */
[----:B------:R-:W-:Y:S02]  /*15390*/  IMAD.MOV.U32 R4, RZ, RZ, R69 ;  /* 0x000000ffff047224 */ /* 0x000fe400078e0045 */
[----:B------:R-:W-:Y:S05]  /*153a0*/  CALL.REL.NOINC `($__internal_20_$__cuda_sm70_shflsync_bfly_p) ;  /* 0x000027c000007944 */ /* 0x000fea0003c00000 */
[----:B------:R-:W-:Y:S01]  /*153b0*/  FMNMX.FTZ R69, R69, R0, !PT ;  /* 0x0000000045457209 */ /* 0x000fe20007810000 */
[----:B------:R-:W-:Y:S01]  /*153c0*/  IMAD.MOV.U32 R4, RZ, RZ, R5 ;  /* 0x000000ffff047224 */ /* 0x000fe200078e0005 */
[----:B------:R-:W-:Y:S01]  /*153d0*/  MOV R2, 0x15400 ;  /* 0x0001540000027802 */ /* 0x000fe20000000f00 */
[----:B------:R-:W-:Y:S02]  /*153e0*/  IMAD.MOV.U32 R0, RZ, RZ, 0x2 ;  /* 0x00000002ff007424 */ /* 0x000fe400078e00ff */
[----:B------:R-:W-:Y:S05]  /*153f0*/  CALL.REL.NOINC `($__internal_20_$__cuda_sm70_shflsync_bfly_p) ;  /* 0x0000277000007944 */ /* 0x000fea0003c00000 */
[----:B------:R-:W-:Y:S01]  /*15400*/  FMNMX.FTZ R4, R5, R0, !PT ;  /* 0x0000000005047209 */ /* 0x000fe20007810000 */
[----:B------:R-:W-:Y:S01]  /*15410*/  IMAD.MOV.U32 R0, RZ, RZ, 0x1 ;  /* 0x00000001ff007424 */ /* 0x000fe200078e00ff */
[----:B------:R-:W-:Y:S02]  /*15420*/  MOV R2, 0x15440 ;  /* 0x0001544000027802 */ /* 0x000fe40000000f00 */
[----:B------:R-:W-:Y:S05]  /*15430*/  CALL.REL.NOINC `($__internal_20_$__cuda_sm70_shflsync_bfly_p) ;  /* 0x0000273000007944 */ /* 0x000fea0003c00000 */
[----:B------:R-:W-:Y:S01]  /*15440*/  MOV R5, R0 ;  /* 0x0000000000057202 */ /* 0x000fe20000000f00 */
[----:B------:R-:W-:Y:S05]  /*15450*/  BRA `(.L_x_1452) ;  /* 0xffff0a9000007947 */ /* 0x000fea000383ffff */
.L_x_1347:
[----:B------:R-:W-:Y:S01]  /*15460*/  MOV R2, RZ ;  /* 0x000000ff00027202 */ /* 0x000fe20000000f00 */
[----:B------:R-:W-:Y:S01]  /*15470*/  IMAD.MOV.U32 R45, RZ, RZ, R5 ;  /* 0x000000ffff2d7224 */ /* 0x000fe200078e0005 */
[----:B------:R-:W-:Y:S01]  /*15480*/  MOV R3, 0x154b0 ;  /* 0x000154b000037802 */ /* 0x000fe20000000f00 */
[----:B------:R-:W-:Y:S02]  /*15490*/  IMAD.MOV.U32 R44, RZ, RZ, 0x181f ;  /* 0x0000181fff2c7424 */ /* 0x000fe400078e00ff */
[----:B------:R-:W-:Y:S05]  /*154a0*/  CALL.REL.NOINC `($__internal_21_$__cuda_sm70_shflsync_idx_p) ;  /* 0x0000272000007944 */ /* 0x000fea0003c00000 */
[----:B------:R-:W-:Y:S01]  /*154b0*/  MOV R0, R44 ;  /* 0x0000002c00007202 */ /* 0x000fe20000000f00 */
[----:B------:R-:W-:-:S05]  /*154c0*/  BRA `(.L_x_1453) ;  /* 0xffff260000007947 */ /* 0x000fca000383ffff */
.L_x_1348:
[----:B------:R-:W-:Y:S01]  /*154d0*/  MOV R2, RZ ;  /* 0x000000ff00027202 */ /* 0x000fe20000000f00 */
[----:B------:R-:W-:Y:S01]  /*154e0*/  IMAD.MOV.U32 R45, RZ, RZ, R6 ;  /* 0x000000ffff2d7224 */ /* 0x000fe200078e0006 */
[----:B------:R-:W-:Y:S01]  /*154f0*/  MOV R3, 0x15520 ;  /* 0x0001552000037802 */ /* 0x000fe20000000f00 */
[----:B------:R-:W-:Y:S02]  /*15500*/  IMAD.MOV.U32 R44, RZ, RZ, 0x181f ;  /* 0x0000181fff2c7424 */ /* 0x000fe400078e00ff */
[----:B-12---:R-:W-:Y:S05]  /*15510*/  CALL.REL.NOINC `($__internal_21_$__cuda_sm70_shflsync_idx_p) ;  /* 0x000026b000007944 */ /* 0x006fea0003c00000 */
[C---:B------:R-:W-:Y:S01]  /*15520*/  ISETP.GE.AND P4, PT, R238.reuse, c[0x0][0x1d4], PT ;  /* 0x00007500ee007a0c */ /* 0x040fe20003f86270 */
[----:B------:R-:W-:Y:S01]  /*15530*/  IMAD.SHL.U32 R3, R238, 0x2, RZ ;  /* 0x00000002ee037824 */ /* 0x000fe200078e00ff */
[C---:B------:R-:W-:Y:S01]  /*15540*/  ISETP.GE.AND P0, PT, R248.reuse, c[0x0][0x1d4], PT ;  /* 0x00007500f8007a0c */ /* 0x040fe20003f06270 */
[----:B------:R-:W-:Y:S01]  /*15550*/  IMAD.SHL.U32 R2, R248, 0x2, RZ ;  /* 0x00000002f8027824 */ /* 0x000fe200078e00ff */
[----:B------:R-:W-:Y:S01]  /*15560*/  SEL R4, RZ, 0x10, P4 ;  /* 0x00000010ff047807 */ /* 0x000fe20002000000 */
[----:B------:R-:W-:Y:S01]  /*15570*/  IMAD.MOV.U32 R45, RZ, RZ, R5 ;  /* 0x000000ffff2d7224 */ /* 0x000fe200078e0005 */
[----:B------:R-:W-:Y:S05]  /*15580*/  IADD3 R12, P5, R44, R3, RZ ;  /* 0x000000032c0c7210 */ /* 0x000fea0007fbe0ff */
[----:B------:R-:W-:Y:S01]  /*15590*/  IMAD.X R13, R0, 0x1, R220, P5 ;  /* 0x00000001000d7824 */ /* 0x000fe200028e06dc */
[----:B------:R-:W-:Y:S01]  /*155a0*/  IADD3 R2, P5, R44, R2, RZ ;  /* 0x000000022c027210 */ /* 0x000fe20007fbe0ff */
[----:B------:R-:W-:Y:S03]  /*155b0*/  IMAD.MOV.U32 R44, RZ, RZ, 0x181f ;  /* 0x0000181fff2c7424 */ /* 0x000fe600078e00ff */
[----:B------:R-:W-:Y:S01]  /*155c0*/  @!PT LDS RZ, [RZ] ;  /* 0x00000000fffff984 */ /* 0x000fe20000000800 */
[----:B------:R-:W-:Y:S01]  /*155d0*/  @!PT LDS RZ, [RZ] ;  /* 0x00000000fffff984 */ /* 0x000fe20000000800 */
[----:B------:R-:W-:Y:S01]  /*155e0*/  @!PT LDS RZ, [RZ] ;  /* 0x00000000fffff984 */ /* 0x000fe20000000800 */
[----:B------:R1:W-:Y:S01]  /*155f0*/  LDGSTS.E.BYPASS.LTC128B.128 [R215+0x100], [R12.64], !P4 ;  /* 0x001000000cd77fae */ /* 0x0003e2000e101d46 */
[----:B------:R-:W-:Y:S01]  /*15600*/  IMAD.X R3, R0, 0x1, R221, P5 ;  /* 0x0000000100037824 */ /* 0x000fe200028e06dd */
[----:B------:R-:W-:Y:S04]  /*15610*/  SEL R0, RZ, 0x10, P0 ;  /* 0x00000010ff007807 */ /* 0x000fe80000000000 */
[----:B------:R2:W-:Y:S02]  /*15620*/  LDGSTS.E.BYPASS.LTC128B.128 [R215+0x3900], [R2.64], !P0 ;  /* 0x0390000002d77fae */ /* 0x0005e4000c101d46 */
[----:B--2---:R-:W-:Y:S01]  /*15630*/  MOV R3, 0x15660 ;  /* 0x0001566000037802 */ /* 0x004fe20000000f00 */
[----:B------:R-:W-:Y:S03]  /*15640*/  IMAD.MOV.U32 R2, RZ, RZ, 0x1 ;  /* 0x00000001ff027424 */ /* 0x000fe600078e00ff */
[----:B-1----:R-:W-:Y:S05]  /*15650*/  CALL.REL.NOINC `($__internal_21_$__cuda_sm70_shflsync_idx_p) ;  /* 0x0000257000007944 */ /* 0x002fea0003c00000 */
[----:B------:R-:W-:Y:S01]  /*15660*/  MOV R2, 0x1 ;  /* 0x0000000100027802 */ /* 0x000fe20000000f00 */
[----:B------:R-:W-:Y:S01]  /*15670*/  IMAD.MOV.U32 R7, RZ, RZ, R44 ;  /* 0x000000ffff077224 */ /* 0x000fe200078e002c */
[----:B------:R-:W-:Y:S01]  /*15680*/  MOV R44, 0x181f ;  /* 0x0000181f002c7802 */ /* 0x000fe20000000f00 */
[----:B------:R-:W-:Y:S01]  /*15690*/  IMAD.MOV.U32 R45, RZ, RZ, R6 ;  /* 0x000000ffff2d7224 */ /* 0x000fe200078e0006 */
[----:B------:R-:W-:Y:S02]  /*156a0*/  MOV R3, 0x156c0 ;  /* 0x000156c000037802 */ /* 0x000fe40000000f00 */
[----:B------:R-:W-:Y:S05]  /*156b0*/  CALL.REL.NOINC `($__internal_21_$__cuda_sm70_shflsync_idx_p) ;  /* 0x0000251000007944 */ /* 0x000fea0003c00000 */
[----:B------:R-:W-:Y:S01]  /*156c0*/  IADD3 R2, -R4, 0x10, RZ ;  /* 0x0000001004027810 */ /* 0x000fe20007ffe1ff */
[----:B------:R-:W-:Y:S01]  /*156d0*/  IMAD.SHL.U32 R3, R238, 0x2, RZ ;  /* 0x00000002ee037824 */ /* 0x000fe200078e00ff */
[----:B------:R-:W-:Y:S01]  /*156e0*/  ISETP.NE.U32.AND P5, PT, R4, RZ, PT ;  /* 0x000000ff0400720c */ /* 0x000fe20003fa5070 */
[----:B------:R-:W-:Y:S01]  /*156f0*/  IMAD.SHL.U32 R12, R248, 0x2, RZ ;  /* 0x00000002f80c7824 */ /* 0x000fe200078e00ff */
[----:B------:R-:W-:Y:S01]  /*15700*/  LOP3.LUT R2, R2, 0xf, RZ, 0xc0, !PT ;  /* 0x0000000f02027812 */ /* 0x000fe200078ec0ff */
[----:B------:R-:W-:Y:S03]  /*15710*/  IMAD.MOV.U32 R45, RZ, RZ, R5 ;  /* 0x000000ffff2d7224 */ /* 0x000fe600078e0005 */
        /* <DEDUP_REMOVED lines=15> */
[----:B------:R-:W-:Y:S05]  /*15810*/  CALL.REL.NOINC `($__internal_21_$__cuda_sm70_shflsync_idx_p) ;  /* 0x000023b000007944 */ /* 0x000fea0003c00000 */
[----:B------:R-:W-:Y:S01]  /*15820*/  MOV R2, 0x2 ;  /* 0x0000000200027802 */ /* 0x000fe20000000f00 */
[----:B------:R-:W-:Y:S01]  /*15830*/  IMAD.MOV.U32 R12, RZ, RZ, R44 ;  /* 0x000000ffff0c7224 */ /* 0x000fe200078e002c */
[----:B------:R-:W-:Y:S01]  /*15840*/  MOV R44, 0x181f ;  /* 0x0000181f002c7802 */ /* 0x000fe20000000f00 */
[----:B------:R-:W-:Y:S01]  /*15850*/  IMAD.MOV.U32 R45, RZ, RZ, R6 ;  /* 0x000000ffff2d7224 */ /* 0x000fe200078e0006 */
[----:B------:R-:W-:Y:S02]  /*15860*/  MOV R3, 0x15880 ;  /* 0x0001588000037802 */ /* 0x000fe40000000f00 */
[----:B------:R-:W-:Y:S05]  /*15870*/  CALL.REL.NOINC `($__internal_21_$__cuda_sm70_shflsync_idx_p) ;  /* 0x0000235000007944 */ /* 0x000fea0003c00000 */
[----:B------:R-:W-:Y:S01]  /*15880*/  MOV R7, R44 ;  /* 0x0000002c00077202 */ /* 0x000fe20000000f00 */
[----:B------:R-:W-:-:S05]  /*15890*/  BRA `(.L_x_1454) ;  /* 0xffff23c000007947 */ /* 0x000fca000383ffff */
.L_x_1349:
[----:B--2---:R-:W-:Y:S01]  /*158a0*/  MOV R2, 0x3 ;  /* 0x0000000300027802 */ /* 0x004fe20000000f00 */
[----:B------:R-:W-:Y:S01]  /*158b0*/  IMAD.MOV.U32 R45, RZ, RZ, R5 ;  /* 0x000000ffff2d7224 */ /* 0x000fe200078e0005 */
[----:B------:R-:W-:Y:S01]  /*158c0*/  MOV R3, 0x158f0 ;  /* 0x000158f000037802 */ /* 0x000fe20000000f00 */
[----:B------:R-:W-:Y:S02]  /*158d0*/  IMAD.MOV.U32 R44, RZ, RZ, 0x181f ;  /* 0x0000181fff2c7424 */ /* 0x000fe400078e00ff */
[----:B-1----:R-:W-:Y:S05]  /*158e0*/  CALL.REL.NOINC `($__internal_21_$__cuda_sm70_shflsync_idx_p) ;  /* 0x000022e000007944 */ /* 0x002fea0003c00000 */
        /* <DEDUP_REMOVED lines=8> */
.L_x_1352:
[----:B------:R-:W-:Y:S01]  /*15970*/  MOV R2, RZ ;  /* 0x000000ff00027202 */ /* 0x000fe20000000f00 */
[----:B------:R-:W-:Y:S01]  /*15980*/  IMAD.MOV.U32 R45, RZ, RZ, R0 ;  /* 0x000000ffff2d7224 */ /* 0x000fe200078e0000 */
[----:B------:R-:W-:Y:S01]  /*15990*/  MOV R3, 0x159c0 ;  /* 0x000159c000037802 */ /* 0x000fe20000000f00 */
[----:B------:R-:W-:Y:S02]  /*159a0*/  IMAD.MOV.U32 R44, RZ, RZ, 0x181f ;  /* 0x0000181fff2c7424 */ /* 0x000fe400078e00ff */
[----:B------:R-:W-:Y:S05]  /*159b0*/  CALL.REL.NOINC `($__internal_21_$__cuda_sm70_shflsync_idx_p) ;  /* 0x0000221000007944 */ /* 0x000fea0003c00000 */
[----:B------:R-:W-:Y:S01]  /*159c0*/  MOV R5, R44 ;  /* 0x0000002c00057202 */ /* 0x000fe20000000f00 */
[----:B------:R-:W-:-:S05]  /*159d0*/  BRA `(.L_x_1456) ;  /* 0xffff386000007947 */ /* 0x000fca000383ffff */
.L_x_1353:
[----:B------:R-:W-:Y:S01]  /*159e0*/  MOV R2, RZ ;  /* 0x000000ff00027202 */ /* 0x000fe20000000f00 */
[----:B------:R-:W-:Y:S01]  /*159f0*/  IMAD.MOV.U32 R45, RZ, RZ, R4 ;  /* 0x000000ffff2d7224 */ /* 0x000fe200078e0004 */
[----:B------:R-:W-:Y:S01]  /*15a00*/  MOV R3, 0x15a30 ;  /* 0x00015a3000037802 */ /* 0x000fe20000000f00 */
[----:B------:R-:W-:Y:S02]  /*15a10*/  IMAD.MOV.U32 R44, RZ, RZ, 0x181f ;  /* 0x0000181fff2c7424 */ /* 0x000fe400078e00ff */
[----:B-12---:R-:W-:Y:S05]  /*15a20*/  CALL.REL.NOINC `($__internal_21_$__cuda_sm70_shflsync_idx_p) ;  /* 0x000021a000007944 */ /* 0x006fea0003c00000 */
[----:B------:R-:W-:Y:S01]  /*15a30*/  MOV R2, R44 ;  /* 0x0000002c00027202 */ /* 0x000fe20000000f00 */
[----:B------:R-:W-:-:S05]  /*15a40*/  BRA `(.L_x_1457) ;  /* 0xffff381000007947 */ /* 0x000fca000383ffff */
.L_x_1354:
[----:B--2---:R-:W-:Y:S01]  /*15a50*/  MOV R2, 0x1 ;  /* 0x0000000100027802 */ /* 0x004fe20000000f00 */
[----:B------:R-:W-:Y:S01]  /*15a60*/  IMAD.MOV.U32 R45, RZ, RZ, R0 ;  /* 0x000000ffff2d7224 */ /* 0x000fe200078e0000 */
[----:B------:R-:W-:Y:S01]  /*15a70*/  MOV R3, 0x15aa0 ;  /* 0x00015aa000037802 */ /* 0x000fe20000000f00 */
[----:B------:R-:W-:Y:S02]  /*15a80*/  IMAD.MOV.U32 R44, RZ, RZ, 0x181f ;  /* 0x0000181fff2c7424 */ /* 0x000fe400078e00ff */
[----:B-1-3--:R-:W-:Y:S05]  /*15a90*/  CALL.REL.NOINC `($__internal_21_$__cuda_sm70_shflsync_idx_p) ;  /* 0x0000213000007944 */ /* 0x00afea0003c00000 */
        /* <DEDUP_REMOVED lines=8> */
.L_x_1355:
[----:B-1----:R-:W-:Y:S01]  /*15b20*/  MOV R2, 0x2 ;  /* 0x0000000200027802 */ /* 0x002fe20000000f00 */
[----:B------:R-:W-:Y:S01]  /*15b30*/  IMAD.MOV.U32 R45, RZ, RZ, R0 ;  /* 0x000000ffff2d7224 */ /* 0x000fe200078e0000 */
[----:B------:R-:W-:Y:S01]  /*15b40*/  MOV R3, 0x15b70 ;  /* 0x00015b7000037802 */ /* 0x000fe20000000f00 */
[----:B------:R-:W-:Y:S02]  /*15b50*/  IMAD.MOV.U32 R44, RZ, RZ, 0x181f ;  /* 0x0000181fff2c7424 */ /* 0x000fe400078e00ff */
[----:B---34-:R-:W-:Y:S05]  /*15b60*/  CALL.REL.NOINC `($__internal_21_$__cuda_sm70_shflsync_idx_p) ;  /* 0x0000206000007944 */ /* 0x018fea0003c00000 */
[----:B------:R-:W-:Y:S01]  /*15b70*/  MOV R5, R44 ;  /* 0x0000002c00057202 */ /* 0x000fe20000000f00 */
[----:B------:R-:W-:-:S05]  /*15b80*/  BRA `(.L_x_1459) ;  /* 0xffff38e000007947 */ /* 0x000fca000383ffff */
.L_x_1356:
[----:B-1----:R-:W-:Y:S01]  /*15b90*/  MOV R2, 0x2 ;  /* 0x0000000200027802 */ /* 0x002fe20000000f00 */
[----:B------:R-:W-:Y:S01]  /*15ba0*/  IMAD.MOV.U32 R45, RZ, RZ, R4 ;  /* 0x000000ffff2d7224 */ /* 0x000fe200078e0004 */
[----:B------:R-:W-:Y:S01]  /*15bb0*/  MOV R3, 0x15be0 ;  /* 0x00015be000037802 */ /* 0x000fe20000000f00 */
[----:B------:R-:W-:Y:S02]  /*15bc0*/  IMAD.MOV.U32 R44, RZ, RZ, 0x181f ;  /* 0x0000181fff2c7424 */ /* 0x000fe400078e00ff */
[----:B--234-:R-:W-:Y:S05]  /*15bd0*/  CALL.REL.NOINC `($__internal_21_$__cuda_sm70_shflsync_idx_p) ;  /* 0x00001ff000007944 */ /* 0x01cfea0003c00000 */
[----:B------:R-:W-:Y:S01]  /*15be0*/  MOV R2, R44 ;  /* 0x0000002c00027202 */ /* 0x000fe20000000f00 */
[----:B------:R-:W-:-:S05]  /*15bf0*/  BRA `(.L_x_1460) ;  /* 0xffff389000007947 */ /* 0x000fca000383ffff */
.L_x_1357:
[----:B--2---:R-:W-:Y:S01]  /*15c00*/  MOV R2, 0x3 ;  /* 0x0000000300027802 */ /* 0x004fe20000000f00 */
[----:B------:R-:W-:Y:S01]  /*15c10*/  IMAD.MOV.U32 R45, RZ, RZ, R0 ;  /* 0x000000ffff2d7224 */ /* 0x000fe200078e0000 */
[----:B------:R-:W-:Y:S01]  /*15c20*/  MOV R3, 0x15c50 ;  /* 0x00015c5000037802 */ /* 0x000fe20000000f00 */
[----:B------:R-:W-:Y:S02]  /*15c30*/  IMAD.MOV.U32 R44, RZ, RZ, 0x181f ;  /* 0x0000181fff2c7424 */ /* 0x000fe400078e00ff */
[----:B-1-34-:R-:W-:Y:S05]  /*15c40*/  CALL.REL.NOINC `($__internal_21_$__cuda_sm70_shflsync_idx_p) ;  /* 0x00001f8000007944 */ /* 0x01afea0003c00000 */
        /* <DEDUP_REMOVED lines=8> */
.L_x_1358:
[----:B------:R-:W-:Y:S01]  /*15cd0*/  MOV R2, RZ ;  /* 0x000000ff00027202 */ /* 0x000fe20000000f00 */
[----:B------:R-:W-:Y:S01]  /*15ce0*/  IMAD.MOV.U32 R45, RZ, RZ, R4 ;  /* 0x000000ffff2d7224 */ /* 0x000fe200078e0004 */
[----:B------:R-:W-:Y:S01]  /*15cf0*/  MOV R3, 0x15d20 ;  /* 0x00015d2000037802 */ /* 0x000fe20000000f00 */
[----:B------:R-:W-:Y:S02]  /*15d00*/  IMAD.MOV.U32 R44, RZ, RZ, 0x1c1f ;  /* 0x00001c1fff2c7424 */ /* 0x000fe400078e00ff */
[----:B------:R-:W-:Y:S05]  /*15d10*/  CALL.REL.NOINC `($__internal_21_$__cuda_sm70_shflsync_idx_p) ;  /* 0x00001eb000007944 */ /* 0x000fea0003c00000 */
[----:B------:R-:W-:Y:S01]  /*15d20*/  MOV R0, R44 ;  /* 0x0000002c00007202 */ /* 0x000fe20000000f00 */
[----:B------:R-:W-:-:S05]  /*15d30*/  BRA `(.L_x_1462) ;  /* 0xffff3a3000007947 */ /* 0x000fca000383ffff */
.L_x_1359:
[----:B------:R-:W-:Y:S01]  /*15d40*/  MOV R2, 0x1 ;  /* 0x0000000100027802 */ /* 0x000fe20000000f00 */
[----:B------:R-:W-:Y:S01]  /*15d50*/  IMAD.MOV.U32 R45, RZ, RZ, R4 ;  /* 0x000000ffff2d7224 */ /* 0x000fe200078e0004 */
[----:B------:R-:W-:Y:S01]  /*15d60*/  MOV R3, 0x15d90 ;  /* 0x00015d9000037802 */ /* 0x000fe20000000f00 */
[----:B------:R-:W-:Y:S02]  /*15d70*/  IMAD.MOV.U32 R44, RZ, RZ, 0x1c1f ;  /* 0x00001c1fff2c7424 */ /* 0x000fe400078e00ff */
[----:B-1----:R-:W-:Y:S05]  /*15d80*/  CALL.REL.NOINC `($__internal_21_$__cuda_sm70_shflsync_idx_p) ;  /* 0x00001e4000007944 */ /* 0x002fea0003c00000 */
[----:B------:R-:W-:Y:S05]  /*15d90*/  IMAD.IADD R0, R5, 0x1, R44 ;  /* 0x0000000105007824 */ /* 0x000fea00078e022c */
        /* <DEDUP_REMOVED lines=114> */
[----:B------:R-:W-:Y:S05]  /*164c0*/  CALL.REL.NOINC `($__internal_20_$__cuda_sm70_shflsync_bfly_p) ;  /* 0x000016a000007944 */ /* 0x000fea0003c00000 */
[----:B------:R-:W-:Y:S01]  /*164d0*/  FMNMX.FTZ R4, R4, R0, !PT ;  /* 0x0000000004047209 */ /* 0x000fe20007810000 */
[----:B------:R-:W-:Y:S01]  /*164e0*/  IMAD.MOV.U32 R0, RZ, RZ, 0x1 ;  /* 0x00000001ff007424 */ /* 0x000fe200078e00ff */
[----:B------:R-:W-:Y:S02]  /*164f0*/  MOV R2, 0x16510 ;  /* 0x0001651000027802 */ /* 0x000fe40000000f00 */
        /* <DEDUP_REMOVED lines=10> */
[----:B------:R-:W-:-:S05]  /*165a0*/  BRA `(.L_x_1463) ;  /* 0xffff3cf000007947 */ /* 0x000fca000383ffff */
.L_x_1362:
[----:B-1--4-:R-:W-:Y:S01]  /*165b0*/  MOV R2, RZ ;  /* 0x000000ff00027202 */ /* 0x012fe20000000f00 */
[----:B------:R-:W-:Y:S01]  /*165c0*/  IMAD.MOV.U32 R45, RZ, RZ, R0 ;  /* 0x000000ffff2d7224 */ /* 0x000fe200078e0000 */
[----:B------:R-:W-:Y:S01]  /*165d0*/  MOV R3, 0x16600 ;  /* 0x0001660000037802 */ /* 0x000fe20000000f00 */
[----:B------:R-:W-:Y:S02]  /*165e0*/  IMAD.MOV.U32 R44, RZ, RZ, 0x181f ;  /* 0x0000181fff2c7424 */ /* 0x000fe400078e00ff */
[----:B------:R-:W-:Y:S05]  /*165f0*/  CALL.REL.NOINC `($__internal_21_$__cuda_sm70_shflsync_idx_p) ;  /* 0x000015d000007944 */ /* 0x000fea0003c00000 */
[----:B------:R-:W-:Y:S01]  /*16600*/  MOV R6, R44 ;  /* 0x0000002c00067202 */ /* 0x000fe20000000f00 */
[----:B------:R-:W-:-:S05]  /*16610*/  BRA `(.L_x_1464) ;  /* 0xffff5b3000007947 */ /* 0x000fca000383ffff */
.L_x_1365:
[----:B------:R-:W-:Y:S01]  /*16620*/  MOV R2, 0x3 ;  /* 0x0000000300027802 */ /* 0x000fe20000000f00 */
        /* <DEDUP_REMOVED lines=12> */
.L_x_1368:
[----:B------:R-:W-:Y:S01]  /*166f0*/  MOV R2, RZ ;  /* 0x000000ff00027202 */ /* 0x000fe20000000f00 */
[----:B------:R-:W-:Y:S01]  /*16700*/  IMAD.MOV.U32 R45, RZ, RZ, R0 ;  /* 0x000000ffff2d7224 */ /* 0x000fe200078e0000 */
[----:B------:R-:W-:Y:S01]  /*16710*/  MOV R3, 0x16740 ;  /* 0x0001674000037802 */ /* 0x000fe20000000f00 */
[----:B------:R-:W-:Y:S02]  /*16720*/  IMAD.MOV.U32 R44, RZ, RZ, 0x181f ;  /* 0x0000181fff2c7424 */ /* 0x000fe400078e00ff */
[----:B------:R-:W-:Y:S05]  /*16730*/  CALL.REL.NOINC `($__internal_21_$__cuda_sm70_shflsync_idx_p) ;  /* 0x0000149000007944 */ /* 0x000fea0003c00000 */
[----:B------:R-:W-:Y:S01]  /*16740*/  MOV R6, R44 ;  /* 0x0000002c00067202 */ /* 0x000fe20000000f00 */
[----:B------:R-:W-:-:S05]  /*16750*/  BRA `(.L_x_1466) ;  /* 0xffff712000007947 */ /* 0x000fca000383ffff */
.L_x_1369:
[----:B------:R-:W-:Y:S01]  /*16760*/  MOV R2, RZ ;  /* 0x000000ff00027202 */ /* 0x000fe20000000f00 */
[----:B------:R-:W-:Y:S01]  /*16770*/  IMAD.MOV.U32 R45, RZ, RZ, R4 ;  /* 0x000000ffff2d7224 */ /* 0x000fe200078e0004 */
[----:B------:R-:W-:Y:S01]  /*16780*/  MOV R3, 0x167b0 ;  /* 0x000167b000037802 */ /* 0x000fe20000000f00 */
[----:B------:R-:W-:Y:S02]  /*16790*/  IMAD.MOV.U32 R44, RZ, RZ, 0x181f ;  /* 0x0000181fff2c7424 */ /* 0x000fe400078e00ff */
[----:B-12---:R-:W-:Y:S05]  /*167a0*/  CALL.REL.NOINC `($__internal_21_$__cuda_sm70_shflsync_idx_p) ;  /* 0x0000142000007944 */ /* 0x006fea0003c00000 */
[----:B------:R-:W-:Y:S01]  /*167b0*/  MOV R5, R44 ;  /* 0x0000002c00057202 */ /* 0x000fe20000000f00 */
[----:B------:R-:W-:-:S05]  /*167c0*/  BRA `(.L_x_1467) ;  /* 0xffff70d000007947 */ /* 0x000fca000383ffff */
.L_x_1370:
        /* <DEDUP_REMOVED lines=13> */
.L_x_1371:
[----:B-1----:R-:W-:Y:S01]  /*168a0*/  MOV R2, 0x2 ;  /* 0x0000000200027802 */ /* 0x002fe20000000f00 */
[----:B------:R-:W-:Y:S01]  /*168b0*/  IMAD.MOV.U32 R45, RZ, RZ, R0 ;  /* 0x000000ffff2d7224 */ /* 0x000fe200078e0000 */
[----:B------:R-:W-:Y:S01]  /*168c0*/  MOV R3, 0x168f0 ;  /* 0x000168f000037802 */ /* 0x000fe20000000f00 */
[----:B------:R-:W-:Y:S02]  /*168d0*/  IMAD.MOV.U32 R44, RZ, RZ, 0x181f ;  /* 0x0000181fff2c7424 */ /* 0x000fe400078e00ff */
[----:B---34-:R-:W-:Y:S05]  /*168e0*/  CALL.REL.NOINC `($__internal_21_$__cuda_sm70_shflsync_idx_p) ;  /* 0x000012e000007944 */ /* 0x018fea0003c00000 */
[----:B------:R-:W-:Y:S01]  /*168f0*/  MOV R6, R44 ;  /* 0x0000002c00067202 */ /* 0x000fe20000000f00 */
[----:B------:R-:W-:-:S05]  /*16900*/  BRA `(.L_x_1469) ;  /* 0xffff722000007947 */ /* 0x000fca000383ffff */
.L_x_1372:
[----:B-1----:R-:W-:Y:S01]  /*16910*/  MOV R2, 0x2 ;  /* 0x0000000200027802 */ /* 0x002fe20000000f00 */
[----:B------:R-:W-:Y:S01]  /*16920*/  IMAD.MOV.U32 R45, RZ, RZ, R4 ;  /* 0x000000ffff2d7224 */ /* 0x000fe200078e0004 */
[----:B------:R-:W-:Y:S01]  /*16930*/  MOV R3, 0x16960 ;  /* 0x0001696000037802 */ /* 0x000fe20000000f00 */
[----:B------:R-:W-:Y:S02]  /*16940*/  IMAD.MOV.U32 R44, RZ, RZ, 0x181f ;  /* 0x0000181fff2c7424 */ /* 0x000fe400078e00ff */
[----:B--234-:R-:W-:Y:S05]  /*16950*/  CALL.REL.NOINC `($__internal_21_$__cuda_sm70_shflsync_idx_p) ;  /* 0x0000127000007944 */ /* 0x01cfea0003c00000 */
[----:B------:R-:W-:Y:S01]  /*16960*/  MOV R5, R44 ;  /* 0x0000002c00057202 */ /* 0x000fe20000000f00 */
[----:B------:R-:W-:-:S05]  /*16970*/  BRA `(.L_x_1470) ;  /* 0xffff71d000007947 */ /* 0x000fca000383ffff */
.L_x_1373:
[----:B-1----:R-:W-:Y:S01]  /*16980*/  MOV R2, 0x3 ;  /* 0x0000000300027802 */ /* 0x002fe20000000f00 */
[----:B------:R-:W-:Y:S01]  /*16990*/  IMAD.MOV.U32 R45, RZ, RZ, R0 ;  /* 0x000000ffff2d7224 */ /* 0x000fe200078e0000 */
[----:B------:R-:W-:Y:S01]  /*169a0*/  MOV R3, 0x169d0 ;  /* 0x000169d000037802 */ /* 0x000fe20000000f00 */
[----:B------:R-:W-:Y:S02]  /*169b0*/  IMAD.MOV.U32 R44, RZ, RZ, 0x181f ;  /* 0x0000181fff2c7424 */ /* 0x000fe400078e00ff */
[----:B--2-4-:R-:W-:Y:S05]  /*169c0*/  CALL.REL.NOINC `($__internal_21_$__cuda_sm70_shflsync_idx_p) ;  /* 0x0000120000007944 */ /* 0x014fea0003c00000 */
        /* <DEDUP_REMOVED lines=8> */
.L_x_1374:
[----:B------:R-:W-:Y:S02]  /*16a50*/  MOV R0, 0x2 ;  /* 0x0000000200007802 */ /* 0x000fe40000000f00 */
[----:B------:R-:W-:Y:S02]  /*16a60*/  MOV R2, 0x16a80 ;  /* 0x00016a8000027802 */ /* 0x000fe40000000f00 */
[----:B------:R-:W-:Y:S05]  /*16a70*/  CALL.REL.NOINC `($__internal_20_$__cuda_sm70_shflsync_bfly_p) ;  /* 0x000010f000007944 */ /* 0x000fea0003c00000 */
[----:B------:R-:W-:-:S05]  /*16a80*/  BRA `(.L_x_1472) ;  /* 0xffff76f000007947 */ /* 0x000fca000383ffff */
.L_x_1375:
[----:B------:R-:W-:Y:S02]  /*16a90*/  MOV R0, 0x1 ;  /* 0x0000000100007802 */ /* 0x000fe40000000f00 */
        /* <DEDUP_REMOVED lines=12> */
.L_x_1377:
[----:B------:R-:W-:Y:S01]  /*16b60*/  IMAD.MOV.U32 R4, RZ, RZ, R230 ;  /* 0x000000ffff047224 */ /* 0x000fe200078e00e6 */
[----:B------:R-:W-:-:S02]  /*16b70*/  MOV R0, 0x2 ;  /* 0x0000000200007802 */ /* 0x000fc40000000f00 */
[----:B------:R-:W-:Y:S02]  /*16b80*/  MOV R2, 0x16ba0 ;  /* 0x00016ba000027802 */ /* 0x000fe40000000f00 */
[----:B------:R-:W-:Y:S05]  /*16b90*/  CALL.REL.NOINC `($__internal_20_$__cuda_sm70_shflsync_bfly_p) ;  /* 0x00000fd000007944 */ /* 0x000fea0003c00000 */
[----:B------:R-:W-:Y:S05]  /*16ba0*/  BRA `(.L_x_1474) ;  /* 0xffff923000007947 */ /* 0x000fea000383ffff */
.L_x_1378:
[----:B------:R-:W-:Y:S01]  /*16bb0*/  IMAD.MOV.U32 R4, RZ, RZ, R5 ;  /* 0x000000ffff047224 */ /* 0x000fe200078e0005 */
[----:B------:R-:W-:Y:S02]  /*16bc0*/  MOV R0, 0x1 ;  /* 0x0000000100007802 */ /* 0x000fe40000000f00 */
[----:B------:R-:W-:Y:S02]  /*16bd0*/  MOV R2, 0x16bf0 ;  /* 0x00016bf000027802 */ /* 0x000fe40000000f00 */
[----:B-1----:R-:W-:Y:S05]  /*16be0*/  CALL.REL.NOINC `($__internal_20_$__cuda_sm70_shflsync_bfly_p) ;  /* 0x00000f8000007944 */ /* 0x002fea0003c00000 */
[----:B------:R-:W-:Y:S01]  /*16bf0*/  FADD.FTZ R5, R5, R0 ;  /* 0x0000000005057221 */ /* 0x000fe20000010000 */
[----:B------:R-:W-:Y:S02]  /*16c00*/  MOV R4, R247 ;  /* 0x000000f700047202 */ /* 0x000fe40000000f00 */
[----:B------:R-:W-:Y:S02]  /*16c10*/  MOV R0, 0x2 ;  /* 0x0000000200007802 */ /* 0x000fe40000000f00 */
[----:B------:R-:W-:Y:S02]  /*16c20*/  MOV R2, 0x16c40 ;  /* 0x00016c4000027802 */ /* 0x000fe40000000f00 */
[----:B------:R-:W-:Y:S05]  /*16c30*/  CALL.REL.NOINC `($__internal_20_$__cuda_sm70_shflsync_bfly_p) ;  /* 0x00000f3000007944 */ /* 0x000fea0003c00000 */
[----:B------:R-:W-:Y:S01]  /*16c40*/  FADD.FTZ R4, R247, R0 ;  /* 0x00000000f7047221 */ /* 0x000fe20000010000 */
[----:B------:R-:W-:Y:S02]  /*16c50*/  MOV R0, 0x1 ;  /* 0x0000000100007802 */ /* 0x000fe40000000f00 */
[----:B------:R-:W-:-:S02]  /*16c60*/  MOV R2, 0x16c80 ;  /* 0x00016c8000027802 */ /* 0x000fc40000000f00 */
[----:B------:R-:W-:Y:S05]  /*16c70*/  CALL.REL.NOINC `($__internal_20_$__cuda_sm70_shflsync_bfly_p) ;  /* 0x00000ef000007944 */ /* 0x000fea0003c00000 */
[----:B------:R-:W-:Y:S01]  /*16c80*/  MOV R3, R0 ;  /* 0x0000000000037202 */ /* 0x000fe20000000f00 */
[----:B------:R-:W-:Y:S05]  /*16c90*/  BRA `(.L_x_1475) ;  /* 0xffff91b000007947 */ /* 0x000fea000383ffff */
.L_x_1385:
[----:B-1234-:R-:W-:Y:S01]  /*16ca0*/  IMAD.MOV.U32 R45, RZ, RZ, R7 ;  /* 0x000000ffff2d7224 */ /* 0x01efe200078e0007 */
[----:B------:R-:W-:Y:S01]  /*16cb0*/  MOV R2, RZ ;  /* 0x000000ff00027202 */ /* 0x000fe20000000f00 */
[----:B------:R-:W-:Y:S01]  /*16cc0*/  IMAD.MOV.U32 R44, RZ, RZ, 0x181f ;  /* 0x0000181fff2c7424 */ /* 0x000fe200078e00ff */
[----:B------:R-:W-:-:S02]  /*16cd0*/  MOV R3, 0x16cf0 ;  /* 0x00016cf000037802 */ /* 0x000fc40000000f00 */
[----:B------:R-:W-:Y:S05]  /*16ce0*/  CALL.REL.NOINC `($__internal_21_$__cuda_sm70_shflsync_idx_p) ;  /* 0x00000ee000007944 */ /* 0x000fea0003c00000 */
[----:B------:R-:W-:Y:S01]  /*16cf0*/  MOV R10, R44 ;  /* 0x0000002c000a7202 */ /* 0x000fe20000000f00 */
[----:B------:R-:W-:Y:S05]  /*16d00*/  BRA `(.L_x_1476) ;  /* 0xffffa56000007947 */ /* 0x000fea000383ffff */
.L_x_1386:
[----:B------:R-:W-:Y:S01]  /*16d10*/  IMAD.MOV.U32 R45, RZ, RZ, R8 ;  /* 0x000000ffff2d7224 */ /* 0x000fe200078e0008 */
[----:B------:R-:W-:Y:S01]  /*16d20*/  MOV R2, RZ ;  /* 0x000000ff00027202 */ /* 0x000fe20000000f00 */
[----:B------:R-:W-:Y:S01]  /*16d30*/  IMAD.MOV.U32 R44, RZ, RZ, 0x181f ;  /* 0x0000181fff2c7424 */ /* 0x000fe200078e00ff */
[----:B------:R-:W-:-:S02]  /*16d40*/  MOV R3, 0x16d60 ;  /* 0x00016d6000037802 */ /* 0x000fc40000000f00 */
[----:B-12---:R-:W-:Y:S05]  /*16d50*/  CALL.REL.NOINC `($__internal_21_$__cuda_sm70_shflsync_idx_p) ;  /* 0x00000e7000007944 */ /* 0x006fea0003c00000 */
[----:B------:R-:W-:Y:S01]  /*16d60*/  MOV R0, R44 ;  /* 0x0000002c00007202 */ /* 0x000fe20000000f00 */
[----:B------:R-:W-:Y:S05]  /*16d70*/  BRA `(.L_x_1477) ;  /* 0xffffa51000007947 */ /* 0x000fea000383ffff */
.L_x_1389:
        /* <DEDUP_REMOVED lines=13> */
.L_x_1392:
[----:B------:R-:W-:Y:S01]  /*16e50*/  IMAD.MOV.U32 R45, RZ, RZ, R7 ;  /* 0x000000ffff2d7224 */ /* 0x000fe200078e0007 */
[----:B-1----:R-:W-:Y:S01]  /*16e60*/  MOV R2, 0x2 ;  /* 0x0000000200027802 */ /* 0x002fe20000000f00 */
[----:B------:R-:W-:Y:S01]  /*16e70*/  IMAD.MOV.U32 R44, RZ, RZ, 0x181f ;  /* 0x0000181fff2c7424 */ /* 0x000fe200078e00ff */
[----:B------:R-:W-:Y:S02]  /*16e80*/  MOV R3, 0x16ea0 ;  /* 0x00016ea000037802 */ /* 0x000fe40000000f00 */
[----:B--234-:R-:W-:Y:S05]  /*16e90*/  CALL.REL.NOINC `($__internal_21_$__cuda_sm70_shflsync_idx_p) ;  /* 0x00000d3000007944 */ /* 0x01cfea0003c00000 */
[----:B------:R-:W-:Y:S01]  /*16ea0*/  MOV R10, R44 ;  /* 0x0000002c000a7202 */ /* 0x000fe20000000f00 */
[----:B------:R-:W-:Y:S05]  /*16eb0*/  BRA `(.L_x_1479) ;  /* 0xffffa65000007947 */ /* 0x000fea000383ffff */
.L_x_1393:
[----:B------:R-:W-:Y:S01]  /*16ec0*/  IMAD.MOV.U32 R45, RZ, RZ, R8 ;  /* 0x000000ffff2d7224 */ /* 0x000fe200078e0008 */
[----:B-1----:R-:W-:Y:S01]  /*16ed0*/  MOV R2, 0x2 ;  /* 0x0000000200027802 */ /* 0x002fe20000000f00 */
[----:B------:R-:W-:Y:S01]  /*16ee0*/  IMAD.MOV.U32 R44, RZ, RZ, 0x181f ;  /* 0x0000181fff2c7424 */ /* 0x000fe200078e00ff */
[----:B------:R-:W-:Y:S02]  /*16ef0*/  MOV R3, 0x16f10 ;  /* 0x00016f1000037802 */ /* 0x000fe40000000f00 */
[----:B--234-:R-:W-:Y:S05]  /*16f00*/  CALL.REL.NOINC `($__internal_21_$__cuda_sm70_shflsync_idx_p) ;  /* 0x00000cc000007944 */ /* 0x01cfea0003c00000 */
[----:B------:R-:W-:Y:S01]  /*16f10*/  MOV R0, R44 ;  /* 0x0000002c00007202 */ /* 0x000fe20000000f00 */
[----:B------:R-:W-:Y:S05]  /*16f20*/  BRA `(.L_x_1480) ;  /* 0xffffa60000007947 */ /* 0x000fea000383ffff */
.L_x_1396:
        /* <DEDUP_REMOVED lines=13> */
.L_x_1398:
[----:B------:R-:W-:Y:S01]  /*17000*/  IMAD.MOV.U32 R45, RZ, RZ, R5 ;  /* 0x000000ffff2d7224 */ /* 0x000fe200078e0005 */
[----:B------:R-:W-:Y:S01]  /*17010*/  MOV R2, RZ ;  /* 0x000000ff00027202 */ /* 0x000fe20000000f00 */
[----:B------:R-:W-:Y:S01]  /*17020*/  IMAD.MOV.U32 R44, RZ, RZ, 0x1c1f ;  /* 0x00001c1fff2c7424 */ /* 0x000fe200078e00ff */
[----:B------:R-:W-:Y:S02]  /*17030*/  MOV R3, 0x17050 ;  /* 0x0001705000037802 */ /* 0x000fe40000000f00 */
[----:B------:R-:W-:Y:S05]  /*17040*/  CALL.REL.NOINC `($__internal_21_$__cuda_sm70_shflsync_idx_p) ;  /* 0x00000b8000007944 */ /* 0x000fea0003c00000 */
[----:B------:R-:W-:Y:S01]  /*17050*/  MOV R4, R44 ;  /* 0x0000002c00047202 */ /* 0x000fe20000000f00 */
[----:B------:R-:W-:Y:S05]  /*17060*/  BRA `(.L_x_1482) ;  /* 0xffffa8e000007947 */ /* 0x000fea000383ffff */
.L_x_1399:
[----:B------:R-:W-:Y:S01]  /*17070*/  IMAD.MOV.U32 R45, RZ, RZ, R12 ;  /* 0x000000ffff2d7224 */ /* 0x000fe200078e000c */
[----:B------:R-:W-:Y:S01]  /*17080*/  MOV R2, RZ ;  /* 0x000000ff00027202 */ /* 0x000fe20000000f00 */
[----:B------:R-:W-:Y:S01]  /*17090*/  IMAD.MOV.U32 R44, RZ, RZ, 0x1c1f ;  /* 0x00001c1fff2c7424 */ /* 0x000fe200078e00ff */
[----:B------:R-:W-:Y:S02]  /*170a0*/  MOV R3, 0x170c0 ;  /* 0x000170c000037802 */ /* 0x000fe40000000f00 */
[----:B-12---:R-:W-:Y:S05]  /*170b0*/  CALL.REL.NOINC `($__internal_21_$__cuda_sm70_shflsync_idx_p) ;  /* 0x00000b1000007944 */ /* 0x006fea0003c00000 */
[----:B------:R-:W-:Y:S01]  /*170c0*/  MOV R0, R44 ;  /* 0x0000002c00007202 */ /* 0x000fe20000000f00 */
[----:B------:R-:W-:Y:S05]  /*170d0*/  BRA `(.L_x_1483) ;  /* 0xffffa89000007947 */ /* 0x000fea000383ffff */
.L_x_1402:
[----:B------:R-:W-:Y:S01]  /*170e0*/  IMAD.MOV.U32 R45, RZ, RZ, R5 ;  /* 0x000000ffff2d7224 */ /* 0x000fe200078e0005 */
[----:B--2---:R-:W-:Y:S01]  /*170f0*/  MOV R2, 0x1 ;  /* 0x0000000100027802 */ /* 0x004fe20000000f00 */
[----:B------:R-:W-:Y:S01]  /*17100*/  IMAD.MOV.U32 R44, RZ, RZ, 0x1c1f ;  /* 0x00001c1fff2c7424 */ /* 0x000fe200078e00ff */
[----:B------:R-:W-:-:S02]  /*17110*/  MOV R3, 0x17130 ;  /* 0x0001713000037802 */ /* 0x000fc40000000f00 */
[----:B-1-34-:R-:W-:Y:S05]  /*17120*/  CALL.REL.NOINC `($__internal_21_$__cuda_sm70_shflsync_idx_p) ;  /* 0x00000aa000007944 */ /* 0x01afea0003c00000 */
        /* <DEDUP_REMOVED lines=8> */
.L_x_1406:
[----:B------:R-:W-:Y:S01]  /*171b0*/  IMAD.MOV.U32 R45, RZ, RZ, R7 ;  /* 0x000000ffff2d7224 */ /* 0x000fe200078e0007 */
[----:B------:R-:W-:Y:S01]  /*171c0*/  MOV R2, RZ ;  /* 0x000000ff00027202 */ /* 0x000fe20000000f00 */
[----:B------:R-:W-:Y:S01]  /*171d0*/  IMAD.MOV.U32 R44, RZ, RZ, 0x181f ;  /* 0x0000181fff2c7424 */ /* 0x000fe200078e00ff */
[----:B------:R-:W-:Y:S02]  /*171e0*/  MOV R3, 0x17200 ;  /* 0x0001720000037802 */ /* 0x000fe40000000f00 */
[----:B------:R-:W-:Y:S05]  /*171f0*/  CALL.REL.NOINC `($__internal_21_$__cuda_sm70_shflsync_idx_p) ;  /* 0x000009d000007944 */ /* 0x000fea0003c00000 */
[----:B------:R-:W-:Y:S01]  /*17200*/  MOV R9, R44 ;  /* 0x0000002c00097202 */ /* 0x000fe20000000f00 */
[----:B------:R-:W-:Y:S05]  /*17210*/  BRA `(.L_x_1485) ;  /* 0xffffbb5000007947 */ /* 0x000fea000383ffff */
.L_x_1407:
[----:B------:R-:W-:Y:S01]  /*17220*/  IMAD.MOV.U32 R45, RZ, RZ, R10 ;  /* 0x000000ffff2d7224 */ /* 0x000fe200078e000a */
[----:B------:R-:W-:Y:S01]  /*17230*/  MOV R2, RZ ;  /* 0x000000ff00027202 */ /* 0x000fe20000000f00 */
[----:B------:R-:W-:Y:S01]  /*17240*/  IMAD.MOV.U32 R44, RZ, RZ, 0x181f ;  /* 0x0000181fff2c7424 */ /* 0x000fe200078e00ff */
[----:B------:R-:W-:Y:S02]  /*17250*/  MOV R3, 0x17270 ;  /* 0x0001727000037802 */ /* 0x000fe40000000f00 */
[----:B-12---:R-:W-:Y:S05]  /*17260*/  CALL.REL.NOINC `($__internal_21_$__cuda_sm70_shflsync_idx_p) ;  /* 0x0000096000007944 */ /* 0x006fea0003c00000 */
[----:B------:R-:W-:Y:S01]  /*17270*/  MOV R0, R44 ;  /* 0x0000002c00007202 */ /* 0x000fe20000000f00 */
[----:B------:R-:W-:Y:S05]  /*17280*/  BRA `(.L_x_1486) ;  /* 0xffffbb0000007947 */ /* 0x000fea000383ffff */
.L_x_1410:
        /* <DEDUP_REMOVED lines=13> */
.L_x_1413:
[----:B------:R-:W-:Y:S01]  /*17360*/  IMAD.MOV.U32 R45, RZ, RZ, R7 ;  /* 0x000000ffff2d7224 */ /* 0x000fe200078e0007 */
[----:B-1----:R-:W-:Y:S01]  /*17370*/  MOV R2, 0x2 ;  /* 0x0000000200027802 */ /* 0x002fe20000000f00 */
[----:B------:R-:W-:Y:S01]  /*17380*/  IMAD.MOV.U32 R44, RZ, RZ, 0x181f ;  /* 0x0000181fff2c7424 */ /* 0x000fe200078e00ff */
[----:B------:R-:W-:Y:S02]  /*17390*/  MOV R3, 0x173b0 ;  /* 0x000173b000037802 */ /* 0x000fe40000000f00 */
[----:B--234-:R-:W-:Y:S05]  /*173a0*/  CALL.REL.NOINC `($__internal_21_$__cuda_sm70_shflsync_idx_p) ;  /* 0x0000082000007944 */ /* 0x01cfea0003c00000 */
[----:B------:R-:W-:Y:S01]  /*173b0*/  MOV R9, R44 ;  /* 0x0000002c00097202 */ /* 0x000fe20000000f00 */
[----:B------:R-:W-:Y:S05]  /*173c0*/  BRA `(.L_x_1488) ;  /* 0xffffbc5000007947 */ /* 0x000fea000383ffff */
.L_x_1414:
[----:B------:R-:W-:Y:S01]  /*173d0*/  IMAD.MOV.U32 R45, RZ, RZ, R10 ;  /* 0x000000ffff2d7224 */ /* 0x000fe200078e000a */
[----:B-1----:R-:W-:Y:S01]  /*173e0*/  MOV R2, 0x2 ;  /* 0x0000000200027802 */ /* 0x002fe20000000f00 */
[----:B------:R-:W-:Y:S01]  /*173f0*/  IMAD.MOV.U32 R44, RZ, RZ, 0x181f ;  /* 0x0000181fff2c7424 */ /* 0x000fe200078e00ff */
[----:B------:R-:W-:Y:S02]  /*17400*/  MOV R3, 0x17420 ;  /* 0x0001742000037802 */ /* 0x000fe40000000f00 */
[----:B--234-:R-:W-:Y:S05]  /*17410*/  CALL.REL.NOINC `($__internal_21_$__cuda_sm70_shflsync_idx_p) ;  /* 0x000007b000007944 */ /* 0x01cfea0003c00000 */
[----:B------:R-:W-:Y:S01]  /*17420*/  MOV R0, R44 ;  /* 0x0000002c00007202 */ /* 0x000fe20000000f00 */
[----:B------:R-:W-:Y:S05]  /*17430*/  BRA `(.L_x_1489) ;  /* 0xffffbc0000007947 */ /* 0x000fea000383ffff */
.L_x_1417:
        /* <DEDUP_REMOVED lines=13> */
.L_x_1419:
[----:B------:R-:W-:Y:S01]  /*17510*/  IMAD.MOV.U32 R45, RZ, RZ, R62 ;  /* 0x000000ffff2d7224 */ /* 0x000fe200078e003e */
[----:B------:R-:W-:Y:S01]  /*17520*/  MOV R2, RZ ;  /* 0x000000ff00027202 */ /* 0x000fe20000000f00 */
[----:B------:R-:W-:Y:S01]  /*17530*/  IMAD.MOV.U32 R44, RZ, RZ, 0x1f ;  /* 0x0000001fff2c7424 */ /* 0x000fe200078e00ff */
[----:B------:R-:W-:Y:S02]  /*17540*/  MOV R3, 0x17560 ;  /* 0x0001756000037802 */ /* 0x000fe40000000f00 */
[----:B------:R-:W-:Y:S05]  /*17550*/  CALL.REL.NOINC `($__internal_21_$__cuda_sm70_shflsync_idx_p) ;  /* 0x0000067000007944 */ /* 0x000fea0003c00000 */
[----:B------:R-:W-:Y:S01]  /*17560*/  MOV R9, R44 ;  /* 0x0000002c00097202 */ /* 0x000fe20000000f00 */
[----:B------:R-:W-:Y:S05]  /*17570*/  BRA `(.L_x_1491) ;  /* 0xffffbdb000007947 */ /* 0x000fea000383ffff */
.L_x_1420:
[----:B------:R-:W-:Y:S01]  /*17580*/  IMAD.MOV.U32 R45, RZ, RZ, R62 ;  /* 0x000000ffff2d7224 */ /* 0x000fe200078e003e */
[----:B------:R-:W-:Y:S01]  /*17590*/  MOV R2, 0x1 ;  /* 0x0000000100027802 */ /* 0x000fe20000000f00 */
[----:B------:R-:W-:Y:S01]  /*175a0*/  IMAD.MOV.U32 R44, RZ, RZ, 0x1f ;  /* 0x0000001fff2c7424 */ /* 0x000fe200078e00ff */
[----:B------:R-:W-:Y:S02]  /*175b0*/  MOV R3, 0x175d0 ;  /* 0x000175d000037802 */ /* 0x000fe40000000f00 */
[----:B-12---:R-:W-:Y:S05]  /*175c0*/  CALL.REL.NOINC `($__internal_21_$__cuda_sm70_shflsync_idx_p) ;  /* 0x0000060000007944 */ /* 0x006fea0003c00000 */
[----:B------:R-:W-:Y:S01]  /*175d0*/  MOV R8, R44 ;  /* 0x0000002c00087202 */ /* 0x000fe20000000f00 */
[----:B------:R-:W-:Y:S05]  /*175e0*/  BRA `(.L_x_1492) ;  /* 0xffffbd6000007947 */ /* 0x000fea000383ffff */
.L_x_1421:
[----:B------:R-:W-:Y:S02]  /*175f0*/  MOV R2, 0x1 ;  /* 0x0000000100027802 */ /* 0x000fe40000000f00 */
[----:B------:R-:W-:-:S02]  /*17600*/  MOV R3, 0x17620 ;  /* 0x0001762000037802 */ /* 0x000fc40000000f00 */
[----:B-1234-:R-:W-:Y:S05]  /*17610*/  CALL.REL.NOINC `($__internal_22_$__cuda_sm70_shflsync_up_p) ;  /* 0x0000061000007944 */ /* 0x01efea0003c00000 */
[----:B------:R-:W-:Y:S05]  /*17620*/  BRA `(.L_x_1493) ;  /* 0xffffbe5000007947 */ /* 0x000fea000383ffff */
.L_x_1422:
[----:B------:R-:W-:Y:S02]  /*17630*/  MOV R2, 0x2 ;  /* 0x0000000200027802 */ /* 0x000fe40000000f00 */
[----:B------:R-:W-:-:S02]  /*17640*/  MOV R3, 0x17660 ;  /* 0x0001766000037802 */ /* 0x000fc40000000f00 */
[----:B--2-4-:R-:W-:Y:S05]  /*17650*/  CALL.REL.NOINC `($__internal_22_$__cuda_sm70_shflsync_up_p) ;  /* 0x000005d000007944 */ /* 0x014fea0003c00000 */
        /* <DEDUP_REMOVED lines=24> */
.L_x_1426:
[----:B------:R-:W-:Y:S02]  /*177e0*/  MOV R2, 0x1 ;  /* 0x0000000100027802 */ /* 0x000fe40000000f00 */
[----:B------:R-:W-:Y:S02]  /*177f0*/  MOV R3, 0x17810 ;  /* 0x0001781000037802 */ /* 0x000fe40000000f00 */
[----:B------:R-:W-:Y:S05]  /*17800*/  CALL.REL.NOINC `($__internal_22_$__cuda_sm70_shflsync_up_p) ;  /* 0x0000042000007944 */ /* 0x000fea0003c00000 */
[----:B------:R-:W-:Y:S01]  /*17810*/  MOV R2, R4 ;  /* 0x0000000400027202 */ /* 0x000fe20000000f00 */
[----:B------:R-:W-:Y:S05]  /*17820*/  BRA `(.L_x_1495) ;  /* 0xffffbeb000007947 */ /* 0x000fea000383ffff */
.L_x_1427:
        /* <DEDUP_REMOVED lines=27> */
.L_x_1429:
[----:B------:R-:W-:Y:S02]  /*179e0*/  SEL R0, RZ, 0x1, P0 ;  /* 0x00000001ff007807 */ /* 0x000fe40000000000 */
[----:B------:R-:W-:Y:S02]  /*179f0*/  MOV R2, 0x17a10 ;  /* 0x00017a1000027802 */ /* 0x000fe40000000f00 */
[----:B-1----:R-:W-:Y:S05]  /*17a00*/  CALL.REL.NOINC `($__internal_23_$__cuda_sm70_votesync_ballot) ;  /* 0x0000029000007944 */ /* 0x002fea0003c00000 */
[----:B------:R-:W-:Y:S01]  /*17a10*/  MOV R5, R0 ;  /* 0x0000000000057202 */ /* 0x000fe20000000f00 */
[----:B------:R-:W-:Y:S05]  /*17a20*/  BRA `(.L_x_1497) ;  /* 0xffffbe4000007947 */ /* 0x000fea000383ffff */
.L_x_1430:
[----:B------:R-:W-:Y:S01]  /*17a30*/  IMAD.MOV.U32 R45, RZ, RZ, R6 ;  /* 0x000000ffff2d7224 */ /* 0x000fe200078e0006 */
[----:B--2---:R-:W-:Y:S01]  /*17a40*/  MOV R2, R0 ;  /* 0x0000000000027202 */ /* 0x004fe20000000f00 */
[----:B------:R-:W-:Y:S01]  /*17a50*/  IMAD.MOV.U32 R44, RZ, RZ, 0x1f ;  /* 0x0000001fff2c7424 */ /* 0x000fe200078e00ff */
[----:B------:R-:W-:Y:S02]  /*17a60*/  MOV R3, 0x17a80 ;  /* 0x00017a8000037802 */ /* 0x000fe40000000f00 */
[----:B-1----:R-:W-:Y:S05]  /*17a70*/  CALL.REL.NOINC `($__internal_21_$__cuda_sm70_shflsync_idx_p) ;  /* 0x0000015000007944 */ /* 0x002fea0003c00000 */
[----:B------:R-:W-:Y:S01]  /*17a80*/  IMAD.MOV.U32 R10, RZ, RZ, R44 ;  /* 0x000000ffff0a7224 */ /* 0x000fe200078e002c */
[----:B------:R-:W-:Y:S01]  /*17a90*/  MOV R2, R0 ;  /* 0x0000000000027202 */ /* 0x000fe20000000f00 */
[----:B------:R-:W-:Y:S01]  /*17aa0*/  IMAD.MOV.U32 R45, RZ, RZ, R7 ;  /* 0x000000ffff2d7224 */ /* 0x000fe200078e0007 */
[----:B------:R-:W-:-:S02]  /*17ab0*/  MOV R44, 0x1f ;  /* 0x0000001f002c7802 */ /* 0x000fc40000000f00 */
[----:B------:R-:W-:Y:S02]  /*17ac0*/  MOV R3, 0x17ae0 ;  /* 0x00017ae000037802 */ /* 0x000fe40000000f00 */
[----:B------:R-:W-:Y:S05]  /*17ad0*/  CALL.REL.NOINC `($__internal_21_$__cuda_sm70_shflsync_idx_p) ;  /* 0x000000f000007944 */ /* 0x000fea0003c00000 */
[----:B------:R-:W-:Y:S01]  /*17ae0*/  MOV R7, R44 ;  /* 0x0000002c00077202 */ /* 0x000fe20000000f00 */
[----:B------:R-:W-:Y:S05]  /*17af0*/  BRA `(.L_x_1498) ;  /* 0xffffbde000007947 */ /* 0x000fea000383ffff */
.L_x_1433:
[----:B------:R-:W-:Y:S01]  /*17b00*/  IMAD.MOV.U32 R45, RZ, RZ, R4 ;  /* 0x000000ffff2d7224 */ /* 0x000fe200078e0004 */
[----:B--2---:R-:W-:Y:S01]  /*17b10*/  MOV R2, R0 ;  /* 0x0000000000027202 */ /* 0x004fe20000000f00 */
[----:B------:R-:W-:Y:S01]  /*17b20*/  IMAD.MOV.U32 R44, RZ, RZ, 0x1f ;  /* 0x0000001fff2c7424 */ /* 0x000fe200078e00ff */
[----:B------:R-:W-:Y:S02]  /*17b30*/  MOV R3, 0x17b50 ;  /* 0x00017b5000037802 */ /* 0x000fe40000000f00 */
[----:B-1--4-:R-:W-:Y:S05]  /*17b40*/  CALL.REL.NOINC `($__internal_21_$__cuda_sm70_shflsync_idx_p) ;  /* 0x0000008000007944 */ /* 0x012fea0003c00000 */
[----:B------:R-:W-:Y:S01]  /*17b50*/  MOV R11, R44 ;  /* 0x0000002c000b7202 */ /* 0x000fe20000000f00 */
[----:B------:R-:W-:Y:S05]  /*17b60*/  BRA `(.L_x_1432) ;  /* 0xffffbdd000007947 */ /* 0x000fea000383ffff */
        .weak           $__internal_20_$__cuda_sm70_shflsync_bfly_p
        .type           $__internal_20_$__cuda_sm70_shflsync_bfly_p,@function
        .size           $__internal_20_$__cuda_sm70_shflsync_bfly_p,($__internal_21_$__cuda_sm70_shflsync_idx_p - $__internal_20_$__cuda_sm70_shflsync_bfly_p)
$__internal_20_$__cuda_sm70_shflsync_bfly_p:
[----:B------:R-:W-:Y:S02]  /*17b70*/  MOV R214, 0xffffffff ;  /* 0xffffffff00d67802 */ /* 0x000fe40000000f00 */
[----:B------:R-:W-:Y:S02]  /*17b80*/  MOV R3, 0x1f ;  /* 0x0000001f00037802 */ /* 0x000fe40000000f00 */
[----:B------:R-:W-:Y:S04]  /*17b90*/  WARPSYNC R214 ;  /* 0x000000d600007348 */ /* 0x000fe80003800000 */
[----:B------:R1:W2:Y:S02]  /*17ba0*/  SHFL.BFLY PT, R0, R4, R0, R3 ;  /* 0x0c00000004007389 */ /* 0x0002a400000e0003 */
[----:B-1----:R-:W-:-:S04]  /*17bb0*/  MOV R3, 0x0 ;  /* 0x0000000000037802 */ /* 0x002fc80000000f00 */
[----:B--2---:R-:W-:Y:S05]  /*17bc0*/  RET.REL.NODEC R2 `(_ZN7cutlass13device_kernelIN5flash19enable_sm80_to_sm89INS1_16FlashAttnFwdSm80INS1_25CollectiveMainloopFwdSm80ILi8ELi1ELb1EN4cute5tupleIJNS5_1CILi128EEENS7_ILi112EEES8_EEELi128ENS_10bfloat16_tEfNS_4arch4Sm80ELb1ELb0ELb1ELb1ELb1ELb0ELb1ELb1EEENS1_21CollectiveEpilogueFwdINS6_IJS8_S8_S9_EEENS6_IJNS7_ILi1EEESH_SH_EEESB_SD_Li256ELb1ELb1ELb1ELb0EEENS1_36VarlenDynamicPersistentTileSchedulerILi128ELi112ELi256ELi256ELb1ELb1ELb0ELb1ELb1ELb1EEEEEEEEEvNT_6ParamsE) ;  /* 0xfffe843002007950 */ /* 0x004fea0003c3ffff */
        .weak           $__internal_21_$__cuda_sm70_shflsync_idx_p
        .type           $__internal_21_$__cuda_sm70_shflsync_idx_p,@function
        .size           $__internal_21_$__cuda_sm70_shflsync_idx_p,($__internal_22_$__cuda_sm70_shflsync_up_p - $__internal_21_$__cuda_sm70_shflsync_idx_p)
$__internal_21_$__cuda_sm70_shflsync_idx_p:
[----:B------:R-:W-:-:S04]  /*17bd0*/  MOV R225, 0xffffffff ;  /* 0xffffffff00e17802 */ /* 0x000fc80000000f00 */
[----:B------:R-:W-:Y:S04]  /*17be0*/  WARPSYNC R225 ;  /* 0x000000e100007348 */ /* 0x000fe80003800000 */
[----:B------:R1:W2:Y:S02]  /*17bf0*/  SHFL.IDX PT, R44, R45, R2, R44 ;  /* 0x000000022d2c7389 */ /* 0x0002a400000e002c */
[----:B-1----:R-:W-:Y:S02]  /*17c00*/  MOV R2, R3 ;  /* 0x0000000300027202 */ /* 0x002fe40000000f00 */
[----:B------:R-:W-:-:S04]  /*17c10*/  MOV R3, 0x0 ;  /* 0x0000000000037802 */ /* 0x000fc80000000f00 */
[----:B--2---:R-:W-:Y:S05]  /*17c20*/  RET.REL.NODEC R2 `(_ZN7cutlass13device_kernelIN5flash19enable_sm80_to_sm89INS1_16FlashAttnFwdSm80INS1_25CollectiveMainloopFwdSm80ILi8ELi1ELb1EN4cute5tupleIJNS5_1CILi128EEENS7_ILi112EEES8_EEELi128ENS_10bfloat16_tEfNS_4arch4Sm80ELb1ELb0ELb1ELb1ELb1ELb0ELb1ELb1EEENS1_21CollectiveEpilogueFwdINS6_IJS8_S8_S9_EEENS6_IJNS7_ILi1EEESH_SH_EEESB_SD_Li256ELb1ELb1ELb1ELb0EEENS1_36VarlenDynamicPersistentTileSchedulerILi128ELi112ELi256ELi256ELb1ELb1ELb0ELb1ELb1ELb1EEEEEEEEEvNT_6ParamsE) ;  /* 0xfffe83d002007950 */ /* 0x004fea0003c3ffff */
        .weak           $__internal_22_$__cuda_sm70_shflsync_up_p
        .type           $__internal_22_$__cuda_sm70_shflsync_up_p,@function
        .size           $__internal_22_$__cuda_sm70_shflsync_up_p,($__internal_23_$__cuda_sm70_votesync_ballot - $__internal_22_$__cuda_sm70_shflsync_up_p)
$__internal_22_$__cuda_sm70_shflsync_up_p:
[----:B------:R-:W-:Y:S02]  /*17c30*/  IMAD.MOV.U32 R4, RZ, RZ, RZ ;  /* 0x000000ffff047224 */ /* 0x000fe400078e00ff */
[----:B------:R-:W-:-:S04]  /*17c40*/  IMAD.MOV.U32 R10, RZ, RZ, -0x1 ;  /* 0xffffffffff0a7424 */ /* 0x000fc800078e00ff */
[----:B------:R-:W-:Y:S04]  /*17c50*/  WARPSYNC R10 ;  /* 0x0000000a00007348 */ /* 0x000fe80003800000 */
[----:B------:R1:W2:Y:S02]  /*17c60*/  SHFL.UP PT, R4, R0, R2, R4 ;  /* 0x0400000200047389 */ /* 0x0002a400000e0004 */
[----:B-1----:R-:W-:Y:S02]  /*17c70*/  MOV R2, R3 ;  /* 0x0000000300027202 */ /* 0x002fe40000000f00 */
[----:B------:R-:W-:-:S04]  /*17c80*/  MOV R3, 0x0 ;  /* 0x0000000000037802 */ /* 0x000fc80000000f00 */
[----:B--2---:R-:W-:Y:S05]  /*17c90*/  RET.REL.NODEC R2 `(_ZN7cutlass13device_kernelIN5flash19enable_sm80_to_sm89INS1_16FlashAttnFwdSm80INS1_25CollectiveMainloopFwdSm80ILi8ELi1ELb1EN4cute5tupleIJNS5_1CILi128EEENS7_ILi112EEES8_EEELi128ENS_10bfloat16_tEfNS_4arch4Sm80ELb1ELb0ELb1ELb1ELb1ELb0ELb1ELb1EEENS1_21CollectiveEpilogueFwdINS6_IJS8_S8_S9_EEENS6_IJNS7_ILi1EEESH_SH_EEESB_SD_Li256ELb1ELb1ELb1ELb0EEENS1_36VarlenDynamicPersistentTileSchedulerILi128ELi112ELi256ELi256ELb1ELb1ELb0ELb1ELb1ELb1EEEEEEEEEvNT_6ParamsE) ;  /* 0xfffe836002007950 */ /* 0x004fea0003c3ffff */
        .weak           $__internal_23_$__cuda_sm70_votesync_ballot
        .type           $__internal_23_$__cuda_sm70_votesync_ballot,@function
        .size           $__internal_23_$__cuda_sm70_votesync_ballot,(.L_x_1814 - $__internal_23_$__cuda_sm70_votesync_ballot)
$__internal_23_$__cuda_sm70_votesync_ballot:
[----:B------:R-:W-:Y:S01]  /*17ca0*/  ISETP.NE.U32.AND P0, PT, R0, 0x1, PT ;  /* 0x000000010000780c */ /* 0x000fe20003f05070 */
[----:B------:R-:W-:-:S04]  /*17cb0*/  IMAD.MOV.U32 R3, RZ, RZ, -0x1 ;  /* 0xffffffffff037424 */ /* 0x000fc800078e00ff */
[----:B------:R-:W-:Y:S08]  /*17cc0*/  WARPSYNC R3 ;  /* 0x0000000300007348 */ /* 0x000ff00003800000 */
[----:B------:R-:W-:-:S04]  /*17cd0*/  VOTE.ANY R0, PT, !P0 ;  /* 0x0000000000007806 */ /* 0x000fc800040e0100 */
[----:B------:R-:W-:Y:S01]  /*17ce0*/  LOP3.LUT R0, R0, R3, RZ, 0xc0, !PT ;  /* 0x0000000300007212 */ /* 0x000fe200078ec0ff */
[----:B------:R-:W-:-:S04]  /*17cf0*/  IMAD.MOV.U32 R3, RZ, RZ, 0x0 ;  /* 0x00000000ff037424 */ /* 0x000fc800078e00ff */
[----:B------:R-:W-:Y:S05]  /*17d00*/  RET.REL.NODEC R2 `(_ZN7cutlass13device_kernelIN5flash19enable_sm80_to_sm89INS1_16FlashAttnFwdSm80INS1_25CollectiveMainloopFwdSm80ILi8ELi1ELb1EN4cute5tupleIJNS5_1CILi128EEENS7_ILi112EEES8_EEELi128ENS_10bfloat16_tEfNS_4arch4Sm80ELb1ELb0ELb1ELb1ELb1ELb0ELb1ELb1EEENS1_21CollectiveEpilogueFwdINS6_IJS8_S8_S9_EEENS6_IJNS7_ILi1EEESH_SH_EEESB_SD_Li256ELb1ELb1ELb1ELb0EEENS1_36VarlenDynamicPersistentTileSchedulerILi128ELi112ELi256ELi256ELb1ELb1ELb0ELb1ELb1ELb1EEEEEEEEEvNT_6ParamsE) ;  /* 0xfffe82f002007950 */ /* 0x000fea0003c3ffff */
.L_x_1499:
        /* <DEDUP_REMOVED lines=15> */
.L_x_1814:


//--------------------- .text._ZN7cutlass13device_kernelIN5flash19enable_sm80_to_sm89INS1_16FlashAttnFwdSm80INS1_25CollectiveMainloopFwdSm80ILi8ELi1ELb1EN4cute5tupleIJNS5_1CILi128EEENS7_ILi112EEES8_EEELi128ENS_10bfloat16_tEfNS_4arch4Sm80ELb1ELb0ELb1ELb1ELb1ELb1ELb1ELb1EEENS1_21CollectiveEpilogueFwdINS6_IJS8_S8_S9_EEENS6_IJNS7_ILi1EEESH_SH_EEESB_SD_Li256ELb1ELb1ELb1ELb0EEENS1_36VarlenDynamicPersistentTileSchedulerILi128ELi112ELi256ELi256ELb1ELb1ELb0ELb1ELb1ELb1EEEEEEEEEvNT_6ParamsE --------------------------
	.section	.text._ZN7cutlass13device_kernelIN5flash19enable_sm80_to_sm89INS1_16FlashAttnFwdSm80INS1_25CollectiveMainloopFwdSm80ILi8ELi1ELb1EN4cute5tupleIJNS5_1CILi128EEENS7_ILi112EEES8_EEELi128ENS_10bfloat16_tEfNS_4arch4Sm80ELb1ELb0ELb1ELb1ELb1ELb1ELb1ELb1EEENS1_21CollectiveEpilogueFwdINS6_IJS8_S8_S9_EEENS6_IJNS7_ILi1EEESH_SH_EEESB_SD_Li256ELb1ELb1ELb1ELb0EEENS1_36VarlenDynamicPersistentTileSchedulerILi128ELi112ELi256ELi256ELb1ELb1ELb0ELb1ELb1ELb1EEEEEEEEEvNT_6ParamsE,"ax",@progbits
	.sectioninfo	@"SHI_REGISTERS=255"
	.align	128
.text._ZN7cutlass13device_kernelIN5flash19enable_sm80_to_sm89INS1_16FlashAttnFwdSm80INS1_25CollectiveMainloopFwdSm80ILi8ELi1ELb1EN4cute5tupleIJNS5_1CILi128EEENS7_ILi112EEES8_EEELi128ENS_10bfloat16_tEfNS_4arch4Sm80ELb1ELb0ELb1ELb1ELb1ELb1ELb1ELb1EEENS1_21CollectiveEpilogueFwdINS6_IJS8_S8_S9_EEENS6_IJNS7_ILi1EEESH_SH_EEESB_SD_Li256ELb1ELb1ELb1ELb0EEENS1_36VarlenDynamicPersistentTileSchedulerILi128ELi112ELi256ELi256ELb1ELb1ELb0ELb1ELb1ELb1EEEEEEEEEvNT_6ParamsE:
        .type           _ZN7cutlass13device_kernelIN5flash19enable_sm80_to_sm89INS1_16FlashAttnFwdSm80INS1_25CollectiveMainloopFwdSm80ILi8ELi1ELb1EN4cute5tupleIJNS5_1CILi128EEENS7_ILi112EEES8_EEELi128ENS_10bfloat16_tEfNS_4arch4Sm80ELb1ELb0ELb1ELb1ELb1ELb1ELb1ELb1EEENS1_21CollectiveEpilogueFwdINS6_IJS8_S8_S9_EEENS6_IJNS7_ILi1EEESH_SH_EEESB_SD_Li256ELb1ELb1ELb1ELb0EEENS1_36VarlenDynamicPersistentTileSchedulerILi128ELi112ELi256ELi256ELb1ELb1ELb0ELb1ELb1ELb1EEEEEEEEEvNT_6ParamsE,@function
        .size           _ZN7cutlass13device_kernelIN5flash19enable_sm80_to_sm89INS1_16FlashAttnFwdSm80INS1_25CollectiveMainloopFwdSm80ILi8ELi1ELb1EN4cute5tupleIJNS5_1CILi128EEENS7_ILi112EEES8_EEELi128ENS_10bfloat16_tEfNS_4arch4Sm80ELb1ELb0ELb1ELb1ELb1ELb1ELb1ELb1EEENS1_21CollectiveEpilogueFwdINS6_IJS8_S8_S9_EEENS6_IJNS7_ILi1EEESH_SH_EEESB_SD_Li256ELb1ELb1ELb1ELb0EEENS1_36VarlenDynamicPersistentTileSchedulerILi128ELi112ELi256ELi256ELb1ELb1ELb0ELb1ELb1ELb1EEEEEEEEEvNT_6ParamsE,(.L_x_1819 - _ZN7cutlass13device_kernelIN5flash19enable_sm80_to_sm89INS1_16FlashAttnFwdSm80INS1_25CollectiveMainloopFwdSm80ILi8ELi1ELb1EN4cute5tupleIJNS5_1CILi128EEENS7_ILi112EEES8_EEELi128ENS_10bfloat16_tEfNS_4arch4Sm80ELb1ELb0ELb1ELb1ELb1ELb1ELb1ELb1EEENS1_21CollectiveEpilogueFwdINS6_IJS8_S8_S9_EEENS6_IJNS7_ILi1EEESH_SH_EEESB_SD_Li256ELb1ELb1ELb1ELb0EEENS1_36VarlenDynamicPersistentTileSchedulerILi128ELi112ELi256ELi256ELb1ELb1ELb0ELb1ELb1ELb1EEEEEEEEEvNT_6ParamsE)
        .other          _ZN7cutlass13device_kernelIN5flash19enable_sm80_to_sm89INS1_16FlashAttnFwdSm80INS1_25CollectiveMainloopFwdSm80ILi8ELi1ELb1EN4cute5tupleIJNS5_1CILi128EEENS7_ILi112EEES8_EEELi128ENS_10bfloat16_tEfNS_4arch4Sm80ELb1ELb0ELb1ELb1ELb1ELb1ELb1ELb1EEENS1_21CollectiveEpilogueFwdINS6_IJS8_S8_S9_EEENS6_IJNS7_ILi1EEESH_SH_EEESB_SD_Li256ELb1ELb1ELb1ELb0EEENS1_36VarlenDynamicPersistentTileSchedulerILi128ELi112ELi256ELi256ELb1ELb1ELb0ELb1ELb1ELb1EEEEEEEEEvNT_6ParamsE,@"STO_CUDA_ENTRY STV_DEFAULT"
_ZN7cutlass13device_kernelIN5flash19enable_sm80_to_sm89INS1_16FlashAttnFwdSm80INS1_25CollectiveMainloopFwdSm80ILi8ELi1ELb1EN4cute5tupleIJNS5_1CILi128EEENS7_ILi112EEES8_EEELi128ENS_10bfloat16_tEfNS_4arch4Sm80ELb1ELb0ELb1ELb1ELb1ELb1ELb1ELb1EEENS1_21CollectiveEpilogueFwdINS6_IJS8_S8_S9_EEENS6_IJNS7_ILi1EEESH_SH_EEESB_SD_Li256ELb1ELb1ELb1ELb0EEENS1_36VarlenDynamicPersistentTileSchedulerILi128ELi112ELi256ELi256ELb1ELb1ELb0ELb1ELb1ELb1EEEEEEEEEvNT_6ParamsE:
        /* <DEDUP_REMOVED lines=54> */
.L_x_1505:
        /* <DEDUP_REMOVED lines=16> */
.L_x_1724:
        /* <DEDUP_REMOVED lines=16> */
.L_x_1725:
[----:B--2---:R-:W-:-:S05]  /*0560*/  IMAD R0, R0, c[0x0][0x538], RZ ;  /* 0x00014e0000007a24 */ /* 0x004fca00078e02ff */
[----:B------:R-:W-:-:S04]  /*0570*/  IADD3 R7, R0, R7, RZ ;  /* 0x0000000700077210 */ /* 0x000fc80007ffe0ff */
[----:B------:R-:W-:-:S13]  /*0580*/  ISETP.GT.AND P0, PT, R7, UR4, PT ;  /* 0x0000000407007c0c */ /* 0x000fda000bf04270 */
[----:B-1----:R-:W-:Y:S05]  /*0590*/  @!P0 BRA `(.L_x_1505) ;  /* 0xfffffdc000008947 */ /* 0x002fea000383ffff */
.L_x_1501:
[----:B------:R-:W-:-:S05]  /*05a0*/  IADD3 R7, -R0, R7, RZ ;  /* 0x0000000700077210 */ /* 0x000fca0007ffe1ff */
[----:B------:R-:W-:-:S05]  /*05b0*/  IMAD R0, R4, c[0x0][0x538], R7 ;  /* 0x00014e0004007a24 */ /* 0x000fca00078e0207 */
[----:B------:R-:W-:Y:S01]  /*05c0*/  ISETP.GT.AND P0, PT, R0, UR4, PT ;  /* 0x0000000400007c0c */ /* 0x000fe2000bf04270 */
[----:B------:R-:W-:-:S12]  /*05d0*/  BRA.DIV ~URZ, `(.L_x_1506) ;  /* 0x000206427f007947 */ /* 0x000fd8000b800000 */
[----:B------:R-:W-:-:S04]  /*05e0*/  VOTE.ANY R15, PT, !P0 ;  /* 0x00000000000f7806 */ /* 0x000fc800040e0100 */
.L_x_1726:
[----:B------:R-:W1:Y:S02]  /*05f0*/  POPC R0, R15 ;  /* 0x0000000f00007309 */ /* 0x000e640000000000 */
[----:B-1----:R-:W-:-:S05]  /*0600*/  IADD3 R2, R0, R6, RZ ;  /* 0x0000000600027210 */ /* 0x002fca0007ffe0ff */
[----:B------:R1:W-:Y:S01]  /*0610*/  STL [R1+0x5c], R2 ;  /* 0x00005c0201007387 */ /* 0x0003e20000100800 */
[----:B------:R-:W-:Y:S05]  /*0620*/  BRA.DIV ~URZ, `(.L_x_1507) ;  /* 0x000206327f007947 */ /* 0x000fea000b800000 */
[----:B------:R2:W3:Y:S01]  /*0630*/  SHFL.IDX PT, R12, R9, R0, 0x1f ;  /* 0x00001f00090c7589 */ /* 0x0004e200000e0000 */
[----:B------:R-:W-:-:S03]  /*0640*/  MOV R5, RZ ;  /* 0x000000ff00057202 */ /* 0x000fc60000000f00 */
[----:B------:R2:W4:Y:S04]  /*0650*/  SHFL.IDX PT, R9, R8, R0, 0x1f ;  /* 0x00001f0008097589 */ /* 0x00052800000e0000 */
.L_x_1727:
[----:B------:R-:W-:Y:S01]  /*0660*/  ISETP.NE.AND P0, PT, R15, RZ, PT ;  /* 0x000000ff0f00720c */ /* 0x000fe20003f05270 */
[----:B------:R-:W-:-:S12]  /*0670*/  BSSY B0, `(.L_x_1508) ;  /* 0x0000005000007945 */ /* 0x000fd80003800000 */
[----:B------:R-:W-:Y:S05]  /*0680*/  @!P0 BRA `(.L_x_1509) ;  /* 0x0000003000008947 */ /* 0x000fea0003800000 */
[----:B--2---:R-:W-:Y:S01]  /*0690*/  IADD3 R0, R0, -0x1, RZ ;  /* 0xffffffff00007810 */ /* 0x004fe20007ffe0ff */
[----:B------:R-:W-:Y:S05]  /*06a0*/  BRA.DIV ~URZ, `(.L_x_1510) ;  /* 0x000206927f007947 */ /* 0x000fea000b800000 */
[----:B------:R2:W1:Y:S02]  /*06b0*/  SHFL.IDX PT, R5, R4, R0, 0x1f ;  /* 0x00001f0004057589 */ /* 0x00046400000e0000 */
.L_x_1509:
[----:B------:R-:W-:Y:S05]  /*06c0*/  BSYNC B0 ;  /* 0x0000000000007941 */ /* 0x000fea0003800000 */
.L_x_1508:
        /* <DEDUP_REMOVED lines=69> */
.L_x_1512:
        /* <DEDUP_REMOVED lines=70> */
.L_x_1513:
[----:B------:R-:W-:Y:S05]  /*0f80*/  BSYNC B0 ;  /* 0x0000000000007941 */ /* 0x000fea0003800000 */
.L_x_1511:
[----:B------:R-:W-:-:S04]  /*0f90*/  LOP3.LUT R0, RZ, R0, RZ, 0x33, !PT ;  /* 0x00000000ff007212 */ /* 0x000fc800078e33ff */
[----:B------:R-:W-:-:S05]  /*0fa0*/  IADD3 R0, R0, R12, RZ ;  /* 0x0000000c00007210 */ /* 0x000fca0007ffe0ff */
[----:B------:R2:W-:Y:S01]  /*0fb0*/  STL [R1+0x54], R0 ;  /* 0x0000540001007387 */ /* 0x0005e20000100800 */
[----:B------:R-:W-:Y:S05]  /*0fc0*/  BRA `(.L_x_1514) ;  /* 0x0000006000007947 */ /* 0x000fea0003800000 */
.L_x_1502:
[----:B------:R-:W-:Y:S01]  /*0fd0*/  MOV R0, UR4 ;  /* 0x0000000400007c02 */ /* 0x000fe20008000f00 */
[----:B------:R-:W-:Y:S04]  /*0fe0*/  STL [R1+0x54], RZ ;  /* 0x000054ff01007387 */ /* 0x000fe80000100800 */
[----:B------:R-:W-:Y:S04]  /*0ff0*/  STL [R1+0x58], RZ ;  /* 0x000058ff01007387 */ /* 0x000fe80000100800 */
[----:B------:R1:W-:Y:S02]  /*1000*/  STL [R1+0x50], R0 ;  /* 0x0000500001007387 */ /* 0x0003e40000100800 */
[----:B-1----:R-:W-:-:S05]  /*1010*/  MOV R0, c[0x0][0x53c] ;  /* 0x00014f0000007a02 */ /* 0x002fca0000000f00 */
[----:B------:R1:W-:Y:S02]  /*1020*/  STL [R1+0x5c], R0 ;  /* 0x00005c0001007387 */ /* 0x0003e40000100800 */
.L_x_1514:
        /* <DEDUP_REMOVED lines=8> */
.L_x_1500:
[----:B-12---:R-:W2:Y:S02]  /*10b0*/  LDL R0, [R1+0x5c] ;  /* 0x00005c0001007983 */ /* 0x006ea40000100800 */
[----:B--2---:R-:W-:-:S13]  /*10c0*/  ISETP.GE.AND P0, PT, R0, c[0x0][0x53c], PT ;  /* 0x00014f0000007a0c */ /* 0x004fda0003f06270 */
[----:B------:R-:W-:Y:S05]  /*10d0*/  @P0 EXIT ;  /* 0x000000000000094d */ /* 0x000fea0003800000 */
[----:B------:R-:W1:Y:S01]  /*10e0*/  S2R R15, SR_TID.X ;  /* 0x00000000000f7919 */ /* 0x000e620000002100 */
[----:B------:R-:W-:Y:S01]  /*10f0*/  IMAD.MOV.U32 R19, RZ, RZ, 0x20 ;  /* 0x00000020ff137424 */ /* 0x000fe200078e00ff */
[----:B------:R-:W-:Y:S01]  /*1100*/  ULDC UR4, c[0x0][0x2ac] ;  /* 0x0000ab0000047ab9 */ /* 0x000fe20000000800 */
[----:B------:R-:W-:Y:S01]  /*1110*/  IMAD.MOV.U32 R18, RZ, RZ, 0x40 ;  /* 0x00000040ff127424 */ /* 0x000fe200078e00ff */
        /* <DEDUP_REMOVED lines=35> */
[C---:B------:R-:W-:Y:S01]  /*1350*/  IMAD.SHL.U32 R76, R83.reuse, 0x8, RZ ;  /* 0x00000008534c7824 */ /* 0x040fe200078e00ff */
        /* <DEDUP_REMOVED lines=33> */
[----:B------:R-:W-:Y:S01]  /*1570*/  IADD3 R22, R82, 0x40, RZ ;  /* 0x0000004052167810 */ /* 0x000fe20007ffe0ff */
[----:B------:R-:W-:Y:S01]  /*1580*/  IMAD R25, R10, 0x10, R4 ;  /* 0x000000100a197824 */ /* 0x000fe200078e0204 */
[----:B------:R-:W-:Y:S01]  /*1590*/  LOP3.LUT R7, R0, 0xfffffe00, RZ, 0xc0, !PT ;  /* 0xfffffe0000077812 */ /* 0x000fe200078ec0ff */
[C---:B------:R-:W-:Y:S01]  /*15a0*/  IMAD.SHL.U32 R0, R82.reuse, 0x40, RZ ;  /* 0x0000004052007824 */ /* 0x040fe200078e00ff */
[----:B------:R-:W-:Y:S01]  /*15b0*/  IADD3 R13, R82, 0x60, RZ ;  /* 0x00000060520d7810 */ /* 0x000fe20007ffe0ff */
[----:B------:R-:W-:Y:S01]  /*15c0*/  IMAD.SHL.U32 R4, R15, 0x40, RZ ;  /* 0x000000400f047824 */ /* 0x000fe200078e00ff */
[C---:B------:R-:W-:Y:S01]  /*15d0*/  LOP3.LUT P4, RZ, R9.reuse, 0x2, RZ, 0xc0, !PT ;  /* 0x0000000209ff7812 */ /* 0x040fe2000788c0ff */
[----:B------:R-:W-:Y:S01]  /*15e0*/  STL [R1+0x128], R25 ;  /* 0x0001281901007387 */ /* 0x000fe20000100800 */
[----:B------:R-:W-:Y:S02]  /*15f0*/  LOP3.LUT P3, RZ, R9, 0x4, RZ, 0xc0, !PT ;  /* 0x0000000409ff7812 */ /* 0x000fe4000786c0ff */
[----:B------:R-:W-:Y:S01]  /*1600*/  SHF.R.S32.HI R9, RZ, 0x1f, R15 ;  /* 0x0000001fff097819 */ /* 0x000fe2000001140f */
[----:B------:R-:W-:Y:S01]  /*1610*/  STL [R1+0xbc], R21 ;  /* 0x0000bc1501007387 */ /* 0x000fe20000100800 */
[----:B------:R-:W-:-:S02]  /*1620*/  IADD3 R3, R21, 0x80, RZ ;  /* 0x0000008015037810 */ /* 0x000fc40007ffe0ff */
[----:B------:R-:W-:Y:S02]  /*1630*/  SHF.R.S32.HI R8, RZ, 0x1f, R22 ;  /* 0x0000001fff087819 */ /* 0x000fe40000011416 */
[----:B------:R-:W-:Y:S02]  /*1640*/  SHF.R.S32.HI R10, RZ, 0x1f, R13 ;  /* 0x0000001fff0a7819 */ /* 0x000fe4000001140d */
[----:B------:R-:W-:Y:S01]  /*1650*/  LOP3.LUT R11, R0, 0x1c0, RZ, 0xc0, !PT ;  /* 0x000001c0000b7812 */ /* 0x000fe200078ec0ff */
[----:B------:R-:W-:Y:S01]  /*1660*/  IMAD R0, R83, 0x20, R82 ;  /* 0x0000002053007824 */ /* 0x000fe200078e0252 */
[----:B------:R-:W-:Y:S02]  /*1670*/  IADD3 R20, R21, 0x70, RZ ;  /* 0x0000007015147810 */ /* 0x000fe40007ffe0ff */
[----:B------:R-:W-:Y:S02]  /*1680*/  LEA.HI R9, R9, R15, RZ, 0x3 ;  /* 0x0000000f09097211 */ /* 0x000fe400078f18ff */
[----:B------:R-:W-:Y:S01]  /*1690*/  @P0 IADD3 R20, R3, 0x10, RZ ;  /* 0x0000001003140810 */ /* 0x000fe20007ffe0ff */
[----:B------:R-:W-:Y:S01]  /*16a0*/  IMAD.SHL.U32 R3, R22, 0x40, RZ ;  /* 0x0000004016037824 */ /* 0x000fe200078e00ff */
[----:B------:R-:W-:-:S02]  /*16b0*/  LOP3.LUT R15, R4, 0x1c0, RZ, 0xc0, !PT ;  /* 0x000001c0040f7812 */ /* 0x000fc400078ec0ff */
[----:B------:R-:W-:Y:S01]  /*16c0*/  SHF.R.S32.HI R2, RZ, 0x1f, R82 ;  /* 0x0000001fff027819 */ /* 0x000fe20000011452 */
[----:B------:R-:W-:Y:S01]  /*16d0*/  IMAD.SHL.U32 R2, R13, 0x40, RZ ;  /* 0x000000400d027824 */ /* 0x000fe200078e00ff */
[----:B------:R-:W-:Y:S01]  /*16e0*/  LEA.HI R8, R8, R22, RZ, 0x3 ;  /* 0x0000001608087211 */ /* 0x000fe200078f18ff */
[----:B------:R-:W-:Y:S01]  /*16f0*/  STL [R1+0xc0], R20 ;  /* 0x0000c01401007387 */ /* 0x000fe20000100800 */
[----:B------:R-:W-:Y:S02]  /*1700*/  LEA.HI R4, R10, R13, RZ, 0x3 ;  /* 0x0000000d0a047211 */ /* 0x000fe400078f18ff */
[----:B------:R-:W-:Y:S02]  /*1710*/  LOP3.LUT R10, R11, 0x38, R76, 0xf8, !PT ;  /* 0x000000380b0a7812 */ /* 0x000fe400078ef84c */
[----:B------:R-:W-:Y:S01]  /*1720*/  SHF.R.U32.HI R22, RZ, 0x3, R11 ;  /* 0x00000003ff167819 */ /* 0x000fe2000001160b */
[----:B------:R-:W-:Y:S01]  /*1730*/  IMAD.SHL.U32 R4, R4, 0x40, RZ ;  /* 0x0000004004047824 */ /* 0x000fe200078e00ff */
[----:B------:R-:W-:-:S02]  /*1740*/  IADD3 R81, R78, 0x20, RZ ;  /* 0x000000204e517810 */ /* 0x000fc40007ffe0ff */
[----:B------:R-:W-:Y:S02]  /*1750*/  LOP3.LUT R11, R12, 0x7ffffffc, RZ, 0xc0, !PT ;  /* 0x7ffffffc0c0b7812 */ /* 0x000fe400078ec0ff */
[----:B------:R-:W-:Y:S02]  /*1760*/  LOP3.LUT R26, R10, R22, RZ, 0x3c, !PT ;  /* 0x000000160a1a7212 */ /* 0x000fe400078e3cff */
[----:B------:R-:W-:Y:S01]  /*1770*/  LOP3.LUT R13, R2, 0x1c0, RZ, 0xc0, !PT ;  /* 0x000001c0020d7812 */ /* 0x000fe200078ec0ff */
[----:B------:R-:W-:Y:S01]  /*1780*/  IMAD.SHL.U32 R2, R9, 0x40, RZ ;  /* 0x0000004009027824 */ /* 0x000fe200078e00ff */
[----:B------:R-:W-:Y:S01]  /*1790*/  SHF.R.S32.HI R12, RZ, 0x1f, R81 ;  /* 0x0000001fff0c7819 */ /* 0x000fe20000011451 */
[----:B------:R-:W-:Y:S01]  /*17a0*/  STL [R1+0x124], R26 ;  /* 0x0001241a01007387 */ /* 0x000fe20000100800 */
[----:B------:R-:W-:Y:S01]  /*17b0*/  LOP3.LUT R14, R3, 0x1c0, RZ, 0xc0, !PT ;  /* 0x000001c0030e7812 */ /* 0x000fe200078ec0ff */
[----:B------:R-:W-:Y:S01]  /*17c0*/  IMAD.SHL.U32 R3, R8, 0x40, RZ ;  /* 0x0000004008037824 */ /* 0x000fe200078e00ff */
[--C-:B------:R-:W-:Y:S01]  /*17d0*/  LOP3.LUT R9, R15, 0x38, R76.reuse, 0xf8, !PT ;  /* 0x000000380f097812 */ /* 0x100fe200078ef84c */
[----:B------:R1:W-:Y:S01]  /*17e0*/  STL [R1+0xb8], R12 ;  /* 0x0000b80c01007387 */ /* 0x0003e20000100800 */
[----:B------:R-:W-:Y:S01]  /*17f0*/  SHF.R.U32.HI R24, RZ, 0x3, R15 ;  /* 0x00000003ff187819 */ /* 0x000fe2000001160f */
[----:B------:R-:W-:Y:S01]  /*1800*/  IMAD.IADD R11, R27, 0x1, -R11 ;  /* 0x000000011b0b7824 */ /* 0x000fe200078e0a0b */
[----:B------:R-:W-:-:S02]  /*1810*/  LOP3.LUT R15, R13, 0x38, R76, 0xf8, !PT ;  /* 0x000000380d0f7812 */ /* 0x000fc400078ef84c */
[----:B------:R-:W-:Y:S01]  /*1820*/  SHF.R.U32.HI R22, RZ, 0x3, R13 ;  /* 0x00000003ff167819 */ /* 0x000fe2000001160d */
[----:B------:R-:W-:Y:S01]  /*1830*/  IMAD.SHL.U32 R30, R11, 0x2, RZ ;  /* 0x000000020b1e7824 */ /* 0x000fe200078e00ff */
[----:B------:R-:W-:Y:S02]  /*1840*/  IADD3 R226, R76, 0x40, RZ ;  /* 0x000000404ce27810 */ /* 0x000fe40007ffe0ff */
[----:B------:R-:W-:Y:S02]  /*1850*/  LOP3.LUT R10, R14, 0x38, R76, 0xf8, !PT ;  /* 0x000000380e0a7812 */ /* 0x000fe400078ef84c */
[----:B------:R-:W-:Y:S02]  /*1860*/  SHF.R.U32.HI R23, RZ, 0x3, R14 ;  /* 0x00000003ff177819 */ /* 0x000fe4000001160e */
[----:B------:R-:W-:Y:S01]  /*1870*/  LOP3.LUT R13, R3, 0xfffffe00, RZ, 0xc0, !PT ;  /* 0xfffffe00030d7812 */ /* 0x000fe200078ec0ff */
[----:B------:R-:W-:Y:S01]  /*1880*/  IMAD R3, R17, 0x8, R25 ;  /* 0x0000000811037824 */ /* 0x000fe200078e0219 */
[----:B------:R-:W-:-:S02]  /*1890*/  LOP3.LUT R14, R4, 0xfffffe00, RZ, 0xc0, !PT ;  /* 0xfffffe00040e7812 */ /* 0x000fc400078ec0ff */
[----:B------:R-:W-:Y:S02]  /*18a0*/  SHF.R.S32.HI R8, RZ, 0x1f, R226 ;  /* 0x0000001fff087819 */ /* 0x000fe400000114e2 */
[----:B------:R-:W-:Y:S02]  /*18b0*/  LOP3.LUT R10, R13, R10, R23, 0xf6, !PT ;  /* 0x0000000a0d0a7212 */ /* 0x000fe400078ef617 */
[----:B------:R-:W-:Y:S01]  /*18c0*/  LEA R202, R6, 0x8100, 0x1 ;  /* 0x0000810006ca7811 */ /* 0x000fe200078e08ff */
[----:B------:R2:W-:Y:S01]  /*18d0*/  STL [R1+0x4], R8 ;  /* 0x0000040801007387 */ /* 0x0005e20000100800 */
[----:B------:R-:W-:Y:S02]  /*18e0*/  LEA R10, R10, 0x100, 0x1 ;  /* 0x000001000a0a7811 */ /* 0x000fe400078e08ff */
[----:B-1----:R-:W-:Y:S01]  /*18f0*/  LOP3.LUT R12, R2, 0xfffffe00, RZ, 0xc0, !PT ;  /* 0xfffffe00020c7812 */ /* 0x002fe200078ec0ff */
[----:B------:R1:W-:Y:S01]  /*1900*/  STL [R1+0x64], R3 ;  /* 0x0000640301007387 */ /* 0x0003e20000100800 */
[----:B------:R-:W-:-:S02]  /*1910*/  IADD3 R29, R30, 0x8, RZ ;  /* 0x000000081e1d7810 */ /* 0x000fc40007ffe0ff */
[----:B------:R-:W-:Y:S01]  /*1920*/  LOP3.LUT R11, R12, R9, R24, 0xf6, !PT ;  /* 0x000000090c0b7212 */ /* 0x000fe200078ef618 */
[----:B------:R-:W-:Y:S01]  /*1930*/  STL [R1+0x60], R30 ;  /* 0x0000601e01007387 */ /* 0x000fe20000100800 */
[----:B------:R-:W-:Y:S02]  /*1940*/  LOP3.LUT R9, R14, R15, R22, 0xf6, !PT ;  /* 0x0000000f0e097212 */ /* 0x000fe400078ef616 */
[----:B------:R-:W-:Y:S02]  /*1950*/  LEA R11, R11, 0x100, 0x1 ;  /* 0x000001000b0b7811 */ /* 0x000fe400078e08ff */
[----:B------:R-:W-:Y:S02]  /*1960*/  LEA R6, R9, 0x100, 0x1 ;  /* 0x0000010009067811 */ /* 0x000fe400078e08ff */
[----:B------:R-:W-:Y:S01]  /*1970*/  IADD3 R28, R30, 0x10, RZ ;  /* 0x000000101e1c7810 */ /* 0x000fe20007ffe0ff */
[----:B------:R3:W-:Y:S01]  /*1980*/  STL [R1+0x120], R11 ;  /* 0x0001200b01007387 */ /* 0x0007e20000100800 */
[----:B------:R-:W-:-:S02]  /*1990*/  LOP3.LUT R2, R26, R7, RZ, 0xfc, !PT ;  /* 0x000000071a027212 */ /* 0x000fc400078efcff */
[C---:B------:R-:W-:Y:S01]  /*19a0*/  IADD3 R27, R30.reuse, 0x18, RZ ;  /* 0x000000181e1b7810 */ /* 0x040fe20007ffe0ff */
[----:B------:R4:W-:Y:S01]  /*19b0*/  STL [R1+0x11c], R10 ;  /* 0x00011c0a01007387 */ /* 0x0009e20000100800 */
[----:B------:R-:W-:Y:S01]  /*19c0*/  IADD3 R26, R30, 0x20, RZ ;  /* 0x000000201e1a7810 */ /* 0x000fe20007ffe0ff */
[----:B------:R-:W-:Y:S01]  /*19d0*/  IMAD.SHL.U32 R229, R2, 0x2, RZ ;  /* 0x0000000202e57824 */ /* 0x000fe200078e00ff */
[C---:B------:R-:W-:Y:S01]  /*19e0*/  IADD3 R25, R30.reuse, 0x28, RZ ;  /* 0x000000281e197810 */ /* 0x040fe20007ffe0ff */
[----:B------:R5:W-:Y:S01]  /*19f0*/  STL [R1+0x118], R6 ;  /* 0x0001180601007387 */ /* 0x000be20000100800 */
[C---:B------:R-:W-:Y:S02]  /*1a00*/  IADD3 R24, R30.reuse, 0x30, RZ ;  /* 0x000000301e187810 */ /* 0x040fe40007ffe0ff */
[----:B------:R-:W-:Y:S01]  /*1a10*/  IADD3 R23, R30, 0x38, RZ ;  /* 0x000000381e177810 */ /* 0x000fe20007ffe0ff */
[----:B------:R-:W-:Y:S01]  /*1a20*/  STL [R1+0xb4], R29 ;  /* 0x0000b41d01007387 */ /* 0x000fe20000100800 */
[----:B--2---:R-:W-:-:S02]  /*1a30*/  SEL R8, R19, 0xffffffe0, !P1 ;  /* 0xffffffe013087807 */ /* 0x004fc40004800000 */
[----:B-1----:R-:W-:Y:S01]  /*1a40*/  SEL R3, R19, 0xffffffe0, !P4 ;  /* 0xffffffe013037807 */ /* 0x002fe20006000000 */
[----:B------:R1:W-:Y:S01]  /*1a50*/  STL [R1+0xb0], R28 ;  /* 0x0000b01c01007387 */ /* 0x0003e20000100800 */
[----:B------:R-:W-:Y:S02]  /*1a60*/  IADD3 R22, R30, 0x40, RZ ;  /* 0x000000401e167810 */ /* 0x000fe40007ffe0ff */
[C---:B------:R-:W-:Y:S01]  /*1a70*/  SEL R4, R18.reuse, 0xffffffc0, !P2 ;  /* 0xffffffc012047807 */ /* 0x040fe20005000000 */
[----:B------:R-:W-:Y:S01]  /*1a80*/  STL [R1+0xac], R27 ;  /* 0x0000ac1b01007387 */ /* 0x000fe20000100800 */
[----:B------:R-:W-:Y:S02]  /*1a90*/  SEL R2, R18, 0xffffffc0, !P3 ;  /* 0xffffffc012027807 */ /* 0x000fe40005800000 */
[C---:B------:R-:W-:Y:S01]  /*1aa0*/  IADD3 R19, R30.reuse, 0x48, RZ ;  /* 0x000000481e137810 */ /* 0x040fe20007ffe0ff */
[----:B------:R2:W-:Y:S01]  /*1ab0*/  STL [R1+0xa8], R26 ;  /* 0x0000a81a01007387 */ /* 0x0005e20000100800 */
[----:B------:R-:W-:-:S02]  /*1ac0*/  IADD3 R18, R30, 0x50, RZ ;  /* 0x000000501e127810 */ /* 0x000fc40007ffe0ff */
[C---:B------:R-:W-:Y:S01]  /*1ad0*/  IADD3 R17, R30.reuse, 0x58, RZ ;  /* 0x000000581e117810 */ /* 0x040fe20007ffe0ff */
[----:B------:R2:W-:Y:S01]  /*1ae0*/  STL [R1+0xa4], R25 ;  /* 0x0000a41901007387 */ /* 0x0005e20000100800 */
[C---:B------:R-:W-:Y:S02]  /*1af0*/  IADD3 R15, R30.reuse, 0x60, RZ ;  /* 0x000000601e0f7810 */ /* 0x040fe40007ffe0ff */
[C---:B---3--:R-:W-:Y:S01]  /*1b00*/  IADD3 R11, R30.reuse, 0x68, RZ ;  /* 0x000000681e0b7810 */ /* 0x048fe20007ffe0ff */
[----:B------:R-:W-:Y:S01]  /*1b10*/  STL [R1+0xa0], R24 ;  /* 0x0000a01801007387 */ /* 0x000fe20000100800 */
[----:B------:R-:W-:Y:S02]  /*1b20*/  SHF.R.S32.HI R9, RZ, 0x1f, R29 ;  /* 0x0000001fff097819 */ /* 0x000fe4000001141d */
[C---:B----4-:R-:W-:Y:S01]  /*1b30*/  IADD3 R10, R30.reuse, 0x70, RZ ;  /* 0x000000701e0a7810 */ /* 0x050fe20007ffe0ff */
[----:B------:R3:W-:Y:S01]  /*1b40*/  STL [R1+0x9c], R23 ;  /* 0x00009c1701007387 */ /* 0x0007e20000100800 */
[----:B-----5:R-:W-:-:S02]  /*1b50*/  IADD3 R6, R30, 0x78, RZ ;  /* 0x000000781e067810 */ /* 0x020fc40007ffe0ff */
[----:B------:R-:W-:Y:S01]  /*1b60*/  LEA R203, R5, 0x100, 0x1 ;  /* 0x0000010005cb7811 */ /* 0x000fe200078e08ff */
[----:B------:R4:W-:Y:S01]  /*1b70*/  STL [R1+0x98], R22 ;  /* 0x0000981601007387 */ /* 0x0009e20000100800 */
[----:B-1----:R-:W-:Y:S02]  /*1b80*/  SHF.R.S32.HI R28, RZ, 0x1f, R28 ;  /* 0x0000001fff1c7819 */ /* 0x002fe4000001141c */
[----:B------:R-:W-:Y:S01]  /*1b90*/  IADD3 R237, -R82, 0x70, RZ ;  /* 0x0000007052ed7810 */ /* 0x000fe20007ffe1ff */
[----:B------:R-:W-:Y:S01]  /*1ba0*/  STL [R1+0x94], R19 ;  /* 0x0000941301007387 */ /* 0x000fe20000100800 */
[--C-:B------:R-:W-:Y:S01]  /*1bb0*/  IMAD.IADD R204, R3, 0x1, R203.reuse ;  /* 0x0000000103cc7824 */ /* 0x100fe200078e02cb */
[----:B------:R-:W-:Y:S01]  /*1bc0*/  SHF.R.S32.HI R77, RZ, 0x1f, R76 ;  /* 0x0000001fff4d7819 */ /* 0x000fe2000001144c */
[C---:B------:R-:W-:Y:S01]  /*1bd0*/  IMAD.IADD R206, R2.reuse, 0x1, R203 ;  /* 0x0000000102ce7824 */ /* 0x040fe200078e02cb */
[----:B------:R1:W-:Y:S01]  /*1be0*/  STL [R1+0x90], R18 ;  /* 0x0000901201007387 */ /* 0x0003e20000100800 */
[----:B--2---:R-:W-:Y:S01]  /*1bf0*/  SHF.R.S32.HI R26, RZ, 0x1f, R26 ;  /* 0x0000001fff1a7819 */ /* 0x004fe2000001141a */
[----:B------:R-:W-:Y:S01]  /*1c00*/  IMAD.IADD R205, R2, 0x1, R204 ;  /* 0x0000000102cd7824 */ /* 0x000fe200078e02cc */
[----:B------:R-:W-:Y:S01]  /*1c10*/  SHF.R.S32.HI R79, RZ, 0x1f, R78 ;  /* 0x0000001fff4f7819 */ /* 0x000fe2000001144e */
[----:B------:R2:W-:Y:S01]  /*1c20*/  STL [R1+0x8c], R17 ;  /* 0x00008c1101007387 */ /* 0x0005e20000100800 */
[----:B------:R-:W-:-:S03]  /*1c30*/  SHF.R.S32.HI R25, RZ, 0x1f, R25 ;  /* 0x0000001fff197819 */ /* 0x000fc60000011419 */
[----:B------:R-:W-:Y:S04]  /*1c40*/  STL [R1+0x88], R15 ;  /* 0x0000880f01007387 */ /* 0x000fe80000100800 */
[----:B------:R5:W-:Y:S01]  /*1c50*/  STL [R1+0x84], R11 ;  /* 0x0000840b01007387 */ /* 0x000be20000100800 */
[----:B---3--:R-:W-:-:S03]  /*1c60*/  SHF.R.S32.HI R23, RZ, 0x1f, R23 ;  /* 0x0000001fff177819 */ /* 0x008fc60000011417 */
[----:B------:R3:W-:Y:S01]  /*1c70*/  STL [R1+0x114], R9 ;  /* 0x0001140901007387 */ /* 0x0007e20000100800 */
[----:B----4-:R-:W-:-:S03]  /*1c80*/  SHF.R.S32.HI R22, RZ, 0x1f, R22 ;  /* 0x0000001fff167819 */ /* 0x010fc60000011416 */
[----:B------:R4:W-:Y:S04]  /*1c90*/  STL [R1+0x80], R10 ;  /* 0x0000800a01007387 */ /* 0x0009e80000100800 */
[----:B------:R-:W-:Y:S01]  /*1ca0*/  STL [R1+0x110], R28 ;  /* 0x0001101c01007387 */ /* 0x000fe20000100800 */
[----:B-1----:R-:W-:-:S03]  /*1cb0*/  SHF.R.S32.HI R18, RZ, 0x1f, R18 ;  /* 0x0000001fff127819 */ /* 0x002fc60000011412 */
[----:B------:R-:W-:Y:S01]  /*1cc0*/  STL [R1+0x7c], R6 ;  /* 0x00007c0601007387 */ /* 0x000fe20000100800 */
[----:B--2---:R-:W-:Y:S02]  /*1cd0*/  SHF.R.S32.HI R17, RZ, 0x1f, R17 ;  /* 0x0000001fff117819 */ /* 0x004fe40000011411 */
[----:B-----5:R-:W-:Y:S02]  /*1ce0*/  SHF.R.S32.HI R11, RZ, 0x1f, R11 ;  /* 0x0000001fff0b7819 */ /* 0x020fe4000001140b */
[----:B---3--:R-:W-:Y:S02]  /*1cf0*/  SHF.R.S32.HI R9, RZ, 0x1f, R27 ;  /* 0x0000001fff097819 */ /* 0x008fe4000001141b */
[----:B----4-:R-:W-:-:S03]  /*1d00*/  SHF.R.S32.HI R10, RZ, 0x1f, R10 ;  /* 0x0000001fff0a7819 */ /* 0x010fc6000001140a */
        /* <DEDUP_REMOVED lines=25> */
[----:B------:R2:W-:Y:S01]  /*1ea0*/  STL [R1+0xd8], R10 ;  /* 0x0000d80a01007387 */ /* 0x0005e20000100800 */
[----:B------:R-:W-:-:S02]  /*1eb0*/  IMAD.IADD R224, R221, 0x1, R2 ;  /* 0x00000001dde07824 */ /* 0x000fc400078e0202 */
[----:B------:R-:W-:Y:S02]  /*1ec0*/  IMAD.IADD R223, R222, 0x1, R2 ;  /* 0x00000001dedf7824 */ /* 0x000fe400078e0202 */
[----:B-1----:R-:W-:Y:S02]  /*1ed0*/  IMAD.IADD R9, R4, 0x1, R9 ;  /* 0x0000000104097824 */ /* 0x002fe400078e0209 */
[----:B------:R-:W-:-:S03]  /*1ee0*/  IMAD.IADD R4, R8, 0x1, R4 ;  /* 0x0000000108047824 */ /* 0x000fc600078e0204 */
[----:B------:R2:W-:Y:S04]  /*1ef0*/  STL [R1+0xd4], R9 ;  /* 0x0000d40901007387 */ /* 0x0005e80000100800 */
[----:B------:R2:W-:Y:S04]  /*1f00*/  STL [R1+0xc4], R8 ;  /* 0x0000c40801007387 */ /* 0x0005e80000100800 */
[----:B------:R2:W-:Y:S04]  /*1f10*/  STL [R1+0xd0], R5 ;  /* 0x0000d00501007387 */ /* 0x0005e80000100800 */
[----:B------:R2:W-:Y:S02]  /*1f20*/  STL [R1+0xcc], R4 ;  /* 0x0000cc0401007387 */ /* 0x0005e40000100800 */
.L_x_1723:
[----:B------:R-:W3:Y:S01]  /*1f30*/  LDL R3, [R1+0x5c] ;  /* 0x00005c0001037983 */ /* 0x000ee20000100800 */
[----:B------:R-:W-:Y:S01]  /*1f40*/  IMAD.MOV.U32 R2, RZ, RZ, 0x4 ;  /* 0x00000004ff027424 */ /* 0x000fe200078e00ff */
[----:B------:R-:W-:-:S02]  /*1f50*/  ISETP.NE.U32.AND P0, PT, RZ, c[0x0][0x370], PT ;  /* 0x0000dc00ff007a0c */ /* 0x000fc40003f05070 */
[----:B------:R-:W-:Y:S02]  /*1f60*/  ISETP.NE.U32.AND P4, PT, RZ, c[0x0][0x360], PT ;  /* 0x0000d800ff007a0c */ /* 0x000fe40003f85070 */
[----:B------:R-:W-:Y:S01]  /*1f70*/  ISETP.NE.AND.EX P1, PT, RZ, c[0x0][0x374], PT, P0 ;  /* 0x0000dd00ff007a0c */ /* 0x000fe20003f25300 */
[----:B---3--:R-:W-:-:S05]  /*1f80*/  IMAD.WIDE R2, R3, R2, c[0x0][0x588] ;  /* 0x0001620003027625 */ /* 0x008fca00078e0202 */
[----:B------:R-:W3:Y:S01]  /*1f90*/  LDG.E R32, [R2.64] ;  /* 0x0000000802207981 */ /* 0x000ee2000c1e1900 */
[----:B------:R-:W-:Y:S01]  /*1fa0*/  ISETP.NE.AND.EX P4, PT, RZ, c[0x0][0x364], PT, P4 ;  /* 0x0000d900ff007a0c */ /* 0x000fe20003f85340 */
[----:B------:R-:W-:Y:S01]  /*1fb0*/  IMAD.MOV.U32 R11, RZ, RZ, RZ ;  /* 0x000000ffff0b7224 */ /* 0x000fe200078e00ff */
[----:B------:R-:W-:Y:S02]  /*1fc0*/  ISETP.NE.U32.AND P3, PT, RZ, c[0x0][0x348], PT ;  /* 0x0000d200ff007a0c */ /* 0x000fe40003f65070 */
[----:B------:R-:W-:Y:S02]  /*1fd0*/  ISETP.NE.U32.AND P5, PT, RZ, c[0x0][0x350], PT ;  /* 0x0000d400ff007a0c */ /* 0x000fe40003fa5070 */
[----:B------:R-:W-:Y:S02]  /*1fe0*/  ISETP.NE.U32.AND P6, PT, RZ, c[0x0][0x358], PT ;  /* 0x0000d600ff007a0c */ /* 0x000fe40003fc5070 */
[----:B------:R-:W-:Y:S02]  /*1ff0*/  ISETP.NE.AND.EX P3, PT, RZ, c[0x0][0x34c], PT, P3 ;  /* 0x0000d300ff007a0c */ /* 0x000fe40003f65330 */
[----:B------:R-:W-:-:S02]  /*2000*/  ISETP.NE.AND.EX P5, PT, RZ, c[0x0][0x354], PT, P5 ;  /* 0x0000d500ff007a0c */ /* 0x000fc40003fa5350 */
[----:B------:R-:W-:Y:S01]  /*2010*/  ISETP.NE.AND.EX P6, PT, RZ, c[0x0][0x35c], PT, P6 ;  /* 0x0000d700ff007a0c */ /* 0x000fe20003fc5360 */
[----:B------:R-:W-:Y:S01]  /*2020*/  IMAD.MOV.U32 R146, RZ, RZ, RZ ;  /* 0x000000ffff927224 */ /* 0x000fe200078e00ff */
[----:B------:R-:W-:Y:S01]  /*2030*/  CS2R R18, SRZ ;  /* 0x0000000000127805 */ /* 0x000fe2000001ff00 */
[----:B---3--:R-:W-:Y:S01]  /*2040*/  SHF.R.S32.HI R33, RZ, 0x1f, R32 ;  /* 0x0000001fff217819 */ /* 0x008fe20000011420 */
[C---:B------:R-:W-:Y:S01]  /*2050*/  IMAD.SHL.U32 R24, R32.reuse, 0x4, RZ ;  /* 0x0000000420187824 */ /* 0x040fe200078e00ff */
[C---:B--2---:R-:W-:Y:S01]  /*2060*/  @P1 LEA R4, P0, R32.reuse, c[0x0][0x370], 0x2 ;  /* 0x0000dc0020041a11 */ /* 0x044fe200078010ff */
[----:B------:R1:W-:Y:S01]  /*2070*/  STL [R1+0x70], R32 ;  /* 0x0000702001007387 */ /* 0x0003e20000100800 */
[C-C-:B------:R-:W-:Y:S02]  /*2080*/  SHF.L.U64.HI R23, R32.reuse, 0x2, R33.reuse ;  /* 0x0000000220177819 */ /* 0x140fe40000010221 */
[----:B------:R-:W-:Y:S01]  /*2090*/  @P1 LEA.HI.X R5, R32, c[0x0][0x374], R33, 0x2, P0 ;  /* 0x0000dd0020051a11 */ /* 0x000fe200000f1421 */
[----:B------:R1:W-:Y:S01]  /*20a0*/  STL [R1+0x74], R33 ;  /* 0x0000742101007387 */ /* 0x0003e20000100800 */
[----:B------:R-:W-:-:S03]  /*20b0*/  @P4 IADD3 R2, P0, R24, c[0x0][0x360], RZ ;  /* 0x0000d80018024a10 */ /* 0x000fc60007f1e0ff */
[----:B------:R2:W3:Y:S01]  /*20c0*/  @P1 LDG.E R11, [R4.64] ;  /* 0x00000008040b1981 */ /* 0x0004e2000c1e1900 */
[C---:B------:R-:W-:Y:S02]  /*20d0*/  @P4 IADD3.X R3, R23.reuse, c[0x0][0x364], RZ, P0, !PT ;  /* 0x0000d90017034a10 */ /* 0x040fe400007fe4ff */
[----:B------:R-:W-:Y:S01]  /*20e0*/  IADD3 R8, P2, R24, c[0x0][0x348], RZ ;  /* 0x0000d20018087a10 */ /* 0x000fe20007f5e0ff */
[----:B------:R1:W-:Y:S04]  /*20f0*/  STL [R1+0x68], R24 ;  /* 0x0000681801007387 */ /* 0x0003e80000100800 */
[----:B------:R4:W3:Y:S01]  /*2100*/  @P4 LDG.E R6, [R2.64] ;  /* 0x0000000802064981 */ /* 0x0008e2000c1e1900 */
        /* <DEDUP_REMOVED lines=10> */
[----:B---3--:R1:W-:Y:S04]  /*21b0*/  STL [R1+0x3c], R11 ;  /* 0x00003c0b01007387 */ /* 0x0083e80000100800 */
[----:B------:R1:W-:Y:S01]  /*21c0*/  @P4 STL [R1+0x44], R6 ;  /* 0x0000440601004387 */ /* 0x0003e20000100800 */
[----:B------:R-:W-:Y:S05]  /*21d0*/  @P4 BRA `(.L_x_1515) ;  /* 0x0000007000004947 */ /* 0x000fea0003800000 */
[----:B-1----:R-:W-:-:S05]  /*21e0*/  MOV R6, c[0x0][0x168] ;  /* 0x00005a0000067a02 */ /* 0x002fca0000000f00 */
[----:B------:R1:W-:Y:S01]  /*21f0*/  STL [R1+0x44], R6 ;  /* 0x0000440601007387 */ /* 0x0003e20000100800 */
[----:B------:R-:W-:Y:S05]  /*2200*/  @!P3 BRA `(.L_x_1515) ;  /* 0x000000400000b947 */ /* 0x000fea0003800000 */
[----:B------:R-:W2:Y:S04]  /*2210*/  LDG.E R10, [R8.64] ;  /* 0x00000008080a7981 */ /* 0x000ea8000c1e1900 */
[----:B-1----:R-:W2:Y:S02]  /*2220*/  LDG.E R6, [R8.64+0x4] ;  /* 0x0000040808067981 */ /* 0x002ea4000c1e1900 */
[----:B--2---:R-:W-:-:S05]  /*2230*/  IADD3 R6, -R10, R6, RZ ;  /* 0x000000060a067210 */ /* 0x004fca0007ffe1ff */
[----:B------:R1:W-:Y:S02]  /*2240*/  STL [R1+0x44], R6 ;  /* 0x0000440601007387 */ /* 0x0003e40000100800 */
.L_x_1515:
[----:B------:R-:W-:-:S04]  /*2250*/  ISETP.NE.U32.AND P0, PT, RZ, c[0x0][0x368], PT ;  /* 0x0000da00ff007a0c */ /* 0x000fc80003f05070 */
[----:B------:R-:W-:-:S13]  /*2260*/  ISETP.NE.AND.EX P0, PT, RZ, c[0x0][0x36c], PT, P0 ;  /* 0x0000db00ff007a0c */ /* 0x000fda0003f05300 */
[----:B------:R-:W-:Y:S05]  /*2270*/  @!P0 BRA `(.L_x_1516) ;  /* 0x0000004000008947 */ /* 0x000fea0003800000 */
[----:B-1----:R-:W-:-:S04]  /*2280*/  IADD3 R4, P0, R24, c[0x0][0x368], RZ ;  /* 0x0000da0018047a10 */ /* 0x002fc80007f1e0ff */
[----:B------:R-:W-:-:S05]  /*2290*/  IADD3.X R5, R23, c[0x0][0x36c], RZ, P0, !PT ;  /* 0x0000db0017057a10 */ /* 0x000fca00007fe4ff */
[----:B------:R1:W5:Y:S01]  /*22a0*/  LDG.E R17, [R4.64] ;  /* 0x0000000804117981 */ /* 0x000362000c1e1900 */
[----:B------:R-:W-:Y:S05]  /*22b0*/  BRA `(.L_x_1517) ;  /* 0x0000005000007947 */ /* 0x000fea0003800000 */
.L_x_1516:
[----:B------:R-:W-:Y:S01]  /*22c0*/  MOV R17, UR6 ;  /* 0x0000000600117c02 */ /* 0x000fe20008000f00 */
[----:B------:R-:W-:Y:S05]  /*22d0*/  @!P5 BRA `(.L_x_1517) ;  /* 0x000000300000d947 */ /* 0x000fea0003800000 */
[----:B-1----:R1:W2:Y:S04]  /*22e0*/  LDG.E R6, [R4.64] ;  /* 0x0000000804067981 */ /* 0x0022a8000c1e1900 */
[----:B-1----:R-:W2:Y:S02]  /*22f0*/  LDG.E R4, [R4.64+0x4] ;  /* 0x0000040804047981 */ /* 0x002ea4000c1e1900 */
[----:B--2---:R-:W-:Y:S02]  /*2300*/  IADD3 R17, -R6, R4, RZ ;  /* 0x0000000406117210 */ /* 0x004fe40007ffe1ff */
.L_x_1517:
[----:B-1----:R-:W2:Y:S04]  /*2310*/  LDL R4, [R1+0x44] ;  /* 0x0000440001047983 */ /* 0x002ea80000100800 */
[----:B------:R-:W3:Y:S04]  /*2320*/  LDL.LU R9, [R1+0x54] ;  /* 0x0000540001097983 */ /* 0x000ee80000300800 */
[----:B------:R1:W4:Y:S04]  /*2330*/  @P6 LDG.E R5, [R2.64] ;  /* 0x0000000802056981 */ /* 0x000328000c1e1900 */
[----:B------:R-:W3:Y:S04]  /*2340*/  LDL.LU R21, [R1+0x8] ;  /* 0x0000080001157983 */ /* 0x000ee80000300800 */
[----:B------:R-:W3:Y:S01]  /*2350*/  LDL R20, [R1+0x58] ;  /* 0x0000580001147983 */ /* 0x000ee20000100800 */
[----:B------:R-:W-:-:S04]  /*2360*/  ISETP.NE.U32.AND P0, PT, RZ, c[0x0][0x378], PT ;  /* 0x0000de00ff007a0c */ /* 0x000fc80003f05070 */
[----:B------:R-:W-:Y:S01]  /*2370*/  ISETP.NE.AND.EX P1, PT, RZ, c[0x0][0x37c], PT, P0 ;  /* 0x0000df00ff007a0c */ /* 0x000fe20003f25300 */
[----:B--2---:R-:W-:Y:S02]  /*2380*/  IMAD.MOV.U32 R6, RZ, RZ, R4 ;  /* 0x000000ffff067224 */ /* 0x004fe400078e0004 */
[----:B------:R1:W4:Y:S01]  /*2390*/  @P6 LDG.E R4, [R2.64+0x4] ;  /* 0x0000040802046981 */ /* 0x000322000c1e1900 */
[----:B-----5:R-:W-:Y:S02]  /*23a0*/  IMAD.MOV.U32 R137, RZ, RZ, R17 ;  /* 0x000000ffff897224 */ /* 0x020fe400078e0011 */
[----:B------:R-:W-:-:S05]  /*23b0*/  IMAD.MOV.U32 R10, RZ, RZ, c[0x0][0x2c4] ;  /* 0x0000b100ff0a7624 */ /* 0x000fca00078e00ff */
[----:B------:R-:W-:Y:S02]  /*23c0*/  ISETP.NE.AND P2, PT, R10, 0x1, PT ;  /* 0x000000010a00780c */ /* 0x000fe40003f45270 */
[----:B-1----:R-:W-:-:S04]  /*23d0*/  @P1 IADD3 R2, P0, R24, c[0x0][0x378], RZ ;  /* 0x0000de0018021a10 */ /* 0x002fc80007f1e0ff */
[----:B------:R-:W-:-:S05]  /*23e0*/  @P1 IADD3.X R3, R23, c[0x0][0x37c], RZ, P0, !PT ;  /* 0x0000df0017031a10 */ /* 0x000fca00007fe4ff */
[----:B------:R1:W5:Y:S01]  /*23f0*/  @P1 LDG.E R137, [R2.64] ;  /* 0x0000000802891981 */ /* 0x000362000c1e1900 */
[----:B------:R-:W-:Y:S01]  /*2400*/  IMAD.IADD R11, R17, 0x1, -R11 ;  /* 0x00000001110b7824 */ /* 0x000fe200078e0a0b */
[----:B---3--:R-:W-:Y:S01]  /*2410*/  LOP3.LUT R21, R21, 0xffffffdf, RZ, 0xc0, !PT ;  /* 0xffffffdf15157812 */ /* 0x008fe200078ec0ff */
[----:B------:R-:W-:-:S03]  /*2420*/  IMAD.MOV.U32 R8, RZ, RZ, RZ ;  /* 0x000000ffff087224 */ /* 0x000fc600078e00ff */
[----:B------:R-:W-:Y:S01]  /*2430*/  @P2 LOP3.LUT R21, R21, 0x20, RZ, 0xfc, !PT ;  /* 0x0000002015152812 */ /* 0x000fe200078efcff */
[----:B-1----:R-:W-:Y:S02]  /*2440*/  IMAD.SHL.U32 R3, R9, 0x80, RZ ;  /* 0x0000008009037824 */ /* 0x002fe400078e00ff */
[----:B------:R-:W-:-:S03]  /*2450*/  IMAD.MOV.U32 R2, RZ, RZ, c[0x0][0x228] ;  /* 0x00008a00ff027624 */ /* 0x000fc600078e00ff */
[----:B------:R1:W-:Y:S04]  /*2460*/  STL [R1+0x40], R3 ;  /* 0x0000400301007387 */ /* 0x0003e80000100800 */
[----:B------:R-:W-:Y:S01]  /*2470*/  STL [R1+0x8], R21 ;  /* 0x0000081501007387 */ /* 0x000fe20000100800 */
[----:B-1----:R-:W-:Y:S01]  /*2480*/  IADD3 R3, R3, 0x7f, RZ ;  /* 0x0000007f03037810 */ /* 0x002fe20007ffe0ff */
[----:B------:R-:W-:Y:S01]  /*2490*/  BSSY B0, `(.L_x_1518) ;  /* 0x000003b000007945 */ /* 0x000fe20003800000 */
[----:B----4-:R-:W-:-:S03]  /*24a0*/  @P6 IMAD.IADD R2, R4, 0x1, -R5 ;  /* 0x0000000104026824 */ /* 0x010fc600078e0a05 */
[----:B------:R-:W-:-:S04]  /*24b0*/  @P2 IMAD.HI.U32 R4, R3, c[0x0][0x2c8], RZ ;  /* 0x0000b20003042a27 */ /* 0x000fc800078e00ff */
[----:B------:R-:W-:Y:S01]  /*24c0*/  IMAD.IADD R5, R11, 0x1, R2 ;  /* 0x000000010b057824 */ /* 0x000fe200078e0202 */
[----:B------:R-:W-:-:S04]  /*24d0*/  @P2 SHF.R.U32.HI R3, RZ, c[0x0][0x2cc], R4 ;  /* 0x0000b300ff032a19 */ /* 0x000fc80000011604 */
[C---:B------:R-:W-:Y:S02]  /*24e0*/  IADD3 R152, R5.reuse, 0x70, -R6 ;  /* 0x0000007005987810 */ /* 0x040fe40007ffe806 */
[----:B------:R-:W-:Y:S01]  /*24f0*/  IADD3 R9, R5, 0x6f, RZ ;  /* 0x0000006f05097810 */ /* 0x000fe20007ffe0ff */
[----:B------:R1:W-:Y:S01]  /*2500*/  STL [R1+0x48], R5 ;  /* 0x0000480501007387 */ /* 0x0003e20000100800 */
[----:B------:R-:W-:-:S03]  /*2510*/  IMAD.MOV.U32 R4, RZ, RZ, RZ ;  /* 0x000000ffff047224 */ /* 0x000fc600078e00ff */
[----:B------:R-:W-:Y:S01]  /*2520*/  IMAD.HI R6, R9, -0x6db6db6d, R8 ;  /* 0x9249249309067827 */ /* 0x000fe200078e0208 */
[----:B------:R-:W-:-:S04]  /*2530*/  LOP3.LUT R8, R20, 0xff000000, RZ, 0xc0, !PT ;  /* 0xff00000014087812 */ /* 0x000fc800078ec0ff */
[----:B------:R-:W-:Y:S01]  /*2540*/  SHF.R.U32.HI R9, RZ, 0x1f, R6 ;  /* 0x0000001fff097819 */ /* 0x000fe20000011606 */
[----:B-1----:R-:W-:-:S04]  /*2550*/  IMAD.IADD R5, R152, 0x1, R3 ;  /* 0x0000000198057824 */ /* 0x002fc800078e0203 */
[----:B------:R-:W-:Y:S01]  /*2560*/  IMAD.HI R3, R5, -0x6db6db6d, R4 ;  /* 0x9249249305037827 */ /* 0x000fe200078e0204 */
[----:B------:R-:W-:Y:S02]  /*2570*/  LOP3.LUT R4, R20, 0xff0000, RZ, 0xc0, !PT ;  /* 0x00ff000014047812 */ /* 0x000fe400078ec0ff */
[----:B------:R-:W-:-:S04]  /*2580*/  SHF.R.U32.HI R5, RZ, 0x8, R8 ;  /* 0x00000008ff057819 */ /* 0x000fc80000011608 */
[----:B------:R-:W-:Y:S02]  /*2590*/  LEA.HI R4, R4, R5, RZ, 0x10 ;  /* 0x0000000504047211 */ /* 0x000fe400078f80ff */
[----:B------:R-:W-:Y:S02]  /*25a0*/  SHF.R.U32.HI R8, RZ, 0x1f, R3 ;  /* 0x0000001fff087819 */ /* 0x000fe40000011603 */
[----:B------:R-:W-:Y:S02]  /*25b0*/  SHF.R.U32.HI R10, RZ, 0x10, R4 ;  /* 0x00000010ff0a7819 */ /* 0x000fe40000011604 */
[----:B------:R-:W-:Y:S02]  /*25c0*/  LOP3.LUT R25, R4, 0xff, RZ, 0xc0, !PT ;  /* 0x000000ff04197812 */ /* 0x000fe400078ec0ff */
[----:B------:R-:W-:Y:S02]  /*25d0*/  LEA.HI.SX32 R151, R6, R9, 0x1a ;  /* 0x0000000906977211 */ /* 0x000fe400078fd2ff */
[----:B------:R-:W-:Y:S01]  /*25e0*/  LEA.HI.SX32 R3, R3, R8, 0x1a ;  /* 0x0000000803037211 */ /* 0x000fe200078fd2ff */
[----:B------:R1:W-:Y:S03]  /*25f0*/  STL [R1+0x54], R10 ;  /* 0x0000540a01007387 */ /* 0x0003e60000100800 */
[----:B------:R-:W-:Y:S01]  /*2600*/  IMNMX R6, R151, R3, PT ;  /* 0x0000000397067217 */ /* 0x000fe20003800200 */
[----:B------:R1:W-:Y:S03]  /*2610*/  STL [R1+0x78], R25 ;  /* 0x0000781901007387 */ /* 0x0003e60000100800 */
[----:B------:R-:W-:-:S02]  /*2620*/  ISETP.GE.AND P0, PT, R6, 0x1, PT ;  /* 0x000000010600780c */ /* 0x000fc40003f06270 */
[----:B------:R-:W-:Y:S01]  /*2630*/  ISETP.NE.AND P1, PT, R10, RZ, PT ;  /* 0x000000ff0a00720c */ /* 0x000fe20003f25270 */
[----:B------:R-:W-:-:S03]  /*2640*/  IMAD.MOV.U32 R3, RZ, RZ, RZ ;  /* 0x000000ffff037224 */ /* 0x000fc600078e00ff */
[----:B------:R-:W-:-:S07]  /*2650*/  SEL R136, R10, c[0x0][0x338], P1 ;  /* 0x0000ce000a887a07 */ /* 0x000fce0000800000 */
[----:B------:R-:W-:Y:S05]  /*2660*/  @!P0 BRA `(.L_x_1519) ;  /* 0x000001d000008947 */ /* 0x000fea0003800000 */
[----:B------:R-:W-:Y:S01]  /*2670*/  IABS R3, R136 ;  /* 0x0000008800037213 */ /* 0x000fe20000000000 */
[----:B------:R-:W-:Y:S01]  /*2680*/  IMAD.MOV.U32 R8, RZ, RZ, RZ ;  /* 0x000000ffff087224 */ /* 0x000fe200078e00ff */
[----:B-1----:R-:W-:-:S03]  /*2690*/  IADD3 R10, R136, -0x1, R6 ;  /* 0xffffffff880a7810 */ /* 0x002fc60007ffe006 */
[----:B------:R-:W-:Y:S01]  /*26a0*/  IMAD.MOV.U32 R4, RZ, RZ, R3 ;  /* 0x000000ffff047224 */ /* 0x000fe200078e0003 */
[----:B------:R-:W-:-:S03]  /*26b0*/  IABS R16, R10 ;  /* 0x0000000a00107213 */ /* 0x000fc60000000000 */
[----:B------:R-:W1:Y:S08]  /*26c0*/  I2F.RP R3, R4 ;  /* 0x0000000400037306 */ /* 0x000e700000209400 */
        /* <DEDUP_REMOVED lines=23> */
.L_x_1519:
[----:B------:R-:W-:Y:S05]  /*2840*/  BSYNC B0 ;  /* 0x0000000000007941 */ /* 0x000fea0003800000 */
.L_x_1518:
[----:B-1----:R-:W2:Y:S01]  /*2850*/  LDL R10, [R1+0x124] ;  /* 0x00012400010a7983 */ /* 0x002ea20000100800 */
[----:B------:R-:W-:-:S04]  /*2860*/  IMAD R4, R25, R3, RZ ;  /* 0x0000000319047224 */ /* 0x000fc800078e02ff */
[----:B------:R-:W-:-:S05]  /*2870*/  IMAD.IADD R3, R4, 0x1, R3 ;  /* 0x0000000104037824 */ /* 0x000fca00078e0203 */
[----:B------:R-:W-:Y:S01]  /*2880*/  IMNMX R5, R6, R3, PT ;  /* 0x0000000306057217 */ /* 0x000fe20003800200 */
[----:B------:R-:W-:-:S04]  /*2890*/  IMAD R3, R4, 0x70, -R11 ;  /* 0x0000007004037824 */ /* 0x000fc800078e0a0b */
[----:B------:R-:W-:Y:S01]  /*28a0*/  IMAD R5, R5, 0x70, -R11 ;  /* 0x0000007005057824 */ /* 0x000fe200078e0a0b */
[----:B------:R-:W-:-:S04]  /*28b0*/  IMNMX R4, RZ, R3, !PT ;  /* 0x00000003ff047217 */ /* 0x000fc80007800200 */
[----:B------:R-:W-:-:S04]  /*28c0*/  IMNMX R3, R5, R2, PT ;  /* 0x0000000205037217 */ /* 0x000fc80003800200 */
[----:B------:R-:W-:Y:S02]  /*28d0*/  ISETP.GT.AND P0, PT, R3, R4, PT ;  /* 0x000000040300720c */ /* 0x000fe40003f04270 */
[----:B------:R-:W-:-:S05]  /*28e0*/  SHF.R.U32.HI R4, RZ, 0x4, R4 ;  /* 0x00000004ff047819 */ /* 0x000fca0000011604 */
[----:B------:R-:W-:-:S04]  /*28f0*/  IMAD.WIDE.U32 R8, R4, 0x24924925, RZ ;  /* 0x2492492504087825 */ /* 0x000fc800078e00ff */
        /* <DEDUP_REMOVED lines=11> */
[----:B------:R-:W-:Y:S02]  /*29b0*/  ISETP.NE.U32.AND P0, PT, RZ, c[0x0][0x340], PT ;  /* 0x0000d000ff007a0c */ /* 0x000fe40003f05070 */
[----:B------:R-:W-:Y:S02]  /*29c0*/  SHF.R.S32.HI R16, RZ, 0x1f, R82 ;  /* 0x0000001fff107819 */ /* 0x000fe40000011452 */
[----:B------:R-:W-:Y:S02]  /*29d0*/  ISETP.NE.AND.EX P3, PT, RZ, c[0x0][0x344], PT, P0 ;  /* 0x0000d100ff007a0c */ /* 0x000fe40003f65300 */
[----:B------:R-:W-:-:S11]  /*29e0*/  MOV R31, R21 ;  /* 0x00000015001f7202 */ /* 0x000fd60000000f00 */
[----:B------:R-:W-:-:S04]  /*29f0*/  @P3 IADD3 R4, P0, R24, c[0x0][0x340], RZ ;  /* 0x0000d00018043a10 */ /* 0x000fc80007f1e0ff */
[----:B------:R-:W-:-:S05]  /*2a00*/  @P3 IADD3.X R5, R23, c[0x0][0x344], RZ, P0, !PT ;  /* 0x0000d10017053a10 */ /* 0x000fca00007fe4ff */
[----:B------:R1:W2:Y:S01]  /*2a10*/  @P3 LDG.E R26, [R4.64] ;  /* 0x00000008041a3981 */ /* 0x0002a2000c1e1900 */
[----:B------:R-:W-:Y:S01]  /*2a20*/  IADD3 R116, P0, R82, R18, RZ ;  /* 0x0000001252747210 */ /* 0x000fe20007f1e0ff */
[----:B------:R-:W-:Y:S01]  /*2a30*/  IMAD.MOV.U32 R30, RZ, RZ, c[0x0][0x238] ;  /* 0x00008e00ff1e7624 */ /* 0x000fe200078e00ff */
[----:B------:R-:W-:Y:S01]  /*2a40*/  IADD3 R39, R3, -0x1, RZ ;  /* 0xffffffff03277810 */ /* 0x000fe20007ffe0ff */
[----:B------:R-:W-:Y:S01]  /*2a50*/  IMAD R11, R16, c[0x0][0x280], RZ ;  /* 0x0000a000100b7a24 */ /* 0x000fe200078e02ff */
[----:B------:R-:W-:Y:S01]  /*2a60*/  LEA.HI.X.SX32 R117, R18, R16, 0x1, P0 ;  /* 0x0000001012757211 */ /* 0x000fe200000f0eff */
[----:B------:R-:W-:Y:S01]  /*2a70*/  ULDC UR5, c[0x0][0x23c] ;  /* 0x00008f0000057ab9 */ /* 0x000fe20000000800 */
[----:B------:R-:W-:Y:S01]  /*2a80*/  LOP3.LUT R29, R20, 0xffff, RZ, 0xc0, !PT ;  /* 0x0000ffff141d7812 */ /* 0x000fe200078ec0ff */
[----:B------:R-:W-:Y:S01]  /*2a90*/  IMAD.WIDE.U32 R20, R30, 0x40, RZ ;  /* 0x000000401e147825 */ /* 0x000fe200078e00ff */
[----:B------:R-:W-:Y:S01]  /*2aa0*/  SEL R27, R33, RZ, !P6 ;  /* 0x000000ff211b7207 */ /* 0x000fe20007000000 */
[----:B------:R-:W-:Y:S01]  /*2ab0*/  USHF.L.U32 UR12, UR5, 0x6, URZ ;  /* 0x00000006050c7899 */ /* 0x000fe2000800063f */
[----:B------:R-:W-:Y:S01]  /*2ac0*/  MOV R140, 0x70 ;  /* 0x00000070008c7802 */ /* 0x000fe20000000f00 */
[----:B------:R-:W-:Y:S01]  /*2ad0*/  IMAD R6, R117, c[0x0][0x238], RZ ;  /* 0x00008e0075067a24 */ /* 0x000fe200078e02ff */
[----:B------:R-:W-:Y:S01]  /*2ae0*/  SEL R28, R32, RZ, !P6 ;  /* 0x000000ff201c7207 */ /* 0x000fe20007000000 */
[----:B------:R-:W-:Y:S01]  /*2af0*/  IMAD R3, R27, c[0x0][0x248], RZ ;  /* 0x000092001b037a24 */ /* 0x000fe200078e02ff */
[----:B------:R-:W-:Y:S01]  /*2b00*/  ISETP.GE.AND P5, PT, R76, c[0x0][0x1d4], PT ;  /* 0x000075004c007a0c */ /* 0x000fe20003fa6270 */
[----:B------:R-:W-:Y:S01]  /*2b10*/  IMAD R6, R116, c[0x0][0x23c], R6 ;  /* 0x00008f0074067a24 */ /* 0x000fe200078e0206 */
[----:B------:R-:W-:Y:S01]  /*2b20*/  ISETP.GE.AND P4, PT, R226, c[0x0][0x1d4], PT ;  /* 0x00007500e2007a0c */ /* 0x000fe20003f86270 */
[C---:B------:R-:W-:Y:S01]  /*2b30*/  IMAD R153, R140.reuse, c[0x0][0x23c], RZ ;  /* 0x00008f008c997a24 */ /* 0x040fe200078e02ff */
[----:B------:R-:W-:Y:S01]  /*2b40*/  MOV R150, 0x5 ;  /* 0x0000000500967802 */ /* 0x000fe20000000f00 */
[----:B------:R-:W-:Y:S01]  /*2b50*/  IMAD.WIDE.U32 R138, R140, c[0x0][0x238], RZ ;  /* 0x00008e008c8a7a25 */ /* 0x000fe200078e00ff */
[C---:B------:R-:W-:Y:S01]  /*2b60*/  SHF.L.U32 R162, R30.reuse, 0x5, RZ ;  /* 0x000000051ea27819 */ /* 0x040fe200000006ff */
[----:B------:R-:W-:Y:S01]  /*2b70*/  UIMAD UR5, UR5, 0x60, URZ ;  /* 0x00000060050578a4 */ /* 0x000fe2000f8e023f */
[----:B------:R-:W-:Y:S01]  /*2b80*/  SHF.L.U64.HI R157, R30, R150, c[0x0][0x23c] ;  /* 0x00008f001e9d7619 */ /* 0x000fe20000010296 */
[----:B------:R-:W-:Y:S01]  /*2b90*/  IMAD.IADD R153, R139, 0x1, R153 ;  /* 0x000000018b997824 */ /* 0x000fe200078e0299 */
[----:B------:R-:W-:Y:S01]  /*2ba0*/  LOP3.LUT R31, R31, 0xfffffffb, RZ, 0xc0, !PT ;  /* 0xfffffffb1f1f7812 */ /* 0x000fe200078ec0ff */
[----:B-1----:R-:W-:Y:S01]  /*2bb0*/  IMAD.WIDE.U32 R4, R116, c[0x0][0x238], R76 ;  /* 0x00008e0074047a25 */ /* 0x002fe200078e004c */
[----:B------:R-:W-:-:S02]  /*2bc0*/  MOV R159, c[0x0][0x290] ;  /* 0x0000a400009f7a02 */ /* 0x000fc40000000f00 */
[----:B------:R-:W-:Y:S01]  /*2bd0*/  @P5 LOP3.LUT R31, R31, 0x4, RZ, 0xfc, !PT ;  /* 0x000000041f1f5812 */ /* 0x000fe200078efcff */
[----:B------:R-:W-:Y:S02]  /*2be0*/  IMAD.IADD R5, R5, 0x1, R6 ;  /* 0x0000000105057824 */ /* 0x000fe400078e0206 */
[----:B------:R-:W-:Y:S01]  /*2bf0*/  IMAD R6, R39, -0x70, R2 ;  /* 0xffffff9027067824 */ /* 0x000fe200078e0202 */
[----:B------:R-:W-:Y:S01]  /*2c00*/  LOP3.LUT R31, R31, 0xfffffffd, RZ, 0xc0, !PT ;  /* 0xfffffffd1f1f7812 */ /* 0x000fe200078ec0ff */
[----:B------:R-:W-:-:S03]  /*2c10*/  IMAD.WIDE.U32 R4, R29, c[0x0][0x240], R4 ;  /* 0x000090001d047a25 */ /* 0x000fc600078e0004 */
[----:B------:R-:W-:Y:S01]  /*2c20*/  IMNMX R8, R6, 0x70, PT ;  /* 0x0000007006087817 */ /* 0x000fe20003800200 */
[----:B------:R-:W-:Y:S01]  /*2c30*/  IMAD R5, R29, c[0x0][0x244], R5 ;  /* 0x000091001d057a24 */ /* 0x000fe200078e0205 */
[----:B------:R-:W-:Y:S01]  /*2c40*/  @P4 LOP3.LUT R31, R31, 0x2, RZ, 0xfc, !PT ;  /* 0x000000021f1f4812 */ /* 0x000fe200078efcff */
[----:B------:R-:W-:Y:S01]  /*2c50*/  IMAD R6, R28, c[0x0][0x24c], R3 ;  /* 0x000093001c067a24 */ /* 0x000fe200078e0203 */
[----:B------:R-:W-:Y:S01]  /*2c60*/  IADD3 R3, -R82, R8, RZ ;  /* 0x0000000852037210 */ /* 0x000fe20007ffe1ff */
[----:B------:R-:W-:Y:S01]  /*2c70*/  IMAD.WIDE.U32 R120, R28, c[0x0][0x248], R4 ;  /* 0x000092001c787a25 */ /* 0x000fe200078e0004 */
[----:B------:R-:W-:Y:S01]  /*2c80*/  SHF.R.S32.HI R5, RZ, 0x1f, R39 ;  /* 0x0000001fff057819 */ /* 0x000fe20000011427 */
[----:B------:R1:W-:Y:S01]  /*2c90*/  STL [R1+0x8], R31 ;  /* 0x0000081f01007387 */ /* 0x0003e20000100800 */
[----:B------:R-:W-:Y:S01]  /*2ca0*/  ISETP.GE.AND P0, PT, R3, 0x1, PT ;  /* 0x000000010300780c */ /* 0x000fe20003f06270 */
[----:B------:R-:W-:Y:S01]  /*2cb0*/  IMAD R4, R153, R39, RZ ;  /* 0x0000002799047224 */ /* 0x000fe200078e02ff */
[----:B------:R-:W-:Y:S01]  /*2cc0*/  MOV R118, R120 ;  /* 0x0000007800767202 */ /* 0x000fe20000000f00 */
[----:B------:R-:W-:Y:S01]  /*2cd0*/  IMAD.IADD R119, R121, 0x1, R6 ;  /* 0x0000000179777824 */ /* 0x000fe200078e0206 */
[----:B------:R-:W-:Y:S01]  /*2ce0*/  ISETP.GE.AND P2, PT, R3, 0x21, PT ;  /* 0x000000210300780c */ /* 0x000fe20003f46270 */
[----:B------:R-:W-:-:S02]  /*2cf0*/  IMAD R6, R5, R138, R4 ;  /* 0x0000008a05067224 */ /* 0x000fc400078e0204 */
[----:B------:R-:W-:-:S04]  /*2d00*/  IMAD.WIDE.U32 R4, R39, R138, R118 ;  /* 0x0000008a27047225 */ /* 0x000fc800078e0076 */
[----:B------:R-:W-:Y:S02]  /*2d10*/  IMAD.IADD R5, R5, 0x1, R6 ;  /* 0x0000000105057824 */ /* 0x000fe400078e0206 */
[----:B------:R-:W-:Y:S01]  /*2d20*/  @P0 LEA R8, P1, R4, c[0x0][0x220], 0x1 ;  /* 0x0000880004080a11 */ /* 0x000fe200078208ff */
[----:B------:R-:W-:Y:S02]  /*2d30*/  IMAD R15, R82, c[0x0][0x284], R11 ;  /* 0x0000a100520f7a24 */ /* 0x000fe400078e020b */
[----:B------:R-:W-:Y:S01]  /*2d40*/  IMAD.IADD R135, R17, 0x1, R19 ;  /* 0x0000000111877824 */ /* 0x000fe200078e0213 */
[----:B------:R-:W-:Y:S01]  /*2d50*/  @P0 LEA.HI.X R9, R4, c[0x0][0x224], R5, 0x1, P1 ;  /* 0x0000890004090a11 */ /* 0x000fe200008f0c05 */
[----:B------:R-:W-:Y:S01]  /*2d60*/  IMAD.WIDE.U32 R24, R82, c[0x0][0x290], R76 ;  /* 0x0000a40052187a25 */ /* 0x000fe200078e004c */
[----:B------:R-:W-:-:S03]  /*2d70*/  @P2 IADD3 R6, P1, R162, R4, RZ ;  /* 0x00000004a2062210 */ /* 0x000fc60007f3e0ff */
[----:B------:R-:W-:Y:S01]  /*2d80*/  @!PT LDS RZ, [RZ] ;  /* 0x00000000fffff984 */ /* 0x000fe20000000800 */
[----:B------:R-:W-:Y:S01]  /*2d90*/  @!PT LDS RZ, [RZ] ;  /* 0x00000000fffff984 */ /* 0x000fe20000000800 */
[----:B------:R-:W-:Y:S01]  /*2da0*/  @!PT LDS RZ, [RZ] ;  /* 0x00000000fffff984 */ /* 0x000fe20000000800 */
[----:B------:R3:W-:Y:S01]  /*2db0*/  @P0 LDGSTS.E.BYPASS.LTC128B.128 [R227+0x8100], [R8.64], !P5 ;  /* 0x0810000008e30fae */ /* 0x0007e2000e901d48 */
[----:B------:R-:W-:-:S03]  /*2dc0*/  IMAD.WIDE.U32 R18, R82, c[0x0][0x280], R76 ;  /* 0x0000a00052127a25 */ /* 0x000fc600078e004c */
[----:B------:R3:W-:Y:S01]  /*2dd0*/  @P0 LDGSTS.E.BYPASS.LTC128B.128 [R227+0xb900], [R8.64+0x80], !P4 ;  /* 0x0b90008008e30fae */ /* 0x0007e2000e101d48 */
[----:B------:R-:W-:Y:S01]  /*2de0*/  @P2 IMAD.X R10, R5, 0x1, R157, P1 ;  /* 0x00000001050a2824 */ /* 0x000fe200008e069d */
[----:B------:R-:W-:Y:S01]  /*2df0*/  ISETP.GE.AND P1, PT, R3, 0x41, PT ;  /* 0x000000410300780c */ /* 0x000fe20003f26270 */
[----:B------:R-:W-:Y:S01]  /*2e00*/  IMAD.WIDE.U32 R144, R30, 0x60, RZ ;  /* 0x000000601e907825 */ /* 0x000fe200078e00ff */
[----:B------:R-:W-:-:S03]  /*2e10*/  IADD3 R19, R15, R19, RZ ;  /* 0x000000130f137210 */ /* 0x000fc60007ffe0ff */
[----:B------:R-:W-:Y:S01]  /*2e20*/  IMAD.MOV.U32 R147, RZ, RZ, c[0x0][0x280] ;  /* 0x0000a000ff937624 */ /* 0x000fe200078e00ff */
[----:B------:R-:W-:Y:S01]  /*2e30*/  IADD3 R156, R145, UR5, RZ ;  /* 0x00000005919c7c10 */ /* 0x000fe2000fffe0ff */
[C---:B------:R-:W-:Y:S02]  /*2e40*/  IMAD R154, R140.reuse, c[0x0][0x284], RZ ;  /* 0x0000a1008c9a7a24 */ /* 0x040fe400078e02ff */
[C---:B------:R-:W-:Y:S01]  /*2e50*/  IMAD R155, R140.reuse, c[0x0][0x294], RZ ;  /* 0x0000a5008c9b7a24 */ /* 0x040fe200078e02ff */
[-C--:B------:R-:W-:Y:S01]  /*2e60*/  SHF.L.U64.HI R149, R147, R150.reuse, c[0x0][0x284] ;  /* 0x0000a10093957619 */ /* 0x080fe20000010296 */
[----:B------:R-:W-:Y:S01]  /*2e70*/  IMAD.WIDE.U32 R142, R140, c[0x0][0x280], RZ ;  /* 0x0000a0008c8e7a25 */ /* 0x000fe200078e00ff */
[----:B------:R-:W-:Y:S02]  /*2e80*/  SHF.L.U64.HI R150, R159, R150, c[0x0][0x294] ;  /* 0x0000a5009f967619 */ /* 0x000fe40000010296 */
[----:B------:R-:W-:Y:S01]  /*2e90*/  SHF.L.U32 R160, R147, 0x5, RZ ;  /* 0x0000000593a07819 */ /* 0x000fe200000006ff */
[----:B-----5:R-:W-:Y:S01]  /*2ea0*/  IMAD.WIDE.U32 R102, R137, c[0x0][0x280], R18 ;  /* 0x0000a00089667a25 */ /* 0x020fe200078e0012 */
[----:B------:R-:W-:-:S03]  /*2eb0*/  IADD3 R154, R143, R154, RZ ;  /* 0x0000009a8f9a7210 */ /* 0x000fc60007ffe0ff */
[----:B------:R-:W-:-:S04]  /*2ec0*/  IMAD.WIDE.U32 R140, R140, c[0x0][0x290], RZ ;  /* 0x0000a4008c8c7a25 */ /* 0x000fc800078e00ff */
[----:B------:R-:W-:Y:S01]  /*2ed0*/  IMAD.WIDE.U32 R126, R29, c[0x0][0x1e8], RZ ;  /* 0x00007a001d7e7a25 */ /* 0x000fe200078e00ff */
[----:B---3--:R-:W-:-:S03]  /*2ee0*/  @P2 LEA R8, P0, R6, c[0x0][0x220], 0x1 ;  /* 0x0000880006082a11 */ /* 0x008fc600078008ff */
[----:B------:R-:W-:Y:S01]  /*2ef0*/  IMAD.WIDE.U32 R124, R29, c[0x0][0x210], RZ ;  /* 0x000084001d7c7a25 */ /* 0x000fe200078e00ff */
[----:B------:R-:W-:Y:S02]  /*2f00*/  @P2 LEA.HI.X R9, R6, c[0x0][0x224], R10, 0x1, P0 ;  /* 0x0000890006092a11 */ /* 0x000fe400000f0c0a */
[----:B------:R-:W-:Y:S01]  /*2f10*/  ISETP.GT.AND P0, PT, R3, 0x60, PT ;  /* 0x000000600300780c */ /* 0x000fe20003f04270 */
[--C-:B------:R-:W-:Y:S02]  /*2f20*/  IMAD.WIDE.U32 R10, R82, c[0x0][0x280], R78.reuse ;  /* 0x0000a000520a7a25 */ /* 0x100fe400078e004e */
[----:B------:R3:W-:Y:S02]  /*2f30*/  @P2 LDGSTS.E.BYPASS.LTC128B.128 [R229+0x9100], [R8.64], !P5 ;  /* 0x0910000008e52fae */ /* 0x0007e4000e901d48 */
[----:B------:R-:W-:Y:S01]  /*2f40*/  IMAD R3, R16, c[0x0][0x290], RZ ;  /* 0x0000a40010037a24 */ /* 0x000fe200078e02ff */
[----:B------:R-:W-:Y:S01]  /*2f50*/  MOV R22, R10 ;  /* 0x0000000a00167202 */ /* 0x000fe20000000f00 */
[----:B------:R3:W-:Y:S01]  /*2f60*/  @P2 LDGSTS.E.BYPASS.LTC128B.128 [R229+0xc900], [R8.64+0x80], !P4 ;  /* 0x0c90008008e52fae */ /* 0x0007e2000e101d48 */
[----:B------:R-:W-:Y:S01]  /*2f70*/  @P1 IADD3 R6, P2, R4, R20, RZ ;  /* 0x0000001404061210 */ /* 0x000fe20007f5e0ff */
[----:B------:R-:W-:Y:S01]  /*2f80*/  IMAD.WIDE.U32 R16, R82, c[0x0][0x290], R78 ;  /* 0x0000a40052107a25 */ /* 0x000fe200078e004e */
[----:B------:R-:W-:-:S03]  /*2f90*/  IADD3 R23, R11, R15, RZ ;  /* 0x0000000f0b177210 */ /* 0x000fc60007ffe0ff */
[----:B------:R-:W-:Y:S01]  /*2fa0*/  IMAD R3, R82, c[0x0][0x294], R3 ;  /* 0x0000a50052037a24 */ /* 0x000fe200078e0203 */
[----:B------:R-:W-:Y:S01]  /*2fb0*/  MOV R20, R16 ;  /* 0x0000001000147202 */ /* 0x000fe20000000f00 */
[----:B------:R-:W-:Y:S02]  /*2fc0*/  IMAD.MOV.U32 R16, RZ, RZ, R24 ;  /* 0x000000ffff107224 */ /* 0x000fe400078e0018 */
[----:B------:R-:W-:-:S04]  /*2fd0*/  IMAD.WIDE.U32 R106, R137, c[0x0][0x280], R22 ;  /* 0x0000a000896a7a25 */ /* 0x000fc800078e0016 */
[----:B------:R-:W-:Y:S02]  /*2fe0*/  IMAD.SHL.U32 R161, R159, 0x20, RZ ;  /* 0x000000209fa17824 */ /* 0x000fe400078e00ff */
[----:B------:R-:W-:Y:S02]  /*2ff0*/  IMAD.IADD R155, R141, 0x1, R155 ;  /* 0x000000018d9b7824 */ /* 0x000fe400078e029b */
[C---:B------:R-:W-:Y:S02]  /*3000*/  IMAD R134, R29.reuse, c[0x0][0x1ec], R127 ;  /* 0x00007b001d867a24 */ /* 0x040fe400078e027f */
[----:B------:R-:W-:Y:S01]  /*3010*/  IMAD R133, R29, c[0x0][0x214], R125 ;  /* 0x000085001d857a24 */ /* 0x000fe200078e027d */
[----:B---3--:R-:W-:Y:S01]  /*3020*/  @P1 IADD3.X R8, R5, UR12, R21, P2, !PT ;  /* 0x0000000c05081c10 */ /* 0x008fe200097fe415 */
[----:B------:R-:W-:Y:S01]  /*3030*/  @P0 IMAD.WIDE.U32 R4, R30, 0x60, R4 ;  /* 0x000000601e040825 */ /* 0x000fe200078e0004 */
[----:B------:R-:W-:-:S03]  /*3040*/  @P1 LEA R10, P2, R6, c[0x0][0x220], 0x1 ;  /* 0x00008800060a1a11 */ /* 0x000fc600078408ff */
[----:B------:R-:W-:Y:S01]  /*3050*/  IMAD.IADD R21, R17, 0x1, R3 ;  /* 0x0000000111157824 */ /* 0x000fe200078e0203 */
[----:B------:R-:W-:Y:S01]  /*3060*/  @P1 LEA.HI.X R11, R6, c[0x0][0x224], R8, 0x1, P2 ;  /* 0x00008900060b1a11 */ /* 0x000fe200010f0c08 */
[----:B------:R-:W-:Y:S01]  /*3070*/  IMAD.IADD R17, R3, 0x1, R25 ;  /* 0x0000000103117824 */ /* 0x000fe200078e0219 */
[----:B------:R-:W-:Y:S01]  /*3080*/  @P0 IADD3 R3, R5, UR5, RZ ;  /* 0x0000000505030c10 */ /* 0x000fe2000fffe0ff */
[C---:B------:R-:W-:Y:S01]  /*3090*/  IMAD.WIDE.U32 R104, R137.reuse, c[0x0][0x290], R20 ;  /* 0x0000a40089687a25 */ /* 0x040fe200078e0014 */
[C---:B------:R-:W-:Y:S01]  /*30a0*/  @P0 LEA R8, P2, R4.reuse, c[0x0][0x220], 0x1 ;  /* 0x0000880004080a11 */ /* 0x040fe200078408ff */
[----:B------:R1:W-:Y:S02]  /*30b0*/  @P1 LDGSTS.E.BYPASS.LTC128B.128 [R229+0xa100], [R10.64], !P5 ;  /* 0x0a1000000ae51fae */ /* 0x0003e4000e901d48 */
[----:B------:R-:W-:Y:S01]  /*30c0*/  IMAD.WIDE.U32 R100, R137, c[0x0][0x290], R16 ;  /* 0x0000a40089647a25 */ /* 0x000fe200078e0010 */
[----:B------:R-:W-:Y:S01]  /*30d0*/  @P0 LEA.HI.X R9, R4, c[0x0][0x224], R3, 0x1, P2 ;  /* 0x0000890004090a11 */ /* 0x000fe200010f0c03 */
[----:B------:R1:W-:Y:S01]  /*30e0*/  @P1 LDGSTS.E.BYPASS.LTC128B.128 [R229+0xd900], [R10.64+0x80], !P4 ;  /* 0x0d9000800ae51fae */ /* 0x0003e2000e101d48 */
[----:B------:R-:W-:-:S02]  /*30f0*/  SHF.R.S32.HI R4, RZ, 0x1f, R137 ;  /* 0x0000001fff047819 */ /* 0x000fc40000011489 */
[----:B------:R-:W-:Y:S01]  /*3100*/  MOV R3, c[0x0][0x27c] ;  /* 0x00009f0000037a02 */ /* 0x000fe20000000f00 */
[----:B------:R1:W-:Y:S02]  /*3110*/  @P0 LDGSTS.E.BYPASS.LTC128B.128 [R229+0xb100], [R8.64], !P5 ;  /* 0x0b10000008e50fae */ /* 0x0003e4000e901d48 */
[C---:B------:R-:W-:Y:S02]  /*3120*/  IMAD R5, R4.reuse, c[0x0][0x290], RZ ;  /* 0x0000a40004057a24 */ /* 0x040fe400078e02ff */
[----:B------:R-:W-:Y:S01]  /*3130*/  IMAD.SHL.U32 R73, R3, 0x2, RZ ;  /* 0x0000000203497824 */ /* 0x000fe200078e00ff */
[----:B------:R1:W-:Y:S01]  /*3140*/  @P0 LDGSTS.E.BYPASS.LTC128B.128 [R229+0xe900], [R8.64+0x80], !P4 ;  /* 0x0e90008008e50fae */ /* 0x0003e2000e101d48 */
[----:B------:R-:W-:Y:S02]  /*3150*/  IMAD R3, R137, c[0x0][0x294], R5 ;  /* 0x0000a50089037a24 */ /* 0x000fe400078e0205 */
[----:B------:R-:W-:Y:S01]  /*3160*/  IMAD R6, R4, c[0x0][0x280], RZ ;  /* 0x0000a00004067a24 */ /* 0x000fe200078e02ff */
[----:B------:R-:W0:Y:S01]  /*3170*/  LDGDEPBAR ;  /* 0x00000000000079af */ /* 0x000e220000000000 */
[----:B------:R-:W-:Y:S01]  /*3180*/  WARPSYNC 0xffffffff ;  /* 0xffffffff00007948 */ /* 0x000fe20003800000 */
[----:B------:R-:W-:Y:S01]  /*3190*/  IMAD.IADD R111, R105, 0x1, R3 ;  /* 0x00000001696f7824 */ /* 0x000fe200078e0203 */
[----:B------:R-:W-:Y:S01]  /*31a0*/  IADD3 R109, R3, R101, RZ ;  /* 0x00000065036d7210 */ /* 0x000fe20007ffe0ff */
[----:B------:R-:W-:-:S05]  /*31b0*/  IMAD R4, R137, c[0x0][0x284], R6 ;  /* 0x0000a10089047a24 */ /* 0x000fca00078e0206 */
[----:B------:R-:W-:Y:S02]  /*31c0*/  IADD3 R112, R107, R4, RZ ;  /* 0x000000046b707210 */ /* 0x000fe40007ffe0ff */
[----:B------:R-:W-:Y:S02]  /*31d0*/  IADD3 R110, R4, R103, RZ ;  /* 0x00000067046e7210 */ /* 0x000fe40007ffe0ff */
[----:B--2---:R-:W-:Y:S01]  /*31e0*/  @P3 SHF.R.S32.HI R5, RZ, 0x1f, R26 ;  /* 0x0000001fff053819 */ /* 0x004fe2000001141a */
[----:B------:R-:W-:Y:S01]  /*31f0*/  @!P3 IMAD.MOV.U32 R26, RZ, RZ, R32 ;  /* 0x000000ffff1ab224 */ /* 0x000fe200078e0020 */
[----:B------:R-:W-:-:S03]  /*3200*/  @!P3 MOV R5, R33 ;  /* 0x000000210005b202 */ /* 0x000fc60000000f00 */
[----:B------:R-:W-:-:S04]  /*3210*/  IMAD.WIDE.U32 R122, R26, c[0x0][0x2b0], RZ ;  /* 0x0000ac001a7a7a25 */ /* 0x000fc800078e00ff */
[----:B------:R-:W-:-:S04]  /*3220*/  IMAD R5, R5, c[0x0][0x2b0], RZ ;  /* 0x0000ac0005057a24 */ /* 0x000fc800078e02ff */
[----:B------:R-:W-:-:S05]  /*3230*/  IMAD R5, R26, c[0x0][0x2b4], R5 ;  /* 0x0000ad001a057a24 */ /* 0x000fca00078e0205 */
[----:B------:R-:W-:Y:S02]  /*3240*/  IADD3 R132, R123, R5, RZ ;  /* 0x000000057b847210 */ /* 0x000fe40007ffe0ff */
[----:B-1----:R-:W-:Y:S01]  /*3250*/  ISETP.GE.AND P2, PT, R76, c[0x0][0x27c], PT ;  /* 0x00009f004c007a0c */ /* 0x002fe20003f46270 */
[C---:B------:R-:W-:Y:S01]  /*3260*/  IMAD.WIDE.U32 R4, R29.reuse, c[0x0][0x260], R76 ;  /* 0x000098001d047a25 */ /* 0x040fe200078e004c */
[C---:B------:R-:W-:Y:S01]  /*3270*/  IADD3 R11, R82.reuse, 0x20, RZ ;  /* 0x00000020520b7810 */ /* 0x040fe20007ffe0ff */
        /* <DEDUP_REMOVED lines=12> */
[----:B------:R-:W-:Y:S01]  /*3340*/  IMAD.MOV.U32 R165, RZ, RZ, c[0x0][0x2b8] ;  /* 0x0000ae00ffa57624 */ /* 0x000fe200078e00ff */
[----:B------:R-:W-:Y:S01]  /*3350*/  LOP3.LUT R11, R11, 0x1c0, RZ, 0xc0, !PT ;  /* 0x000001c00b0b7812 */ /* 0x000fe200078ec0ff */
[----:B------:R-:W-:Y:S01]  /*3360*/  IMAD.WIDE.U32 R98, R28, c[0x0][0x268], R8 ;  /* 0x00009a001c627a25 */ /* 0x000fe200078e0008 */
[CC--:B------:R-:W-:Y:S01]  /*3370*/  LEA.HI R10, R5.reuse, R3.reuse, RZ, 0x6 ;  /* 0x00000003050a7211 */ /* 0x0c0fe200078f30ff */
[----:B------:R-:W-:Y:S01]  /*3380*/  ULDC.64 UR4, c[0x0][0x280] ;  /* 0x0000a00000047ab9 */ /* 0x000fe20000000a00 */
[----:B------:R-:W-:Y:S01]  /*3390*/  LEA.HI R3, R5, R3, RZ, 0x3 ;  /* 0x0000000305037211 */ /* 0x000fe200078f18ff */
[----:B------:R-:W-:Y:S01]  /*33a0*/  IMAD.MOV.U32 R164, RZ, RZ, c[0x0][0x27c] ;  /* 0x00009f00ffa47624 */ /* 0x000fe200078e00ff */
[----:B------:R-:W-:Y:S01]  /*33b0*/  ISETP.NE.AND P1, PT, R165, 0x1, PT ;  /* 0x00000001a500780c */ /* 0x000fe20003f25270 */
[----:B------:R-:W-:Y:S01]  /*33c0*/  IMAD R6, R27, c[0x0][0x268], RZ ;  /* 0x00009a001b067a24 */ /* 0x000fe200078e02ff */
[--C-:B------:R-:W-:Y:S01]  /*33d0*/  LOP3.LUT R5, R22, 0x38, R3.reuse, 0xf8, !PT ;  /* 0x0000003816057812 */ /* 0x100fe200078ef803 */
[C---:B------:R-:W-:Y:S01]  /*33e0*/  IMAD.SHL.U32 R22, R82.reuse, 0x40, RZ ;  /* 0x0000004052167824 */ /* 0x040fe200078e00ff */
[----:B------:R-:W-:Y:S01]  /*33f0*/  LOP3.LUT R8, R11, 0x38, R3, 0xf8, !PT ;  /* 0x000000380b087812 */ /* 0x000fe200078ef803 */
[----:B------:R-:W-:Y:S01]  /*3400*/  IMAD.SHL.U32 R23, R23, 0x40, RZ ;  /* 0x0000004017177824 */ /* 0x000fe200078e00ff */
[----:B------:R-:W-:Y:S01]  /*3410*/  IADD3 R11, R82, 0x20, RZ ;  /* 0x00000020520b7810 */ /* 0x000fe20007ffe0ff */
[----:B------:R-:W-:Y:S01]  /*3420*/  IMAD R15, R28, c[0x0][0x26c], R6 ;  /* 0x00009b001c0f7a24 */ /* 0x000fe200078e0206 */
[----:B------:R-:W-:Y:S01]  /*3430*/  LOP3.LUT R22, R22, 0x1c0, RZ, 0xc0, !PT ;  /* 0x000001c016167812 */ /* 0x000fe200078ec0ff */
[----:B------:R-:W-:Y:S01]  /*3440*/  IMAD.MOV.U32 R148, RZ, RZ, 0x6 ;  /* 0x00000006ff947424 */ /* 0x000fe200078e00ff */
[----:B------:R-:W-:Y:S01]  /*3450*/  SHF.R.S32.HI R4, RZ, 0x6, R10 ;  /* 0x00000006ff047819 */ /* 0x000fe2000001140a */
[----:B------:R-:W-:Y:S01]  /*3460*/  IMAD.SHL.U32 R11, R11, 0x40, RZ ;  /* 0x000000400b0b7824 */ /* 0x000fe200078e00ff */
[----:B------:R-:W-:Y:S01]  /*3470*/  SHF.R.U32.HI R22, RZ, 0x3, R22 ;  /* 0x00000003ff167819 */ /* 0x000fe20000011616 */
[----:B------:R-:W-:Y:S01]  /*3480*/  UIMAD.WIDE.U32 UR10, UR4, 0x60, URZ ;  /* 0x00000060040a78a5 */ /* 0x000fe2000f8e003f */
[----:B------:R-:W-:Y:S01]  /*3490*/  ISETP.GE.AND P0, PT, R164, 0x1, PT ;  /* 0x00000001a400780c */ /* 0x000fe20003f06270 */
[C---:B------:R-:W-:Y:S01]  /*34a0*/  IMAD R10, R4.reuse, 0x1c00, R7 ;  /* 0x00001c00040a7824 */ /* 0x040fe200078e0207 */
[----:B------:R-:W-:Y:S01]  /*34b0*/  LOP3.LUT R11, R11, 0x1c0, RZ, 0xc0, !PT ;  /* 0x000001c00b0b7812 */ /* 0x000fe200078ec0ff */
[----:B------:R-:W-:Y:S01]  /*34c0*/  IMAD R6, R4, 0x1c00, R12 ;  /* 0x00001c0004067824 */ /* 0x000fe200078e020c */
[----:B------:R-:W-:Y:S01]  /*34d0*/  LOP3.LUT R9, R5, R22, RZ, 0x3c, !PT ;  /* 0x0000001605097212 */ /* 0x000fe200078e3cff */
[----:B------:R-:W-:Y:S01]  /*34e0*/  UIMAD UR13, UR12, UR5, URZ ;  /* 0x000000050c0d72a4 */ /* 0x000fe2000f8e023f */
[----:B------:R-:W-:Y:S01]  /*34f0*/  IADD3 R22, R82, 0x60, RZ ;  /* 0x0000006052167810 */ /* 0x000fe20007ffe0ff */
[----:B------:R-:W-:Y:S01]  /*3500*/  IMAD.SHL.U32 R158, R147, 0x40, RZ ;  /* 0x00000040939e7824 */ /* 0x000fe200078e00ff */
[----:B------:R-:W-:Y:S01]  /*3510*/  SHF.R.U32.HI R11, RZ, 0x3, R11 ;  /* 0x00000003ff0b7819 */ /* 0x000fe2000001160b */
[----:B------:R-:W-:Y:S01]  /*3520*/  ULDC.64 UR4, c[0x0][0x290] ;  /* 0x0000a40000047ab9 */ /* 0x000fe20000000a00 */
[----:B------:R-:W-:Y:S01]  /*3530*/  LOP3.LUT R23, R23, 0x1c0, RZ, 0xc0, !PT ;  /* 0x000001c017177812 */ /* 0x000fe200078ec0ff */
        /* <DEDUP_REMOVED lines=9> */
[----:B------:R-:W-:Y:S01]  /*35d0*/  IADD3 R23, R82, 0x40, RZ ;  /* 0x0000004052177810 */ /* 0x000fe20007ffe0ff */
[----:B------:R-:W-:Y:S01]  /*35e0*/  UIMAD UR5, UR12, UR5, URZ ;  /* 0x000000050c0572a4 */ /* 0x000fe2000f8e023f */
[----:B------:R-:W-:Y:S01]  /*35f0*/  @P1 LOP3.LUT R31, R31, 0x8, RZ, 0xfc, !PT ;  /* 0x000000081f1f1812 */ /* 0x000fe200078efcff */
[----:B------:R-:W-:Y:S01]  /*3600*/  ULDC UR4, c[0x0][0x238] ;  /* 0x00008e0000047ab9 */ /* 0x000fe20000000800 */
[----:B------:R-:W-:Y:S01]  /*3610*/  LOP3.LUT R6, R22, 0x38, R3, 0xf8, !PT ;  /* 0x0000003816067812 */ /* 0x000fe200078ef803 */
[----:B------:R-:W-:Y:S01]  /*3620*/  IMAD.SHL.U32 R23, R23, 0x40, RZ ;  /* 0x0000004017177824 */ /* 0x000fe200078e00ff */
[----:B------:R-:W-:Y:S01]  /*3630*/  IADD3 R22, R82, 0x60, RZ ;  /* 0x0000006052167810 */ /* 0x000fe20007ffe0ff */
[----:B------:R-:W-:Y:S01]  /*3640*/  UMOV UR12, 0x6 ;  /* 0x00000006000c7882 */ /* 0x000fe20000000000 */
[----:B------:R-:W-:Y:S01]  /*3650*/  @P0 LOP3.LUT R31, R31, 0x10, RZ, 0xfc, !PT ;  /* 0x000000101f1f0812 */ /* 0x000fe200078efcff */
[----:B------:R-:W-:Y:S01]  /*3660*/  ULDC UR15, c[0x0][0x23c] ;  /* 0x00008f00000f7ab9 */ /* 0x000fe20000000800 */
[----:B------:R-:W-:Y:S01]  /*3670*/  LOP3.LUT R23, R23, 0x1c0, RZ, 0xc0, !PT ;  /* 0x000001c017177812 */ /* 0x000fe200078ec0ff */
[----:B------:R-:W-:Y:S01]  /*3680*/  IMAD.SHL.U32 R22, R22, 0x40, RZ ;  /* 0x0000004016167824 */ /* 0x000fe200078e00ff */
[----:B------:R-:W-:Y:S01]  /*3690*/  LOP3.LUT R94, R3, 0xfffffff8, RZ, 0xc0, !PT ;  /* 0xfffffff8035e7812 */ /* 0x000fe200078ec0ff */
[----:B------:R1:W-:Y:S01]  /*36a0*/  STL [R1+0x8], R31 ;  /* 0x0000081f01007387 */ /* 0x0003e20000100800 */
[----:B------:R-:W-:Y:S01]  /*36b0*/  SHF.R.U32.HI R23, RZ, 0x3, R23 ;  /* 0x00000003ff177819 */ /* 0x000fe20000011617 */
[----:B------:R-:W-:Y:S01]  /*36c0*/  IMAD.SHL.U32 R163, R30, 0x40, RZ ;  /* 0x000000401ea37824 */ /* 0x000fe200078e00ff */
[----:B------:R-:W-:Y:S01]  /*36d0*/  LOP3.LUT R22, R22, 0x1c0, RZ, 0xc0, !PT ;  /* 0x000001c016167812 */ /* 0x000fe200078ec0ff */
[----:B------:R-:W-:Y:S01]  /*36e0*/  IMAD.IADD R97, R99, 0x1, R15 ;  /* 0x0000000163617824 */ /* 0x000fe200078e020f */
[----:B------:R-:W-:Y:S01]  /*36f0*/  LOP3.LUT R8, R5, R23, RZ, 0x3c, !PT ;  /* 0x0000001705087212 */ /* 0x000fe200078e3cff */
[----:B------:R-:W-:Y:S01]  /*3700*/  IMAD R5, R4, 0x1c00, R14 ;  /* 0x00001c0004057824 */ /* 0x000fe200078e020e */
[----:B------:R-:W-:Y:S01]  /*3710*/  SHF.R.U32.HI R22, RZ, 0x3, R22 ;  /* 0x00000003ff167819 */ /* 0x000fe20000011616 */
[----:B------:R-:W-:Y:S01]  /*3720*/  IMAD.SHL.U32 R131, R11, 0x2, RZ ;  /* 0x000000020b837824 */ /* 0x000fe200078e00ff */
[----:B------:R-:W-:Y:S01]  /*3730*/  SHF.L.U64.HI R147, R147, R148, c[0x0][0x284] ;  /* 0x0000a10093937619 */ /* 0x000fe20000010294 */
[----:B------:R-:W-:Y:S01]  /*3740*/  IMAD.SHL.U32 R130, R10, 0x2, RZ ;  /* 0x000000020a827824 */ /* 0x000fe200078e00ff */
[----:B------:R-:W-:Y:S01]  /*3750*/  LOP3.LUT R4, R6, R22, RZ, 0x3c, !PT ;  /* 0x0000001606047212 */ /* 0x000fe200078e3cff */
[----:B------:R-:W-:Y:S01]  /*3760*/  IMAD.IADD R6, R9, 0x1, R8 ;  /* 0x0000000109067824 */ /* 0x000fe200078e0208 */
[C---:B------:R-:W-:Y:S01]  /*3770*/  SHF.L.U64.HI R148, R159.reuse, R148, c[0x0][0x294] ;  /* 0x0000a5009f947619 */ /* 0x040fe20000010294 */
[----:B------:R-:W-:Y:S01]  /*3780*/  IMAD.SHL.U32 R159, R159, 0x40, RZ ;  /* 0x000000409f9f7824 */ /* 0x000fe200078e00ff */
[----:B------:R-:W-:Y:S01]  /*3790*/  ISETP.GE.AND P6, PT, R76, c[0x0][0x1d4], PT ;  /* 0x000075004c007a0c */ /* 0x000fe20003fc6270 */
[----:B------:R-:W-:Y:S01]  /*37a0*/  IMAD.IADD R4, R5, 0x1, R4 ;  /* 0x0000000105047824 */ /* 0x000fe200078e0204 */
[----:B------:R-:W-:Y:S01]  /*37b0*/  SHF.R.S32.HI R71, RZ, 0x3, R3 ;  /* 0x00000003ff477819 */ /* 0x000fe20000011403 */
[----:B------:R-:W-:Y:S01]  /*37c0*/  IMAD.SHL.U32 R129, R6, 0x2, RZ ;  /* 0x0000000206817824 */ /* 0x000fe200078e00ff */
[----:B------:R-:W-:Y:S01]  /*37d0*/  SHF.R.S32.HI R108, RZ, 0x1f, R94 ;  /* 0x0000001fff6c7819 */ /* 0x000fe2000001145e */
[----:B------:R-:W-:Y:S01]  /*37e0*/  IMAD.SHL.U32 R128, R4, 0x2, RZ ;  /* 0x0000000204807824 */ /* 0x000fe200078e00ff */
[----:B------:R-:W-:-:S02]  /*37f0*/  USHF.L.U64.HI UR15, UR4, UR12, UR15 ;  /* 0x0000000c040f7299 */ /* 0x000fc4000801020f */
[----:B------:R-:W-:Y:S02]  /*3800*/  UIADD3 UR13, UR11, UR13, URZ ;  /* 0x0000000d0b0d7290 */ /* 0x000fe4000fffe03f */
[----:B------:R-:W-:Y:S02]  /*3810*/  UIADD3 UR14, UR17, UR5, URZ ;  /* 0x00000005110e7290 */ /* 0x000fe4000fffe03f */
[----:B-1----:R-:W-:Y:S02]  /*3820*/  ULDC.U8 UR4, c[0x0][0x298] ;  /* 0x0000a60000047ab9 */ /* 0x002fe40000000000 */
.L_x_1569:
[----:B------:R-:W-:Y:S01]  /*3830*/  IMAD R3, R39, 0x70, R0 ;  /* 0x0000007027037824 */ /* 0x000fe200078e0200 */
[----:B------:R-:W-:Y:S01]  /*3840*/  ISETP.NE.AND P1, PT, R165, 0x1, PT ;  /* 0x00000001a500780c */ /* 0x000fe20003f25270 */
[----:B------:R-:W-:Y:S01]  /*3850*/  IMAD.MOV.U32 R95, RZ, RZ, RZ ;  /* 0x000000ffff5f7224 */ /* 0x000fe200078e00ff */
[----:B-1----:R1:W5:Y:S01]  /*3860*/  LDL R167, [R1+0x4] ;  /* 0x0000040001a77983 */ /* 0x0023620000100800 */
[----:B------:R-:W-:Y:S01]  /*3870*/  IMAD.IADD R4, R135, 0x1, R3 ;  /* 0x0000000187047824 */ /* 0x000fe200078e0203 */
[----:B------:R-:W-:Y:S01]  /*3880*/  ISETP.GE.AND P0, PT, R3, R2, PT ;  /* 0x000000020300720c */ /* 0x000fe20003f06270 */
[----:B------:R-:W-:Y:S04]  /*3890*/  DEPBAR.LE SB0, 0x0 ;  /* 0x000080000000791a */ /* 0x000fe80000000000 */
[--C-:B------:R-:W-:Y:S01]  /*38a0*/  IMAD.MOV.U32 R3, RZ, RZ, R4.reuse ;  /* 0x000000ffff037224 */ /* 0x100fe200078e0004 */
[----:B------:R-:W-:Y:S01]  /*38b0*/  ISETP.GT.OR P0, PT, R0, 0x6f, P0 ;  /* 0x0000006f0000780c */ /* 0x000fe20000704670 */
[----:B------:R1:W5:Y:S01]  /*38c0*/  LDL R166, [R1+0x8] ;  /* 0x0000080001a67983 */ /* 0x0003620000100800 */
[----:B------:R-:W-:Y:S01]  /*38d0*/  WARPSYNC 0xffffffff ;  /* 0xffffffff00007948 */ /* 0x000fe20003800000 */
[----:B----4-:R-:W-:Y:S01]  /*38e0*/  @P1 IMAD.HI.U32 R5, R4, c[0x0][0x2bc], RZ ;  /* 0x0000af0004051a27 */ /* 0x010fe200078e00ff */
[----:B------:R-:W-:Y:S01]  /*38f0*/  ISETP.GE.AND P3, PT, R164, 0x1, PT ;  /* 0x00000001a400780c */ /* 0x000fe20003f66270 */
[----:B------:R-:W-:Y:S03]  /*3900*/  BSSY B2, `(.L_x_1521) ;  /* 0x0000563000027945 */ /* 0x000fe60003800000 */
[----:B------:R-:W-:Y:S05]  /*3910*/  @P1 SHF.R.U32.HI R3, RZ, c[0x0][0x2c0], R5 ;  /* 0x0000b000ff031a19 */ /* 0x000fea0000011605 */
[C---:B------:R-:W-:Y:S04]  /*3920*/  @!P0 IADD3 R5, P1, R3.reuse, R122, RZ ;  /* 0x0000007a03058210 */ /* 0x040fe80007f3e0ff */
[----:B------:R-:W-:Y:S01]  /*3930*/  @!P0 LEA.HI.X.SX32 R6, R3, R132, 0x1, P1 ;  /* 0x0000008403068211 */ /* 0x000fe200008f0eff */
[----:B------:R-:W-:Y:S01]  /*3940*/  IMAD.MOV R3, RZ, RZ, -R3 ;  /* 0x000000ffff037224 */ /* 0x000fe200078e0a03 */
[----:B------:R-:W-:Y:S03]  /*3950*/  @!P0 LEA R8, P1, R5, c[0x0][0x2a0], 0x2 ;  /* 0x0000a80005088a11 */ /* 0x000fe600078210ff */
        /* <DEDUP_REMOVED lines=17> */
[----:B------:R-:W-:-:S05]  /*3a70*/  @!P3 BRA `(.L_x_1522) ;  /* 0x000050900000b947 */ /* 0x000fca0003800000 */
[-C--:B-1----:R-:W-:Y:S01]  /*3a80*/  IMAD R6, R154, R39.reuse, RZ ;  /* 0x000000279a067224 */ /* 0x082fe200078e02ff */
[----:B------:R-:W-:Y:S01]  /*3a90*/  ISETP.NE.AND P0, PT, RZ, UR4, PT ;  /* 0x00000004ff007c0c */ /* 0x000fe2000bf05270 */
[-C--:B------:R-:W-:Y:S01]  /*3aa0*/  IMAD R5, R155, R39.reuse, RZ ;  /* 0x000000279b057224 */ /* 0x080fe200078e02ff */
[----:B------:R-:W-:Y:S01]  /*3ab0*/  SHF.R.S32.HI R4, RZ, 0x1f, R39 ;  /* 0x0000001fff047819 */ /* 0x000fe20000011427 */
[----:B------:R-:W-:Y:S02]  /*3ac0*/  IMAD R3, R39, -0x70, R2 ;  /* 0xffffff9027037824 */ /* 0x000fe400078e0202 */
[-C--:B------:R-:W-:Y:S03]  /*3ad0*/  IMAD.WIDE.U32 R42, R142, R39.reuse, RZ ;  /* 0x000000278e2a7225 */ /* 0x080fe600078e00ff */
        /* <DEDUP_REMOVED lines=35> */
.L_x_1525:
[----:B------:R-:W-:Y:S05]  /*3d10*/  BSYNC B0 ;  /* 0x0000000000007941 */ /* 0x000fea0003800000 */
.L_x_1524:
        /* <DEDUP_REMOVED lines=19> */
[----:B------:R-:W-:Y:S03]  /*3e50*/  PRMT R38, R6, 0x5410, R3 ;  /* 0x0000541006267816 */ /* 0x000fe60000000003 */
[----:B------:R1:W-:Y:S01]  /*3e60*/  STL [R1+0x8], R166 ;  /* 0x000008a601007387 */ /* 0x0003e20000100800 */
        /* <DEDUP_REMOVED lines=21> */
.L_x_1527:
[----:B------:R-:W-:Y:S05]  /*3fc0*/  BSYNC B0 ;  /* 0x0000000000007941 */ /* 0x000fea0003800000 */
.L_x_1526:
[----:B--2---:R-:W-:Y:S01]  /*3fd0*/  IADD3 R10, R82, 0x40, RZ ;  /* 0x00000040520a7810 */ /* 0x004fe20007ffe0ff */
        /* <DEDUP_REMOVED lines=40> */
.L_x_1529:
[----:B------:R-:W-:Y:S05]  /*4260*/  BSYNC B0 ;  /* 0x0000000000007941 */ /* 0x000fea0003800000 */
.L_x_1528:
        /* <DEDUP_REMOVED lines=39> */
.L_x_1531:
[----:B------:R-:W-:Y:S05]  /*44e0*/  BSYNC B0 ;  /* 0x0000000000007941 */ /* 0x000fea0003800000 */
.L_x_1530:
[----:B-----5:R-:W-:Y:S01]  /*44f0*/  MOV R6, R26 ;  /* 0x0000001a00067202 */ /* 0x020fe20000000f00 */
[----:B------:R3:W4:Y:S01]  /*4500*/  SHFL.IDX PT, R69, R92, RZ, 0x181f ;  /* 0x00181fff5c457589 */ /* 0x00072200000e0000 */
[----:B--2---:R-:W-:Y:S01]  /*4510*/  IMAD.MOV.U32 R9, RZ, RZ, R30 ;  /* 0x000000ffff097224 */ /* 0x004fe200078e001e */
[----:B------:R-:W-:Y:S01]  /*4520*/  BSSY B1, `(.L_x_1532) ;  /* 0x000007f000017945 */ /* 0x000fe20003800000 */
[----:B------:R-:W-:Y:S02]  /*4530*/  IMAD.MOV.U32 R8, RZ, RZ, R31 ;  /* 0x000000ffff087224 */ /* 0x000fe400078e001f */
[----:B------:R-:W-:Y:S01]  /*4540*/  IMAD.MOV.U32 R3, RZ, RZ, R27 ;  /* 0x000000ffff037224 */ /* 0x000fe200078e001b */
[----:B------:R3:W2:Y:S02]  /*4550*/  SHFL.IDX PT, R68, R93, RZ, 0x181f ;  /* 0x00181fff5d447589 */ /* 0x0006a400000e0000 */
        /* <DEDUP_REMOVED lines=65> */
.L_x_1535:
[----:B------:R-:W-:Y:S05]  /*4970*/  BSYNC B0 ;  /* 0x0000000000007941 */ /* 0x000fea0003800000 */
.L_x_1534:
        /* <DEDUP_REMOVED lines=57> */
.L_x_1533:
[----:B------:R-:W-:Y:S05]  /*4d10*/  BSYNC B1 ;  /* 0x0000000000017941 */ /* 0x000fea0003800000 */
.L_x_1532:
[----:B--2---:R2:W1:Y:S01]  /*4d20*/  SHFL.IDX PT, R42, R92, 0x1, 0x181f ;  /* 0x00381f005c2a7f89 */ /* 0x00446200000e0000 */
[----:B------:R-:W-:Y:S01]  /*4d30*/  LOP3.LUT P0, RZ, R166, 0x1, RZ, 0xc0, !PT ;  /* 0x00000001a6ff7812 */ /* 0x000fe2000780c0ff */
[----:B------:R-:W-:Y:S02]  /*4d40*/  BSSY B1, `(.L_x_1536) ;  /* 0x0000075000017945 */ /* 0x000fe40003800000 */
[----:B------:R2:W3:Y:S10]  /*4d50*/  SHFL.IDX PT, R38, R93, 0x1, 0x181f ;  /* 0x00381f005d267f89 */ /* 0x0004f400000e0000 */
[----:B------:R-:W-:-:S05]  /*4d60*/  @P0 BRA `(.L_x_1537) ;  /* 0x0000072000000947 */ /* 0x000fca0003800000 */
[----:B------:R-:W-:Y:S01]  /*4d70*/  BSSY B0, `(.L_x_1538) ;  /* 0x0000038000007945 */ /* 0x000fe20003800000 */
[----:B------:R-:W-:-:S05]  /*4d80*/  @P6 BRA `(.L_x_1539) ;  /* 0x0000036000006947 */ /* 0x000fca0003800000 */
[C---:B---3--:R-:W-:Y:S01]  /*4d90*/  LEA R40, P0, R76.reuse, R38, 0x1 ;  /* 0x000000264c287211 */ /* 0x048fe200078008ff */
[----:B------:R-:W3:Y:S03]  /*4da0*/  LDS.128 R8, [R227+0x9100] ;  /* 0x00910000e3087984 */ /* 0x000ee60000000c00 */
        /* <DEDUP_REMOVED lines=15> */
[C---:B---3--:R-:W-:Y:S01]  /*4ea0*/  @!P0 IMAD.U32 R18, R8.reuse, 0x10000, RZ ;  /* 0x0001000008128824 */ /* 0x048fe200078e00ff */
        /* <DEDUP_REMOVED lines=36> */
.L_x_1539:
[----:B------:R-:W-:Y:S05]  /*50f0*/  BSYNC B0 ;  /* 0x0000000000007941 */ /* 0x000fea0003800000 */
.L_x_1538:
[----:B------:R-:W-:Y:S11]  /*5100*/  ISETP.GE.AND P0, PT, R226, c[0x0][0x1d4], PT ;  /* 0x00007500e2007a0c */ /* 0x000ff60003f06270 */
[----:B------:R-:W-:Y:S02]  /*5110*/  @!UPT UIADD3 URZ, URZ, URZ, URZ ;  /* 0x0000003f3f3ff290 */ /* 0x000fe4000fffe03f */
[----:B------:R-:W-:-:S05]  /*5120*/  @P0 BRA `(.L_x_1537) ;  /* 0x0000036000000947 */ /* 0x000fca0003800000 */
[C---:B-1-3--:R-:W-:Y:S01]  /*5130*/  LEA R40, P0, R226.reuse, R38, 0x1 ;  /* 0x00000026e2287211 */ /* 0x04afe200078008ff */
[----:B------:R-:W1:Y:S03]  /*5140*/  LDS.128 R8, [R227+0xc900] ;  /* 0x00c90000e3087984 */ /* 0x000e660000000c00 */
        /* <DEDUP_REMOVED lines=52> */
.L_x_1537:
[----:B------:R-:W-:Y:S05]  /*5490*/  BSYNC B1 ;  /* 0x0000000000017941 */ /* 0x000fea0003800000 */
.L_x_1536:
[----:B------:R2:W4:Y:S01]  /*54a0*/  SHFL.IDX PT, R33, R92, 0x2, 0x181f ;  /* 0x00581f005c217f89 */ /* 0x00052200000e0000 */
[----:B------:R-:W-:Y:S03]  /*54b0*/  BSSY B1, `(.L_x_1540) ;  /* 0x0000075000017945 */ /* 0x000fe60003800000 */
[----:B------:R2:W3:Y:S01]  /*54c0*/  SHFL.IDX PT, R32, R93, 0x2, 0x181f ;  /* 0x00581f005d207f89 */ /* 0x0004e200000e0000 */
[----:B------:R-:W-:-:S05]  /*54d0*/  @P4 BRA `(.L_x_1541) ;  /* 0x0000072000004947 */ /* 0x000fca0003800000 */
[----:B------:R-:W-:Y:S01]  /*54e0*/  BSSY B0, `(.L_x_1542) ;  /* 0x0000038000007945 */ /* 0x000fe20003800000 */
[----:B------:R-:W-:-:S05]  /*54f0*/  @P6 BRA `(.L_x_1543) ;  /* 0x0000036000006947 */ /* 0x000fca0003800000 */
[C---:B---3--:R-:W-:Y:S01]  /*5500*/  LEA R28, P0, R76.reuse, R32, 0x1 ;  /* 0x000000204c1c7211 */ /* 0x048fe200078008ff */
[----:B-1----:R-:W1:Y:S03]  /*5510*/  LDS.128 R8, [R227+0xa100] ;  /* 0x00a10000e3087984 */ /* 0x002e660000000c00 */
        /* <DEDUP_REMOVED lines=52> */
.L_x_1543:
[----:B------:R-:W-:Y:S05]  /*5860*/  BSYNC B0 ;  /* 0x0000000000007941 */ /* 0x000fea0003800000 */
.L_x_1542:
[----:B------:R-:W-:Y:S11]  /*5870*/  ISETP.GE.AND P0, PT, R226, c[0x0][0x1d4], PT ;  /* 0x00007500e2007a0c */ /* 0x000ff60003f06270 */
[----:B------:R-:W-:Y:S02]  /*5880*/  @!UPT UIADD3 URZ, URZ, URZ, URZ ;  /* 0x0000003f3f3ff290 */ /* 0x000fe4000fffe03f */
[----:B------:R-:W-:-:S05]  /*5890*/  @P0 BRA `(.L_x_1541) ;  /* 0x0000036000000947 */ /* 0x000fca0003800000 */
[C---:B-1-3--:R-:W-:Y:S01]  /*58a0*/  LEA R28, P0, R226.reuse, R32, 0x1 ;  /* 0x00000020e21c7211 */ /* 0x04afe200078008ff */
        /* <DEDUP_REMOVED lines=53> */
.L_x_1541:
[----:B------:R-:W-:Y:S05]  /*5c00*/  BSYNC B1 ;  /* 0x0000000000017941 */ /* 0x000fea0003800000 */
.L_x_1540:
[----:B-1----:R1:W2:Y:S04]  /*5c10*/  SHFL.IDX PT, R29, R92, 0x3, 0x181f ;  /* 0x00781f005c1d7f89 */ /* 0x0022a800000e0000 */
[----:B------:R1:W4:Y:S01]  /*5c20*/  SHFL.IDX PT, R28, R93, 0x3, 0x181f ;  /* 0x00781f005d1c7f89 */ /* 0x00032200000e0000 */
[----:B------:R-:W-:-:S05]  /*5c30*/  @P3 BRA `(.L_x_1544) ;  /* 0x000032f000003947 */ /* 0x000fca0003800000 */
[----:B------:R-:W-:Y:S01]  /*5c40*/  BSSY B0, `(.L_x_1545) ;  /* 0x0000038000007945 */ /* 0x000fe20003800000 */
[----:B------:R-:W-:-:S05]  /*5c50*/  @P6 BRA `(.L_x_1546) ;  /* 0x0000036000006947 */ /* 0x000fca0003800000 */
[C---:B----4-:R-:W-:Y:S01]  /*5c60*/  LEA R24, P0, R76.reuse, R28, 0x1 ;  /* 0x0000001c4c187211 */ /* 0x050fe200078008ff */
[----:B------:R-:W4:Y:S03]  /*5c70*/  LDS.128 R8, [R227+0xb100] ;  /* 0x00b10000e3087984 */ /* 0x000f260000000c00 */
        /* <DEDUP_REMOVED lines=52> */
.L_x_1546:
[----:B------:R-:W-:Y:S05]  /*5fc0*/  BSYNC B0 ;  /* 0x0000000000007941 */ /* 0x000fea0003800000 */
.L_x_1545:
[----:B------:R-:W-:Y:S11]  /*5fd0*/  ISETP.GE.AND P0, PT, R226, c[0x0][0x1d4], PT ;  /* 0x00007500e2007a0c */ /* 0x000ff60003f06270 */
[----:B------:R-:W-:Y:S02]  /*5fe0*/  @!UPT UIADD3 URZ, URZ, URZ, URZ ;  /* 0x0000003f3f3ff290 */ /* 0x000fe4000fffe03f */
[----:B------:R-:W-:-:S05]  /*5ff0*/  @P0 BRA `(.L_x_1544) ;  /* 0x00002f3000000947 */ /* 0x000fca0003800000 */
[C---:B----4-:R-:W-:Y:S01]  /*6000*/  LEA R26, P0, R226.reuse, R28, 0x1 ;  /* 0x0000001ce21a7211 */ /* 0x050fe200078008ff */
[----:B--2---:R-:W2:Y:S03]  /*6010*/  LDS.128 R8, [R227+0xe900] ;  /* 0x00e90000e3087984 */ /* 0x004ea60000000c00 */
        /* <DEDUP_REMOVED lines=53> */
.L_x_1523:
        /* <DEDUP_REMOVED lines=24> */
[----:B------:R-:W-:Y:S02]  /*64f0*/  @!P3 IADD3.X R10, R109, R68, R150, P1, P0 ;  /* 0x000000446d0ab210 */ /* 0x000fe40000fe0496 */
[----:B------:R-:W-:Y:S04]  /*6500*/  ISETP.GE.AND P1, PT, R169, R91, PT ;  /* 0x0000005ba900720c */ /* 0x000fe80003f26270 */
[----:B------:R-:W-:Y:S11]  /*6510*/  ISETP.GE.OR P1, PT, R76, c[0x0][0x27c], P1 ;  /* 0x00009f004c007a0c */ /* 0x000ff60000f26670 */
[----:B------:R-:W-:Y:S02]  /*6520*/  @!UPT UIADD3 URZ, URZ, URZ, URZ ;  /* 0x0000003f3f3ff290 */ /* 0x000fe4000fffe03f */
[----:B------:R-:W-:Y:S04]  /*6530*/  @!P1 IADD3 R6, P4, P0, R102, R158, R42 ;  /* 0x0000009e66069210 */ /* 0x000fe8000789e02a */
[----:B------:R-:W-:Y:S02]  /*6540*/  @!P1 IADD3.X R17, R110, R147, R44, P4, P0 ;  /* 0x000000936e119210 */ /* 0x000fe400027e042c */
[----:B------:R-:W-:Y:S04]  /*6550*/  @!P1 IADD3 R11, P4, P0, R100, R159, R36 ;  /* 0x0000009f640b9210 */ /* 0x000fe8000789e024 */
[C---:B------:R-:W-:Y:S02]  /*6560*/  @!P1 IADD3.X R18, R109.reuse, R148, R68, P4, P0 ;  /* 0x000000946d129210 */ /* 0x040fe400027e0444 */
        /* <DEDUP_REMOVED lines=101> */
[----:B------:R-:W-:Y:S01]  /*6bc0*/  IMAD.MOV.U32 R46, RZ, RZ, R41 ;  /* 0x000000ffff2e7224 */ /* 0x000fe200078e0029 */
[----:B------:R-:W-:Y:S01]  /*6bd0*/  @!P1 SHF.R.U64 R8, R10, 0x10, R11 ;  /* 0x000000100a089819 */ /* 0x000fe2000000120b */
[----:B------:R-:W-:Y:S01]  /*6be0*/  IMAD R3, R3, 0x1c00, R7 ;  /* 0x00001c0003037824 */ /* 0x000fe200078e0207 */
[----:B------:R-:W-:Y:S02]  /*6bf0*/  LOP3.LUT R4, R4, R45, RZ, 0x3c, !PT ;  /* 0x0000002d04047212 */ /* 0x000fe400078e3cff */
[--C-:B------:R-:W-:Y:S01]  /*6c00*/  @!P1 SHF.R.U64 R45, R40, 0x10, R41.reuse ;  /* 0x00000010282d9819 */ /* 0x100fe20000001229 */
[----:B------:R-:W-:Y:S01]  /*6c10*/  IMAD.MOV.U32 R40, RZ, RZ, R42 ;  /* 0x000000ffff287224 */ /* 0x000fe200078e002a */
[----:B------:R-:W-:Y:S01]  /*6c20*/  MOV R24, R11 ;  /* 0x0000000b00187202 */ /* 0x000fe20000000f00 */
[----:B------:R-:W-:Y:S01]  /*6c30*/  IMAD.IADD R3, R3, 0x1, R4 ;  /* 0x0000000103037824 */ /* 0x000fe200078e0204 */
[----:B------:R-:W-:Y:S01]  /*6c40*/  @!P1 SHF.R.U32.HI R41, RZ, 0x10, R41 ;  /* 0x00000010ff299819 */ /* 0x000fe20000011629 */
[----:B------:R-:W-:Y:S01]  /*6c50*/  IMAD.MOV.U32 R4, RZ, RZ, R10 ;  /* 0x000000ffff047224 */ /* 0x000fe200078e000a */
[--C-:B------:R-:W-:Y:S02]  /*6c60*/  @!P1 SHF.R.U64 R42, R42, 0x10, R43.reuse ;  /* 0x000000102a2a9819 */ /* 0x100fe4000000122b */
[----:B------:R-:W-:Y:S02]  /*6c70*/  SHF.L.U32 R3, R3, 0x1, RZ ;  /* 0x0000000103037819 */ /* 0x000fe400000006ff */
[----:B------:R-:W-:Y:S02]  /*6c80*/  @!P1 PRMT R47, R40, 0x5410, R42 ;  /* 0x00005410282f9816 */ /* 0x000fe4000000002a */
[----:B------:R-:W-:Y:S01]  /*6c90*/  @!P1 SHF.R.U32.HI R43, RZ, 0x10, R43 ;  /* 0x00000010ff2b9819 */ /* 0x000fe2000001162b */
[----:B------:R1:W2:Y:S03]  /*6ca0*/  LDS.128 R16, [R3+0x8100] ;  /* 0x0081000003107984 */ /* 0x0002a60000000c00 */
[----:B------:R-:W-:Y:S02]  /*6cb0*/  @!P1 PRMT R56, R56, 0x5410, R43 ;  /* 0x0000541038389816 */ /* 0x000fe4000000002b */
[----:B-1----:R-:W-:Y:S02]  /*6cc0*/  @!P1 SHF.R.U32.HI R3, RZ, 0x10, R9 ;  /* 0x00000010ff039819 */ /* 0x002fe40000011609 */
[----:B------:R-:W-:Y:S02]  /*6cd0*/  @!P1 SHF.R.U32.HI R9, RZ, 0x10, R11 ;  /* 0x00000010ff099819 */ /* 0x000fe4000001160b */
[----:B------:R-:W-:Y:S02]  /*6ce0*/  @!P1 PRMT R11, R44, 0x5410, R45 ;  /* 0x000054102c0b9816 */ /* 0x000fe4000000002d */
[----:B------:R-:W-:Y:S02]  /*6cf0*/  @!P1 PRMT R10, R15, 0x5410, R3 ;  /* 0x000054100f0a9816 */ /* 0x000fe40000000003 */
[----:B------:R-:W-:Y:S02]  /*6d00*/  @!P1 PRMT R24, R24, 0x5410, R9 ;  /* 0x0000541018189816 */ /* 0x000fe40000000009 */
[C---:B------:R-:W-:Y:S02]  /*6d10*/  @!P1 LOP3.LUT R40, R11.reuse, 0xffff0000, RZ, 0xc0, !PT ;  /* 0xffff00000b289812 */ /* 0x040fe400078ec0ff */
[----:B------:R-:W-:Y:S01]  /*6d20*/  @!P1 PRMT R15, R4, 0x5410, R8 ;  /* 0x00005410040f9816 */ /* 0x000fe20000000008 */
[----:B------:R-:W-:Y:S01]  /*6d30*/  @!P1 IMAD.U32 R8, R11, 0x10000, RZ ;  /* 0x000100000b089824 */ /* 0x000fe200078e00ff */
[----:B------:R-:W-:Y:S01]  /*6d40*/  @!P1 PRMT R44, R46, 0x5410, R41 ;  /* 0x000054102e2c9816 */ /* 0x000fe20000000029 */
[C---:B------:R-:W-:Y:S01]  /*6d50*/  @!P1 IMAD.U32 R4, R5.reuse, 0x10000, RZ ;  /* 0x0001000005049824 */ /* 0x040fe200078e00ff */
[----:B------:R-:W-:Y:S01]  /*6d60*/  @!P1 LOP3.LUT R5, R5, 0xffff0000, RZ, 0xc0, !PT ;  /* 0xffff000005059812 */ /* 0x000fe200078ec0ff */
[----:B--2---:R-:W-:Y:S01]  /*6d70*/  @!P1 IMAD.U32 R3, R16, 0x10000, RZ ;  /* 0x0001000010039824 */ /* 0x004fe200078e00ff */
[----:B------:R-:W-:Y:S01]  /*6d80*/  @!P1 SHF.L.U32 R9, R48, 0x10, RZ ;  /* 0x0000001030099819 */ /* 0x000fe200000006ff */
[----:B------:R-:W-:Y:S01]  /*6d90*/  @!P1 IMAD.U32 R42, R44, 0x10000, RZ ;  /* 0x000100002c2a9824 */ /* 0x000fe200078e00ff */
[----:B------:R-:W-:Y:S01]  /*6da0*/  @!P1 LOP3.LUT R6, R16, 0xffff0000, RZ, 0xc0, !PT ;  /* 0xffff000010069812 */ /* 0x000fe200078ec0ff */
[----:B------:R-:W-:Y:S01]  /*6db0*/  @!P1 FMUL.FTZ R41, R3, R8 ;  /* 0x0000000803299220 */ /* 0x000fe20000410000 */
[----:B------:R-:W-:Y:S01]  /*6dc0*/  @!P1 SHF.L.U32 R43, R49, 0x10, RZ ;  /* 0x00000010312b9819 */ /* 0x000fe200000006ff */
[-C--:B------:R-:W-:Y:S01]  /*6dd0*/  @!P1 FMUL.FTZ R3, R3, R4.reuse ;  /* 0x0000000403039220 */ /* 0x080fe20000410000 */
[----:B------:R-:W-:Y:S01]  /*6de0*/  @!P1 LOP3.LUT R45, R49, 0xffff0000, RZ, 0xc0, !PT ;  /* 0xffff0000312d9812 */ /* 0x000fe200078ec0ff */
[----:B------:R-:W-:Y:S01]  /*6df0*/  @!P1 FFMA.FTZ R90, R9, R4, -R41 ;  /* 0x00000004095a9223 */ /* 0x000fe20000010829 */
[----:B------:R-:W-:Y:S01]  /*6e00*/  @!P1 LOP3.LUT R41, R48, 0xffff0000, RZ, 0xc0, !PT ;  /* 0xffff000030299812 */ /* 0x000fe200078ec0ff */
[----:B------:R-:W-:Y:S01]  /*6e10*/  @!P1 FFMA.FTZ R3, R8, R9, R3 ;  /* 0x0000000908039223 */ /* 0x000fe20000010003 */
[----:B------:R-:W-:Y:S01]  /*6e20*/  @!P1 LOP3.LUT R44, R44, 0xffff0000, RZ, 0xc0, !PT ;  /* 0xffff00002c2c9812 */ /* 0x000fe200078ec0ff */
[C---:B------:R-:W-:Y:S02]  /*6e30*/  @!P1 FMUL.FTZ R9, R6.reuse, R40 ;  /* 0x0000002806099220 */ /* 0x040fe40000410000 */
[----:B------:R-:W-:Y:S02]  /*6e40*/  @!P1 IMAD.U32 R8, R17, 0x10000, RZ ;  /* 0x0001000011089824 */ /* 0x000fe400078e00ff */
        /* <DEDUP_REMOVED lines=8> */
[----:B------:R-:W-:Y:S02]  /*6ed0*/  @!P1 FFMA.FTZ R89, R43, R6, -R11 ;  /* 0x000000062b599223 */ /* 0x000fe4000001080b */
[----:B------:R-:W-:Y:S02]  /*6ee0*/  @!P1 FMUL.FTZ R10, R9, R44 ;  /* 0x0000002c090a9220 */ /* 0x000fe40000410000 */
[----:B------:R-:W-:Y:S02]  /*6ef0*/  @!P1 IMAD.U32 R46, R47, 0x10000, RZ ;  /* 0x000100002f2e9824 */ /* 0x000fe400078e00ff */
[----:B------:R-:W-:Y:S02]  /*6f00*/  @!P1 IMAD.U32 R11, R18, 0x10000, RZ ;  /* 0x00010000120b9824 */ /* 0x000fe400078e00ff */
[----:B------:R-:W-:Y:S01]  /*6f10*/  @!P1 FFMA.FTZ R4, R40, R41, R4 ;  /* 0x0000002928049223 */ /* 0x000fe20000010004 */
[----:B------:R-:W-:Y:S01]  /*6f20*/  @!P1 SHF.L.U32 R40, R50, 0x10, RZ ;  /* 0x0000001032289819 */ /* 0x000fe200000006ff */
[-C--:B------:R-:W-:Y:S01]  /*6f30*/  @!P1 FMUL.FTZ R6, R9, R8.reuse ;  /* 0x0000000809069220 */ /* 0x080fe20000410000 */
[----:B------:R-:W-:Y:S01]  /*6f40*/  @!P1 LOP3.LUT R41, R47, 0xffff0000, RZ, 0xc0, !PT ;  /* 0xffff00002f299812 */ /* 0x000fe200078ec0ff */
[----:B------:R-:W-:Y:S01]  /*6f50*/  @!P1 FFMA.FTZ R80, R45, R8, -R10 ;  /* 0x000000082d509223 */ /* 0x000fe2000001080a */
[----:B------:R-:W-:Y:S01]  /*6f60*/  @!P1 LOP3.LUT R10, R18, 0xffff0000, RZ, 0xc0, !PT ;  /* 0xffff0000120a9812 */ /* 0x000fe200078ec0ff */
[----:B------:R-:W-:Y:S01]  /*6f70*/  @!P1 IMAD.U32 R9, R15, 0x10000, RZ ;  /* 0x000100000f099824 */ /* 0x000fe200078e00ff */
[----:B------:R-:W-:Y:S01]  /*6f80*/  @!P1 LOP3.LUT R47, R50, 0xffff0000, RZ, 0xc0, !PT ;  /* 0xffff0000322f9812 */ /* 0x000fe200078ec0ff */
[C---:B------:R-:W-:Y:S02]  /*6f90*/  @!P1 FMUL.FTZ R74, R11.reuse, R46 ;  /* 0x0000002e0b4a9220 */ /* 0x040fe40000410000 */
[-C--:B------:R-:W-:Y:S02]  /*6fa0*/  @!P1 FMUL.FTZ R8, R11, R9.reuse ;  /* 0x000000090b089220 */ /* 0x080fe40000410000 */
[----:B------:R-:W-:Y:S01]  /*6fb0*/  @!P1 FFMA.FTZ R74, R40, R9, -R74 ;  /* 0x00000009284a9223 */ /* 0x000fe2000001084a */
[----:B------:R-:W-:Y:S01]  /*6fc0*/  @!P1 LOP3.LUT R9, R15, 0xffff0000, RZ, 0xc0, !PT ;  /* 0xffff00000f099812 */ /* 0x000fe200078ec0ff */
[----:B------:R-:W-:Y:S02]  /*6fd0*/  @!P1 FMUL.FTZ R11, R10, R41 ;  /* 0x000000290a0b9220 */ /* 0x000fe40000410000 */
[----:B------:R-:W-:Y:S02]  /*6fe0*/  @!P1 FFMA.FTZ R5, R42, R43, R5 ;  /* 0x0000002b2a059223 */ /* 0x000fe40000010005 */
[-C--:B------:R-:W-:Y:S02]  /*6ff0*/  @!P1 FFMA.FTZ R75, R47, R9.reuse, -R11 ;  /* 0x000000092f4b9223 */ /* 0x080fe4000001080b */
[----:B------:R-:W-:Y:S02]  /*7000*/  @!P1 IMAD.U32 R42, R56, 0x10000, RZ ;  /* 0x00010000382a9824 */ /* 0x000fe400078e00ff */
[----:B------:R-:W-:Y:S02]  /*7010*/  @!P1 IMAD.U32 R11, R19, 0x10000, RZ ;  /* 0x00010000130b9824 */ /* 0x000fe400078e00ff */
[----:B------:R-:W-:Y:S01]  /*7020*/  @!P1 FMUL.FTZ R9, R10, R9 ;  /* 0x000000090a099220 */ /* 0x000fe20000410000 */
[----:B------:R-:W-:Y:S01]  /*7030*/  @!P1 SHF.L.U32 R10, R24, 0x10, RZ ;  /* 0x00000010180a9819 */ /* 0x000fe200000006ff */
[----:B------:R-:W-:Y:S02]  /*7040*/  @!P1 IMAD.U32 R43, R51, 0x10000, RZ ;  /* 0x00010000332b9824 */ /* 0x000fe400078e00ff */
[----:B------:R-:W-:Y:S02]  /*7050*/  @!P1 FMUL.FTZ R15, R11, R42 ;  /* 0x0000002a0b0f9220 */ /* 0x000fe40000410000 */
[----:B------:R-:W-:Y:S01]  /*7060*/  @!P1 FFMA.FTZ R6, R44, R45, R6 ;  /* 0x0000002d2c069223 */ /* 0x000fe20000010006 */
[----:B------:R-:W-:Y:S01]  /*7070*/  @!P1 LOP3.LUT R45, R51, 0xffff0000, RZ, 0xc0, !PT ;  /* 0xffff0000332d9812 */ /* 0x000fe200078ec0ff */
[-C--:B------:R-:W-:Y:S01]  /*7080*/  @!P1 FFMA.FTZ R88, R43, R10.reuse, -R15 ;  /* 0x0000000a2b589223 */ /* 0x080fe2000001080f */
[----:B------:R-:W-:Y:S01]  /*7090*/  @!P1 LOP3.LUT R15, R19, 0xffff0000, RZ, 0xc0, !PT ;  /* 0xffff0000130f9812 */ /* 0x000fe200078ec0ff */
[----:B------:R-:W-:Y:S01]  /*70a0*/  @!P1 FMUL.FTZ R10, R11, R10 ;  /* 0x0000000a0b0a9220 */ /* 0x000fe20000410000 */
[----:B------:R-:W-:Y:S01]  /*70b0*/  @!P1 LOP3.LUT R44, R56, 0xffff0000, RZ, 0xc0, !PT ;  /* 0xffff0000382c9812 */ /* 0x000fe200078ec0ff */
[----:B------:R-:W-:Y:S01]  /*70c0*/  @!P1 FFMA.FTZ R8, R46, R40, R8 ;  /* 0x000000282e089223 */ /* 0x000fe20000010008 */
[----:B------:R-:W-:Y:S01]  /*70d0*/  @!P1 LOP3.LUT R11, R24, 0xffff0000, RZ, 0xc0, !PT ;  /* 0xffff0000180b9812 */ /* 0x000fe200078ec0ff */
[----:B------:R-:W-:Y:S01]  /*70e0*/  @!P1 FFMA.FTZ R9, R41, R47, R9 ;  /* 0x0000002f29099223 */ /* 0x000fe20000010009 */
[----:B------:R-:W-:Y:S01]  /*70f0*/  @!P1 F2FP.BF16.PACK_AB R56, R80, R89 ;  /* 0x000000595038923e */ /* 0x000fe200000010ff */
[----:B------:R-:W-:Y:S01]  /*7100*/  @!P1 FMUL.FTZ R24, R15, R44 ;  /* 0x0000002c0f189220 */ /* 0x000fe20000410000 */
[----:B------:R-:W-:Y:S01]  /*7110*/  @!P1 F2FP.BF16.PACK_AB R80, R75, R74 ;  /* 0x0000004a4b50923e */ /* 0x000fe200000010ff */
[----:B------:R-:W-:Y:S01]  /*7120*/  @!P1 FFMA.FTZ R10, R42, R43, R10 ;  /* 0x0000002b2a0a9223 */ /* 0x000fe2000001000a */
[----:B------:R-:W-:Y:S01]  /*7130*/  LEA R74, P0, R94, R84, 0x1 ;  /* 0x000000545e4a7211 */ /* 0x000fe200078008ff */
[----:B------:R-:W-:Y:S01]  /*7140*/  @!P1 FFMA.FTZ R24, R45, R11, -R24 ;  /* 0x0000000b2d189223 */ /* 0x000fe20000010818 */
[----:B------:R-:W-:Y:S01]  /*7150*/  @!P1 F2FP.BF16.PACK_AB R5, R6, R5 ;  /* 0x000000050605923e */ /* 0x000fe200000010ff */
[----:B------:R-:W-:Y:S01]  /*7160*/  @!P1 FMUL.FTZ R11, R15, R11 ;  /* 0x0000000b0f0b9220 */ /* 0x000fe20000410000 */
[----:B------:R-:W-:Y:S01]  /*7170*/  LEA.HI.X R75, R94, R85, R108, 0x1, P0 ;  /* 0x000000555e4b7211 */ /* 0x000fe200000f0c6c */
[----:B------:R-:W-:Y:S01]  /*7180*/  @!P1 IMAD.MOV.U32 R48, RZ, RZ, R86 ;  /* 0x000000ffff309224 */ /* 0x000fe200078e0056 */
[----:B------:R-:W-:Y:S01]  /*7190*/  ISETP.GE.AND P0, PT, R87, c[0x0][0x1d4], PT ;  /* 0x0000750057007a0c */ /* 0x000fe20003f06270 */
[----:B------:R-:W-:Y:S01]  /*71a0*/  @!P1 FFMA.FTZ R11, R44, R45, R11 ;  /* 0x0000002d2c0b9223 */ /* 0x000fe2000001000b */
[----:B------:R-:W-:Y:S01]  /*71b0*/  @!P1 F2FP.BF16.PACK_AB R24, R24, R88 ;  /* 0x000000581818923e */ /* 0x000fe200000010ff */
[----:B------:R-:W-:Y:S01]  /*71c0*/  @!P1 IMAD.MOV.U32 R49, RZ, RZ, R56 ;  /* 0x000000ffff319224 */ /* 0x000fe200078e0038 */
[----:B------:R-:W-:Y:S01]  /*71d0*/  @!P1 F2FP.BF16.PACK_AB R15, R4, R3 ;  /* 0x00000003040f923e */ /* 0x000fe200000010ff */
[----:B------:R-:W-:Y:S01]  /*71e0*/  @!P1 IMAD.MOV.U32 R50, RZ, RZ, R80 ;  /* 0x000000ffff329224 */ /* 0x000fe200078e0050 */
[----:B------:R-:W-:Y:S01]  /*71f0*/  @!P1 MOV R51, R24 ;  /* 0x0000001800339202 */ /* 0x000fe20000000f00 */
[----:B------:R-:W-:Y:S01]  /*7200*/  @!P1 IMAD.MOV.U32 R17, RZ, RZ, R5 ;  /* 0x000000ffff119224 */ /* 0x000fe200078e0005 */
[----:B------:R-:W-:Y:S01]  /*7210*/  @!P1 F2FP.BF16.PACK_AB R3, R11, R10 ;  /* 0x0000000a0b03923e */ /* 0x000fe200000010ff */
[----:B------:R-:W-:Y:S01]  /*7220*/  @!P1 IMAD.MOV.U32 R16, RZ, RZ, R15 ;  /* 0x000000ffff109224 */ /* 0x000fe200078e000f */
[----:B------:R-:W-:Y:S01]  /*7230*/  @!P1 F2FP.BF16.PACK_AB R4, R9, R8 ;  /* 0x000000080904923e */ /* 0x000fe200000010ff */
[----:B------:R1:W-:Y:S02]  /*7240*/  ST.E.128 [R74.64], R48 ;  /* 0x000000304a007985 */ /* 0x0003e4000c101d08 */
[----:B------:R-:W-:Y:S01]  /*7250*/  @!P0 IMAD.WIDE R84, R87, 0x2, R84 ;  /* 0x0000000257548825 */ /* 0x000fe200078e0254 */
[----:B------:R-:W-:Y:S03]  /*7260*/  @!P1 MOV R18, R4 ;  /* 0x0000000400129202 */ /* 0x000fe60000000f00 */
[----:B------:R-:W-:Y:S05]  /*7270*/  @!P1 IMAD.MOV.U32 R19, RZ, RZ, R3 ;  /* 0x000000ffff139224 */ /* 0x000fea00078e0003 */
[----:B------:R1:W-:Y:S02]  /*7280*/  @!P0 ST.E.128 [R84.64], R16 ;  /* 0x0000001054008985 */ /* 0x0003e4000c101d08 */
.L_x_1548:
[----:B-1----:R-:W-:Y:S05]  /*7290*/  BSYNC B0 ;  /* 0x0000000000007941 */ /* 0x002fea0003800000 */
.L_x_1547:
        /* <DEDUP_REMOVED lines=27> */
[----:B------:R-:W-:Y:S02]  /*7450*/  @!P1 SHF.R.U64 R5, R20, 0x10, R21 ;  /* 0x0000001014059819 */ /* 0x000fe40000001215 */
[----:B-----5:R-:W-:Y:S01]  /*7460*/  @!P1 SHF.R.U64 R11, R54, 0x10, R55 ;  /* 0x00000010360b9819 */ /* 0x020fe20000001237 */
[----:B------:R-:W-:Y:S01]  /*7470*/  IMAD.IADD R3, R3, 0x1, R4 ;  /* 0x0000000103037824 */ /* 0x000fe200078e0204 */
[----:B------:R-:W-:Y:S02]  /*7480*/  @!P1 PRMT R10, R25, 0x5432, R5 ;  /* 0x00005432190a9816 */ /* 0x000fe40000000005 */
[----:B------:R-:W-:Y:S01]  /*7490*/  @!P1 PRMT R42, R58, 0x5432, R11 ;  /* 0x000054323a2a9816 */ /* 0x000fe2000000000b */
[----:B------:R-:W-:Y:S01]  /*74a0*/  IMAD.SHL.U32 R3, R3, 0x2, RZ ;  /* 0x0000000203037824 */ /* 0x000fe200078e00ff */
[C---:B----4-:R-:W-:Y:S01]  /*74b0*/  @!P1 LOP3.LUT R47, R51.reuse, 0xffff0000, RZ, 0xc0, !PT ;  /* 0xffff0000332f9812 */ /* 0x050fe200078ec0ff */
[----:B------:R-:W-:Y:S01]  /*74c0*/  @!P1 IMAD.U32 R11, R48, 0x10000, RZ ;  /* 0x00010000300b9824 */ /* 0x000fe200078e00ff */
[----:B------:R-:W-:Y:S01]  /*74d0*/  @!P1 LOP3.LUT R43, R50, 0xffff0000, RZ, 0xc0, !PT ;  /* 0xffff0000322b9812 */ /* 0x000fe200078ec0ff */
[----:B------:R-:W-:Y:S01]  /*74e0*/  @!P0 IMAD.WIDE R84, R24, 0x2, R44 ;  /* 0x0000000218548825 */ /* 0x000fe200078e022c */
[----:B------:R2:W3:Y:S01]  /*74f0*/  LDS.128 R16, [R3+0x8100] ;  /* 0x0081000003107984 */ /* 0x0004e20000000c00 */
[----:B------:R-:W-:Y:S02]  /*7500*/  @!P1 SHF.L.U32 R45, R51, 0x10, RZ ;  /* 0x00000010332d9819 */ /* 0x000fe400000006ff */
[----:B------:R-:W-:Y:S01]  /*7510*/  @!P1 IMAD.U32 R24, R49, 0x10000, RZ ;  /* 0x0001000031189824 */ /* 0x000fe200078e00ff */
[--C-:B------:R-:W-:Y:S01]  /*7520*/  @!P1 SHF.R.U64 R8, R52, 0x10, R53.reuse ;  /* 0x0000001034089819 */ /* 0x100fe20000001235 */
[----:B------:R-:W-:Y:S01]  /*7530*/  @!P1 IMAD.U32 R41, R50, 0x10000, RZ ;  /* 0x0001000032299824 */ /* 0x000fe200078e00ff */
[----:B------:R-:W-:Y:S02]  /*7540*/  @!P1 SHF.R.U32.HI R9, RZ, 0x10, R53 ;  /* 0x00000010ff099819 */ /* 0x000fe40000011635 */
[----:B------:R-:W-:Y:S02]  /*7550*/  @!P1 SHF.R.U32.HI R15, RZ, 0x10, R55 ;  /* 0x00000010ff0f9819 */ /* 0x000fe40000011637 */
[----:B------:R-:W-:Y:S02]  /*7560*/  @!P1 SHF.R.U32.HI R6, RZ, 0x10, R23 ;  /* 0x00000010ff069819 */ /* 0x000fe40000011617 */
[----:B------:R-:W-:Y:S02]  /*7570*/  @!P1 PRMT R40, R58, 0x5410, R15 ;  /* 0x000054103a289816 */ /* 0x000fe4000000000f */
[----:B------:R-:W-:Y:S02]  /*7580*/  @!P1 PRMT R15, R26, 0x5410, R6 ;  /* 0x000054101a0f9816 */ /* 0x000fe40000000006 */
[C---:B------:R-:W-:Y:S01]  /*7590*/  @!P1 LOP3.LUT R46, R40.reuse, 0xffff0000, RZ, 0xc0, !PT ;  /* 0xffff0000282e9812 */ /* 0x040fe200078ec0ff */
[----:B------:R-:W-:Y:S01]  /*75a0*/  @!P1 IMAD.U32 R44, R40, 0x10000, RZ ;  /* 0x00010000282c9824 */ /* 0x000fe200078e00ff */
[----:B------:R-:W-:Y:S02]  /*75b0*/  @!P1 SHF.R.U32.HI R4, RZ, 0x10, R21 ;  /* 0x00000010ff049819 */ /* 0x000fe40000011615 */
[----:B------:R-:W-:Y:S02]  /*75c0*/  @!P1 PRMT R21, R57, 0x5432, R9 ;  /* 0x0000543239159816 */ /* 0x000fe40000000009 */
[----:B------:R-:W-:Y:S01]  /*75d0*/  @!P1 PRMT R9, R25, 0x5410, R4 ;  /* 0x0000541019099816 */ /* 0x000fe20000000004 */
[----:B------:R-:W-:Y:S01]  /*75e0*/  @!P1 IMAD.U32 R4, R10, 0x10000, RZ ;  /* 0x000100000a049824 */ /* 0x000fe200078e00ff */
[----:B--2---:R-:W-:Y:S01]  /*75f0*/  @!P1 SHF.R.U64 R3, R22, 0x10, R23 ;  /* 0x0000001016039819 */ /* 0x004fe20000001217 */
[----:B------:R-:W-:Y:S01]  /*7600*/  @!P1 IMAD.U32 R23, R21, 0x10000, RZ ;  /* 0x0001000015179824 */ /* 0x000fe200078e00ff */
[----:B------:R-:W-:Y:S01]  /*7610*/  @!P1 PRMT R22, R57, 0x5410, R8 ;  /* 0x0000541039169816 */ /* 0x000fe20000000008 */
[----:B------:R-:W-:Y:S01]  /*7620*/  @!P1 IMAD.U32 R6, R9, 0x10000, RZ ;  /* 0x0001000009069824 */ /* 0x000fe200078e00ff */
[----:B------:R-:W-:Y:S03]  /*7630*/  @!P1 PRMT R20, R26, 0x5432, R3 ;  /* 0x000054321a149816 */ /* 0x000fe60000000003 */
        /* <DEDUP_REMOVED lines=47> */
[----:B------:R-:W-:Y:S01]  /*7930*/  @!P1 FMUL.FTZ R9, R15, R20 ;  /* 0x000000140f099220 */ /* 0x000fe20000410000 */
        /* <DEDUP_REMOVED lines=23> */
.L_x_1550:
[----:B------:R-:W-:Y:S05]  /*7ab0*/  BSYNC B0 ;  /* 0x0000000000007941 */ /* 0x000fea0003800000 */
.L_x_1549:
        /* <DEDUP_REMOVED lines=38> */
[C---:B------:R-:W-:Y:S02]  /*7d20*/  @!P1 PRMT R22, R59.reuse, 0x5410, R8 ;  /* 0x000054103b169816 */ /* 0x040fe40000000008 */
        /* <DEDUP_REMOVED lines=90> */
.L_x_1552:
[----:B------:R-:W-:Y:S05]  /*82d0*/  BSYNC B0 ;  /* 0x0000000000007941 */ /* 0x000fea0003800000 */
.L_x_1551:
        /* <DEDUP_REMOVED lines=26> */
[----:B------:R-:W-:Y:S02]  /*8480*/  @!P1 SHF.R.U64 R5, R34, 0x10, R35 ;  /* 0x0000001022059819 */ /* 0x000fe40000001223 */
[----:B------:R-:W-:Y:S01]  /*8490*/  @!P1 PRMT R27, R70, 0x5410, R11 ;  /* 0x00005410461b9816 */ /* 0x000fe2000000000b */
[----:B------:R-:W-:Y:S01]  /*84a0*/  IMAD.IADD R3, R3, 0x1, R4 ;  /* 0x0000000103037824 */ /* 0x000fe200078e0204 */
[----:B------:R-:W-:Y:S02]  /*84b0*/  @!P1 SHF.R.U64 R8, R64, 0x10, R65 ;  /* 0x0000001040089819 */ /* 0x000fe40000001241 */
[----:B------:R-:W-:Y:S01]  /*84c0*/  @!P1 SHF.R.U32.HI R6, RZ, 0x10, R35 ;  /* 0x00000010ff069819 */ /* 0x000fe20000011623 */
[----:B------:R-:W-:Y:S01]  /*84d0*/  IMAD.SHL.U32 R3, R3, 0x2, RZ ;  /* 0x0000000203037824 */ /* 0x000fe200078e00ff */
[----:B-1----:R-:W-:Y:S01]  /*84e0*/  @!P1 LOP3.LUT R34, R43, 0xffff0000, RZ, 0xc0, !PT ;  /* 0xffff00002b229812 */ /* 0x002fe200078ec0ff */
[----:B------:R-:W-:Y:S01]  /*84f0*/  @!P1 IMAD.U32 R11, R40, 0x10000, RZ ;  /* 0x00010000280b9824 */ /* 0x000fe200078e00ff */
[C---:B------:R-:W-:Y:S01]  /*8500*/  @!P1 LOP3.LUT R30, R42.reuse, 0xffff0000, RZ, 0xc0, !PT ;  /* 0xffff00002a1e9812 */ /* 0x040fe200078ec0ff */
[----:B------:R-:W-:Y:S01]  /*8510*/  @!P1 IMAD.U32 R24, R41, 0x10000, RZ ;  /* 0x0001000029189824 */ /* 0x000fe200078e00ff */
[----:B------:R1:W2:Y:S01]  /*8520*/  LDS.128 R16, [R3+0x8100] ;  /* 0x0081000003107984 */ /* 0x0002a20000000c00 */
[----:B------:R-:W-:Y:S01]  /*8530*/  @!P1 IMAD.U32 R31, R27, 0x10000, RZ ;  /* 0x000100001b1f9824 */ /* 0x000fe200078e00ff */
[C---:B------:R-:W-:Y:S01]  /*8540*/  @!P1 PRMT R22, R69.reuse, 0x5410, R8 ;  /* 0x0000541045169816 */ /* 0x040fe20000000008 */
[----:B------:R-:W-:Y:S01]  /*8550*/  @!P1 IMAD.U32 R28, R42, 0x10000, RZ ;  /* 0x000100002a1c9824 */ /* 0x000fe200078e00ff */
[----:B------:R-:W-:Y:S02]  /*8560*/  @!P1 PRMT R15, R38, 0x5410, R6 ;  /* 0x00005410260f9816 */ /* 0x000fe40000000006 */
[----:B------:R-:W-:Y:S01]  /*8570*/  @!P1 SHF.R.U32.HI R9, RZ, 0x10, R65 ;  /* 0x00000010ff099819 */ /* 0x000fe20000011641 */
[----:B------:R-:W-:Y:S01]  /*8580*/  @!P1 IMAD.U32 R8, R22, 0x10000, RZ ;  /* 0x0001000016089824 */ /* 0x000fe200078e00ff */
[----:B------:R-:W-:Y:S02]  /*8590*/  @!P1 SHF.R.U32.HI R4, RZ, 0x10, R33 ;  /* 0x00000010ff049819 */ /* 0x000fe40000011621 */
[----:B------:R-:W-:Y:S02]  /*85a0*/  @!P1 PRMT R21, R69, 0x5432, R9 ;  /* 0x0000543245159816 */ /* 0x000fe40000000009 */
[----:B------:R-:W-:Y:S02]  /*85b0*/  @!P1 SHF.R.U64 R20, R66, 0x10, R67 ;  /* 0x0000001042149819 */ /* 0x000fe40000001243 */
[----:B------:R-:W-:Y:S01]  /*85c0*/  @!P1 PRMT R9, R37, 0x5410, R4 ;  /* 0x0000541025099816 */ /* 0x000fe20000000004 */
[----:B------:R-:W-:Y:S01]  /*85d0*/  @!P1 IMAD.U32 R23, R21, 0x10000, RZ ;  /* 0x0001000015179824 */ /* 0x000fe200078e00ff */
[----:B------:R-:W-:Y:S02]  /*85e0*/  @!P1 PRMT R29, R70, 0x5432, R20 ;  /* 0x00005432461d9816 */ /* 0x000fe40000000014 */
[----:B------:R-:W-:Y:S01]  /*85f0*/  @!P1 PRMT R20, R38, 0x5432, R5 ;  /* 0x0000543226149816 */ /* 0x000fe20000000005 */
[----:B------:R-:W-:Y:S01]  /*8600*/  @!P1 IMAD.U32 R6, R9, 0x10000, RZ ;  /* 0x0001000009069824 */ /* 0x000fe200078e00ff */
[----:B------:R-:W-:Y:S02]  /*8610*/  ISETP.GE.AND P0, PT, R36, c[0x0][0x1d4], PT ;  /* 0x0000750024007a0c */ /* 0x000fe40003f06270 */
[----:B-1----:R-:W-:Y:S02]  /*8620*/  @!P1 SHF.R.U64 R3, R32, 0x10, R33 ;  /* 0x0000001020039819 */ /* 0x002fe40000001221 */
[----:B------:R-:W-:Y:S02]  /*8630*/  @!P1 SHF.L.U32 R32, R43, 0x10, RZ ;  /* 0x000000102b209819 */ /* 0x000fe400000006ff */
[----:B------:R-:W-:Y:S02]  /*8640*/  @!P1 PRMT R10, R37, 0x5432, R3 ;  /* 0x00005432250a9816 */ /* 0x000fe40000000003 */
[----:B------:R-:W-:Y:S03]  /*8650*/  @!P1 LOP3.LUT R33, R27, 0xffff0000, RZ, 0xc0, !PT ;  /* 0xffff00001b219812 */ /* 0x000fe600078ec0ff */
        /* <DEDUP_REMOVED lines=19> */
[----:B------:R-:W-:Y:S01]  /*8790*/  @!P1 FFMA.FTZ R48, R22, R9, -R11 ;  /* 0x0000000916309223 */ /* 0x000fe2000001080b */
[C---:B------:R-:W-:Y:S01]  /*87a0*/  @!P1 LOP3.LUT R11, R19.reuse, 0xffff0000, RZ, 0xc0, !PT ;  /* 0xffff0000130b9812 */ /* 0x040fe200078ec0ff */
        /* <DEDUP_REMOVED lines=21> */
[-C--:B------:R-:W-:Y:S01]  /*8900*/  @!P1 FFMA.FTZ R46, R28, R9.reuse, -R35 ;  /* 0x000000091c2e9223 */ /* 0x080fe20000010823 */
[----:B------:R-:W-:Y:S01]  /*8910*/  @!P1 F2FP.BF16.PACK_AB R35, R49, R50 ;  /* 0x000000323123923e */ /* 0x000fe200000010ff */
[-C--:B------:R-:W-:Y:S02]  /*8920*/  @!P1 FFMA.FTZ R37, R30, R20.reuse, -R37 ;  /* 0x000000141e259223 */ /* 0x080fe40000010825 */
        /* <DEDUP_REMOVED lines=30> */
.L_x_1522:
[----:B-1----:R1:W2:Y:S01]  /*8b10*/  SHFL.IDX PT, R5, R92, RZ, 0x181f ;  /* 0x00181fff5c057589 */ /* 0x0022a200000e0000 */
        /* <DEDUP_REMOVED lines=14> */
[----:B-----5:R-:W-:Y:S01]  /*8c00*/  @!P0 LEA.HI.X R5, R226, R5, R167, 0x1, P1 ;  /* 0x00000005e2058211 */ /* 0x020fe200008f0ca7 */
[----:B-1----:R-:W-:Y:S04]  /*8c10*/  @!P6 ST.E.128 [R8.64], R16 ;  /* 0x000000100800e985 */ /* 0x002fe8000c101d08 */
[----:B------:R-:W1:Y:S04]  /*8c20*/  @!P0 LDS.128 R8, [R227+0xb900] ;  /* 0x00b90000e3088984 */ /* 0x000e680000000c00 */
[----:B-1----:R1:W-:Y:S02]  /*8c30*/  @!P0 ST.E.128 [R4.64], R8 ;  /* 0x0000000804008985 */ /* 0x0023e4000c101d08 */
.L_x_1554:
[----:B-12---:R-:W-:Y:S05]  /*8c40*/  BSYNC B0 ;  /* 0x0000000000007941 */ /* 0x006fea0003800000 */
.L_x_1553:
        /* <DEDUP_REMOVED lines=11> */
[----:B-----5:R-:W-:Y:S01]  /*8d00*/  @!P0 LEA.HI.X R5, R226, R5, R167, 0x1, P1 ;  /* 0x00000005e2058211 */ /* 0x020fe200008f0ca7 */
[----:B----4-:R-:W-:Y:S04]  /*8d10*/  @!P6 ST.E.128 [R8.64], R16 ;  /* 0x000000100800e985 */ /* 0x010fe8000c101d08 */
[----:B------:R-:W2:Y:S04]  /*8d20*/  @!P0 LDS.128 R8, [R227+0xc900] ;  /* 0x00c90000e3088984 */ /* 0x000ea80000000c00 */
[----:B--2---:R2:W-:Y:S02]  /*8d30*/  @!P0 ST.E.128 [R4.64], R8 ;  /* 0x0000000804008985 */ /* 0x0045e4000c101d08 */
.L_x_1556:
[----:B------:R-:W-:Y:S05]  /*8d40*/  BSYNC B0 ;  /* 0x0000000000007941 */ /* 0x000fea0003800000 */
.L_x_1555:
[----:B--2---:R2:W4:Y:S01]  /*8d50*/  SHFL.IDX PT, R5, R92, 0x2, 0x181f ;  /* 0x00581f005c057f89 */ /* 0x00452200000e0000 */
[----:B------:R-:W-:Y:S01]  /*8d60*/  ISETP.GE.AND P0, PT, R3, 0x41, PT ;  /* 0x000000410300780c */ /* 0x000fe20003f06270 */
[----:B------:R-:W-:Y:S02]  /*8d70*/  BSSY B0, `(.L_x_1557) ;  /* 0x000000d000007945 */ /* 0x000fe40003800000 */
[----:B---3--:R2:W3:Y:S10]  /*8d80*/  SHFL.IDX PT, R4, R93, 0x2, 0x181f ;  /* 0x00581f005d047f89 */ /* 0x0084f400000e0000 */
[----:B------:R-:W-:-:S05]  /*8d90*/  @!P0 BRA `(.L_x_1558) ;  /* 0x000000a000008947 */ /* 0x000fca0003800000 */
[----:B------:R-:W1:Y:S01]  /*8da0*/  @!P6 LDS.128 R16, [R227+0xa100] ;  /* 0x00a10000e310e984 */ /* 0x000e620000000c00 */
[CC--:B---3--:R-:W-:Y:S04]  /*8db0*/  @!P6 LEA R8, P0, R76.reuse, R4.reuse, 0x1 ;  /* 0x000000044c08e211 */ /* 0x0c8fe800078008ff */
[-C--:B----4-:R-:W-:Y:S02]  /*8dc0*/  @!P6 LEA.HI.X R9, R76, R5.reuse, R77, 0x1, P0 ;  /* 0x000000054c09e211 */ /* 0x090fe400000f0c4d */
[C---:B------:R-:W-:Y:S11]  /*8dd0*/  ISETP.GE.AND P0, PT, R226.reuse, c[0x0][0x1d4], PT ;  /* 0x00007500e2007a0c */ /* 0x040ff60003f06270 */
[----:B------:R-:W-:Y:S02]  /*8de0*/  @!UPT UIADD3 URZ, URZ, URZ, URZ ;  /* 0x0000003f3f3ff290 */ /* 0x000fe4000fffe03f */
[C---:B------:R-:W-:Y:S04]  /*8df0*/  @!P0 LEA R4, P1, R226.reuse, R4, 0x1 ;  /* 0x00000004e2048211 */ /* 0x040fe800078208ff */
[----:B-----5:R-:W-:Y:S01]  /*8e00*/  @!P0 LEA.HI.X R5, R226, R5, R167, 0x1, P1 ;  /* 0x00000005e2058211 */ /* 0x020fe200008f0ca7 */
[----:B-1----:R-:W-:Y:S04]  /*8e10*/  @!P6 ST.E.128 [R8.64], R16 ;  /* 0x000000100800e985 */ /* 0x002fe8000c101d08 */
[----:B------:R-:W1:Y:S04]  /*8e20*/  @!P0 LDS.128 R8, [R227+0xd900] ;  /* 0x00d90000e3088984 */ /* 0x000e680000000c00 */
[----:B-1----:R1:W-:Y:S02]  /*8e30*/  @!P0 ST.E.128 [R4.64], R8 ;  /* 0x0000000804008985 */ /* 0x0023e4000c101d08 */
.L_x_1558:
[----:B------:R-:W-:Y:S05]  /*8e40*/  BSYNC B0 ;  /* 0x0000000000007941 */ /* 0x000fea0003800000 */
.L_x_1557:
[----:B-1--4-:R1:W4:Y:S01]  /*8e50*/  SHFL.IDX PT, R5, R92, 0x3, 0x181f ;  /* 0x00781f005c057f89 */ /* 0x01232200000e0000 */
[----:B------:R-:W-:Y:S03]  /*8e60*/  ISETP.GE.AND P0, PT, R3, 0x61, PT ;  /* 0x000000610300780c */ /* 0x000fe60003f06270 */
        /* <DEDUP_REMOVED lines=12> */
.L_x_1544:
[----:B------:R-:W-:Y:S05]  /*8f30*/  BSYNC B2 ;  /* 0x0000000000027941 */ /* 0x000fea0003800000 */
.L_x_1521:
[----:B------:R-:W-:Y:S01]  /*8f40*/  IMAD.IADD R3, R91, 0x1, -R82 ;  /* 0x000000015b037824 */ /* 0x000fe200078e0a52 */
[----:B--2---:R-:W-:Y:S01]  /*8f50*/  P2R R24, PR, RZ, 0x4 ;  /* 0x00000004ff187803 */ /* 0x004fe20000000000 */
[----:B-1---5:R-:W-:Y:S01]  /*8f60*/  IMAD.WIDE R8, R39, 0x70, R116 ;  /* 0x0000007027087825 */ /* 0x022fe200078e0274 */
        /* <DEDUP_REMOVED lines=14> */
[----:B---3--:R-:W-:Y:S01]  /*9050*/  @P0 MOV R4, R98 ;  /* 0x0000006200040202 */ /* 0x008fe20000000f00 */
        /* <DEDUP_REMOVED lines=47> */
[----:B------:R1:W3:Y:S10]  /*9350*/  SHFL.IDX PT, R5, R6, RZ, 0x181f ;  /* 0x00181fff06057589 */ /* 0x0002f400000e0000 */
        /* <DEDUP_REMOVED lines=12> */
[----:B-123--:R-:W1:Y:S01]  /*9420*/  @!P6 LDS.128 R16, [R227+0x100] ;  /* 0x00010000e310e984 */ /* 0x00ee620000000c00 */
        /* <DEDUP_REMOVED lines=9> */
.L_x_1560:
[----:B-123--:R-:W-:Y:S05]  /*94c0*/  BSYNC B0 ;  /* 0x0000000000007941 */ /* 0x00efea0003800000 */
.L_x_1559:
[----:B------:R1:W2:Y:S01]  /*94d0*/  SHFL.IDX PT, R5, R6, 0x1, 0x181f ;  /* 0x00381f0006057f89 */ /* 0x0002a200000e0000 */
[----:B------:R-:W-:Y:S03]  /*94e0*/  BSSY B0, `(.L_x_1561) ;  /* 0x000000d000007945 */ /* 0x000fe60003800000 */
[----:B------:R1:W3:Y:S01]  /*94f0*/  SHFL.IDX PT, R3, R15, 0x1, 0x181f ;  /* 0x00381f000f037f89 */ /* 0x0002e200000e0000 */
[----:B------:R-:W-:-:S05]  /*9500*/  @!P1 BRA `(.L_x_1562) ;  /* 0x000000a000009947 */ /* 0x000fca0003800000 */
[----:B------:R-:W4:Y:S01]  /*9510*/  @!P6 LDS.128 R16, [R227+0x1100] ;  /* 0x00110000e310e984 */ /* 0x000f220000000c00 */
[C---:B---3--:R-:W-:Y:S04]  /*9520*/  @!P6 LEA R8, P0, R76.reuse, R3, 0x1 ;  /* 0x000000034c08e211 */ /* 0x048fe800078008ff */
[----:B--2---:R-:W-:Y:S02]  /*9530*/  @!P6 LEA.HI.X R9, R76, R5, R77, 0x1, P0 ;  /* 0x000000054c09e211 */ /* 0x004fe400000f0c4d */
[C---:B------:R-:W-:Y:S11]  /*9540*/  ISETP.GE.AND P0, PT, R226.reuse, c[0x0][0x1d4], PT ;  /* 0x00007500e2007a0c */ /* 0x040ff60003f06270 */
[----:B------:R-:W-:Y:S02]  /*9550*/  @!UPT UIADD3 URZ, URZ, URZ, URZ ;  /* 0x0000003f3f3ff290 */ /* 0x000fe4000fffe03f */
[C---:B------:R-:W-:Y:S04]  /*9560*/  @!P0 LEA R4, P1, R226.reuse, R3, 0x1 ;  /* 0x00000003e2048211 */ /* 0x040fe800078208ff */
[----:B------:R-:W-:Y:S01]  /*9570*/  @!P0 LEA.HI.X R5, R226, R5, R167, 0x1, P1 ;  /* 0x00000005e2058211 */ /* 0x000fe200008f0ca7 */
[----:B----4-:R-:W-:Y:S04]  /*9580*/  @!P6 ST.E.128 [R8.64], R16 ;  /* 0x000000100800e985 */ /* 0x010fe8000c101d08 */
[----:B------:R-:W2:Y:S04]  /*9590*/  @!P0 LDS.128 R8, [R227+0x4900] ;  /* 0x00490000e3088984 */ /* 0x000ea80000000c00 */
[----:B--2---:R2:W-:Y:S02]  /*95a0*/  @!P0 ST.E.128 [R4.64], R8 ;  /* 0x0000000804008985 */ /* 0x0045e4000c101d08 */
.L_x_1562:
[----:B------:R-:W-:Y:S05]  /*95b0*/  BSYNC B0 ;  /* 0x0000000000007941 */ /* 0x000fea0003800000 */
.L_x_1561:
[----:B--2---:R2:W4:Y:S01]  /*95c0*/  SHFL.IDX PT, R5, R6, 0x2, 0x181f ;  /* 0x00581f0006057f89 */ /* 0x00452200000e0000 */
[----:B------:R-:W-:Y:S03]  /*95d0*/  BSSY B0, `(.L_x_1563) ;  /* 0x000000d000007945 */ /* 0x000fe60003800000 */
[----:B---3--:R2:W3:Y:S01]  /*95e0*/  SHFL.IDX PT, R3, R15, 0x2, 0x181f ;  /* 0x00581f000f037f89 */ /* 0x0084e200000e0000 */
[----:B------:R-:W-:-:S05]  /*95f0*/  @!P3 BRA `(.L_x_1564) ;  /* 0x000000a00000b947 */ /* 0x000fca0003800000 */
[----:B------:R-:W5:Y:S01]  /*9600*/  @!P6 LDS.128 R16, [R227+0x2100] ;  /* 0x00210000e310e984 */ /* 0x000f620000000c00 */
[C---:B---3--:R-:W-:Y:S04]  /*9610*/  @!P6 LEA R8, P0, R76.reuse, R3, 0x1 ;  /* 0x000000034c08e211 */ /* 0x048fe800078008ff */
[----:B----4-:R-:W-:Y:S02]  /*9620*/  @!P6 LEA.HI.X R9, R76, R5, R77, 0x1, P0 ;  /* 0x000000054c09e211 */ /* 0x010fe400000f0c4d */
[C---:B------:R-:W-:Y:S11]  /*9630*/  ISETP.GE.AND P0, PT, R226.reuse, c[0x0][0x1d4], PT ;  /* 0x00007500e2007a0c */ /* 0x040ff60003f06270 */
[----:B------:R-:W-:Y:S02]  /*9640*/  @!UPT UIADD3 URZ, URZ, URZ, URZ ;  /* 0x0000003f3f3ff290 */ /* 0x000fe4000fffe03f */
[C---:B------:R-:W-:Y:S04]  /*9650*/  @!P0 LEA R4, P1, R226.reuse, R3, 0x1 ;  /* 0x00000003e2048211 */ /* 0x040fe800078208ff */
[----:B------:R-:W-:Y:S01]  /*9660*/  @!P0 LEA.HI.X R5, R226, R5, R167, 0x1, P1 ;  /* 0x00000005e2058211 */ /* 0x000fe200008f0ca7 */
[----:B-----5:R-:W-:Y:S04]  /*9670*/  @!P6 ST.E.128 [R8.64], R16 ;  /* 0x000000100800e985 */ /* 0x020fe8000c101d08 */
[----:B------:R-:W3:Y:S04]  /*9680*/  @!P0 LDS.128 R8, [R227+0x5900] ;  /* 0x00590000e3088984 */ /* 0x000ee80000000c00 */
[----:B---3--:R3:W-:Y:S02]  /*9690*/  @!P0 ST.E.128 [R4.64], R8 ;  /* 0x0000000804008985 */ /* 0x0087e4000c101d08 */
.L_x_1564:
[----:B------:R-:W-:Y:S05]  /*96a0*/  BSYNC B0 ;  /* 0x0000000000007941 */ /* 0x000fea0003800000 */
.L_x_1563:
[----:B---34-:R3:W4:Y:S01]  /*96b0*/  SHFL.IDX PT, R5, R6, 0x3, 0x181f ;  /* 0x00781f0006057f89 */ /* 0x01872200000e0000 */
[----:B------:R-:W-:Y:S03]  /*96c0*/  BSSY B0, `(.L_x_1565) ;  /* 0x000000d000007945 */ /* 0x000fe60003800000 */
[----:B------:R3:W1:Y:S01]  /*96d0*/  SHFL.IDX PT, R3, R15, 0x3, 0x181f ;  /* 0x00781f000f037f89 */ /* 0x00066200000e0000 */
[----:B------:R-:W-:-:S05]  /*96e0*/  @!P4 BRA `(.L_x_1566) ;  /* 0x000000a00000c947 */ /* 0x000fca0003800000 */
[----:B------:R-:W5:Y:S01]  /*96f0*/  @!P6 LDS.128 R16, [R227+0x3100] ;  /* 0x00310000e310e984 */ /* 0x000f620000000c00 */
[C---:B-1----:R-:W-:Y:S04]  /*9700*/  @!P6 LEA R8, P0, R76.reuse, R3, 0x1 ;  /* 0x000000034c08e211 */ /* 0x042fe800078008ff */
[----:B----4-:R-:W-:Y:S02]  /*9710*/  @!P6 LEA.HI.X R9, R76, R5, R77, 0x1, P0 ;  /* 0x000000054c09e211 */ /* 0x010fe400000f0c4d */
[C---:B------:R-:W-:Y:S11]  /*9720*/  ISETP.GE.AND P0, PT, R226.reuse, c[0x0][0x1d4], PT ;  /* 0x00007500e2007a0c */ /* 0x040ff60003f06270 */
[----:B------:R-:W-:Y:S02]  /*9730*/  @!UPT UIADD3 URZ, URZ, URZ, URZ ;  /* 0x0000003f3f3ff290 */ /* 0x000fe4000fffe03f */
[C---:B------:R-:W-:Y:S04]  /*9740*/  @!P0 LEA R4, P1, R226.reuse, R3, 0x1 ;  /* 0x00000003e2048211 */ /* 0x040fe800078208ff */
[----:B------:R-:W-:Y:S01]  /*9750*/  @!P0 LEA.HI.X R5, R226, R5, R167, 0x1, P1 ;  /* 0x00000005e2058211 */ /* 0x000fe200008f0ca7 */
[----:B-----5:R-:W-:Y:S04]  /*9760*/  @!P6 ST.E.128 [R8.64], R16 ;  /* 0x000000100800e985 */ /* 0x020fe8000c101d08 */
[----:B------:R-:W1:Y:S04]  /*9770*/  @!P0 LDS.128 R8, [R227+0x6900] ;  /* 0x00690000e3088984 */ /* 0x000e680000000c00 */
[----:B-1----:R1:W-:Y:S02]  /*9780*/  @!P0 ST.E.128 [R4.64], R8 ;  /* 0x0000000804008985 */ /* 0x0023e4000c101d08 */
.L_x_1566:
[----:B------:R-:W-:Y:S05]  /*9790*/  BSYNC B0 ;  /* 0x0000000000007941 */ /* 0x000fea0003800000 */
.L_x_1565:
[----:B------:R-:W-:Y:S01]  /*97a0*/  ISETP.GT.AND P0, PT, R39, R115, PT ;  /* 0x000000732700720c */ /* 0x000fe20003f04270 */
[----:B------:R-:W-:Y:S03]  /*97b0*/  BSSY B0, `(.L_x_1567) ;  /* 0x0000030000007945 */ /* 0x000fe60003800000 */
[----:B-123--:R-:W-:Y:S09]  /*97c0*/  P2R R15, PR, RZ, 0x1 ;  /* 0x00000001ff0f7803 */ /* 0x00eff20000000000 */
[----:B------:R-:W-:-:S05]  /*97d0*/  @!P0 BRA `(.L_x_1568) ;  /* 0x000002d000008947 */ /* 0x000fca0003800000 */
[----:B------:R-:W-:Y:S01]  /*97e0*/  IADD3 R3, R39, -0x1, RZ ;  /* 0xffffffff27037810 */ /* 0x000fe20007ffe0ff */
[----:B------:R-:W-:Y:S01]  /*97f0*/  IMAD.MOV.U32 R4, RZ, RZ, R120 ;  /* 0x000000ffff047224 */ /* 0x000fe200078e0078 */
[----:B------:R-:W-:Y:S01]  /*9800*/  ISETP.GE.AND P3, PT, R237, 0x21, PT ;  /* 0x00000021ed00780c */ /* 0x000fe20003f66270 */
[----:B----4-:R-:W-:Y:S01]  /*9810*/  IMAD.MOV.U32 R5, RZ, RZ, R119 ;  /* 0x000000ffff057224 */ /* 0x010fe200078e0077 */
[----:B------:R-:W-:Y:S01]  /*9820*/  SHF.R.S32.HI R8, RZ, 0x1f, R3 ;  /* 0x0000001fff087819 */ /* 0x000fe20000011403 */
[----:B------:R-:W-:Y:S01]  /*9830*/  IMAD R6, R153, R3, RZ ;  /* 0x0000000399067224 */ /* 0x000fe200078e02ff */
[----:B------:R-:W-:Y:S01]  /*9840*/  ISETP.GE.AND P1, PT, R237, 0x41, PT ;  /* 0x00000041ed00780c */ /* 0x000fe20003f26270 */
[-C--:B------:R-:W-:Y:S01]  /*9850*/  IMAD.WIDE.U32 R4, R3, R138.reuse, R4 ;  /* 0x0000008a03047225 */ /* 0x080fe200078e0004 */
[----:B------:R-:W-:Y:S02]  /*9860*/  ISETP.GE.AND P4, PT, R237, 0x1, PT ;  /* 0x00000001ed00780c */ /* 0x000fe40003f86270 */
[----:B------:R-:W-:Y:S01]  /*9870*/  P2R R18, PR, RZ, 0x4 ;  /* 0x00000004ff127803 */ /* 0x000fe20000000000 */
[----:B------:R-:W-:Y:S01]  /*9880*/  IMAD R3, R8, R138, R6 ;  /* 0x0000008a08037224 */ /* 0x000fe200078e0206 */
[----:B------:R-:W-:Y:S03]  /*9890*/  LOP3.LUT P2, RZ, R166, 0x4, RZ, 0xc0, !PT ;  /* 0x00000004a6ff7812 */ /* 0x000fe6000784c0ff */
[----:B------:R-:W-:Y:S01]  /*98a0*/  IMAD.IADD R3, R5, 0x1, R3 ;  /* 0x0000000105037824 */ /* 0x000fe200078e0203 */
[-C--:B------:R-:W-:Y:S05]  /*98b0*/  @P3 IADD3 R5, P0, R162, R4.reuse, RZ ;  /* 0x00000004a2053210 */ /* 0x080fea0007f1e0ff */
[----:B------:R-:W-:Y:S01]  /*98c0*/  @P3 IMAD.X R8, R3, 0x1, R157, P0 ;  /* 0x0000000103083824 */ /* 0x000fe200000e069d */
        /* <DEDUP_REMOVED lines=30> */
.L_x_1568:
[----:B------:R-:W-:Y:S05]  /*9ab0*/  BSYNC B0 ;  /* 0x0000000000007941 */ /* 0x000fea0003800000 */
.L_x_1567:
[----:B------:R-:W0:Y:S01]  /*9ac0*/  LDGDEPBAR ;  /* 0x00000000000079af */ /* 0x000e220000000000 */
[----:B------:R-:W-:Y:S02]  /*9ad0*/  ISETP.NE.AND P0, PT, R15, RZ, PT ;  /* 0x000000ff0f00720c */ /* 0x000fe40003f05270 */
[----:B------:R-:W-:Y:S11]  /*9ae0*/  IADD3 R39, R39, -0x1, RZ ;  /* 0xffffffff27277810 */ /* 0x000ff60007ffe0ff */
[----:B------:R-:W-:-:S05]  /*9af0*/  @P0 BRA `(.L_x_1569) ;  /* 0xffff9d3000000947 */ /* 0x000fca000383ffff */
[----:B------:R-:W-:Y:S01]  /*9b00*/  WARPSYNC 0xffffffff ;  /* 0xffffffff00007948 */ /* 0x000fe20003800000 */
[----:B------:R-:W-:Y:S06]  /*9b10*/  BAR.SYNC.DEFER_BLOCKING 0x0 ;  /* 0x0000000000007b1d */ /* 0x000fec0000010000 */
.L_x_1520:
[----:B------:R-:W2:Y:S01]  /*9b20*/  LDL R99, [R1+0x40] ;  /* 0x0000400001637983 */ /* 0x000ea20000100800 */
[----:B------:R-:W-:-:S05]  /*9b30*/  IMAD.MOV.U32 R74, RZ, RZ, c[0x0][0x2c4] ;  /* 0x0000b100ff4a7624 */ /* 0x000fca00078e00ff */
[----:B------:R-:W-:Y:S01]  /*9b40*/  ISETP.NE.AND P3, PT, R74, 0x1, PT ;  /* 0x000000014a00780c */ /* 0x000fe20003f65270 */
[----:B------:R-:W-:Y:S01]  /*9b50*/  BSSY B0, `(.L_x_1570) ;  /* 0x0000029000007945 */ /* 0x000fe20003800000 */
[----:B--2---:R-:W-:-:S11]  /*9b60*/  IADD3 R2, R99, 0x7f, RZ ;  /* 0x0000007f63027810 */ /* 0x004fd60007ffe0ff */
[----:B------:R-:W-:-:S05]  /*9b70*/  @P3 IMAD.HI.U32 R3, R2, c[0x0][0x2c8], RZ ;  /* 0x0000b20002033a27 */ /* 0x000fca00078e00ff */
[----:B------:R-:W-:-:S05]  /*9b80*/  @P3 SHF.R.U32.HI R2, RZ, c[0x0][0x2cc], R3 ;  /* 0x0000b300ff023a19 */ /* 0x000fca0000011603 */
[----:B------:R-:W-:Y:S02]  /*9b90*/  IMAD.IADD R3, R152, 0x1, R2 ;  /* 0x0000000198037824 */ /* 0x000fe400078e0202 */
[----:B------:R-:W-:-:S04]  /*9ba0*/  IMAD.MOV.U32 R2, RZ, RZ, RZ ;  /* 0x000000ffff027224 */ /* 0x000fc800078e00ff */
[----:B------:R-:W-:-:S05]  /*9bb0*/  IMAD.HI R2, R3, -0x6db6db6d, R2 ;  /* 0x9249249303027827 */ /* 0x000fca00078e0202 */
[----:B------:R-:W-:-:S04]  /*9bc0*/  SHF.R.U32.HI R3, RZ, 0x1f, R2 ;  /* 0x0000001fff037819 */ /* 0x000fc80000011602 */
[----:B------:R-:W-:-:S04]  /*9bd0*/  LEA.HI.SX32 R2, R2, R3, 0x1a ;  /* 0x0000000302027211 */ /* 0x000fc800078fd2ff */
[----:B------:R-:W-:-:S04]  /*9be0*/  IMNMX R6, R151, R2, PT ;  /* 0x0000000297067217 */ /* 0x000fc80003800200 */
[----:B------:R-:W-:Y:S01]  /*9bf0*/  ISETP.GE.AND P0, PT, R6, 0x1, PT ;  /* 0x000000010600780c */ /* 0x000fe20003f06270 */
[----:B------:R-:W-:-:S12]  /*9c00*/  IMAD.MOV.U32 R2, RZ, RZ, RZ ;  /* 0x000000ffff027224 */ /* 0x000fd800078e00ff */
[----:B------:R-:W-:Y:S05]  /*9c10*/  @!P0 BRA `(.L_x_1571) ;  /* 0x000001c000008947 */ /* 0x000fea0003800000 */
[----:B------:R-:W-:Y:S02]  /*9c20*/  IABS R3, R136 ;  /* 0x0000008800037213 */ /* 0x000fe40000000000 */
[----:B-1----:R-:W-:Y:S02]  /*9c30*/  IADD3 R8, R136, -0x1, R6 ;  /* 0xffffffff88087810 */ /* 0x002fe40007ffe006 */
[----:B------:R-:W1:Y:S02]  /*9c40*/  I2F.RP R2, R3 ;  /* 0x0000000300027306 */ /* 0x000e640000209400 */
[----:B------:R-:W-:-:S06]  /*9c50*/  IABS R11, R8 ;  /* 0x00000008000b7213 */ /* 0x000fcc0000000000 */
[----:B-1----:R-:W1:Y:S02]  /*9c60*/  MUFU.RCP R2, R2 ;  /* 0x0000000200027308 */ /* 0x002e640000001000 */
[----:B-1----:R-:W-:-:S06]  /*9c70*/  IADD3 R2, R2, 0xffffffe, RZ ;  /* 0x0ffffffe02027810 */ /* 0x002fcc0007ffe0ff */
[----:B----4-:R-:W1:Y:S02]  /*9c80*/  F2I.FTZ.U32.TRUNC.NTZ R5, R2 ;  /* 0x0000000200057305 */ /* 0x010e64000021f000 */
        /* <DEDUP_REMOVED lines=21> */
.L_x_1571:
[----:B------:R-:W-:Y:S05]  /*9de0*/  BSYNC B0 ;  /* 0x0000000000007941 */ /* 0x000fea0003800000 */
.L_x_1570:
        /* <DEDUP_REMOVED lines=34> */
[----:B-12---:R-:W-:-:S04]  /*a010*/  IMAD R4, R3, R2, RZ ;  /* 0x0000000203047224 */ /* 0x006fc800078e02ff */
[--C-:B------:R-:W-:Y:S01]  /*a020*/  IMAD.IADD R3, R4, 0x1, R2.reuse ;  /* 0x0000000104037824 */ /* 0x100fe200078e0202 */
[----:B------:R1:W-:Y:S01]  /*a030*/  STL [R1+0xc], R4 ;  /* 0x00000c0401007387 */ /* 0x0003e20000100800 */
[----:B------:R-:W-:-:S03]  /*a040*/  PRMT R2, RZ, 0x7610, R2 ;  /* 0x00007610ff027816 */ /* 0x000fc60000000002 */
[----:B------:R-:W-:-:S04]  /*a050*/  IMNMX R234, R6, R3, PT ;  /* 0x0000000306ea7217 */ /* 0x000fc80003800200 */
[----:B------:R-:W-:-:S13]  /*a060*/  ISETP.GT.AND P0, PT, R234, R4, PT ;  /* 0x00000004ea00720c */ /* 0x000fda0003f04270 */
[----:B------:R-:W-:Y:S05]  /*a070*/  @!P0 BRA `(.L_x_1572) ;  /* 0x00012a8000008947 */ /* 0x000fea0003800000 */
[----:B----4-:R-:W2:Y:S04]  /*a080*/  LDL R5, [R1+0x68] ;  /* 0x0000680001057983 */ /* 0x010ea80000100800 */
[----:B-1----:R-:W3:Y:S01]  /*a090*/  LDL R4, [R1+0x6c] ;  /* 0x00006c0001047983 */ /* 0x002ee20000100800 */
[----:B------:R-:W-:-:S03]  /*a0a0*/  ISETP.NE.U32.AND P0, PT, RZ, c[0x0][0x340], PT ;  /* 0x0000d000ff007a0c */ /* 0x000fc60003f05070 */
[----:B------:R-:W4:Y:S01]  /*a0b0*/  LDL R8, [R1+0x58] ;  /* 0x0000580001087983 */ /* 0x000f220000100800 */
[----:B------:R-:W-:-:S03]  /*a0c0*/  ISETP.NE.AND.EX P1, PT, RZ, c[0x0][0x344], PT, P0 ;  /* 0x0000d100ff007a0c */ /* 0x000fc60003f25300 */
[----:B------:R-:W4:Y:S04]  /*a0d0*/  LDL R10, [R1+0x74] ;  /* 0x00007400010a7983 */ /* 0x000f280000100800 */
[----:B------:R-:W4:Y:S06]  /*a0e0*/  LDL R9, [R1+0x70] ;  /* 0x0000700001097983 */ /* 0x000f2c0000100800 */
[----:B--2---:R-:W-:-:S04]  /*a0f0*/  @P1 IADD3 R2, P0, R5, c[0x0][0x340], RZ ;  /* 0x0000d00005021a10 */ /* 0x004fc80007f1e0ff */
[----:B---3--:R-:W-:-:S05]  /*a100*/  @P1 IADD3.X R3, R4, c[0x0][0x344], RZ, P0, !PT ;  /* 0x0000d10004031a10 */ /* 0x008fca00007fe4ff */
[----:B------:R1:W5:Y:S01]  /*a110*/  @P1 LDG.E R2, [R2.64] ;  /* 0x0000000802021981 */ /* 0x000362000c1e1900 */
[----:B------:R-:W-:Y:S01]  /*a120*/  ISETP.NE.U32.AND P0, PT, RZ, c[0x0][0x348], PT ;  /* 0x0000d200ff007a0c */ /* 0x000fe20003f05070 */
[----:B------:R-:W-:Y:S01]  /*a130*/  IMAD.WIDE.U32 R4, R146, c[0x0][0x178], RZ ;  /* 0x00005e0092047a25 */ /* 0x000fe200078e00ff */
[----:B------:R-:W-:Y:S01]  /*a140*/  WARPSYNC 0xffffffff ;  /* 0xffffffff00007948 */ /* 0x000fe20003800000 */
[----:B----4-:R-:W-:Y:S02]  /*a150*/  LOP3.LUT R72, R8, 0xffff, RZ, 0xc0, !PT ;  /* 0x0000ffff08487812 */ /* 0x010fe400078ec0ff */
[----:B------:R-:W-:Y:S02]  /*a160*/  ISETP.NE.AND.EX P0, PT, RZ, c[0x0][0x34c], PT, P0 ;  /* 0x0000d300ff007a0c */ /* 0x000fe40003f05300 */
[----:B------:R-:W-:Y:S02]  /*a170*/  IADD3 R126, R234, -0x1, RZ ;  /* 0xffffffffea7e7810 */ /* 0x000fe40007ffe0ff */
[----:B------:R-:W-:-:S02]  /*a180*/  SEL R11, R10, RZ, !P0 ;  /* 0x000000ff0a0b7207 */ /* 0x000fc40004000000 */
[----:B------:R-:W-:Y:S02]  /*a190*/  SEL R8, R9, RZ, !P0 ;  /* 0x000000ff09087207 */ /* 0x000fe40004000000 */
[----:B-1----:R-:W-:-:S05]  /*a1a0*/  SHF.R.S32.HI R3, RZ, 0x1f, R146 ;  /* 0x0000001fff037819 */ /* 0x002fca0000011492 */
[----:B------:R-:W-:-:S04]  /*a1b0*/  IMAD R3, R3, c[0x0][0x178], RZ ;  /* 0x00005e0003037a24 */ /* 0x000fc800078e02ff */
[----:B------:R-:W-:-:S04]  /*a1c0*/  IMAD R3, R146, c[0x0][0x17c], R3 ;  /* 0x00005f0092037a24 */ /* 0x000fc800078e0203 */
[----:B------:R-:W-:Y:S02]  /*a1d0*/  IMAD.IADD R10, R5, 0x1, R3 ;  /* 0x00000001050a7824 */ /* 0x000fe400078e0203 */
[----:B------:R-:W-:Y:S02]  /*a1e0*/  @!P1 IMAD.MOV.U32 R2, RZ, RZ, R9 ;  /* 0x000000ffff029224 */ /* 0x000fe400078e0009 */
[----:B------:R-:W2:Y:S04]  /*a1f0*/  LDL R15, [R1+0x4] ;  /* 0x00000400010f7983 */ /* 0x000ea80000100800 */
[----:B------:R-:W3:Y:S04]  /*a200*/  LDL.LU R9, [R1+0x8] ;  /* 0x0000080001097983 */ /* 0x000ee80000300800 */
[----:B------:R-:W4:Y:S04]  /*a210*/  LDL R52, [R1+0x48] ;  /* 0x0000480001347983 */ /* 0x000f280000100800 */
[----:B------:R-:W2:Y:S01]  /*a220*/  LDL R6, [R1+0x3c] ;  /* 0x00003c0001067983 */ /* 0x000ea20000100800 */
[----:B------:R-:W-:-:S02]  /*a230*/  IMAD.MOV.U32 R3, RZ, RZ, c[0x0][0x2b8] ;  /* 0x0000ae00ff037624 */ /* 0x000fc400078e00ff */
[----:B------:R-:W-:-:S03]  /*a240*/  IMAD.MOV.U32 R125, RZ, RZ, 0x70 ;  /* 0x00000070ff7d7424 */ /* 0x000fc600078e00ff */
[----:B------:R-:W-:Y:S01]  /*a250*/  ISETP.NE.AND P1, PT, R3, 0x1, PT ;  /* 0x000000010300780c */ /* 0x000fe20003f25270 */
[----:B------:R-:W-:-:S04]  /*a260*/  IMAD R125, R234, R125, -0x70 ;  /* 0xffffff90ea7d7424 */ /* 0x000fc800078e027d */
[----:B------:R-:W-:Y:S01]  /*a270*/  IMAD.IADD R3, R0, 0x1, R125 ;  /* 0x0000000100037824 */ /* 0x000fe200078e027d */
[----:B-----5:R-:W-:Y:S01]  /*a280*/  SHF.R.S32.HI R5, RZ, 0x1f, R2 ;  /* 0x0000001fff057819 */ /* 0x020fe20000011402 */
[----:B------:R-:W-:-:S04]  /*a290*/  IMAD.WIDE.U32 R18, R2, c[0x0][0x2b0], RZ ;  /* 0x0000ac0002127a25 */ /* 0x000fc800078e00ff */
[----:B------:R-:W-:Y:S01]  /*a2a0*/  IMAD.MOV.U32 R236, RZ, RZ, RZ ;  /* 0x000000ffffec7224 */ /* 0x000fe200078e00ff */
[----:B------:R-:W-:Y:S01]  /*a2b0*/  BAR.SYNC.DEFER_BLOCKING 0x0 ;  /* 0x0000000000007b1d */ /* 0x000fe20000010000 */
[----:B---3--:R-:W-:-:S04]  /*a2c0*/  LOP3.LUT R9, R9, 0xfffffffd, RZ, 0xc0, !PT ;  /* 0xfffffffd09097812 */ /* 0x008fc800078ec0ff */
[----:B------:R-:W-:Y:S02]  /*a2d0*/  @P1 LOP3.LUT R9, R9, 0x2, RZ, 0xfc, !PT ;  /* 0x0000000209091812 */ /* 0x000fe400078efcff */
[----:B----4-:R-:W-:-:S03]  /*a2e0*/  ISETP.GE.AND P0, PT, R3, R52, PT ;  /* 0x000000340300720c */ /* 0x010fc60003f06270 */
[----:B------:R2:W-:Y:S01]  /*a2f0*/  STL [R1+0x8], R9 ;  /* 0x0000080901007387 */ /* 0x0005e20000100800 */
[----:B------:R-:W-:-:S03]  /*a300*/  ISETP.GT.OR P0, PT, R0, 0x6f, P0 ;  /* 0x0000006f0000780c */ /* 0x000fc60000704670 */
[----:B------:R-:W-:Y:S01]  /*a310*/  STL.64 [R1+0x30], R18 ;  /* 0x0000301201007387 */ /* 0x000fe20000100a00 */
        /* <DEDUP_REMOVED lines=8> */
[----:B------:R1:W-:Y:S01]  /*a3a0*/  STL [R1+0x38], R16 ;  /* 0x0000381001007387 */ /* 0x0003e20000100800 */
[----:B------:R-:W-:Y:S02]  /*a3b0*/  @!P0 LEA.HI.X.SX32 R5, R6, R16, 0x1, P1 ;  /* 0x0000001006058211 */ /* 0x000fe400008f0eff */
[----:B------:R-:W-:-:S04]  /*a3c0*/  @!P0 LEA R2, P1, R3, c[0x0][0x2a0], 0x2 ;  /* 0x0000a80003028a11 */ /* 0x000fc800078210ff */
[----:B------:R-:W-:-:S05]  /*a3d0*/  @!P0 LEA.HI.X R3, R3, c[0x0][0x2a4], R5, 0x2, P1 ;  /* 0x0000a90003038a11 */ /* 0x000fca00008f1405 */
[----:B------:R2:W3:Y:S04]  /*a3e0*/  @!P0 LDG.E R236, [R2.64] ;  /* 0x0000000802ec8981 */ /* 0x0004e8000c1e1900 */
[----:B-1----:R-:W4:Y:S01]  /*a3f0*/  LDL R16, [R1+0x44] ;  /* 0x0000440001107983 */ /* 0x002f220000100800 */
[----:B------:R-:W-:-:S04]  /*a400*/  IMAD.MOV.U32 R5, RZ, RZ, R10 ;  /* 0x000000ffff057224 */ /* 0x000fc800078e000a */
[----:B------:R-:W-:-:S04]  /*a410*/  IMAD.WIDE.U32 R4, R72, c[0x0][0x1b8], R4 ;  /* 0x00006e0048047a25 */ /* 0x000fc800078e0004 */
[----:B--2---:R-:W-:-:S04]  /*a420*/  IMAD.IADD R3, R0, 0x1, R99 ;  /* 0x0000000100037824 */ /* 0x004fc800078e0263 */
[----:B------:R-:W-:-:S04]  /*a430*/  @P3 IMAD.HI.U32 R10, R3, c[0x0][0x2c8], RZ ;  /* 0x0000b200030a3a27 */ /* 0x000fc800078e00ff */
        /* <DEDUP_REMOVED lines=8> */
[----:B------:R-:W-:Y:S02]  /*a4c0*/  IMAD R10, R10, c[0x0][0x1b0], RZ ;  /* 0x00006c000a0a7a24 */ /* 0x000fe400078e02ff */
[----:B------:R-:W-:Y:S02]  /*a4d0*/  IMAD.IADD R5, R5, 0x1, R11 ;  /* 0x0000000105057824 */ /* 0x000fe400078e020b */
[----:B------:R-:W-:Y:S02]  /*a4e0*/  IMAD R8, R8, c[0x0][0x2c4], R3 ;  /* 0x0000b10008087a24 */ /* 0x000fe400078e0203 */
[----:B------:R-:W-:-:S02]  /*a4f0*/  IMAD R10, R2, c[0x0][0x1b4], R10 ;  /* 0x00006d00020a7a24 */ /* 0x000fc400078e020a */
[----:B------:R-:W-:Y:S01]  /*a500*/  IMAD.WIDE.U32 R2, R2, c[0x0][0x1b0], R4 ;  /* 0x00006c0002027a25 */ /* 0x000fe200078e0004 */
[----:B------:R-:W-:-:S03]  /*a510*/  SHF.R.S32.HI R4, RZ, 0x1f, R8 ;  /* 0x0000001fff047819 */ /* 0x000fc60000011408 */
[----:B------:R-:W-:Y:S02]  /*a520*/  IMAD.IADD R3, R3, 0x1, R10 ;  /* 0x0000000103037824 */ /* 0x000fe400078e020a */
[----:B------:R-:W-:Y:S02]  /*a530*/  IMAD R5, R4, c[0x0][0x1a8], RZ ;  /* 0x00006a0004057a24 */ /* 0x000fe400078e02ff */
[----:B------:R-:W-:Y:S02]  /*a540*/  IMAD.MOV R4, RZ, RZ, -R6 ;  /* 0x000000ffff047224 */ /* 0x000fe400078e0a06 */
[C---:B------:R-:W-:Y:S02]  /*a550*/  IMAD R5, R8.reuse, c[0x0][0x1ac], R5 ;  /* 0x00006b0008057a24 */ /* 0x040fe400078e0205 */
[----:B------:R-:W-:-:S04]  /*a560*/  IMAD.WIDE.U32 R2, R8, c[0x0][0x1a8], R2 ;  /* 0x00006a0008027a25 */ /* 0x000fc800078e0002 */
[----:B------:R-:W-:Y:S02]  /*a570*/  IMAD R239, R4, c[0x0][0x2b8], R9 ;  /* 0x0000ae0004ef7a24 */ /* 0x000fe400078e0209 */
[----:B------:R-:W-:Y:S01]  /*a580*/  IMAD.IADD R4, R3, 0x1, R5 ;  /* 0x0000000103047824 */ /* 0x000fe200078e0205 */
[C---:B------:R-:W-:Y:S02]  /*a590*/  LEA R3, P0, R2.reuse, c[0x0][0x160], 0x1 ;  /* 0x0000580002037a11 */ /* 0x040fe400078008ff */
[----:B------:R-:W-:Y:S02]  /*a5a0*/  SHF.R.S32.HI R85, RZ, 0x1f, R239 ;  /* 0x0000001fff557819 */ /* 0x000fe400000114ef */
[----:B------:R-:W-:Y:S01]  /*a5b0*/  LEA.HI.X R2, R2, c[0x0][0x164], R4, 0x1, P0 ;  /* 0x0000590002027a11 */ /* 0x000fe200000f0c04 */
[----:B------:R-:W1:Y:S02]  /*a5c0*/  SHFL.IDX PT, R8, R3, RZ, 0x181f ;  /* 0x00181fff03087589 */ /* 0x000e6400000e0000 */
[----:B------:R-:W-:-:S02]  /*a5d0*/  IMAD R10, R85, c[0x0][0x1e0], RZ ;  /* 0x00007800550a7a24 */ /* 0x000fc400078e02ff */
[----:B------:R-:W2:Y:S01]  /*a5e0*/  SHFL.IDX PT, R9, R2, RZ, 0x181f ;  /* 0x00181fff02097589 */ /* 0x000ea200000e0000 */
[----:B------:R-:W-:Y:S02]  /*a5f0*/  IMAD.MOV.U32 R98, RZ, RZ, R15 ;  /* 0x000000ffff627224 */ /* 0x000fe400078e000f */
[----:B------:R-:W-:Y:S01]  /*a600*/  IMAD.IADD R15, R82, 0x1, R99 ;  /* 0x00000001520f7824 */ /* 0x000fe200078e0263 */
[----:B------:R-:W1:Y:S04]  /*a610*/  SHFL.IDX PT, R6, R3, 0x1, 0x181f ;  /* 0x00381f0003067f89 */ /* 0x000e6800000e0000 */
[----:B------:R-:W1:Y:S01]  /*a620*/  SHFL.IDX PT, R11, R2, 0x1, 0x181f ;  /* 0x00381f00020b7f89 */ /* 0x000e6200000e0000 */
[----:B------:R-:W-:-:S03]  /*a630*/  IADD3 R19, R15, 0x20, RZ ;  /* 0x000000200f137810 */ /* 0x000fc60007ffe0ff */
[----:B------:R-:W-:Y:S01]  /*a640*/  SHFL.IDX PT, R17, R2, 0x2, 0x181f ;  /* 0x00581f0002117f89 */ /* 0x000fe200000e0000 */
[----:B------:R-:W-:Y:S01]  /*a650*/  IADD3 R18, R15, 0x40, RZ ;  /* 0x000000400f127810 */ /* 0x000fe20007ffe0ff */
[----:B------:R-:W-:Y:S02]  /*a660*/  IMAD.WIDE.U32 R4, R239, c[0x0][0x1e0], RZ ;  /* 0x00007800ef047a25 */ /* 0x000fe400078e00ff */
[----:B------:R-:W-:Y:S02]  /*a670*/  SHFL.IDX PT, R29, R3, 0x3, 0x181f ;  /* 0x00781f00031d7f89 */ /* 0x000fe400000e0000 */
[----:B------:R-:W-:-:S04]  /*a680*/  IMAD.WIDE.U32 R32, R72, c[0x0][0x1e8], RZ ;  /* 0x00007a0048207a25 */ /* 0x000fc800078e00ff */
[----:B------:R-:W-:Y:S01]  /*a690*/  IMAD R31, R72, c[0x0][0x1ec], R33 ;  /* 0x00007b00481f7a24 */ /* 0x000fe200078e0221 */
[----:B------:R-:W-:Y:S01]  /*a6a0*/  IADD3 R30, R15, 0x60, RZ ;  /* 0x000000600f1e7810 */ /* 0x000fe20007ffe0ff */
[----:B------:R-:W-:Y:S02]  /*a6b0*/  IMAD R124, R126, -0x70, R52 ;  /* 0xffffff907e7c7824 */ /* 0x000fe400078e0234 */
[----:B----4-:R-:W-:Y:S02]  /*a6c0*/  IMAD R60, R16, c[0x0][0x2c4], RZ ;  /* 0x0000b100103c7a24 */ /* 0x010fe400078e02ff */
[----:B------:R-:W-:Y:S02]  /*a6d0*/  IMAD R16, R239, c[0x0][0x1e4], R10 ;  /* 0x00007900ef107a24 */ /* 0x000fe400078e020a */
[----:B------:R-:W4:Y:S01]  /*a6e0*/  SHFL.IDX PT, R10, R3, 0x2, 0x181f ;  /* 0x00581f00030a7f89 */ /* 0x000f2200000e0000 */
[-C--:B------:R-:W-:Y:S02]  /*a6f0*/  ISETP.GE.AND P3, PT, R15, R60.reuse, PT ;  /* 0x0000003c0f00720c */ /* 0x080fe40003f66270 */
[----:B------:R-:W-:-:S02]  /*a700*/  ISETP.GE.AND P4, PT, R19, R60, PT ;  /* 0x0000003c1300720c */ /* 0x000fc40003f86270 */
[----:B------:R-:W-:Y:S01]  /*a710*/  ISETP.GE.AND P6, PT, R18, R60, PT ;  /* 0x0000003c1200720c */ /* 0x000fe20003fc6270 */
[----:B------:R-:W-:Y:S01]  /*a720*/  IMAD.IADD R5, R5, 0x1, R16 ;  /* 0x0000000105057824 */ /* 0x000fe200078e0210 */
[----:B---3--:R-:W-:-:S07]  /*a730*/  SHF.R.S32.HI R84, RZ, 0x1f, R236 ;  /* 0x0000001fff547819 */ /* 0x008fce00000114ec */
[-C--:B-1----:R-:W-:Y:S02]  /*a740*/  @!P3 LEA R26, P0, R76, R8.reuse, 0x1 ;  /* 0x000000084c1ab211 */ /* 0x082fe400078008ff */
[----:B------:R-:W-:Y:S02]  /*a750*/  @!P3 LEA R24, P1, R226, R8, 0x1 ;  /* 0x00000008e218b211 */ /* 0x000fe400078208ff */
[CCC-:B--2---:R-:W-:Y:S02]  /*a760*/  @!P3 LEA.HI.X R27, R76.reuse, R9.reuse, R77.reuse, 0x1, P0 ;  /* 0x000000094c1bb211 */ /* 0x1c4fe400000f0c4d */
[----:B------:R-:W-:Y:S01]  /*a770*/  @!P4 LEA R22, P0, R76, R6, 0x1 ;  /* 0x000000064c16c211 */ /* 0x000fe200078008ff */
[----:B------:R1:W2:Y:S01]  /*a780*/  SHFL.IDX PT, R8, R2, 0x3, 0x181f ;  /* 0x00781f0002087f89 */ /* 0x0002a200000e0000 */
[----:B------:R-:W-:Y:S01]  /*a790*/  @!P3 LEA.HI.X R25, R226, R9, R98, 0x1, P1 ;  /* 0x00000009e219b211 */ /* 0x000fe200008f0c62 */
[----:B------:R-:W-:Y:S01]  /*a7a0*/  IMAD R28, R84, c[0x0][0x1f0], RZ ;  /* 0x00007c00541c7a24 */ /* 0x000fe200078e02ff */
[----:B------:R-:W-:-:S02]  /*a7b0*/  @!P4 LEA.HI.X R23, R76, R11, R77, 0x1, P0 ;  /* 0x0000000b4c17c211 */ /* 0x000fc400000f0c4d */
[-C--:B----4-:R-:W-:Y:S02]  /*a7c0*/  @!P6 LEA R18, P1, R76, R10.reuse, 0x1 ;  /* 0x0000000a4c12e211 */ /* 0x090fe400078208ff */
[----:B------:R-:W-:Y:S02]  /*a7d0*/  @!P6 LEA R16, P0, R226, R10, 0x1 ;  /* 0x0000000ae210e211 */ /* 0x000fe400078008ff */
[-C--:B------:R-:W-:Y:S02]  /*a7e0*/  @!P6 LEA.HI.X R19, R76, R17.reuse, R77, 0x1, P1 ;  /* 0x000000114c13e211 */ /* 0x080fe400008f0c4d */
[----:B------:R-:W-:Y:S01]  /*a7f0*/  @!P6 LEA.HI.X R17, R226, R17, R98, 0x1, P0 ;  /* 0x00000011e211e211 */ /* 0x000fe200000f0c62 */
[----:B-1----:R-:W-:-:S04]  /*a800*/  IMAD.WIDE.U32 R2, R236, c[0x0][0x1f0], R4 ;  /* 0x00007c00ec027a25 */ /* 0x002fc800078e0004 */
[----:B------:R-:W-:Y:S01]  /*a810*/  IMAD R4, R236, c[0x0][0x1f4], R28 ;  /* 0x00007d00ec047a24 */ /* 0x000fe200078e021c */
[----:B------:R-:W-:-:S04]  /*a820*/  IADD3 R2, P0, R2, R32, RZ ;  /* 0x0000002002027210 */ /* 0x000fc80007f1e0ff */
[----:B------:R-:W-:Y:S02]  /*a830*/  IADD3.X R4, R31, R3, R4, P0, !PT ;  /* 0x000000031f047210 */ /* 0x000fe400007fe404 */
[----:B------:R-:W-:Y:S02]  /*a840*/  LEA R3, P0, R2, c[0x0][0x1c8], 0x1 ;  /* 0x0000720002037a11 */ /* 0x000fe400078008ff */
[----:B------:R-:W-:Y:S02]  /*a850*/  ISETP.GE.AND P5, PT, R30, R60, PT ;  /* 0x0000003c1e00720c */ /* 0x000fe40003fa6270 */
[----:B------:R-:W-:Y:S02]  /*a860*/  @!P4 LEA R20, P2, R226, R6, 0x1 ;  /* 0x00000006e214c211 */ /* 0x000fe400078408ff */
[----:B------:R-:W-:Y:S01]  /*a870*/  LEA.HI.X R30, R2, c[0x0][0x1cc], R4, 0x1, P0 ;  /* 0x00007300021e7a11 */ /* 0x000fe200000f0c04 */
[----:B------:R-:W1:Y:S01]  /*a880*/  SHFL.IDX PT, R6, R3, RZ, 0x181f ;  /* 0x00181fff03067589 */ /* 0x000e6200000e0000 */
[----:B------:R-:W-:-:S03]  /*a890*/  IMNMX R2, R124, 0x70, PT ;  /* 0x000000707c027817 */ /* 0x000fc60003800200 */
[----:B------:R-:W3:Y:S02]  /*a8a0*/  SHFL.IDX PT, R28, R30, RZ, 0x181f ;  /* 0x00181fff1e1c7589 */ /* 0x000ee400000e0000 */
[----:B------:R-:W-:Y:S01]  /*a8b0*/  IMAD.IADD R2, R2, 0x1, -R82 ;  /* 0x0000000102027824 */ /* 0x000fe200078e0a52 */
[----:B------:R-:W-:-:S04]  /*a8c0*/  @!P4 LEA.HI.X R21, R226, R11, R98, 0x1, P2 ;  /* 0x0000000be215c211 */ /* 0x000fc800010f0c62 */
[----:B------:R-:W-:Y:S02]  /*a8d0*/  ISETP.GE.AND P2, PT, R2, 0x1, PT ;  /* 0x000000010200780c */ /* 0x000fe40003f46270 */
[----:B------:R-:W-:-:S04]  /*a8e0*/  @!P5 LEA R4, P0, R76, R29, 0x1 ;  /* 0x0000001d4c04d211 */ /* 0x000fc800078008ff */
[----:B--2---:R-:W-:Y:S02]  /*a8f0*/  @!P5 LEA.HI.X R5, R76, R8, R77, 0x1, P0 ;  /* 0x000000084c05d211 */ /* 0x004fe400000f0c4d */
[----:B------:R-:W-:-:S04]  /*a900*/  @!P5 LEA R10, P0, R226, R29, 0x1 ;  /* 0x0000001de20ad211 */ /* 0x000fc800078008ff */
[----:B------:R-:W-:Y:S02]  /*a910*/  @!P5 LEA.HI.X R11, R226, R8, R98, 0x1, P0 ;  /* 0x00000008e20bd211 */ /* 0x000fe400000f0c62 */
[C---:B-1----:R-:W-:Y:S02]  /*a920*/  @P2 LEA R8, P0, R76.reuse, R6, 0x1 ;  /* 0x000000064c082211 */ /* 0x042fe400078008ff */
[C---:B------:R-:W-:Y:S02]  /*a930*/  ISETP.GE.AND P1, PT, R76.reuse, c[0x0][0x198], PT ;  /* 0x000066004c007a0c */ /* 0x040fe40003f26270 */
[----:B---3--:R-:W-:Y:S02]  /*a940*/  @P2 LEA.HI.X R9, R76, R28, R77, 0x1, P0 ;  /* 0x0000001c4c092211 */ /* 0x008fe400000f0c4d */
[----:B------:R-:W-:-:S09]  /*a950*/  ISETP.GE.AND P0, PT, R226, c[0x0][0x198], PT ;  /* 0x00006600e2007a0c */ /* 0x000fd20003f06270 */
[----:B------:R1:W-:Y:S04]  /*a960*/  @!P3 LDGSTS.E.BYPASS.LTC128B.128 [R227+0x100], [R26.64], !P1 ;  /* 0x001000001ae3bfae */ /* 0x0003e8000c901d48 */
        /* <DEDUP_REMOVED lines=12> */
[----:B------:R-:W-:-:S07]  /*aa30*/  @P2 LEA.HI.X R5, R226, R28, R98, 0x1, P1 ;  /* 0x0000001ce2052211 */ /* 0x000fce00008f0c62 */
[----:B------:R2:W-:Y:S01]  /*aa40*/  @P2 LDGSTS.E.BYPASS.LTC128B.128 [R227+0xb900], [R4.64], !P0 ;  /* 0x0b90000004e32fae */ /* 0x0005e2000c101d48 */
[----:B------:R-:W-:-:S03]  /*aa50*/  ISETP.GE.AND P0, PT, R2, 0x21, PT ;  /* 0x000000210200780c */ /* 0x000fc60003f06270 */
[----:B--2---:R-:W3:Y:S04]  /*aa60*/  SHFL.IDX PT, R4, R3, 0x1, 0x181f ;  /* 0x00381f0003047f89 */ /* 0x004ee800000e0000 */
[----:B------:R-:W2:Y:S06]  /*aa70*/  SHFL.IDX PT, R5, R30, 0x1, 0x181f ;  /* 0x00381f001e057f89 */ /* 0x000eac00000e0000 */
        /* <DEDUP_REMOVED lines=15> */
[----:B------:R-:W-:Y:S01]  /*ab70*/  @P0 ISETP.GE.AND P1, PT, R76, c[0x0][0x1d4], PT ;  /* 0x000075004c000a0c */ /* 0x000fe20003f26270 */
[----:B------:R-:W2:Y:S04]  /*ab80*/  SHFL.IDX PT, R3, R3, 0x3, 0x181f ;  /* 0x00781f0003037f89 */ /* 0x000ea800000e0000 */
[----:B------:R-:W3:Y:S08]  /*ab90*/  SHFL.IDX PT, R6, R30, 0x3, 0x181f ;  /* 0x00781f001e067f89 */ /* 0x000ef000000e0000 */
[----:B------:R1:W-:Y:S01]  /*aba0*/  @P0 LDGSTS.E.BYPASS.LTC128B.128 [R229+0xa100], [R8.64], !P1 ;  /* 0x0a10000008e50fae */ /* 0x0003e2000c901d48 */
[----:B------:R-:W-:-:S13]  /*abb0*/  @P0 ISETP.GE.AND P1, PT, R226, c[0x0][0x1d4], PT ;  /* 0x00007500e2000a0c */ /* 0x000fda0003f26270 */
[----:B------:R2:W-:Y:S01]  /*abc0*/  @P0 LDGSTS.E.BYPASS.LTC128B.128 [R229+0xd900], [R4.64], !P1 ;  /* 0x0d90000004e50fae */ /* 0x0005e2000c901d48 */
[----:B------:R-:W-:-:S13]  /*abd0*/  ISETP.GE.AND P0, PT, R2, 0x61, PT ;  /* 0x000000610200780c */ /* 0x000fda0003f06270 */
[----:B--2---:R-:W-:-:S04]  /*abe0*/  @P0 LEA R4, P1, R76, R3, 0x1 ;  /* 0x000000034c040211 */ /* 0x004fc800078208ff */
[----:B---3--:R-:W-:Y:S02]  /*abf0*/  @P0 LEA.HI.X R5, R76, R6, R77, 0x1, P1 ;  /* 0x000000064c050211 */ /* 0x008fe400008f0c4d */
[----:B------:R-:W-:-:S04]  /*ac00*/  @P0 LEA R2, P1, R226, R3, 0x1 ;  /* 0x00000003e2020211 */ /* 0x000fc800078208ff */
[----:B------:R-:W-:Y:S02]  /*ac10*/  @P0 LEA.HI.X R3, R226, R6, R98, 0x1, P1 ;  /* 0x00000006e2030211 */ /* 0x000fe400008f0c62 */
[----:B------:R-:W-:Y:S01]  /*ac20*/  @P0 ISETP.GE.AND P1, PT, R76, c[0x0][0x1d4], PT ;  /* 0x000075004c000a0c */ /* 0x000fe20003f26270 */
[----:B------:R1:W-:-:S12]  /*ac30*/  STL.64 [R1+0x28], R32 ;  /* 0x0000282001007387 */ /* 0x0003d80000100a00 */
[----:B------:R1:W-:Y:S01]  /*ac40*/  @P0 LDGSTS.E.BYPASS.LTC128B.128 [R229+0xb100], [R4.64], !P1 ;  /* 0x0b10000004e50fae */ /* 0x0003e2000c901d48 */
[----:B------:R-:W-:-:S03]  /*ac50*/  @P0 ISETP.GE.AND P1, PT, R226, c[0x0][0x1d4], PT ;  /* 0x00007500e2000a0c */ /* 0x000fc60003f26270 */
[----:B------:R1:W-:Y:S10]  /*ac60*/  STL [R1+0x24], R31 ;  /* 0x0000241f01007387 */ /* 0x0003f40000100800 */
[----:B------:R1:W-:Y:S01]  /*ac70*/  @P0 LDGSTS.E.BYPASS.LTC128B.128 [R229+0xe900], [R2.64], !P1 ;  /* 0x0e90000002e50fae */ /* 0x0003e2000c901d48 */
[----:B------:R-:W-:-:S03]  /*ac80*/  ISETP.LT.AND P0, PT, RZ, c[0x0][0x27c], PT ;  /* 0x00009f00ff007a0c */ /* 0x000fc60003f01270 */
[----:B------:R-:W0:Y:S01]  /*ac90*/  LDGDEPBAR ;  /* 0x00000000000079af */ /* 0x000e220000000000 */
[----:B------:R-:W-:Y:S02]  /*aca0*/  P2R R46, PR, RZ, 0x20 ;  /* 0x00000020ff2e7803 */ /* 0x000fe40000000000 */
[----:B------:R-:W-:-:S07]  /*acb0*/  ISETP.GT.AND P5, PT, R0, 0x6f, PT ;  /* 0x0000006f0000780c */ /* 0x000fce0003fa4270 */
[----:B------:R-:W-:Y:S05]  /*acc0*/  @P0 BRA `(.L_x_1573) ;  /* 0x0000002000000947 */ /* 0x000fea0003800000 */
[----:B------:R-:W-:-:S04]  /*acd0*/  DEPBAR.LE SB0, 0x1 ;  /* 0x000080400000791a */ /* 0x000fc80000000000 */
[----:B------:R-:W-:Y:S05]  /*ace0*/  BRA `(.L_x_1574) ;  /* 0x00004d9000007947 */ /* 0x000fea0003800000 */
.L_x_1573:
        /* <DEDUP_REMOVED lines=8> */
[----:B------:R-:W-:Y:S01]  /*ad70*/  IMAD R6, R137, c[0x0][0x294], R2 ;  /* 0x0000a50089067a24 */ /* 0x000fe200078e0202 */
        /* <DEDUP_REMOVED lines=57> */
.L_x_1577:
[----:B--2---:R-:W-:Y:S05]  /*b110*/  BSYNC B0 ;  /* 0x0000000000007941 */ /* 0x004fea0003800000 */
.L_x_1576:
        /* <DEDUP_REMOVED lines=15> */
[----:B---3--:R2:W3:Y:S01]  /*b210*/  SHFL.IDX PT, R21, R28, 0x1, 0x181f ;  /* 0x00381f001c157f89 */ /* 0x0084e200000e0000 */
        /* <DEDUP_REMOVED lines=9> */
[----:B-1----:R-:W-:-:S05]  /*b2b0*/  @!P1 IADD3 R24, P0, R6, R2, RZ ;  /* 0x0000000206189210 */ /* 0x002fca0007f1e0ff */
[----:B----4-:R-:W-:Y:S01]  /*b2c0*/  @!P1 IMAD.X R25, R20, 0x1, R3, P0 ;  /* 0x0000000114199824 */ /* 0x010fe200000e0603 */
[----:B------:R-:W-:-:S05]  /*b2d0*/  @!P1 IADD3 R22, P0, R15, R2, RZ ;  /* 0x000000020f169210 */ /* 0x000fca0007f1e0ff */
[----:B---3--:R-:W-:Y:S01]  /*b2e0*/  @!P1 IMAD.X R23, R21, 0x1, R3, P0 ;  /* 0x0000000115179824 */ /* 0x008fe200000e0603 */
[----:B------:R-:W-:-:S13]  /*b2f0*/  ISETP.GE.AND P0, PT, R81, c[0x0][0x27c], PT ;  /* 0x00009f0051007a0c */ /* 0x000fda0003f06270 */
[C---:B------:R-:W-:Y:S01]  /*b300*/  @!P0 IMAD.SHL.U32 R4, R81.reuse, 0x2, RZ ;  /* 0x0000000251048824 */ /* 0x040fe200078e00ff */
[----:B------:R-:W-:-:S04]  /*b310*/  @!P0 SHF.L.U64.HI R5, R81, 0x1, R65 ;  /* 0x0000000151058819 */ /* 0x000fc80000010241 */
[----:B------:R-:W-:-:S05]  /*b320*/  @!P0 IADD3 R2, P2, R6, R4, RZ ;  /* 0x0000000406028210 */ /* 0x000fca0007f5e0ff */
[----:B------:R-:W-:Y:S01]  /*b330*/  @!P0 IMAD.X R3, R20, 0x1, R5, P2 ;  /* 0x0000000114038824 */ /* 0x000fe200010e0605 */
[----:B------:R-:W-:Y:S01]  /*b340*/  @!P0 IADD3 R20, P2, R15, R4, RZ ;  /* 0x000000040f148210 */ /* 0x000fe20007f5e0ff */
[----:B------:R-:W-:-:S03]  /*b350*/  CS2R R34, SRZ ;  /* 0x0000000000227805 */ /* 0x000fc6000001ff00 */
[----:B------:R1:W5:Y:S01]  /*b360*/  @!P0 LD.E.64 R40, [R2.64] ;  /* 0x0000000802288980 */ /* 0x000362000c101b00 */
[----:B------:R-:W-:Y:S02]  /*b370*/  @!P0 IMAD.X R21, R21, 0x1, R5, P2 ;  /* 0x0000000115158824 */ /* 0x000fe400010e0605 */
[----:B------:R-:W-:-:S03]  /*b380*/  CS2R R4, SRZ ;  /* 0x0000000000047805 */ /* 0x000fc6000001ff00 */
[----:B------:R3:W5:Y:S04]  /*b390*/  @!P0 LD.E.64 R34, [R20.64] ;  /* 0x0000000814228980 */ /* 0x000768000c101b00 */
[----:B------:R3:W5:Y:S01]  /*b3a0*/  @!P1 LD.E.64 R4, [R24.64] ;  /* 0x0000000818049980 */ /* 0x000762000c101b00 */
[----:B-1----:R-:W-:-:S06]  /*b3b0*/  CS2R R2, SRZ ;  /* 0x0000000000027805 */ /* 0x002fcc000001ff00 */
[----:B------:R3:W5:Y:S02]  /*b3c0*/  @!P1 LD.E.64 R2, [R22.64] ;  /* 0x0000000816029980 */ /* 0x000764000c101b00 */
.L_x_1579:
[----:B------:R-:W-:Y:S05]  /*b3d0*/  BSYNC B0 ;  /* 0x0000000000007941 */ /* 0x000fea0003800000 */
.L_x_1578:
[----:B-1-3-5:R-:W-:Y:S01]  /*b3e0*/  IMAD.MOV.U32 R24, RZ, RZ, R40 ;  /* 0x000000ffff187224 */ /* 0x02afe200078e0028 */
[----:B------:R-:W-:Y:S01]  /*b3f0*/  MOV R15, R4 ;  /* 0x00000004000f7202 */ /* 0x000fe20000000f00 */
[----:B------:R-:W-:Y:S01]  /*b400*/  IMAD.MOV.U32 R23, RZ, RZ, R41 ;  /* 0x000000ffff177224 */ /* 0x000fe200078e0029 */
[----:B------:R1:W3:Y:S01]  /*b410*/  SHFL.IDX PT, R21, R32, 0x2, 0x181f ;  /* 0x00581f0020157f89 */ /* 0x0002e200000e0000 */
        /* <DEDUP_REMOVED lines=8> */
[----:B------:R1:W2:Y:S01]  /*b4a0*/  SHFL.IDX PT, R22, R33, 0x2, 0x181f ;  /* 0x00581f0021167f89 */ /* 0x0002a200000e0000 */
[----:B------:R-:W-:Y:S01]  /*b4b0*/  MOV R6, R3 ;  /* 0x0000000300067202 */ /* 0x000fe20000000f00 */
[----:B------:R-:W-:Y:S01]  /*b4c0*/  CS2R R44, SRZ ;  /* 0x00000000002c7805 */ /* 0x000fe2000001ff00 */
[----:B------:R-:W-:Y:S01]  /*b4d0*/  PRMT R58, R23, 0x5410, R24 ;  /* 0x00005410173a7816 */ /* 0x000fe20000000018 */
[----:B------:R1:W4:Y:S01]  /*b4e0*/  SHFL.IDX PT, R30, R28, 0x2, 0x181f ;  /* 0x00581f001c1e7f89 */ /* 0x00032200000e0000 */
[----:B------:R-:W-:Y:S01]  /*b4f0*/  PRMT R56, R6, 0x5410, R15 ;  /* 0x0000541006387816 */ /* 0x000fe2000000000f */
[----:B------:R-:W-:Y:S01]  /*b500*/  CS2R R36, SRZ ;  /* 0x0000000000247805 */ /* 0x000fe2000001ff00 */
[----:B------:R-:W-:Y:S01]  /*b510*/  CS2R R42, SRZ ;  /* 0x00000000002a7805 */ /* 0x000fe2000001ff00 */
[----:B----4-:R1:W4:Y:S01]  /*b520*/  SHFL.IDX PT, R20, R31, 0x2, 0x181f ;  /* 0x00581f001f147f89 */ /* 0x01032200000e0000 */
[----:B------:R-:W-:Y:S01]  /*b530*/  CS2R R38, SRZ ;  /* 0x0000000000267805 */ /* 0x000fe2000001ff00 */
[----:B------:R-:W-:Y:S05]  /*b540*/  @P6 BRA `(.L_x_1581) ;  /* 0x0000016000006947 */ /* 0x000fea0003800000 */
[----:B------:R-:W-:Y:S01]  /*b550*/  ISETP.GE.AND P1, PT, R78, c[0x0][0x27c], PT ;  /* 0x00009f004e007a0c */ /* 0x000fe20003f26270 */
[----:B------:R-:W-:Y:S01]  /*b560*/  CS2R R44, SRZ ;  /* 0x00000000002c7805 */ /* 0x000fe2000001ff00 */
[----:B------:R-:W-:Y:S01]  /*b570*/  ISETP.GE.AND P0, PT, R81, c[0x0][0x27c], PT ;  /* 0x00009f0051007a0c */ /* 0x000fe20003f06270 */
[----:B------:R-:W-:-:S10]  /*b580*/  CS2R R36, SRZ ;  /* 0x0000000000247805 */ /* 0x000fd4000001ff00 */
[C---:B------:R-:W-:Y:S01]  /*b590*/  @!P1 IMAD.SHL.U32 R6, R78.reuse, 0x2, RZ ;  /* 0x000000024e069824 */ /* 0x040fe200078e00ff */
[----:B------:R-:W-:Y:S02]  /*b5a0*/  @!P1 SHF.L.U64.HI R15, R78, 0x1, R79 ;  /* 0x000000014e0f9819 */ /* 0x000fe4000001024f */
[----:B------:R-:W-:Y:S02]  /*b5b0*/  @!P0 SHF.L.U64.HI R29, R81, 0x1, R65 ;  /* 0x00000001511d8819 */ /* 0x000fe40000010241 */
[----:B--2---:R-:W-:-:S05]  /*b5c0*/  @!P1 IADD3 R26, P2, R22, R6, RZ ;  /* 0x00000006161a9210 */ /* 0x004fca0007f5e0ff */
[--C-:B---3--:R-:W-:Y:S01]  /*b5d0*/  @!P1 IMAD.X R27, R21, 0x1, R15.reuse, P2 ;  /* 0x00000001151b9824 */ /* 0x108fe200010e060f */
[----:B----4-:R-:W-:Y:S01]  /*b5e0*/  @!P1 IADD3 R24, P2, R20, R6, RZ ;  /* 0x0000000614189210 */ /* 0x010fe20007f5e0ff */
        /* <DEDUP_REMOVED lines=12> */
.L_x_1581:
[----:B------:R-:W-:Y:S05]  /*b6b0*/  BSYNC B0 ;  /* 0x0000000000007941 */ /* 0x000fea0003800000 */
.L_x_1580:
[----:B------:R-:W-:Y:S01]  /*b6c0*/  ISETP.NE.AND P0, PT, R46, RZ, PT ;  /* 0x000000ff2e00720c */ /* 0x000fe20003f05270 */
[----:B--2--5:R-:W-:Y:S01]  /*b6d0*/  IMAD.MOV.U32 R22, RZ, RZ, R44 ;  /* 0x000000ffff167224 */ /* 0x024fe200078e002c */
[----:B----4-:R-:W-:Y:S01]  /*b6e0*/  MOV R20, R36 ;  /* 0x0000002400147202 */ /* 0x010fe20000000f00 */
[----:B---3--:R-:W-:Y:S01]  /*b6f0*/  IMAD.MOV.U32 R21, RZ, RZ, R45 ;  /* 0x000000ffff157224 */ /* 0x008fe200078e002d */
[----:B------:R-:W2:Y:S01]  /*b700*/  SHFL.IDX PT, R30, R32, 0x3, 0x181f ;  /* 0x00781f00201e7f89 */ /* 0x000ea200000e0000 */
        /* <DEDUP_REMOVED lines=8> */
[----:B------:R3:W4:Y:S01]  /*b790*/  SHFL.IDX PT, R15, R33, 0x3, 0x181f ;  /* 0x00781f00210f7f89 */ /* 0x00072200000e0000 */
[----:B------:R-:W-:Y:S01]  /*b7a0*/  MOV R6, R39 ;  /* 0x0000002700067202 */ /* 0x000fe20000000f00 */
[----:B------:R-:W-:Y:S01]  /*b7b0*/  CS2R R46, SRZ ;  /* 0x00000000002e7805 */ /* 0x000fe2000001ff00 */
[----:B------:R-:W-:Y:S01]  /*b7c0*/  PRMT R63, R21, 0x5410, R22 ;  /* 0x00005410153f7816 */ /* 0x000fe20000000016 */
[----:B------:R1:W1:Y:S01]  /*b7d0*/  SHFL.IDX PT, R29, R28, 0x3, 0x181f ;  /* 0x00781f001c1d7f89 */ /* 0x00026200000e0000 */
[----:B------:R-:W-:-:S03]  /*b7e0*/  PRMT R61, R6, 0x5410, R20 ;  /* 0x00005410063d7816 */ /* 0x000fc60000000014 */
[----:B------:R1:W1:Y:S02]  /*b7f0*/  SHFL.IDX PT, R23, R31, 0x3, 0x181f ;  /* 0x00781f001f177f89 */ /* 0x00026400000e0000 */
[----:B-1-3--:R-:W-:Y:S01]  /*b800*/  CS2R R32, SRZ ;  /* 0x0000000000207805 */ /* 0x00afe2000001ff00 */
[----:B------:R-:W-:Y:S05]  /*b810*/  @P0 BRA `(.L_x_1583) ;  /* 0x0000016000000947 */ /* 0x000fea0003800000 */
[----:B--2-4-:R-:W-:Y:S01]  /*b820*/  ISETP.GE.AND P1, PT, R78, c[0x0][0x27c], PT ;  /* 0x00009f004e007a0c */ /* 0x014fe20003f26270 */
[----:B------:R-:W-:Y:S01]  /*b830*/  CS2R R50, SRZ ;  /* 0x0000000000327805 */ /* 0x000fe2000001ff00 */
[----:B------:R-:W-:Y:S01]  /*b840*/  ISETP.GE.AND P0, PT, R81, c[0x0][0x27c], PT ;  /* 0x00009f0051007a0c */ /* 0x000fe20003f06270 */
[----:B------:R-:W-:-:S10]  /*b850*/  CS2R R32, SRZ ;  /* 0x0000000000207805 */ /* 0x000fd4000001ff00 */
[C---:B------:R-:W-:Y:S01]  /*b860*/  @!P1 IMAD.SHL.U32 R6, R78.reuse, 0x2, RZ ;  /* 0x000000024e069824 */ /* 0x040fe200078e00ff */
[----:B------:R-:W-:Y:S01]  /*b870*/  @!P1 SHF.L.U64.HI R21, R78, 0x1, R79 ;  /* 0x000000014e159819 */ /* 0x000fe2000001024f */
[C---:B------:R-:W-:Y:S01]  /*b880*/  @!P0 IMAD.SHL.U32 R20, R81.reuse, 0x2, RZ ;  /* 0x0000000251148824 */ /* 0x040fe200078e00ff */
[----:B------:R-:W-:Y:S02]  /*b890*/  @!P0 SHF.L.U64.HI R28, R81, 0x1, R65 ;  /* 0x00000001511c8819 */ /* 0x000fe40000010241 */
[-C--:B------:R-:W-:Y:S02]  /*b8a0*/  @!P1 IADD3 R26, P2, R15, R6.reuse, RZ ;  /* 0x000000060f1a9210 */ /* 0x080fe40007f5e0ff */
[----:B------:R-:W-:Y:S02]  /*b8b0*/  @!P1 IADD3 R24, P4, R23, R6, RZ ;  /* 0x0000000617189210 */ /* 0x000fe40007f9e0ff */
[-C--:B------:R-:W-:Y:S01]  /*b8c0*/  @!P0 IADD3 R22, P3, R15, R20.reuse, RZ ;  /* 0x000000140f168210 */ /* 0x080fe20007f7e0ff */
[C-C-:B------:R-:W-:Y:S01]  /*b8d0*/  @!P1 IMAD.X R27, R30.reuse, 0x1, R21.reuse, P2 ;  /* 0x000000011e1b9824 */ /* 0x140fe200010e0615 */
[----:B------:R-:W-:Y:S01]  /*b8e0*/  @!P0 IADD3 R20, P2, R23, R20, RZ ;  /* 0x0000001417148210 */ /* 0x000fe20007f5e0ff */
[C---:B------:R-:W-:Y:S01]  /*b8f0*/  @!P1 IMAD.X R25, R29.reuse, 0x1, R21, P4 ;  /* 0x000000011d199824 */ /* 0x040fe200020e0615 */
[----:B------:R-:W-:Y:S01]  /*b900*/  CS2R R46, SRZ ;  /* 0x00000000002e7805 */ /* 0x000fe2000001ff00 */
[----:B------:R-:W-:Y:S01]  /*b910*/  CS2R R48, SRZ ;  /* 0x0000000000307805 */ /* 0x000fe2000001ff00 */
[--C-:B------:R-:W-:Y:S01]  /*b920*/  @!P0 IMAD.X R23, R30, 0x1, R28.reuse, P3 ;  /* 0x000000011e178824 */ /* 0x100fe200018e061c */
[----:B------:R1:W5:Y:S01]  /*b930*/  @!P1 LD.E.64 R32, [R26.64] ;  /* 0x000000081a209980 */ /* 0x000362000c101b00 */
[----:B------:R-:W-:-:S03]  /*b940*/  @!P0 IMAD.X R21, R29, 0x1, R28, P2 ;  /* 0x000000011d158824 */ /* 0x000fc600010e061c */
[----:B------:R1:W5:Y:S04]  /*b950*/  @!P0 LD.E.64 R50, [R22.64] ;  /* 0x0000000816328980 */ /* 0x000368000c101b00 */
[----:B------:R1:W5:Y:S04]  /*b960*/  @!P1 LD.E.64 R46, [R24.64] ;  /* 0x00000008182e9980 */ /* 0x000368000c101b00 */
[----:B------:R1:W5:Y:S02]  /*b970*/  @!P0 LD.E.64 R48, [R20.64] ;  /* 0x0000000814308980 */ /* 0x000364000c101b00 */
.L_x_1583:
[----:B--2-4-:R-:W-:Y:S05]  /*b980*/  BSYNC B0 ;  /* 0x0000000000007941 */ /* 0x014fea0003800000 */
.L_x_1582:
        /* <DEDUP_REMOVED lines=41> */
[C---:B------:R-:W-:Y:S01]  /*bc20*/  FMUL.FTZ R20, R22.reuse, R28 ;  /* 0x0000001c16147220 */ /* 0x040fe20000410000 */
[C---:B------:R-:W-:Y:S01]  /*bc30*/  SHF.L.U32 R9, R21.reuse, 0x10, RZ ;  /* 0x0000001015097819 */ /* 0x040fe200000006ff */
[-C--:B------:R-:W-:Y:S01]  /*bc40*/  FMUL.FTZ R22, R22, R23.reuse ;  /* 0x0000001716167220 */ /* 0x080fe20000410000 */
[----:B------:R-:W-:Y:S01]  /*bc50*/  LOP3.LUT R6, R21, 0xffff0000, RZ, 0xc0, !PT ;  /* 0xffff000015067812 */ /* 0x000fe200078ec0ff */
[----:B------:R-:W-:Y:S02]  /*bc60*/  FMUL.FTZ R17, R8, R30 ;  /* 0x0000001e08117220 */ /* 0x000fe40000410000 */
[C---:B------:R-:W-:Y:S02]  /*bc70*/  FFMA.FTZ R22, R27.reuse, R28, R22 ;  /* 0x0000001c1b167223 */ /* 0x040fe40000010016 */
[----:B------:R-:W-:Y:S01]  /*bc80*/  FFMA.FTZ R21, R27, R23, -R20 ;  /* 0x000000171b157223 */ /* 0x000fe20000010814 */
[C---:B------:R-:W-:Y:S01]  /*bc90*/  SHF.L.U32 R27, R25.reuse, 0x10, RZ ;  /* 0x00000010191b7819 */ /* 0x040fe200000006ff */
[C---:B------:R-:W-:Y:S01]  /*bca0*/  IMAD.U32 R28, R24.reuse, 0x10000, RZ ;  /* 0x00010000181c7824 */ /* 0x040fe200078e00ff */
[----:B------:R-:W-:Y:S01]  /*bcb0*/  LOP3.LUT R24, R24, 0xffff0000, RZ, 0xc0, !PT ;  /* 0xffff000018187812 */ /* 0x000fe200078ec0ff */
[-C--:B------:R-:W-:Y:S01]  /*bcc0*/  FMUL.FTZ R8, R8, R29.reuse ;  /* 0x0000001d08087220 */ /* 0x080fe20000410000 */
[----:B------:R-:W-:Y:S01]  /*bcd0*/  LOP3.LUT R25, R25, 0xffff0000, RZ, 0xc0, !PT ;  /* 0xffff000019197812 */ /* 0x000fe200078ec0ff */
[----:B------:R-:W-:Y:S01]  /*bce0*/  FFMA.FTZ R20, R26, R29, -R17 ;  /* 0x0000001d1a147223 */ /* 0x000fe20000010811 */
[----:B------:R-:W-:Y:S01]  /*bcf0*/  F2FP.BF16.PACK_AB R22, R22, R21 ;  /* 0x000000151616723e */ /* 0x000fe200000010ff */
[----:B------:R-:W-:-:S02]  /*bd00*/  FFMA.FTZ R23, R26, R30, R8 ;  /* 0x0000001e1a177223 */ /* 0x000fc40000010008 */
[----:B------:R-:W-:Y:S02]  /*bd10*/  FMUL.FTZ R17, R15, R28 ;  /* 0x0000001c0f117220 */ /* 0x000fe40000410000 */
[C---:B------:R-:W-:Y:S01]  /*bd20*/  FMUL.FTZ R8, R6.reuse, R24 ;  /* 0x0000001806087220 */ /* 0x040fe20000410000 */
[----:B------:R-:W-:Y:S01]  /*bd30*/  F2FP.BF16.PACK_AB R23, R23, R20 ;  /* 0x000000141717723e */ /* 0x000fe200000010ff */
[----:B------:R-:W-:Y:S02]  /*bd40*/  FMUL.FTZ R15, R15, R27 ;  /* 0x0000001b0f0f7220 */ /* 0x000fe40000410000 */
        /* <DEDUP_REMOVED lines=8> */
.L_x_1587:
[----:B------:R-:W-:Y:S05]  /*bdd0*/  BSYNC B0 ;  /* 0x0000000000007941 */ /* 0x000fea0003800000 */
.L_x_1586:
        /* <DEDUP_REMOVED lines=21> */
[C---:B------:R-:W-:Y:S01]  /*bf30*/  SHF.L.U32 R9, R21.reuse, 0x10, RZ ;  /* 0x0000001015097819 */ /* 0x040fe200000006ff */
[C---:B------:R-:W-:Y:S01]  /*bf40*/  FMUL.FTZ R20, R16.reuse, R23 ;  /* 0x0000001710147220 */ /* 0x040fe20000410000 */
[----:B------:R-:W-:Y:S01]  /*bf50*/  LOP3.LUT R6, R21, 0xffff0000, RZ, 0xc0, !PT ;  /* 0xffff000015067812 */ /* 0x000fe200078ec0ff */
[----:B------:R-:W-:-:S02]  /*bf60*/  FMUL.FTZ R16, R16, R22 ;  /* 0x0000001610107220 */ /* 0x000fc40000410000 */
[----:B------:R-:W-:Y:S02]  /*bf70*/  FMUL.FTZ R15, R8, R26 ;  /* 0x0000001a080f7220 */ /* 0x000fe40000410000 */
[C---:B------:R-:W-:Y:S02]  /*bf80*/  FFMA.FTZ R22, R24.reuse, R22, -R20 ;  /* 0x0000001618167223 */ /* 0x040fe40000010814 */
[----:B------:R-:W-:Y:S01]  /*bf90*/  FFMA.FTZ R21, R24, R23, R16 ;  /* 0x0000001718157223 */ /* 0x000fe20000010010 */
[----:B------:R-:W-:Y:S01]  /*bfa0*/  SHF.L.U32 R16, R18, 0x10, RZ ;  /* 0x0000001012107819 */ /* 0x000fe200000006ff */
        /* <DEDUP_REMOVED lines=13> */
[----:B------:R-:W-:Y:S01]  /*c080*/  FFMA.FTZ R15, R9, R18, -R8 ;  /* 0x00000012090f7223 */ /* 0x000fe20000010808 */
[----:B------:R-:W-:Y:S01]  /*c090*/  F2FP.BF16.PACK_AB R11, R19, R20 ;  /* 0x00000014130b723e */ /* 0x000fe200000010ff */
[----:B------:R-:W-:Y:S01]  /*c0a0*/  FFMA.FTZ R6, R9, R24, R6 ;  /* 0x0000001809067223 */ /* 0x000fe20000010006 */
[----:B------:R-:W-:-:S04]  /*c0b0*/  F2FP.BF16.PACK_AB R8, R16, R17 ;  /* 0x000000111008723e */ /* 0x000fc800000010ff */
[----:B------:R-:W-:-:S05]  /*c0c0*/  F2FP.BF16.PACK_AB R9, R6, R15 ;  /* 0x0000000f0609723e */ /* 0x000fca00000010ff */
[----:B------:R1:W-:Y:S02]  /*c0d0*/  STS.128 [R227+0x4100], R8 ;  /* 0x00410008e3007388 */ /* 0x0003e40000000c00 */
.L_x_1585:
[----:B------:R-:W-:Y:S05]  /*c0e0*/  BSYNC B1 ;  /* 0x0000000000017941 */ /* 0x000fea0003800000 */
.L_x_1584:
        /* <DEDUP_REMOVED lines=15> */
[C---:B------:R-:W-:Y:S01]  /*c1e0*/  IMAD.U32 R20, R15.reuse, 0x10000, RZ ;  /* 0x000100000f147824 */ /* 0x040fe200078e00ff */
        /* <DEDUP_REMOVED lines=13> */
[----:B------:R-:W-:Y:S01]  /*c2c0*/  FFMA.FTZ R15, R19, R20, -R11 ;  /* 0x00000014130f7223 */ /* 0x000fe2000001080b */
[----:B------:R-:W-:Y:S01]  /*c2d0*/  SHF.L.U32 R4, R9, 0x10, RZ ;  /* 0x0000001009047819 */ /* 0x000fe200000006ff */
[----:B------:R-:W-:Y:S02]  /*c2e0*/  FMUL.FTZ R8, R3, R23 ;  /* 0x0000001703087220 */ /* 0x000fe40000410000 */
[----:B------:R-:W-:Y:S01]  /*c2f0*/  FFMA.FTZ R10, R19, R21, R10 ;  /* 0x00000015130a7223 */ /* 0x000fe2000001000a */
[----:B------:R-:W-:Y:S01]  /*c300*/  SHF.L.U32 R19, R17, 0x10, RZ ;  /* 0x0000001011137819 */ /* 0x000fe200000006ff */
        /* <DEDUP_REMOVED lines=19> */
.L_x_1591:
[----:B------:R-:W-:Y:S05]  /*c440*/  BSYNC B0 ;  /* 0x0000000000007941 */ /* 0x000fea0003800000 */
.L_x_1590:
        /* <DEDUP_REMOVED lines=48> */
.L_x_1589:
[----:B------:R-:W-:Y:S05]  /*c750*/  BSYNC B1 ;  /* 0x0000000000017941 */ /* 0x000fea0003800000 */
.L_x_1588:
        /* <DEDUP_REMOVED lines=53> */
.L_x_1595:
[----:B------:R-:W-:Y:S05]  /*cab0*/  BSYNC B0 ;  /* 0x0000000000007941 */ /* 0x000fea0003800000 */
.L_x_1594:
        /* <DEDUP_REMOVED lines=48> */
.L_x_1593:
[----:B------:R-:W-:Y:S05]  /*cdc0*/  BSYNC B1 ;  /* 0x0000000000017941 */ /* 0x000fea0003800000 */
.L_x_1592:
        /* <DEDUP_REMOVED lines=52> */
.L_x_1598:
[----:B------:R-:W-:Y:S05]  /*d110*/  BSYNC B0 ;  /* 0x0000000000007941 */ /* 0x000fea0003800000 */
.L_x_1597:
        /* <DEDUP_REMOVED lines=49> */
.L_x_1575:
        /* <DEDUP_REMOVED lines=34> */
[----:B------:R1:W2:Y:S01]  /*d650*/  @!P0 LD.E.128 R20, [R4.64] ;  /* 0x0000000804148980 */ /* 0x0002a2000c101d00 */
[----:B------:R-:W-:Y:S03]  /*d660*/  BSSY B0, `(.L_x_1599) ;  /* 0x0000025000007945 */ /* 0x000fe60003800000 */
[----:B------:R4:W1:Y:S01]  /*d670*/  SHFL.IDX PT, R30, R29, 0x1, 0x181f ;  /* 0x00381f001d1e7f89 */ /* 0x00086200000e0000 */
[----:B------:R-:W-:-:S03]  /*d680*/  ISETP.GE.AND P2, PT, R76, c[0x0][0x27c], PT ;  /* 0x00009f004c007a0c */ /* 0x000fc60003f46270 */
[----:B------:R4:W1:Y:S01]  /*d690*/  SHFL.IDX PT, R31, R15, 0x1, 0x181f ;  /* 0x00381f000f1f7f89 */ /* 0x00086200000e0000 */
[----:B------:R-:W-:-:S03]  /*d6a0*/  CS2R R18, SRZ ;  /* 0x0000000000127805 */ /* 0x000fc6000001ff00 */
[----:B------:R4:W1:Y:S01]  /*d6b0*/  SHFL.IDX PT, R32, R28, 0x1, 0x181f ;  /* 0x00381f001c207f89 */ /* 0x00086200000e0000 */
[----:B------:R-:W-:-:S03]  /*d6c0*/  CS2R R16, SRZ ;  /* 0x0000000000107805 */ /* 0x000fc6000001ff00 */
[----:B------:R4:W1:Y:S01]  /*d6d0*/  SHFL.IDX PT, R33, R6, 0x1, 0x181f ;  /* 0x00381f0006217f89 */ /* 0x00086200000e0000 */
[----:B------:R-:W-:Y:S01]  /*d6e0*/  CS2R R10, SRZ ;  /* 0x00000000000a7805 */ /* 0x000fe2000001ff00 */
[----:B---3--:R-:W-:Y:S01]  /*d6f0*/  IMAD.MOV.U32 R8, RZ, RZ, R26 ;  /* 0x000000ffff087224 */ /* 0x008fe200078e001a */
[----:B-1----:R-:W-:Y:S01]  /*d700*/  MOV R4, R24 ;  /* 0x0000001800047202 */ /* 0x002fe20000000f00 */
[----:B------:R-:W-:-:S03]  /*d710*/  IMAD.MOV.U32 R3, RZ, RZ, R25 ;  /* 0x000000ffff037224 */ /* 0x000fc600078e0019 */
[----:B------:R-:W-:Y:S01]  /*d720*/  PRMT R42, R8, 0x7610, R42 ;  /* 0x00007610082a7816 */ /* 0x000fe2000000002a */
[----:B--2---:R-:W-:Y:S02]  /*d730*/  IMAD.MOV.U32 R2, RZ, RZ, R22 ;  /* 0x000000ffff027224 */ /* 0x004fe400078e0016 */
[----:B------:R-:W-:Y:S01]  /*d740*/  IMAD.MOV.U32 R8, RZ, RZ, R27 ;  /* 0x000000ffff087224 */ /* 0x000fe200078e001b */
[----:B------:R-:W-:Y:S01]  /*d750*/  PRMT R36, R4, 0x7610, R36 ;  /* 0x0000761004247816 */ /* 0x000fe20000000024 */
[----:B------:R-:W-:Y:S01]  /*d760*/  IMAD.MOV.U32 R4, RZ, RZ, R23 ;  /* 0x000000ffff047224 */ /* 0x000fe200078e0017 */
[----:B------:R-:W-:Y:S01]  /*d770*/  PRMT R38, R3, 0x5410, R2 ;  /* 0x0000541003267816 */ /* 0x000fe20000000002 */
[----:B------:R-:W-:Y:S01]  /*d780*/  IMAD.MOV.U32 R2, RZ, RZ, R21 ;  /* 0x000000ffff027224 */ /* 0x000fe200078e0015 */
[----:B------:R-:W-:Y:S02]  /*d790*/  PRMT R39, R39, 0x5410, R8 ;  /* 0x0000541027277816 */ /* 0x000fe40000000008 */
[----:B------:R-:W-:Y:S01]  /*d7a0*/  MOV R3, R20 ;  /* 0x0000001400037202 */ /* 0x000fe20000000f00 */
[----:B------:R-:W-:Y:S01]  /*d7b0*/  CS2R R8, SRZ ;  /* 0x0000000000087805 */ /* 0x000fe2000001ff00 */
[----:B------:R-:W-:-:S02]  /*d7c0*/  PRMT R39, R4, 0x7610, R39 ;  /* 0x0000761004277816 */ /* 0x000fc40000000027 */
[----:B------:R-:W-:Y:S01]  /*d7d0*/  PRMT R37, R2, 0x5410, R3 ;  /* 0x0000541002257816 */ /* 0x000fe20000000003 */
[----:B------:R-:W-:Y:S05]  /*d7e0*/  @P4 BRA `(.L_x_1600) ;  /* 0x000000c000004947 */ /* 0x000fea0003800000 */
[----:B----4-:R-:W-:Y:S01]  /*d7f0*/  CS2R R16, SRZ ;  /* 0x0000000000107805 */ /* 0x010fe2000001ff00 */
        /* <DEDUP_REMOVED lines=11> */
.L_x_1600:
[----:B----4-:R-:W-:Y:S05]  /*d8b0*/  BSYNC B0 ;  /* 0x0000000000007941 */ /* 0x010fea0003800000 */
.L_x_1599:
[----:B-1----:R-:W1:Y:S01]  /*d8c0*/  SHFL.IDX PT, R4, R29, 0x2, 0x181f ;  /* 0x00581f001d047f89 */ /* 0x002e6200000e0000 */
[----:B------:R-:W-:Y:S01]  /*d8d0*/  ISETP.GE.OR P0, PT, R76, c[0x0][0x27c], P6 ;  /* 0x00009f004c007a0c */ /* 0x000fe20003706670 */
[----:B------:R-:W-:Y:S01]  /*d8e0*/  CS2R R50, SRZ ;  /* 0x0000000000327805 */ /* 0x000fe2000001ff00 */
[----:B------:R-:W-:Y:S01]  /*d8f0*/  CS2R R48, SRZ ;  /* 0x0000000000307805 */ /* 0x000fe2000001ff00 */
[----:B------:R-:W2:Y:S01]  /*d900*/  SHFL.IDX PT, R5, R28, 0x2, 0x181f ;  /* 0x00581f001c057f89 */ /* 0x000ea200000e0000 */
[----:B------:R-:W-:-:S03]  /*d910*/  ISETP.NE.AND P3, PT, R46, RZ, PT ;  /* 0x000000ff2e00720c */ /* 0x000fc60003f65270 */
        /* <DEDUP_REMOVED lines=12> */
[----:B------:R-:W-:Y:S01]  /*d9e0*/  BSSY B0, `(.L_x_1601) ;  /* 0x000002e000007945 */ /* 0x000fe20003800000 */
[----:B------:R-:W-:Y:S01]  /*d9f0*/  CS2R R58, SRZ ;  /* 0x00000000003a7805 */ /* 0x000fe2000001ff00 */
[----:B------:R-:W-:Y:S01]  /*da00*/  CS2R R56, SRZ ;  /* 0x0000000000387805 */ /* 0x000fe2000001ff00 */
[----:B------:R-:W2:Y:S01]  /*da10*/  SHFL.IDX PT, R28, R28, 0x3, 0x181f ;  /* 0x00781f001c1c7f89 */ /* 0x000ea200000e0000 */
[----:B------:R-:W-:Y:S01]  /*da20*/  CS2R R54, SRZ ;  /* 0x0000000000367805 */ /* 0x000fe2000001ff00 */
[----:B------:R-:W-:Y:S02]  /*da30*/  CS2R R52, SRZ ;  /* 0x0000000000347805 */ /* 0x000fe4000001ff00 */
[----:B------:R-:W2:Y:S04]  /*da40*/  SHFL.IDX PT, R29, R29, 0x3, 0x181f ;  /* 0x00781f001d1d7f89 */ /* 0x000ea800000e0000 */
[----:B------:R-:W2:Y:S04]  /*da50*/  SHFL.IDX PT, R15, R15, 0x3, 0x181f ;  /* 0x00781f000f0f7f89 */ /* 0x000ea800000e0000 */
[----:B------:R-:W2:Y:S01]  /*da60*/  SHFL.IDX PT, R6, R6, 0x3, 0x181f ;  /* 0x00781f0006067f89 */ /* 0x000ea200000e0000 */
[----:B-1---5:R-:W-:Y:S01]  /*da70*/  IMAD.MOV.U32 R5, RZ, RZ, R18 ;  /* 0x000000ffff057224 */ /* 0x022fe200078e0012 */
[----:B------:R-:W-:-:S04]  /*da80*/  MOV R4, R19 ;  /* 0x0000001300047202 */ /* 0x000fc80000000f00 */
[----:B------:R-:W-:Y:S01]  /*da90*/  PRMT R67, R4, 0x5410, R5 ;  /* 0x0000541004437816 */ /* 0x000fe20000000005 */
[----:B------:R-:W-:Y:S01]  /*daa0*/  IMAD.MOV.U32 R5, RZ, RZ, R10 ;  /* 0x000000ffff057224 */ /* 0x000fe200078e000a */
[----:B------:R-:W-:Y:S01]  /*dab0*/  MOV R4, R11 ;  /* 0x0000000b00047202 */ /* 0x000fe20000000f00 */
[----:B---3--:R-:W-:Y:S02]  /*dac0*/  IMAD.MOV.U32 R3, RZ, RZ, R16 ;  /* 0x000000ffff037224 */ /* 0x008fe400078e0010 */
[----:B------:R-:W-:Y:S01]  /*dad0*/  IMAD.MOV.U32 R2, RZ, RZ, R17 ;  /* 0x000000ffff027224 */ /* 0x000fe200078e0011 */
[----:B------:R-:W-:-:S04]  /*dae0*/  PRMT R66, R4, 0x5410, R5 ;  /* 0x0000541004427816 */ /* 0x000fc80000000005 */
[----:B------:R-:W-:Y:S01]  /*daf0*/  PRMT R65, R2, 0x5410, R3 ;  /* 0x0000541002417816 */ /* 0x000fe20000000003 */
[----:B------:R-:W-:Y:S02]  /*db00*/  IMAD.MOV.U32 R3, RZ, RZ, R8 ;  /* 0x000000ffff037224 */ /* 0x000fe400078e0008 */
[----:B------:R-:W-:-:S05]  /*db10*/  IMAD.MOV.U32 R2, RZ, RZ, R9 ;  /* 0x000000ffff027224 */ /* 0x000fca00078e0009 */
[----:B------:R-:W-:Y:S01]  /*db20*/  PRMT R64, R2, 0x5410, R3 ;  /* 0x0000541002407816 */ /* 0x000fe20000000003 */
[----:B--2---:R-:W-:Y:S01]  /*db30*/  IMAD.MOV.U32 R5, RZ, RZ, R50 ;  /* 0x000000ffff057224 */ /* 0x004fe200078e0032 */
[----:B------:R-:W-:Y:S01]  /*db40*/  MOV R4, R51 ;  /* 0x0000003300047202 */ /* 0x000fe20000000f00 */
[----:B------:R-:W-:Y:S02]  /*db50*/  IMAD.MOV.U32 R3, RZ, RZ, R48 ;  /* 0x000000ffff037224 */ /* 0x000fe400078e0030 */
[----:B------:R-:W-:Y:S01]  /*db60*/  IMAD.MOV.U32 R2, RZ, RZ, R49 ;  /* 0x000000ffff027224 */ /* 0x000fe200078e0031 */
[----:B------:R-:W-:Y:S01]  /*db70*/  PRMT R71, R4, 0x5410, R5 ;  /* 0x0000541004477816 */ /* 0x000fe20000000005 */
[----:B----4-:R-:W-:-:S03]  /*db80*/  IMAD.MOV.U32 R5, RZ, RZ, R46 ;  /* 0x000000ffff057224 */ /* 0x010fc600078e002e */
[----:B------:R-:W-:Y:S01]  /*db90*/  PRMT R69, R2, 0x5410, R3 ;  /* 0x0000541002457816 */ /* 0x000fe20000000003 */
[----:B------:R-:W-:Y:S01]  /*dba0*/  IMAD.MOV.U32 R3, RZ, RZ, R44 ;  /* 0x000000ffff037224 */ /* 0x000fe200078e002c */
[----:B------:R-:W-:Y:S01]  /*dbb0*/  MOV R4, R47 ;  /* 0x0000002f00047202 */ /* 0x000fe20000000f00 */
[----:B------:R-:W-:-:S03]  /*dbc0*/  IMAD.MOV.U32 R2, RZ, RZ, R45 ;  /* 0x000000ffff027224 */ /* 0x000fc600078e002d */
[----:B------:R-:W-:Y:S02]  /*dbd0*/  PRMT R70, R4, 0x5410, R5 ;  /* 0x0000541004467816 */ /* 0x000fe40000000005 */
[----:B------:R-:W-:Y:S01]  /*dbe0*/  PRMT R68, R2, 0x5410, R3 ;  /* 0x0000541002447816 */ /* 0x000fe20000000003 */
[----:B------:R-:W-:Y:S05]  /*dbf0*/  @P3 BRA `(.L_x_1602) ;  /* 0x000000c000003947 */ /* 0x000fea0003800000 */
[----:B------:R-:W-:Y:S01]  /*dc00*/  CS2R R56, SRZ ;  /* 0x0000000000387805 */ /* 0x000fe2000001ff00 */
        /* <DEDUP_REMOVED lines=11> */
.L_x_1602:
[----:B------:R-:W-:Y:S05]  /*dcc0*/  BSYNC B0 ;  /* 0x0000000000007941 */ /* 0x000fea0003800000 */
.L_x_1601:
        /* <DEDUP_REMOVED lines=21> */
[----:B------:R-:W-:Y:S01]  /*de20*/  IMAD.SHL.U32 R6, R82, 0x40, RZ ;  /* 0x0000004052067824 */ /* 0x000fe200078e00ff */
        /* <DEDUP_REMOVED lines=16> */
[----:B------:R-:W-:Y:S02]  /*df30*/  SHF.R.U64 R15, R26, 0x10, R27 ;  /* 0x000000101a0f7819 */ /* 0x000fe4000000121b */
[----:B------:R-:W-:Y:S01]  /*df40*/  SHF.R.U64 R21, R22, 0x10, R23 ;  /* 0x0000001016157819 */ /* 0x000fe20000001217 */
[----:B------:R-:W-:Y:S01]  /*df50*/  IMAD.SHL.U32 R43, R2, 0x2, RZ ;  /* 0x00000002022b7824 */ /* 0x000fe200078e00ff */
[----:B------:R-:W-:-:S02]  /*df60*/  SHF.R.U32.HI R2, RZ, 0x10, R25 ;  /* 0x00000010ff027819 */ /* 0x000fc40000011619 */
[C---:B------:R-:W-:Y:S02]  /*df70*/  PRMT R26, R37.reuse, 0x5432, R20 ;  /* 0x00005432251a7816 */ /* 0x040fe40000000014 */
[----:B------:R-:W2:Y:S01]  /*df80*/  LDS.128 R28, [R43+0x100] ;  /* 0x000100002b1c7984 */ /* 0x000ea20000000c00 */
[----:B------:R-:W-:Y:S02]  /*df90*/  PRMT R36, R36, 0x5410, R6 ;  /* 0x0000541024247816 */ /* 0x000fe40000000006 */
[----:B------:R-:W-:Y:S01]  /*dfa0*/  PRMT R25, R37, 0x5410, R4 ;  /* 0x0000541025197816 */ /* 0x000fe20000000004 */
[----:B-1----:R-:W-:Y:S01]  /*dfb0*/  IMAD.U32 R22, R35, 0x10000, RZ ;  /* 0x0001000023167824 */ /* 0x002fe200078e00ff */
[----:B------:R-:W-:Y:S02]  /*dfc0*/  SHF.R.U32.HI R3, RZ, 0x10, R27 ;  /* 0x00000010ff037819 */ /* 0x000fe4000001161b */
[----:B------:R-:W-:Y:S01]  /*dfd0*/  SHF.R.U32.HI R5, RZ, 0x10, R23 ;  /* 0x00000010ff057819 */ /* 0x000fe20000011617 */
[----:B------:R-:W-:Y:S01]  /*dfe0*/  IMAD.U32 R23, R34, 0x10000, RZ ;  /* 0x0001000022177824 */ /* 0x000fe200078e00ff */
[----:B------:R-:W-:Y:S01]  /*dff0*/  SHF.L.U32 R37, R33, 0x10, RZ ;  /* 0x0000001021257819 */ /* 0x000fe200000006ff */
[----:B------:R-:W-:Y:S01]  /*e000*/  IMAD.U32 R63, R25, 0x10000, RZ ;  /* 0x00010000193f7824 */ /* 0x000fe200078e00ff */
[----:B------:R-:W-:-:S02]  /*e010*/  LOP3.LUT R24, R33, 0xffff0000, RZ, 0xc0, !PT ;  /* 0xffff000021187812 */ /* 0x000fc400078ec0ff */
[----:B------:R-:W-:Y:S02]  /*e020*/  PRMT R42, R42, 0x5410, R15 ;  /* 0x000054102a2a7816 */ /* 0x000fe4000000000f */
        /* <DEDUP_REMOVED lines=12> */
[----:B------:R-:W-:Y:S01]  /*e0f0*/  IMAD.U32 R21, R28, 0x10000, RZ ;  /* 0x000100001c157824 */ /* 0x000fe200078e00ff */
[----:B------:R-:W-:Y:S01]  /*e100*/  SHF.L.U32 R29, R36, 0x10, RZ ;  /* 0x00000010241d7819 */ /* 0x000fe200000006ff */
[----:B------:R-:W-:Y:S01]  /*e110*/  IMAD.U32 R3, R31, 0x10000, RZ ;  /* 0x000100001f037824 */ /* 0x000fe200078e00ff */
[----:B------:R-:W-:Y:S01]  /*e120*/  LOP3.LUT R20, R28, 0xffff0000, RZ, 0xc0, !PT ;  /* 0xffff00001c147812 */ /* 0x000fe200078ec0ff */
[----:B------:R-:W-:Y:S01]  /*e130*/  FMUL.FTZ R28, R21, R35 ;  /* 0x00000023151c7220 */ /* 0x000fe20000410000 */
        /* <DEDUP_REMOVED lines=13> */
[C---:B------:R-:W-:Y:S02]  /*e210*/  FFMA.FTZ R31, R37.reuse, R31, -R28 ;  /* 0x0000001f251f7223 */ /* 0x040fe4000001081c */
[----:B------:R-:W-:Y:S01]  /*e220*/  FFMA.FTZ R29, R37, R63, R21 ;  /* 0x0000003f251d7223 */ /* 0x000fe20000010015 */
[----:B------:R-:W-:Y:S01]  /*e230*/  LOP3.LUT R21, R36, 0xffff0000, RZ, 0xc0, !PT ;  /* 0xffff000024157812 */ /* 0x000fe200078ec0ff */
[C---:B------:R-:W-:Y:S01]  /*e240*/  FFMA.FTZ R30, R22.reuse, R30, -R15 ;  /* 0x0000001e161e7223 */ /* 0x040fe2000001080f */
[----:B------:R-:W-:Y:S01]  /*e250*/  LOP3.LUT R36, R25, 0xffff0000, RZ, 0xc0, !PT ;  /* 0xffff000019247812 */ /* 0x000fe200078ec0ff */
[----:B------:R-:W-:Y:S01]  /*e260*/  FFMA.FTZ R28, R22, R61, R3 ;  /* 0x0000003d161c7223 */ /* 0x000fe20000010003 */
[----:B------:R-:W-:Y:S01]  /*e270*/  LOP3.LUT R22, R27, 0xffff0000, RZ, 0xc0, !PT ;  /* 0xffff00001b167812 */ /* 0x000fe200078ec0ff */
[----:B------:R-:W-:-:S02]  /*e280*/  FMUL.FTZ R3, R20, R38 ;  /* 0x0000002614037220 */ /* 0x000fc40000410000 */
[----:B------:R-:W-:Y:S02]  /*e290*/  IMAD.U32 R37, R40, 0x10000, RZ ;  /* 0x0001000028257824 */ /* 0x000fe400078e00ff */
[-C--:B------:R-:W-:Y:S02]  /*e2a0*/  FMUL.FTZ R15, R20, R21.reuse ;  /* 0x00000015140f7220 */ /* 0x080fe40000410000 */
[----:B------:R-:W-:Y:S02]  /*e2b0*/  FFMA.FTZ R26, R32, R21, -R3 ;  /* 0x00000015201a7223 */ /* 0x000fe40000010803 */
[C---:B------:R-:W-:Y:S02]  /*e2c0*/  FMUL.FTZ R20, R6.reuse, R36 ;  /* 0x0000002406147220 */ /* 0x040fe40000410000 */
[----:B------:R-:W-:Y:S02]  /*e2d0*/  FMUL.FTZ R3, R6, R22 ;  /* 0x0000001606037220 */ /* 0x000fe40000410000 */
[----:B------:R-:W-:-:S02]  /*e2e0*/  IMAD.U32 R27, R42, 0x10000, RZ ;  /* 0x000100002a1b7824 */ /* 0x000fc400078e00ff */
[C---:B------:R-:W-:Y:S02]  /*e2f0*/  FMUL.FTZ R6, R5.reuse, R37 ;  /* 0x0000002505067220 */ /* 0x040fe40000410000 */
[----:B------:R-:W-:Y:S01]  /*e300*/  FFMA.FTZ R25, R32, R38, R15 ;  /* 0x0000002620197223 */ /* 0x000fe2000001000f */
[----:B------:R-:W-:Y:S01]  /*e310*/  LOP3.LUT R32, R40, 0xffff0000, RZ, 0xc0, !PT ;  /* 0xffff000028207812 */ /* 0x000fe200078ec0ff */
[C---:B------:R-:W-:Y:S02]  /*e320*/  FFMA.FTZ R21, R24.reuse, R36, R3 ;  /* 0x0000002418157223 */ /* 0x040fe40000010003 */
[-C--:B------:R-:W-:Y:S02]  /*e330*/  FMUL.FTZ R3, R5, R27.reuse ;  /* 0x0000001b05037220 */ /* 0x080fe40000410000 */
[----:B------:R-:W-:Y:S01]  /*e340*/  FFMA.FTZ R15, R23, R27, -R6 ;  /* 0x0000001b170f7223 */ /* 0x000fe20000010806 */
[----:B------:R-:W-:Y:S01]  /*e350*/  LOP3.LUT R27, R39, 0xffff0000, RZ, 0xc0, !PT ;  /* 0xffff0000271b7812 */ /* 0x000fe200078ec0ff */
[----:B------:R-:W-:Y:S01]  /*e360*/  FFMA.FTZ R22, R24, R22, -R20 ;  /* 0x0000001618167223 */ /* 0x000fe20000010814 */
[----:B------:R-:W-:Y:S01]  /*e370*/  LOP3.LUT R24, R42, 0xffff0000, RZ, 0xc0, !PT ;  /* 0xffff00002a187812 */ /* 0x000fe200078ec0ff */
[----:B------:R-:W-:Y:S01]  /*e380*/  FFMA.FTZ R6, R23, R37, R3 ;  /* 0x0000002517067223 */ /* 0x000fe20000010003 */
[----:B------:R-:W-:Y:S01]  /*e390*/  LOP3.LUT R20, R41, 0xffff0000, RZ, 0xc0, !PT ;  /* 0xffff000029147812 */ /* 0x000fe200078ec0ff */
[----:B------:R-:W-:Y:S01]  /*e3a0*/  FMUL.FTZ R5, R4, R32 ;  /* 0x0000002004057220 */ /* 0x000fe20000410000 */
[----:B------:R-:W-:Y:S01]  /*e3b0*/  F2FP.BF16.PACK_AB R21, R21, R29 ;  /* 0x0000001d1515723e */ /* 0x000fe200000010ff */
[----:B------:R-:W-:-:S02]  /*e3c0*/  FMUL.FTZ R3, R2, R27 ;  /* 0x0000001b02037220 */ /* 0x000fc40000410000 */
        /* <DEDUP_REMOVED lines=13> */
[----:B------:R1:W-:Y:S04]  /*e4a0*/  STS.128 [R227+0x100], R24 ;  /* 0x00010018e3007388 */ /* 0x0003e80000000c00 */
[----:B------:R1:W-:Y:S02]  /*e4b0*/  STS.128 [R43+0x100], R20 ;  /* 0x000100142b007388 */ /* 0x0003e40000000c00 */
.L_x_1604:
[----:B------:R-:W-:Y:S05]  /*e4c0*/  BSYNC B0 ;  /* 0x0000000000007941 */ /* 0x000fea0003800000 */
.L_x_1603:
        /* <DEDUP_REMOVED lines=23> */
[----:B------:R-:W-:Y:S02]  /*e640*/  PRMT R16, R64, 0x5432, R8 ;  /* 0x0000543240107816 */ /* 0x000fe40000000008 */
[----:B------:R-:W-:Y:S02]  /*e650*/  IADD3 R2, R3, R2, R12 ;  /* 0x0000000203027210 */ /* 0x000fe40007ffe00c */
[----:B------:R-:W-:Y:S01]  /*e660*/  SHF.R.U64 R15, R18, 0x10, R19 ;  /* 0x00000010120f7819 */ /* 0x000fe20000001213 */
[----:B------:R-:W-:Y:S01]  /*e670*/  IMAD.U32 R36, R16, 0x10000, RZ ;  /* 0x0001000010247824 */ /* 0x000fe200078e00ff */
[----:B------:R-:W-:Y:S01]  /*e680*/  SHF.R.U32.HI R4, RZ, 0x10, R9 ;  /* 0x00000010ff047819 */ /* 0x000fe20000011609 */
[----:B------:R-:W-:Y:S01]  /*e690*/  IMAD.SHL.U32 R35, R2, 0x2, RZ ;  /* 0x0000000202237824 */ /* 0x000fe200078e00ff */
[----:B------:R-:W-:-:S02]  /*e6a0*/  PRMT R18, R65, 0x5432, R6 ;  /* 0x0000543241127816 */ /* 0x000fc40000000006 */
[----:B------:R-:W-:Y:S02]  /*e6b0*/  SHF.R.U32.HI R2, RZ, 0x10, R17 ;  /* 0x00000010ff027819 */ /* 0x000fe40000011611 */
[----:B-1----:R-:W1:Y:S01]  /*e6c0*/  LDS.128 R20, [R35+0x100] ;  /* 0x0001000023147984 */ /* 0x002e620000000c00 */
[--C-:B------:R-:W-:Y:S02]  /*e6d0*/  SHF.R.U64 R9, R10, 0x10, R11.reuse ;  /* 0x000000100a097819 */ /* 0x100fe4000000120b */
[----:B------:R-:W-:Y:S02]  /*e6e0*/  SHF.R.U32.HI R5, RZ, 0x10, R11 ;  /* 0x00000010ff057819 */ /* 0x000fe4000001160b */
[----:B------:R-:W-:Y:S02]  /*e6f0*/  SHF.R.U32.HI R3, RZ, 0x10, R19 ;  /* 0x00000010ff037819 */ /* 0x000fe40000011613 */
[----:B------:R-:W-:Y:S02]  /*e700*/  PRMT R33, R67, 0x5432, R15 ;  /* 0x0000543243217816 */ /* 0x000fe4000000000f */
[----:B------:R-:W-:-:S02]  /*e710*/  PRMT R17, R65, 0x5410, R2 ;  /* 0x0000541041117816 */ /* 0x000fc40000000002 */
[----:B------:R-:W-:Y:S02]  /*e720*/  PRMT R15, R64, 0x5410, R4 ;  /* 0x00005410400f7816 */ /* 0x000fe40000000004 */
[C---:B------:R-:W-:Y:S02]  /*e730*/  PRMT R31, R66.reuse, 0x5432, R9 ;  /* 0x00005432421f7816 */ /* 0x040fe40000000009 */
[----:B------:R-:W-:Y:S01]  /*e740*/  PRMT R30, R66, 0x5410, R5 ;  /* 0x00005410421e7816 */ /* 0x000fe20000000005 */
[----:B------:R-:W-:Y:S01]  /*e750*/  IMAD.U32 R38, R15, 0x10000, RZ ;  /* 0x000100000f267824 */ /* 0x000fe200078e00ff */
[----:B------:R-:W-:-:S03]  /*e760*/  PRMT R32, R67, 0x5410, R3 ;  /* 0x0000541043207816 */ /* 0x000fc60000000003 */
[----:B------:R-:W-:Y:S02]  /*e770*/  IMAD.U32 R37, R30, 0x10000, RZ ;  /* 0x000100001e257824 */ /* 0x000fe400078e00ff */
[----:B-1----:R-:W-:Y:S01]  /*e780*/  IMAD.U32 R10, R20, 0x10000, RZ ;  /* 0x00010000140a7824 */ /* 0x002fe200078e00ff */
[C---:B------:R-:W-:Y:S01]  /*e790*/  SHF.L.U32 R8, R21.reuse, 0x10, RZ ;  /* 0x0000001015087819 */ /* 0x040fe200000006ff */
[----:B------:R-:W-:Y:S01]  /*e7a0*/  IMAD.U32 R5, R22, 0x10000, RZ ;  /* 0x0001000016057824 */ /* 0x000fe200078e00ff */
[----:B------:R-:W-:Y:S01]  /*e7b0*/  LOP3.LUT R6, R21, 0xffff0000, RZ, 0xc0, !PT ;  /* 0xffff000015067812 */ /* 0x000fe200078ec0ff */
[----:B------:R-:W-:Y:S01]  /*e7c0*/  IMAD.U32 R21, R18, 0x10000, RZ ;  /* 0x0001000012157824 */ /* 0x000fe200078e00ff */
[----:B------:R-:W-:Y:S01]  /*e7d0*/  LOP3.LUT R9, R20, 0xffff0000, RZ, 0xc0, !PT ;  /* 0xffff000014097812 */ /* 0x000fe200078ec0ff */
[----:B------:R-:W-:Y:S01]  /*e7e0*/  FMUL.FTZ R20, R10, R36 ;  /* 0x000000240a147220 */ /* 0x000fe20000410000 */
[----:B------:R-:W-:Y:S01]  /*e7f0*/  LOP3.LUT R4, R22, 0xffff0000, RZ, 0xc0, !PT ;  /* 0xffff000016047812 */ /* 0x000fe200078ec0ff */
[-C--:B------:R-:W-:Y:S01]  /*e800*/  FMUL.FTZ R10, R10, R21.reuse ;  /* 0x000000150a0a7220 */ /* 0x080fe20000410000 */
[----:B------:R-:W-:Y:S01]  /*e810*/  SHF.L.U32 R22, R17, 0x10, RZ ;  /* 0x0000001011167819 */ /* 0x000fe200000006ff */
[C---:B------:R-:W-:Y:S01]  /*e820*/  IMAD.U32 R3, R23.reuse, 0x10000, RZ ;  /* 0x0001000017037824 */ /* 0x040fe200078e00ff */
        /* <DEDUP_REMOVED lines=10> */
[----:B------:R-:W-:-:S02]  /*e8d0*/  FFMA.FTZ R27, R28, R21, -R20 ;  /* 0x000000151c1b7223 */ /* 0x000fc40000010814 */
[----:B------:R-:W-:Y:S02]  /*e8e0*/  IMAD.U32 R21, R32, 0x10000, RZ ;  /* 0x0001000020157824 */ /* 0x000fe400078e00ff */
[----:B------:R-:W-:Y:S01]  /*e8f0*/  FFMA.FTZ R23, R28, R36, R10 ;  /* 0x000000241c177223 */ /* 0x000fe2000001000a */
[----:B------:R-:W-:Y:S01]  /*e900*/  LOP3.LUT R36, R16, 0xffff0000, RZ, 0xc0, !PT ;  /* 0xffff000010247812 */ /* 0x000fe200078ec0ff */
[C---:B------:R-:W-:Y:S02]  /*e910*/  FMUL.FTZ R20, R8.reuse, R38 ;  /* 0x0000002608147220 */ /* 0x040fe40000410000 */
[----:B------:R-:W-:Y:S02]  /*e920*/  FMUL.FTZ R10, R8, R22 ;  /* 0x00000016080a7220 */ /* 0x000fe40000410000 */
[C---:B------:R-:W-:Y:S02]  /*e930*/  FMUL.FTZ R8, R3.reuse, R37 ;  /* 0x0000002503087220 */ /* 0x040fe40000410000 */
[----:B------:R-:W-:-:S02]  /*e940*/  FMUL.FTZ R3, R3, R21 ;  /* 0x0000001503037220 */ /* 0x000fc40000410000 */
[----:B------:R-:W-:Y:S02]  /*e950*/  FFMA.FTZ R22, R19, R22, -R20 ;  /* 0x0000001613167223 */ /* 0x000fe40000010814 */
[C---:B------:R-:W-:Y:S01]  /*e960*/  FFMA.FTZ R21, R11.reuse, R21, -R8 ;  /* 0x000000150b157223 */ /* 0x040fe20000010808 */
[----:B------:R-:W-:Y:S01]  /*e970*/  LOP3.LUT R8, R18, 0xffff0000, RZ, 0xc0, !PT ;  /* 0xffff000012087812 */ /* 0x000fe200078ec0ff */
[----:B------:R-:W-:Y:S01]  /*e980*/  FFMA.FTZ R20, R11, R37, R3 ;  /* 0x000000250b147223 */ /* 0x000fe20000010003 */
[----:B------:R-:W-:Y:S01]  /*e990*/  LOP3.LUT R11, R17, 0xffff0000, RZ, 0xc0, !PT ;  /* 0xffff0000110b7812 */ /* 0x000fe200078ec0ff */
[----:B------:R-:W-:Y:S01]  /*e9a0*/  FMUL.FTZ R3, R9, R36 ;  /* 0x0000002409037220 */ /* 0x000fe20000410000 */
[----:B------:R-:W-:Y:S01]  /*e9b0*/  LOP3.LUT R17, R15, 0xffff0000, RZ, 0xc0, !PT ;  /* 0xffff00000f117812 */ /* 0x000fe200078ec0ff */
[-C--:B------:R-:W-:Y:S01]  /*e9c0*/  FMUL.FTZ R9, R9, R8.reuse ;  /* 0x0000000809097220 */ /* 0x080fe20000410000 */
[----:B------:R-:W-:Y:S01]  /*e9d0*/  LOP3.LUT R18, R30, 0xffff0000, RZ, 0xc0, !PT ;  /* 0xffff00001e127812 */ /* 0x000fe200078ec0ff */
[----:B------:R-:W-:-:S02]  /*e9e0*/  FFMA.FTZ R16, R29, R8, -R3 ;  /* 0x000000081d107223 */ /* 0x000fc40000010803 */
[----:B------:R-:W-:Y:S02]  /*e9f0*/  FFMA.FTZ R19, R19, R38, R10 ;  /* 0x0000002613137223 */ /* 0x000fe4000001000a */
[----:B------:R-:W-:Y:S01]  /*ea00*/  IMAD.U32 R28, R31, 0x10000, RZ ;  /* 0x000100001f1c7824 */ /* 0x000fe200078e00ff */
[----:B------:R-:W-:Y:S01]  /*ea10*/  F2FP.BF16.PACK_AB R16, R16, R27 ;  /* 0x0000001b1010723e */ /* 0x000fe200000010ff */
[C---:B------:R-:W-:Y:S02]  /*ea20*/  FMUL.FTZ R8, R6.reuse, R17 ;  /* 0x0000001106087220 */ /* 0x040fe40000410000 */
[----:B------:R-:W-:Y:S02]  /*ea30*/  FMUL.FTZ R3, R6, R11 ;  /* 0x0000000b06037220 */ /* 0x000fe40000410000 */
[----:B------:R-:W-:Y:S02]  /*ea40*/  IMAD.U32 R10, R33, 0x10000, RZ ;  /* 0x00010000210a7824 */ /* 0x000fe400078e00ff */
[----:B------:R-:W-:-:S02]  /*ea50*/  FFMA.FTZ R15, R29, R36, R9 ;  /* 0x000000241d0f7223 */ /* 0x000fc40000010009 */
[----:B------:R-:W-:Y:S02]  /*ea60*/  FMUL.FTZ R6, R5, R28 ;  /* 0x0000001c05067220 */ /* 0x000fe40000410000 */
[----:B------:R-:W-:Y:S01]  /*ea70*/  FFMA.FTZ R11, R24, R11, -R8 ;  /* 0x0000000b180b7223 */ /* 0x000fe20000010808 */
        /* <DEDUP_REMOVED lines=10> */
[-C--:B------:R-:W-:Y:S02]  /*eb20*/  FMUL.FTZ R4, R4, R17.reuse ;  /* 0x0000001104047220 */ /* 0x080fe40000410000 */
        /* <DEDUP_REMOVED lines=11> */
[----:B------:R1:W-:Y:S04]  /*ebe0*/  STS.128 [R39], R16 ;  /* 0x0000001027007388 */ /* 0x0003e80000000c00 */
[----:B------:R1:W-:Y:S02]  /*ebf0*/  STS.128 [R35+0x100], R8 ;  /* 0x0001000823007388 */ /* 0x0003e40000000c00 */
.L_x_1606:
[----:B------:R-:W-:Y:S05]  /*ec00*/  BSYNC B0 ;  /* 0x0000000000007941 */ /* 0x000fea0003800000 */
.L_x_1605:
        /* <DEDUP_REMOVED lines=10> */
[----:B-1----:R-:W-:Y:S01]  /*ecb0*/  SHF.R.U32.HI R25, RZ, 0x10, R47 ;  /* 0x00000010ff197819 */ /* 0x002fe2000001162f */
        /* <DEDUP_REMOVED lines=16> */
[----:B------:R-:W-:Y:S01]  /*edc0*/  SHF.R.U64 R4, R50, 0x10, R51 ;  /* 0x0000001032047819 */ /* 0x000fe20000001233 */
[----:B------:R-:W-:Y:S01]  /*edd0*/  IMAD.SHL.U32 R34, R2, 0x2, RZ ;  /* 0x0000000202227824 */ /* 0x000fe200078e00ff */
[----:B------:R-:W-:-:S02]  /*ede0*/  SHF.R.U64 R2, R48, 0x10, R49 ;  /* 0x0000001030027819 */ /* 0x000fc40000001231 */
[----:B------:R-:W-:Y:S02]  /*edf0*/  SHF.R.U32.HI R5, RZ, 0x10, R51 ;  /* 0x00000010ff057819 */ /* 0x000fe40000011633 */
[----:B------:R-:W1:Y:S01]  /*ee00*/  LDS.128 R8, [R34+0x100] ;  /* 0x0001000022087984 */ /* 0x000e620000000c00 */
[----:B------:R-:W-:Y:S02]  /*ee10*/  PRMT R23, R69, 0x5432, R2 ;  /* 0x0000543245177816 */ /* 0x000fe40000000002 */
[C---:B------:R-:W-:Y:S02]  /*ee20*/  PRMT R29, R70.reuse, 0x5410, R25 ;  /* 0x00005410461d7816 */ /* 0x040fe40000000019 */
[----:B------:R-:W-:Y:S02]  /*ee30*/  SHF.R.U32.HI R15, RZ, 0x10, R45 ;  /* 0x00000010ff0f7819 */ /* 0x000fe4000001162d */
[----:B------:R-:W-:Y:S01]  /*ee40*/  PRMT R30, R70, 0x5432, R24 ;  /* 0x00005432461e7816 */ /* 0x000fe20000000018 */
[----:B------:R-:W-:Y:S01]  /*ee50*/  IMAD.U32 R37, R29, 0x10000, RZ ;  /* 0x000100001d257824 */ /* 0x000fe200078e00ff */
[----:B------:R-:W-:-:S02]  /*ee60*/  SHF.R.U32.HI R3, RZ, 0x10, R49 ;  /* 0x00000010ff037819 */ /* 0x000fc40000011631 */
[C---:B------:R-:W-:Y:S02]  /*ee70*/  PRMT R32, R71.reuse, 0x5432, R4 ;  /* 0x0000543247207816 */ /* 0x040fe40000000004 */
[----:B------:R-:W-:Y:S02]  /*ee80*/  PRMT R31, R71, 0x5410, R5 ;  /* 0x00005410471f7816 */ /* 0x000fe40000000005 */
[----:B------:R-:W-:Y:S02]  /*ee90*/  PRMT R20, R68, 0x5410, R15 ;  /* 0x0000541044147816 */ /* 0x000fe4000000000f */
[----:B------:R-:W-:Y:S01]  /*eea0*/  PRMT R22, R69, 0x5410, R3 ;  /* 0x0000541045167816 */ /* 0x000fe20000000003 */
[----:B------:R-:W-:Y:S01]  /*eeb0*/  IMAD.U32 R36, R31, 0x10000, RZ ;  /* 0x000100001f247824 */ /* 0x000fe200078e00ff */
[----:B------:R-:W-:Y:S01]  /*eec0*/  LOP3.LUT R39, R21, 0xffff0000, RZ, 0xc0, !PT ;  /* 0xffff000015277812 */ /* 0x000fe200078ec0ff */
[----:B------:R-:W-:Y:S02]  /*eed0*/  IMAD.U32 R38, R20, 0x10000, RZ ;  /* 0x0001000014267824 */ /* 0x000fe400078e00ff */
[C---:B-1----:R-:W-:Y:S01]  /*eee0*/  IMAD.U32 R5, R10.reuse, 0x10000, RZ ;  /* 0x000100000a057824 */ /* 0x042fe200078e00ff */
[----:B------:R-:W-:Y:S01]  /*eef0*/  LOP3.LUT R4, R10, 0xffff0000, RZ, 0xc0, !PT ;  /* 0xffff00000a047812 */ /* 0x000fe200078ec0ff */
[----:B------:R-:W-:Y:S01]  /*ef00*/  IMAD.U32 R3, R11, 0x10000, RZ ;  /* 0x000100000b037824 */ /* 0x000fe200078e00ff */
[----:B------:R-:W-:-:S02]  /*ef10*/  SHF.L.U32 R15, R9, 0x10, RZ ;  /* 0x00000010090f7819 */ /* 0x000fc400000006ff */
[----:B------:R-:W-:Y:S02]  /*ef20*/  LOP3.LUT R6, R9, 0xffff0000, RZ, 0xc0, !PT ;  /* 0xffff000009067812 */ /* 0x000fe400078ec0ff */
[----:B------:R-:W-:Y:S01]  /*ef30*/  LOP3.LUT R2, R11, 0xffff0000, RZ, 0xc0, !PT ;  /* 0xffff00000b027812 */ /* 0x000fe200078ec0ff */
[----:B------:R-:W-:Y:S01]  /*ef40*/  FMUL.FTZ R11, R15, R38 ;  /* 0x000000260f0b7220 */ /* 0x000fe20000410000 */
[----:B--2---:R-:W1:Y:S02]  /*ef50*/  LDS.128 R16, [R40] ;  /* 0x0000000028107984 */ /* 0x004e640000000c00 */
[C---:B-1----:R-:W-:Y:S01]  /*ef60*/  IMAD.U32 R25, R16.reuse, 0x10000, RZ ;  /* 0x0001000010197824 */ /* 0x042fe200078e00ff */
[----:B------:R-:W-:Y:S01]  /*ef70*/  LOP3.LUT R28, R16, 0xffff0000, RZ, 0xc0, !PT ;  /* 0xffff0000101c7812 */ /* 0x000fe200078ec0ff */
[----:B------:R-:W-:Y:S01]  /*ef80*/  IMAD.U32 R16, R8, 0x10000, RZ ;  /* 0x0001000008107824 */ /* 0x000fe200078e00ff */
[C---:B------:R-:W-:Y:S01]  /*ef90*/  LOP3.LUT R26, R17.reuse, 0xffff0000, RZ, 0xc0, !PT ;  /* 0xffff0000111a7812 */ /* 0x040fe200078ec0ff */
[----:B------:R-:W-:Y:S01]  /*efa0*/  IMAD.U32 R24, R17, 0x10000, RZ ;  /* 0x0001000011187824 */ /* 0x000fe200078e00ff */
[C---:B------:R-:W-:Y:S01]  /*efb0*/  LOP3.LUT R33, R18.reuse, 0xffff0000, RZ, 0xc0, !PT ;  /* 0xffff000012217812 */ /* 0x040fe200078ec0ff */
[----:B------:R-:W-:Y:S01]  /*efc0*/  IMAD.U32 R27, R18, 0x10000, RZ ;  /* 0x00010000121b7824 */ /* 0x000fe200078e00ff */
[C---:B------:R-:W-:Y:S01]  /*efd0*/  LOP3.LUT R18, R19.reuse, 0xffff0000, RZ, 0xc0, !PT ;  /* 0xffff000013127812 */ /* 0x040fe200078ec0ff */
[----:B------:R-:W-:Y:S01]  /*efe0*/  IMAD.U32 R17, R19, 0x10000, RZ ;  /* 0x0001000013117824 */ /* 0x000fe200078e00ff */
[----:B------:R-:W-:Y:S01]  /*eff0*/  LOP3.LUT R8, R8, 0xffff0000, RZ, 0xc0, !PT ;  /* 0xffff000008087812 */ /* 0x000fe200078ec0ff */
[----:B------:R-:W-:-:S02]  /*f000*/  IMAD.U32 R19, R23, 0x10000, RZ ;  /* 0x0001000017137824 */ /* 0x000fc400078e00ff */
[C---:B------:R-:W-:Y:S02]  /*f010*/  FMUL.FTZ R10, R16.reuse, R35 ;  /* 0x00000023100a7220 */ /* 0x040fe40000410000 */
[-C--:B------:R-:W-:Y:S02]  /*f020*/  FMUL.FTZ R9, R16, R19.reuse ;  /* 0x0000001310097220 */ /* 0x080fe40000410000 */
[C---:B------:R-:W-:Y:S01]  /*f030*/  FFMA.FTZ R16, R25.reuse, R19, -R10 ;  /* 0x0000001319107223 */ /* 0x040fe2000001080a */
[----:B------:R-:W-:Y:S01]  /*f040*/  SHF.L.U32 R19, R22, 0x10, RZ ;  /* 0x0000001016137819 */ /* 0x000fe200000006ff */
[----:B------:R-:W-:Y:S02]  /*f050*/  FFMA.FTZ R35, R25, R35, R9 ;  /* 0x0000002319237223 */ /* 0x000fe40000010009 */
[----:B------:R-:W-:Y:S02]  /*f060*/  FMUL.FTZ R9, R3, R37 ;  /* 0x0000002503097220 */ /* 0x000fe40000410000 */
[----:B------:R-:W-:-:S02]  /*f070*/  FMUL.FTZ R10, R15, R19 ;  /* 0x000000130f0a7220 */ /* 0x000fc40000410000 */
[----:B------:R-:W-:Y:S02]  /*f080*/  FMUL.FTZ R3, R3, R36 ;  /* 0x0000002403037220 */ /* 0x000fe40000410000 */
[----:B------:R-:W-:Y:S01]  /*f090*/  FFMA.FTZ R25, R24, R19, -R11 ;  /* 0x0000001318197223 */ /* 0x000fe2000001080b */
[----:B------:R-:W-:Y:S01]  /*f0a0*/  LOP3.LUT R11, R22, 0xffff0000, RZ, 0xc0, !PT ;  /* 0xffff0000160b7812 */ /* 0x000fe200078ec0ff */
[----:B------:R-:W-:Y:S01]  /*f0b0*/  FFMA.FTZ R19, R24, R38, R10 ;  /* 0x0000002618137223 */ /* 0x000fe2000001000a */
[----:B------:R-:W-:Y:S01]  /*f0c0*/  LOP3.LUT R22, R29, 0xffff0000, RZ, 0xc0, !PT ;  /* 0xffff00001d167812 */ /* 0x000fe200078ec0ff */
[----:B------:R-:W-:Y:S01]  /*f0d0*/  FFMA.FTZ R24, R17, R36, -R9 ;  /* 0x0000002411187223 */ /* 0x000fe20000010809 */
        /* <DEDUP_REMOVED lines=8> */
[----:B------:R-:W-:Y:S02]  /*f160*/  FMUL.FTZ R9, R6, R17 ;  /* 0x0000001106097220 */ /* 0x000fe40000410000 */
[----:B------:R-:W-:Y:S01]  /*f170*/  IMAD.U32 R36, R30, 0x10000, RZ ;  /* 0x000100001e247824 */ /* 0x000fe200078e00ff */
[----:B------:R-:W-:Y:S01]  /*f180*/  F2FP.BF16.PACK_AB R16, R15, R16 ;  /* 0x000000100f10723e */ /* 0x000fe200000010ff */
[-C--:B------:R-:W-:Y:S02]  /*f190*/  FMUL.FTZ R3, R6, R11.reuse ;  /* 0x0000000b06037220 */ /* 0x080fe40000410000 */
[----:B------:R-:W-:Y:S02]  /*f1a0*/  IMAD.U32 R10, R32, 0x10000, RZ ;  /* 0x00010000200a7824 */ /* 0x000fe400078e00ff */
[----:B------:R-:W-:Y:S02]  /*f1b0*/  FFMA.FTZ R11, R26, R11, -R9 ;  /* 0x0000000b1a0b7223 */ /* 0x000fe40000010809 */
[----:B------:R-:W-:-:S02]  /*f1c0*/  FMUL.FTZ R6, R5, R36 ;  /* 0x0000002405067220 */ /* 0x000fc40000410000 */
[----:B------:R-:W-:Y:S01]  /*f1d0*/  FFMA.FTZ R9, R26, R17, R3 ;  /* 0x000000111a097223 */ /* 0x000fe20000010003 */
[----:B------:R-:W-:Y:S01]  /*f1e0*/  LOP3.LUT R17, R31, 0xffff0000, RZ, 0xc0, !PT ;  /* 0xffff00001f117812 */ /* 0x000fe200078ec0ff */
[-C--:B------:R-:W-:Y:S02]  /*f1f0*/  FMUL.FTZ R3, R5, R10.reuse ;  /* 0x0000000a05037220 */ /* 0x080fe40000410000 */
[----:B------:R-:W-:Y:S01]  /*f200*/  FFMA.FTZ R10, R27, R10, -R6 ;  /* 0x0000000a1b0a7223 */ /* 0x000fe20000010806 */
[----:B------:R-:W-:Y:S01]  /*f210*/  F2FP.BF16.PACK_AB R9, R9, R19 ;  /* 0x000000130909723e */ /* 0x000fe200000010ff */
[----:B------:R-:W-:Y:S02]  /*f220*/  FFMA.FTZ R6, R27, R36, R3 ;  /* 0x000000241b067223 */ /* 0x000fe40000010003 */
[----:B------:R-:W-:Y:S02]  /*f230*/  FMUL.FTZ R5, R4, R23 ;  /* 0x0000001704057220 */ /* 0x000fe40000410000 */
[----:B------:R-:W-:-:S02]  /*f240*/  FMUL.FTZ R3, R2, R22 ;  /* 0x0000001602037220 */ /* 0x000fc40000410000 */
[-C--:B------:R-:W-:Y:S02]  /*f250*/  FMUL.FTZ R4, R4, R20.reuse ;  /* 0x0000001404047220 */ /* 0x080fe40000410000 */
[-C--:B------:R-:W-:Y:S02]  /*f260*/  FMUL.FTZ R2, R2, R17.reuse ;  /* 0x0000001102027220 */ /* 0x080fe40000410000 */
[----:B------:R-:W-:Y:S02]  /*f270*/  FFMA.FTZ R5, R33, R20, -R5 ;  /* 0x0000001421057223 */ /* 0x000fe40000010805 */
[----:B------:R-:W-:Y:S01]  /*f280*/  FFMA.FTZ R3, R18, R17, -R3 ;  /* 0x0000001112037223 */ /* 0x000fe20000010803 */
[----:B------:R-:W-:Y:S01]  /*f290*/  F2FP.BF16.PACK_AB R17, R11, R25 ;  /* 0x000000190b11723e */ /* 0x000fe200000010ff */
[----:B------:R-:W-:Y:S02]  /*f2a0*/  FFMA.FTZ R8, R28, R39, R8 ;  /* 0x000000271c087223 */ /* 0x000fe40000010008 */
[----:B------:R-:W-:Y:S01]  /*f2b0*/  FFMA.FTZ R4, R33, R23, R4 ;  /* 0x0000001721047223 */ /* 0x000fe20000010004 */
[----:B------:R-:W-:Y:S01]  /*f2c0*/  F2FP.BF16.PACK_AB R19, R3, R24 ;  /* 0x000000180313723e */ /* 0x000fe200000010ff */
[----:B------:R-:W-:Y:S01]  /*f2d0*/  FFMA.FTZ R2, R18, R22, R2 ;  /* 0x0000001612027223 */ /* 0x000fe20000010002 */
[----:B------:R-:W-:-:S02]  /*f2e0*/  F2FP.BF16.PACK_AB R18, R5, R10 ;  /* 0x0000000a0512723e */ /* 0x000fc400000010ff */
[----:B------:R-:W-:Y:S02]  /*f2f0*/  F2FP.BF16.PACK_AB R8, R8, R35 ;  /* 0x000000230808723e */ /* 0x000fe400000010ff */
[----:B------:R-:W-:Y:S01]  /*f300*/  F2FP.BF16.PACK_AB R10, R4, R6 ;  /* 0x00000006040a723e */ /* 0x000fe200000010ff */
[----:B------:R1:W-:Y:S01]  /*f310*/  STS.128 [R40], R16 ;  /* 0x0000001028007388 */ /* 0x0003e20000000c00 */
[----:B------:R-:W-:-:S05]  /*f320*/  F2FP.BF16.PACK_AB R11, R2, R21 ;  /* 0x00000015020b723e */ /* 0x000fca00000010ff */
[----:B------:R1:W-:Y:S02]  /*f330*/  STS.128 [R34+0x100], R8 ;  /* 0x0001000822007388 */ /* 0x0003e40000000c00 */
.L_x_1608:
[----:B------:R-:W-:Y:S05]  /*f340*/  BSYNC B0 ;  /* 0x0000000000007941 */ /* 0x000fea0003800000 */
.L_x_1607:
[----:B------:R-:W-:-:S04]  /*f350*/  IADD3 R2, R82, 0x60, RZ ;  /* 0x0000006052027810 */ /* 0x000fc80007ffe0ff */
        /* <DEDUP_REMOVED lines=8> */
[----:B------:R-:W-:Y:S01]  /*f3e0*/  SHF.R.U32.HI R25, RZ, 0x10, R55 ;  /* 0x00000010ff197819 */ /* 0x000fe20000011637 */
        /* <DEDUP_REMOVED lines=104> */
.L_x_1596:
[----:B------:R-:W-:Y:S05]  /*fa70*/  BSYNC B2 ;  /* 0x0000000000027941 */ /* 0x000fea0003800000 */
.L_x_1574:
[----:B------:R-:W-:Y:S01]  /*fa80*/  BAR.SYNC.DEFER_BLOCKING 0x0 ;  /* 0x0000000000007b1d */ /* 0x000fe20000010000 */
[----:B-1----:R-:W-:Y:S01]  /*fa90*/  IMAD R4, R85, c[0x0][0x208], RZ ;  /* 0x0000820055047a24 */ /* 0x002fe200078e02ff */
[----:B------:R-:W-:Y:S01]  /*faa0*/  ISETP.GE.AND P1, PT, R76, c[0x0][0x1d4], PT ;  /* 0x000075004c007a0c */ /* 0x000fe20003f26270 */
[C---:B------:R-:W-:Y:S01]  /*fab0*/  IMAD.WIDE.U32 R2, R239.reuse, c[0x0][0x208], RZ ;  /* 0x00008200ef027a25 */ /* 0x040fe200078e00ff */
[----:B------:R-:W-:Y:S02]  /*fac0*/  IADD3 R207, R202, 0x20, RZ ;  /* 0x00000020cacf7810 */ /* 0x000fe40007ffe0ff */
[----:B------:R-:W-:Y:S01]  /*fad0*/  SHF.L.U64.HI R231, R76, 0x1, R77 ;  /* 0x000000014ce77819 */ /* 0x000fe2000001024d */
[----:B------:R-:W-:Y:S01]  /*fae0*/  IMAD R4, R239, c[0x0][0x20c], R4 ;  /* 0x00008300ef047a24 */ /* 0x000fe200078e0204 */
[----:B------:R-:W-:Y:S01]  /*faf0*/  ISETP.GE.AND P2, PT, R226, c[0x0][0x1d4], PT ;  /* 0x00007500e2007a0c */ /* 0x000fe20003f46270 */
[----:B------:R-:W-:Y:S01]  /*fb00*/  IMAD.WIDE.U32 R8, R72, c[0x0][0x210], RZ ;  /* 0x0000840048087a25 */ /* 0x000fe200078e00ff */
[----:B------:R-:W-:Y:S01]  /*fb10*/  SHF.L.U64.HI R232, R226, 0x1, R98 ;  /* 0x00000001e2e87819 */ /* 0x000fe20000010262 */
[----:B------:R-:W1:Y:S01]  /*fb20*/  S2R R15, SR_TID.X ;  /* 0x00000000000f7919 */ /* 0x000e620000002100 */
[----:B------:R-:W-:Y:S01]  /*fb30*/  BSSY B0, `(.L_x_1609) ;  /* 0x0000061000007945 */ /* 0x000fe20003800000 */
[----:B------:R-:W-:-:S02]  /*fb40*/  IMAD.IADD R3, R3, 0x1, R4 ;  /* 0x0000000103037824 */ /* 0x000fc400078e0204 */
[----:B------:R-:W-:Y:S01]  /*fb50*/  IMAD R4, R84, c[0x0][0x218], RZ ;  /* 0x0000860054047a24 */ /* 0x000fe200078e02ff */
[----:B------:R-:W-:Y:S01]  /*fb60*/  STL.64 [R1+0x18], R8 ;  /* 0x0000180801007387 */ /* 0x000fe20000100a00 */
        /* <DEDUP_REMOVED lines=9> */
[----:B------:R-:W-:Y:S02]  /*fc00*/  IMAD.IADD R4, R124, 0x1, -R82 ;  /* 0x000000017c047824 */ /* 0x000fe400078e0a52 */
[----:B------:R-:W-:Y:S03]  /*fc10*/  LDSM.16.M88.4 R176, [R224] ;  /* 0x00000000e0b0783b */ /* 0x000fe60000000200 */
[----:B------:R-:W-:Y:S01]  /*fc20*/  ISETP.LT.OR P4, PT, R4, 0x1, P2 ;  /* 0x000000010400780c */ /* 0x000fe20001781670 */
[----:B------:R-:W-:Y:S04]  /*fc30*/  LDSM.16.M88.4 R180, [R223] ;  /* 0x00000000dfb4783b */ /* 0x000fe80000000200 */
[----:B------:R-:W-:Y:S04]  /*fc40*/  LDSM.16.M88.4 R184, [R221+0x4000] ;  /* 0x00400000ddb8783b */ /* 0x000fe80000000200 */
[----:B------:R-:W-:Y:S04]  /*fc50*/  LDSM.16.M88.4 R188, [R222+0x4000] ;  /* 0x00400000debc783b */ /* 0x000fe80000000200 */
[----:B------:R-:W-:Y:S04]  /*fc60*/  LDSM.16.M88.4 R192, [R224+0x4000] ;  /* 0x00400000e0c0783b */ /* 0x000fe80000000200 */
[----:B------:R-:W-:Y:S04]  /*fc70*/  LDSM.16.M88.4 R196, [R223+0x4000] ;  /* 0x00400000dfc4783b */ /* 0x000fe80000000200 */
[----:B------:R-:W-:Y:S06]  /*fc80*/  BAR.SYNC.DEFER_BLOCKING 0x0 ;  /* 0x0000000000007b1d */ /* 0x000fec0000010000 */
[----:B------:R2:W-:Y:S01]  /*fc90*/  STL [R1+0x20], R5 ;  /* 0x0000200501007387 */ /* 0x0005e20000100800 */
[----:B------:R-:W-:-:S04]  /*fca0*/  DEPBAR.LE SB0, 0x0 ;  /* 0x000080000000791a */ /* 0x000fc80000000000 */
[----:B------:R-:W-:Y:S01]  /*fcb0*/  BAR.SYNC.DEFER_BLOCKING 0x0 ;  /* 0x0000000000007b1d */ /* 0x000fe20000010000 */
[----:B--2---:R-:W-:-:S04]  /*fcc0*/  LEA R5, P0, R2, c[0x0][0x1f8], 0x1 ;  /* 0x00007e0002057a11 */ /* 0x004fc800078008ff */
[----:B------:R-:W-:Y:S01]  /*fcd0*/  LEA.HI.X R2, R2, c[0x0][0x1fc], R3, 0x1, P0 ;  /* 0x00007f0002027a11 */ /* 0x000fe200000f0c03 */
[----:B------:R-:W-:Y:S01]  /*fce0*/  SHFL.IDX PT, R10, R5, 0x1, 0x181f ;  /* 0x00381f00050a7f89 */ /* 0x000fe200000e0000 */
[----:B------:R-:W-:-:S03]  /*fcf0*/  LOP3.LUT P0, RZ, R83, 0x2, RZ, 0xc0, !PT ;  /* 0x0000000253ff7812 */ /* 0x000fc6000780c0ff */
[----:B------:R-:W2:Y:S04]  /*fd00*/  SHFL.IDX PT, R3, R5, RZ, 0x181f ;  /* 0x00181fff05037589 */ /* 0x000ea800000e0000 */
[----:B------:R-:W3:Y:S04]  /*fd10*/  SHFL.IDX PT, R6, R2, RZ, 0x181f ;  /* 0x00181fff02067589 */ /* 0x000ee800000e0000 */
[----:B------:R-:W4:Y:S02]  /*fd20*/  SHFL.IDX PT, R11, R2, 0x1, 0x181f ;  /* 0x00381f00020b7f89 */ /* 0x000f2400000e0000 */
[----:B------:R-:W-:-:S02]  /*fd30*/  @P0 IADD3 R207, R202, -0x20, RZ ;  /* 0xffffffe0cacf0810 */ /* 0x000fc40007ffe0ff */
[----:B------:R-:W-:Y:S01]  /*fd40*/  ISETP.LT.OR P0, PT, R4, 0x1, P1 ;  /* 0x000000010400780c */ /* 0x000fe20000f01670 */
[----:B------:R-:W-:Y:S01]  /*fd50*/  LDSM.16.M88.4 R24, [R202] ;  /* 0x00000000ca18783b */ /* 0x000fe20000000200 */
[C---:B------:R-:W-:Y:S02]  /*fd60*/  IADD3 R220, R207.reuse, 0x3000, RZ ;  /* 0x00003000cfdc7810 */ /* 0x040fe40007ffe0ff */
[C---:B------:R-:W-:Y:S01]  /*fd70*/  IADD3 R219, R207.reuse, 0x2800, RZ ;  /* 0x00002800cfdb7810 */ /* 0x040fe20007ffe0ff */
[----:B------:R-:W-:Y:S01]  /*fd80*/  LDSM.16.M88.4 R16, [R202+0x800] ;  /* 0x00080000ca10783b */ /* 0x000fe20000000200 */
[C---:B------:R-:W-:Y:S02]  /*fd90*/  IADD3 R218, R207.reuse, 0x2000, RZ ;  /* 0x00002000cfda7810 */ /* 0x040fe40007ffe0ff */
[C---:B------:R-:W-:Y:S01]  /*fda0*/  IADD3 R217, R207.reuse, 0x1800, RZ ;  /* 0x00001800cfd97810 */ /* 0x040fe20007ffe0ff */
[----:B------:R-:W-:Y:S01]  /*fdb0*/  LDSM.16.M88.4 R56, [R202+0x1000] ;  /* 0x00100000ca38783b */ /* 0x000fe20000000200 */
[----:B------:R-:W-:-:S02]  /*fdc0*/  IADD3 R216, R207, 0x1000, RZ ;  /* 0x00001000cfd87810 */ /* 0x000fc40007ffe0ff */
[----:B--2---:R-:W-:Y:S01]  /*fdd0*/  IADD3 R8, P3, R3, R230, RZ ;  /* 0x000000e603087210 */ /* 0x004fe20007f7e0ff */
[----:B------:R-:W-:Y:S01]  /*fde0*/  LDSM.16.M88.4 R60, [R202+0x1800] ;  /* 0x00180000ca3c783b */ /* 0x000fe20000000200 */
[----:B------:R-:W-:-:S03]  /*fdf0*/  IADD3 R215, R207, 0x800, RZ ;  /* 0x00000800cfd77810 */ /* 0x000fc60007ffe0ff */
[----:B---3--:R-:W-:Y:S01]  /*fe00*/  IMAD.X R9, R6, 0x1, R231, P3 ;  /* 0x0000000106097824 */ /* 0x008fe200018e06e7 */
[----:B------:R-:W-:Y:S01]  /*fe10*/  LDSM.16.M88.4 R84, [R202+0x2000] ;  /* 0x00200000ca54783b */ /* 0x000fe20000000200 */
[----:B------:R-:W-:-:S03]  /*fe20*/  ISETP.LT.OR P3, PT, R4, 0x21, P1 ;  /* 0x000000210400780c */ /* 0x000fc60000f61670 */
[----:B------:R-:W-:Y:S04]  /*fe30*/  LDSM.16.M88.4 R88, [R202+0x2800] ;  /* 0x00280000ca58783b */ /* 0x000fe80000000200 */
[----:B------:R-:W-:Y:S04]  /*fe40*/  LDSM.16.M88.4 R112, [R202+0x3000] ;  /* 0x00300000ca70783b */ /* 0x000fe80000000200 */
[----:B------:R-:W-:Y:S04]  /*fe50*/  LDSM.16.M88.4 R36, [R207] ;  /* 0x00000000cf24783b */ /* 0x000fe80000000200 */
[----:B------:R-:W-:Y:S04]  /*fe60*/  LDSM.16.M88.4 R28, [R207+0x800] ;  /* 0x00080000cf1c783b */ /* 0x000fe80000000200 */
[----:B------:R-:W-:Y:S04]  /*fe70*/  LDSM.16.M88.4 R68, [R207+0x1000] ;  /* 0x00100000cf44783b */ /* 0x000fe80000000200 */
[----:B------:R-:W-:Y:S04]  /*fe80*/  LDSM.16.M88.4 R72, [R207+0x1800] ;  /* 0x00180000cf48783b */ /* 0x000fe80000000200 */
[----:B------:R-:W-:Y:S04]  /*fe90*/  LDSM.16.M88.4 R100, [R207+0x2000] ;  /* 0x00200000cf64783b */ /* 0x000fe80000000200 */
[----:B------:R-:W-:Y:S04]  /*fea0*/  LDSM.16.M88.4 R108, [R207+0x2800] ;  /* 0x00280000cf6c783b */ /* 0x000fe80000000200 */
[----:B------:R-:W-:Y:S04]  /*feb0*/  LDSM.16.M88.4 R116, [R207+0x3000] ;  /* 0x00300000cf74783b */ /* 0x000fe80000000200 */
[----:B------:R-:W-:Y:S01]  /*fec0*/  @!PT LDS RZ, [RZ] ;  /* 0x00000000fffff984 */ /* 0x000fe20000000800 */
[----:B------:R-:W-:Y:S01]  /*fed0*/  @!PT LDS RZ, [RZ] ;  /* 0x00000000fffff984 */ /* 0x000fe20000000800 */
[----:B------:R-:W-:Y:S01]  /*fee0*/  @!PT LDS RZ, [RZ] ;  /* 0x00000000fffff984 */ /* 0x000fe20000000800 */
[----:B------:R2:W-:Y:S02]  /*fef0*/  LDGSTS.E.BYPASS.LTC128B.128 [R227+0x100], [R8.64], !P0 ;  /* 0x0010000008e37fae */ /* 0x0005e4000c101d48 */
[----:B--2---:R-:W-:-:S02]  /*ff00*/  IADD3 R8, P0, R3, R233, RZ ;  /* 0x000000e903087210 */ /* 0x004fc40007f1e0ff */
[----:B------:R-:W2:Y:S03]  /*ff10*/  SHFL.IDX PT, R3, R5, 0x2, 0x181f ;  /* 0x00581f0005037f89 */ /* 0x000ea600000e0000 */
[----:B------:R-:W-:Y:S02]  /*ff20*/  IMAD.X R9, R6, 0x1, R232, P0 ;  /* 0x0000000106097824 */ /* 0x000fe400000e06e8 */
[----:B------:R-:W3:Y:S04]  /*ff30*/  SHFL.IDX PT, R6, R2, 0x2, 0x181f ;  /* 0x00581f0002067f89 */ /* 0x000ee800000e0000 */
[----:B------:R5:W-:Y:S01]  /*ff40*/  LDGSTS.E.BYPASS.LTC128B.128 [R227+0x3900], [R8.64], !P4 ;  /* 0x0390000008e37fae */ /* 0x000be2000e101d48 */
[----:B------:R-:W-:-:S02]  /*ff50*/  ISETP.LT.OR P4, PT, R4, 0x21, P2 ;  /* 0x000000210400780c */ /* 0x000fc40001781670 */
[----:B-----5:R-:W-:-:S05]  /*ff60*/  IADD3 R8, P0, R10, R230, RZ ;  /* 0x000000e60a087210 */ /* 0x020fca0007f1e0ff */
[----:B----4-:R-:W-:-:S05]  /*ff70*/  IMAD.X R9, R11, 0x1, R231, P0 ;  /* 0x000000010b097824 */ /* 0x010fca00000e06e7 */
[----:B------:R4:W-:Y:S02]  /*ff80*/  LDGSTS.E.BYPASS.LTC128B.128 [R227+0x1100], [R8.64], !P3 ;  /* 0x0110000008e37fae */ /* 0x0009e4000d901d48 */
[----:B----4-:R-:W-:Y:S02]  /*ff90*/  IADD3 R8, P0, R10, R233, RZ ;  /* 0x000000e90a087210 */ /* 0x010fe40007f1e0ff */
[----:B--2---:R-:W-:-:S03]  /*ffa0*/  IADD3 R10, P3, R3, R230, RZ ;  /* 0x000000e6030a7210 */ /* 0x004fc60007f7e0ff */
[----:B------:R-:W-:Y:S02]  /*ffb0*/  IMAD.X R9, R11, 0x1, R232, P0 ;  /* 0x000000010b097824 */ /* 0x000fe400000e06e8 */
[----:B---3--:R-:W-:Y:S01]  /*ffc0*/  IMAD.X R11, R6, 0x1, R231, P3 ;  /* 0x00000001060b7824 */ /* 0x008fe200018e06e7 */
[----:B------:R-:W-:Y:S02]  /*ffd0*/  ISETP.LT.OR P3, PT, R4, 0x41, P1 ;  /* 0x000000410400780c */ /* 0x000fe40000f61670 */
[----:B------:R2:W-:Y:S11]  /*ffe0*/  LDGSTS.E.BYPASS.LTC128B.128 [R227+0x4900], [R8.64], !P4 ;  /* 0x0490000008e37fae */ /* 0x0005f6000e101d48 */
[----:B------:R3:W-:Y:S01]  /*fff0*/  LDGSTS.E.BYPASS.LTC128B.128 [R227+0x2100], [R10.64], !P3 ;  /* 0x021000000ae37fae */ /* 0x0007e2000d901d48 */
[----:B--2---:R-:W-:-:S05]  /*10000*/  IADD3 R8, P0, R3, R233, RZ ;  /* 0x000000e903087210 */ /* 0x004fca0007f1e0ff */
[----:B------:R-:W-:Y:S01]  /*10010*/  IMAD.X R9, R6, 0x1, R232, P0 ;  /* 0x0000000106097824 */ /* 0x000fe200000e06e8 */
[----:B------:R-:W-:-:S13]  /*10020*/  ISETP.LT.OR P0, PT, R4, 0x41, P2 ;  /* 0x000000410400780c */ /* 0x000fda0001701670 */
[----:B------:R3:W-:Y:S01]  /*10030*/  LDGSTS.E.BYPASS.LTC128B.128 [R227+0x5900], [R8.64], !P0 ;  /* 0x0590000008e37fae */ /* 0x0007e2000c101d48 */
[----:B-1----:R-:W-:-:S13]  /*10040*/  ISETP.GT.AND P0, PT, R15, 0x7f, PT ;  /* 0x0000007f0f00780c */ /* 0x002fda0003f04270 */
[----:B------:R-:W-:Y:S05]  /*10050*/  @P0 BRA `(.L_x_1610) ;  /* 0x000000e000000947 */ /* 0x000fea0003800000 */
[----:B------:R-:W-:Y:S05]  /*10060*/  BRA.DIV ~URZ, `(.L_x_1611) ;  /* 0x00010d427f007947 */ /* 0x000fea000b800000 */
[----:B------:R1:W2:Y:S04]  /*10070*/  SHFL.IDX PT, R6, R2, 0x3, 0x181f ;  /* 0x00781f0002067f89 */ /* 0x0002a800000e0000 */
[----:B------:R1:W4:Y:S02]  /*10080*/  SHFL.IDX PT, R2, R5, 0x3, 0x181f ;  /* 0x00781f0005027f89 */ /* 0x00032400000e0000 */
.L_x_1728:
[C---:B------:R-:W-:Y:S02]  /*10090*/  ISETP.LT.OR P3, PT, R4.reuse, 0x61, P1 ;  /* 0x000000610400780c */ /* 0x040fe40000f61670 */
[----:B------:R-:W-:Y:S02]  /*100a0*/  ISETP.LT.OR P2, PT, R4, 0x61, P2 ;  /* 0x000000610400780c */ /* 0x000fe40001741670 */
[C---:B----4-:R-:W-:Y:S02]  /*100b0*/  IADD3 R4, P1, R2.reuse, R230, RZ ;  /* 0x000000e602047210 */ /* 0x050fe40007f3e0ff */
[----:B-1----:R-:W-:-:S03]  /*100c0*/  IADD3 R2, P0, R2, R233, RZ ;  /* 0x000000e902027210 */ /* 0x002fc60007f1e0ff */
[C---:B--2---:R-:W-:Y:S02]  /*100d0*/  IMAD.X R5, R6.reuse, 0x1, R231, P1 ;  /* 0x0000000106057824 */ /* 0x044fe400008e06e7 */
[----:B------:R-:W-:-:S03]  /*100e0*/  IMAD.X R3, R6, 0x1, R232, P0 ;  /* 0x0000000106037824 */ /* 0x000fc600000e06e8 */
[----:B------:R-:W-:Y:S01]  /*100f0*/  @!PT LDS RZ, [RZ] ;  /* 0x00000000fffff984 */ /* 0x000fe20000000800 */
[----:B------:R-:W-:Y:S01]  /*10100*/  @!PT LDS RZ, [RZ] ;  /* 0x00000000fffff984 */ /* 0x000fe20000000800 */
[----:B------:R-:W-:Y:S01]  /*10110*/  @!PT LDS RZ, [RZ] ;  /* 0x00000000fffff984 */ /* 0x000fe20000000800 */
[----:B------:R1:W-:Y:S04]  /*10120*/  LDGSTS.E.BYPASS.LTC128B.128 [R229+0x3100], [R4.64], !P3 ;  /* 0x0310000004e57fae */ /* 0x0003e8000d901d48 */
[----:B------:R1:W-:Y:S02]  /*10130*/  LDGSTS.E.BYPASS.LTC128B.128 [R229+0x6900], [R2.64], !P2 ;  /* 0x0690000002e57fae */ /* 0x0003e4000d101d48 */
.L_x_1610:
[----:B------:R-:W-:Y:S05]  /*10140*/  BSYNC B0 ;  /* 0x0000000000007941 */ /* 0x000fea0003800000 */
.L_x_1609:
[----:B------:R-:W0:Y:S01]  /*10150*/  LDGDEPBAR ;  /* 0x00000000000079af */ /* 0x000e220000000000 */
[----:B------:R-:W-:Y:S01]  /*10160*/  WARPSYNC 0xffffffff ;  /* 0xffffffff00007948 */ /* 0x000fe20003800000 */
[----:B---3--:R-:W-:Y:S01]  /*10170*/  HMMA.16816.F32.BF16 R8, R140, R24, RZ ;  /* 0x000000188c08723c */ /* 0x008fe200000418ff */
[----:B------:R-:W-:Y:S01]  /*10180*/  LOP3.LUT P0, RZ, R83, 0x4, RZ, 0xc0, !PT ;  /* 0x0000000453ff7812 */ /* 0x000fe2000780c0ff */
[----:B-1----:R-:W2:Y:S01]  /*10190*/  LDL R3, [R1+0xc] ;  /* 0x00000c0001037983 */ /* 0x002ea20000100800 */
[----:B------:R-:W-:Y:S01]  /*101a0*/  MOV R2, 0x40 ;  /* 0x0000004000027802 */ /* 0x000fe20000000f00 */
[----:B------:R-:W-:Y:S01]  /*101b0*/  BSSY B1, `(.L_x_1612) ;  /* 0x0000184000017945 */ /* 0x000fe20003800000 */
[----:B------:R-:W-:-:S02]  /*101c0*/  IADD3 R214, R207, 0x3800, RZ ;  /* 0x00003800cfd67810 */ /* 0x000fc40007ffe0ff */
[----:B------:R-:W-:Y:S01]  /*101d0*/  SEL R2, R2, 0xffffffc0, !P0 ;  /* 0xffffffc002027807 */ /* 0x000fe20004000000 */
[C---:B------:R-:W-:Y:S01]  /*101e0*/  HMMA.16816.F32.BF16 R24, R140.reuse, R26, RZ ;  /* 0x0000001a8c18723c */ /* 0x040fe200000418ff */
[C---:B------:R-:W-:Y:S02]  /*101f0*/  IADD3 R213, R207.reuse, 0x6800, RZ ;  /* 0x00006800cfd57810 */ /* 0x040fe40007ffe0ff */
[-C--:B------:R-:W-:Y:S02]  /*10200*/  IADD3 R201, R202, R2.reuse, RZ ;  /* 0x00000002cac97210 */ /* 0x080fe40007ffe0ff */
[C---:B------:R-:W-:Y:S02]  /*10210*/  IADD3 R200, R207.reuse, R2, RZ ;  /* 0x00000002cfc87210 */ /* 0x040fe40007ffe0ff */
[C---:B------:R-:W-:Y:S01]  /*10220*/  IADD3 R212, R207.reuse, 0x6000, RZ ;  /* 0x00006000cfd47810 */ /* 0x040fe20007ffe0ff */
[----:B------:R-:W-:Y:S01]  /*10230*/  HMMA.16816.F32.BF16 R20, R140, R16, RZ ;  /* 0x000000108c14723c */ /* 0x000fe200000418ff */
[----:B------:R-:W1:Y:S01]  /*10240*/  LDSM.16.M88.4 R40, [R201+0x800] ;  /* 0x00080000c928783b */ /* 0x000e620000000200 */
[----:B------:R-:W-:-:S02]  /*10250*/  IADD3 R211, R207, 0x5800, RZ ;  /* 0x00005800cfd37810 */ /* 0x000fc40007ffe0ff */
[C---:B------:R-:W-:Y:S01]  /*10260*/  IADD3 R210, R207.reuse, 0x5000, RZ ;  /* 0x00005000cfd27810 */ /* 0x040fe20007ffe0ff */
[----:B------:R-:W3:Y:S01]  /*10270*/  LDSM.16.M88.4 R48, [R201] ;  /* 0x00000000c930783b */ /* 0x000ee20000000200 */
[C---:B------:R-:W-:Y:S02]  /*10280*/  IADD3 R209, R207.reuse, 0x4800, RZ ;  /* 0x00004800cfd17810 */ /* 0x040fe40007ffe0ff */
[----:B------:R-:W-:Y:S01]  /*10290*/  HMMA.16816.F32.BF16 R16, R140, R18, RZ ;  /* 0x000000128c10723c */ /* 0x000fe200000418ff */
[----:B------:R-:W-:-:S07]  /*102a0*/  IADD3 R208, R207, 0x4000, RZ ;  /* 0x00004000cfd07810 */ /* 0x000fce0007ffe0ff */
[C---:B------:R-:W-:Y:S08]  /*102b0*/  HMMA.16816.F32.BF16 R44, R144.reuse, R36, R8 ;  /* 0x00000024902c723c */ /* 0x040ff00000041808 */
[----:B------:R-:W-:Y:S08]  /*102c0*/  HMMA.16816.F32.BF16 R36, R144, R38, R24 ;  /* 0x000000269024723c */ /* 0x000ff00000041818 */
[----:B------:R-:W-:Y:S08]  /*102d0*/  HMMA.16816.F32.BF16 R24, R140, R58, RZ ;  /* 0x0000003a8c18723c */ /* 0x000ff000000418ff */
[C---:B------:R-:W-:Y:S08]  /*102e0*/  HMMA.16816.F32.BF16 R8, R144.reuse, R30, R16 ;  /* 0x0000001e9008723c */ /* 0x040ff00000041810 */
[----:B------:R-:W-:Y:S08]  /*102f0*/  HMMA.16816.F32.BF16 R32, R144, R28, R20 ;  /* 0x0000001c9020723c */ /* 0x000ff00000041814 */
[C---:B------:R-:W-:Y:S08]  /*10300*/  HMMA.16816.F32.BF16 R20, R140.reuse, R60, RZ ;  /* 0x0000003c8c14723c */ /* 0x040ff000000418ff */
[C---:B------:R-:W-:Y:S08]  /*10310*/  HMMA.16816.F32.BF16 R28, R140.reuse, R56, RZ ;  /* 0x000000388c1c723c */ /* 0x040ff000000418ff */
[----:B------:R-:W-:Y:S08]  /*10320*/  HMMA.16816.F32.BF16 R16, R140, R62, RZ ;  /* 0x0000003e8c10723c */ /* 0x000ff000000418ff */
[----:B------:R-:W-:Y:S08]  /*10330*/  HMMA.16816.F32.BF16 R60, R144, R70, R24 ;  /* 0x00000046903c723c */ /* 0x000ff00000041818 */
[----:B------:R-:W-:Y:S08]  /*10340*/  HMMA.16816.F32.BF16 R24, R140, R90, RZ ;  /* 0x0000005a8c18723c */ /* 0x000ff000000418ff */
[----:B-1----:R-:W-:Y:S08]  /*10350*/  HMMA.16816.F32.BF16 R104, R176, R42, R8 ;  /* 0x0000002ab068723c */ /* 0x002ff00000041808 */
[----:B------:R-:W-:Y:S08]  /*10360*/  HMMA.16816.F32.BF16 R8, R140, R84, RZ ;  /* 0x000000548c08723c */ /* 0x000ff000000418ff */
[C---:B---3--:R-:W-:Y:S08]  /*10370*/  HMMA.16816.F32.BF16 R92, R176.reuse, R48, R44 ;  /* 0x00000030b05c723c */ /* 0x048ff0000004182c */
[C---:B------:R-:W-:Y:S01]  /*10380*/  HMMA.16816.F32.BF16 R48, R176.reuse, R50, R36 ;  /* 0x00000032b030723c */ /* 0x040fe20000041824 */
[----:B------:R-:W1:Y:S07]  /*10390*/  LDSM.16.M88.4 R36, [R201+0x2000] ;  /* 0x00200000c924783b */ /* 0x000e6e0000000200 */
[----:B------:R-:W-:Y:S08]  /*103a0*/  HMMA.16816.F32.BF16 R96, R176, R40, R32 ;  /* 0x00000028b060723c */ /* 0x000ff00000041820 */
[----:B------:R-:W-:Y:S01]  /*103b0*/  HMMA.16816.F32.BF16 R56, R144, R72, R20 ;  /* 0x000000489038723c */ /* 0x000fe20000041814 */
[----:B------:R-:W3:Y:S07]  /*103c0*/  LDSM.16.M88.4 R20, [R201+0x1000] ;  /* 0x00100000c914783b */ /* 0x000eee0000000200 */
[----:B------:R-:W-:Y:S08]  /*103d0*/  HMMA.16816.F32.BF16 R32, R140, R86, RZ ;  /* 0x000000568c20723c */ /* 0x000ff000000418ff */
[----:B------:R-:W-:Y:S08]  /*103e0*/  HMMA.16816.F32.BF16 R64, R144, R68, R28 ;  /* 0x000000449040723c */ /* 0x000ff0000004181c */
[----:B------:R-:W-:Y:S08]  /*103f0*/  HMMA.16816.F32.BF16 R28, R140, R88, RZ ;  /* 0x000000588c1c723c */ /* 0x000ff000000418ff */
[C---:B------:R-:W-:Y:S01]  /*10400*/  HMMA.16816.F32.BF16 R52, R144.reuse, R74, R16 ;  /* 0x0000004a9034723c */ /* 0x040fe20000041810 */
[----:B------:R-:W4:Y:S07]  /*10410*/  LDSM.16.M88.4 R16, [R201+0x1800] ;  /* 0x00180000c910783b */ /* 0x000f2e0000000200 */
[C---:B------:R-:W-:Y:S01]  /*10420*/  HMMA.16816.F32.BF16 R40, R144.reuse, R110, R24 ;  /* 0x0000006e9028723c */ /* 0x040fe20000041818 */
[----:B------:R-:W5:Y:S07]  /*10430*/  LDSM.16.M88.4 R24, [R201+0x2800] ;  /* 0x00280000c918783b */ /* 0x000f6e0000000200 */
[C---:B------:R-:W-:Y:S08]  /*10440*/  HMMA.16816.F32.BF16 R8, R144.reuse, R100, R8 ;  /* 0x000000649008723c */ /* 0x040ff00000041808 */
[C---:B------:R-:W-:Y:S08]  /*10450*/  HMMA.16816.F32.BF16 R32, R144.reuse, R102, R32 ;  /* 0x000000669020723c */ /* 0x040ff00000041820 */
[----:B------:R-:W-:Y:S01]  /*10460*/  HMMA.16816.F32.BF16 R44, R144, R108, R28 ;  /* 0x0000006c902c723c */ /* 0x000fe2000004181c */
[----:B------:R-:W2:Y:S07]  /*10470*/  LDSM.16.M88.4 R28, [R200] ;  /* 0x00000000c81c783b */ /* 0x000eae0000000200 */
[C---:B-1----:R-:W-:Y:S08]  /*10480*/  HMMA.16816.F32.BF16 R72, R176.reuse, R36, R8 ;  /* 0x00000024b048723c */ /* 0x042ff00000041808 */
[C---:B---3--:R-:W-:Y:S08]  /*10490*/  HMMA.16816.F32.BF16 R88, R176.reuse, R20, R64 ;  /* 0x00000014b058723c */ /* 0x048ff00000041840 */
[----:B------:R-:W-:Y:S08]  /*104a0*/  HMMA.16816.F32.BF16 R84, R176, R22, R60 ;  /* 0x00000016b054723c */ /* 0x000ff0000004183c */
[C---:B------:R-:W-:Y:S08]  /*104b0*/  HMMA.16816.F32.BF16 R8, R140.reuse, R112, RZ ;  /* 0x000000708c08723c */ /* 0x040ff000000418ff */
[----:B------:R-:W-:Y:S08]  /*104c0*/  HMMA.16816.F32.BF16 R20, R140, R114, RZ ;  /* 0x000000728c14723c */ /* 0x000ff000000418ff */
[C---:B------:R-:W-:Y:S01]  /*104d0*/  HMMA.16816.F32.BF16 R68, R176.reuse, R38, R32 ;  /* 0x00000026b044723c */ /* 0x040fe20000041820 */
[----:B------:R-:W1:Y:S04]  /*104e0*/  LDSM.16.M88.4 R32, [R201+0x3000] ;  /* 0x00300000c920783b */ /* 0x000e680000000200 */
[----:B------:R-:W-:Y:S03]  /*104f0*/  LDSM.16.M88.4 R36, [R202+0x4000] ;  /* 0x00400000ca24783b */ /* 0x000fe60000000200 */
[C---:B----4-:R-:W-:Y:S08]  /*10500*/  HMMA.16816.F32.BF16 R100, R176.reuse, R16, R56 ;  /* 0x00000010b064723c */ /* 0x050ff00000041838 */
[C---:B-----5:R-:W-:Y:S08]  /*10510*/  HMMA.16816.F32.BF16 R64, R176.reuse, R24, R44 ;  /* 0x00000018b040723c */ /* 0x060ff0000004182c */
[C---:B------:R-:W-:Y:S01]  /*10520*/  HMMA.16816.F32.BF16 R56, R176.reuse, R26, R40 ;  /* 0x0000001ab038723c */ /* 0x040fe20000041828 */
[----:B------:R-:W3:Y:S07]  /*10530*/  LDSM.16.M88.4 R24, [R200+0x800] ;  /* 0x00080000c818783b */ /* 0x000eee0000000200 */
[----:B------:R-:W-:Y:S01]  /*10540*/  HMMA.16816.F32.BF16 R60, R176, R18, R52 ;  /* 0x00000012b03c723c */ /* 0x000fe20000041834 */
[----:B--2---:R-:W-:-:S07]  /*10550*/  ISETP.GT.AND P0, PT, R126, R3, PT ;  /* 0x000000037e00720c */ /* 0x004fce0003f04270 */
[C---:B------:R-:W-:Y:S08]  /*10560*/  HMMA.16816.F32.BF16 R16, R144.reuse, R116, R8 ;  /* 0x000000749010723c */ /* 0x040ff00000041808 */
[----:B------:R-:W-:Y:S01]  /*10570*/  HMMA.16816.F32.BF16 R8, R144, R118, R20 ;  /* 0x000000769008723c */ /* 0x000fe20000041814 */
[----:B------:R-:W2:Y:S07]  /*10580*/  LDSM.16.M88.4 R20, [R200+0x1000] ;  /* 0x00100000c814783b */ /* 0x000eae0000000200 */
[----:B------:R-:W-:Y:S08]  /*10590*/  HMMA.16816.F32.BF16 R40, R180, R28, R92 ;  /* 0x0000001cb428723c */ /* 0x000ff0000004185c */
[C---:B-1----:R-:W-:Y:S01]  /*105a0*/  HMMA.16816.F32.BF16 R44, R176.reuse, R32, R16 ;  /* 0x00000020b02c723c */ /* 0x042fe20000041810 */
[----:B------:R-:W1:Y:S07]  /*105b0*/  LDSM.16.M88.4 R16, [R200+0x1800] ;  /* 0x00180000c810783b */ /* 0x000e6e0000000200 */
[----:B------:R-:W-:Y:S01]  /*105c0*/  HMMA.16816.F32.BF16 R32, R176, R34, R8 ;  /* 0x00000022b020723c */ /* 0x000fe20000041808 */
[----:B------:R-:W4:Y:S07]  /*105d0*/  LDSM.16.M88.4 R8, [R200+0x2000] ;  /* 0x00200000c808783b */ /* 0x000f2e0000000200 */
[C---:B---3--:R-:W-:Y:S08]  /*105e0*/  HMMA.16816.F32.BF16 R52, R180.reuse, R24, R96 ;  /* 0x00000018b434723c */ /* 0x048ff00000041860 */
[C---:B------:R-:W-:Y:S01]  /*105f0*/  HMMA.16816.F32.BF16 R104, R180.reuse, R26, R104 ;  /* 0x0000001ab468723c */ /* 0x040fe20000041868 */
[----:B------:R-:W3:Y:S07]  /*10600*/  LDSM.16.M88.4 R24, [R200+0x3000] ;  /* 0x00300000c818783b */ /* 0x000eee0000000200 */
[C---:B--2---:R-:W-:Y:S08]  /*10610*/  HMMA.16816.F32.BF16 R96, R180.reuse, R20, R88 ;  /* 0x00000014b460723c */ /* 0x044ff00000041858 */
[C---:B------:R-:W-:Y:S01]  /*10620*/  HMMA.16816.F32.BF16 R92, R180.reuse, R22, R84 ;  /* 0x00000016b45c723c */ /* 0x040fe20000041854 */
[----:B------:R-:W2:Y:S07]  /*10630*/  LDSM.16.M88.4 R20, [R202+0x3800] ;  /* 0x00380000ca14783b */ /* 0x000eae0000000200 */
[C---:B------:R-:W-:Y:S01]  /*10640*/  HMMA.16816.F32.BF16 R48, R180.reuse, R30, R48 ;  /* 0x0000001eb430723c */ /* 0x040fe20000041830 */
[----:B------:R-:W5:Y:S07]  /*10650*/  LDSM.16.M88.4 R28, [R200+0x2800] ;  /* 0x00280000c81c783b */ /* 0x000f6e0000000200 */
[C---:B-1----:R-:W-:Y:S08]  /*10660*/  HMMA.16816.F32.BF16 R88, R180.reuse, R16, R100 ;  /* 0x00000010b458723c */ /* 0x042ff00000041864 */
[C---:B------:R-:W-:Y:S01]  /*10670*/  HMMA.16816.F32.BF16 R60, R180.reuse, R18, R60 ;  /* 0x00000012b43c723c */ /* 0x040fe2000004183c */
[----:B------:R-:W1:Y:S07]  /*10680*/  LDSM.16.M88.4 R16, [R202+0x4800] ;  /* 0x00480000ca10783b */ /* 0x000e6e0000000200 */
[C---:B----4-:R-:W-:Y:S08]  /*10690*/  HMMA.16816.F32.BF16 R72, R180.reuse, R8, R72 ;  /* 0x00000008b448723c */ /* 0x050ff00000041848 */
[C---:B------:R-:W-:Y:S01]  /*106a0*/  HMMA.16816.F32.BF16 R68, R180.reuse, R10, R68 ;  /* 0x0000000ab444723c */ /* 0x040fe20000041844 */
[----:B------:R-:W4:Y:S07]  /*106b0*/  LDSM.16.M88.4 R8, [R202+0x5000] ;  /* 0x00500000ca08783b */ /* 0x000f2e0000000200 */
[C---:B---3--:R-:W-:Y:S01]  /*106c0*/  HMMA.16816.F32.BF16 R112, R180.reuse, R26, R32 ;  /* 0x0000001ab470723c */ /* 0x048fe20000041820 */
[----:B------:R-:W3:Y:S07]  /*106d0*/  LDSM.16.M88.4 R32, [R207+0x3800] ;  /* 0x00380000cf20783b */ /* 0x000eee0000000200 */
[----:B------:R-:W-:Y:S01]  /*106e0*/  HMMA.16816.F32.BF16 R108, R180, R24, R44 ;  /* 0x00000018b46c723c */ /* 0x000fe2000004182c */
[----:B------:R-:W-:Y:S07]  /*106f0*/  LDSM.16.M88.4 R24, [R202+0x6000] ;  /* 0x00600000ca18783b */ /* 0x000fee0000000200 */
[C---:B--2---:R-:W-:Y:S08]  /*10700*/  HMMA.16816.F32.BF16 R40, R184.reuse, R20, R40 ;  /* 0x00000014b828723c */ /* 0x044ff00000041828 */
[----:B------:R-:W-:Y:S01]  /*10710*/  HMMA.16816.F32.BF16 R44, R184, R22, R48 ;  /* 0x00000016b82c723c */ /* 0x000fe20000041830 */
[----:B------:R-:W-:Y:S07]  /*10720*/  LDSM.16.M88.4 R20, [R201+0x3800] ;  /* 0x00380000c914783b */ /* 0x000fee0000000200 */
[C---:B-----5:R-:W-:Y:S08]  /*10730*/  HMMA.16816.F32.BF16 R84, R180.reuse, R28, R64 ;  /* 0x0000001cb454723c */ /* 0x060ff00000041840 */
[----:B------:R-:W-:Y:S01]  /*10740*/  HMMA.16816.F32.BF16 R56, R180, R30, R56 ;  /* 0x0000001eb438723c */ /* 0x000fe20000041838 */
[----:B------:R-:W2:Y:S07]  /*10750*/  LDSM.16.M88.4 R28, [R202+0x5800] ;  /* 0x00580000ca1c783b */ /* 0x000eae0000000200 */
[C---:B-1----:R-:W-:Y:S08]  /*10760*/  HMMA.16816.F32.BF16 R64, R184.reuse, R16, R96 ;  /* 0x00000010b840723c */ /* 0x042ff00000041860 */
[C---:B------:R-:W-:Y:S08]  /*10770*/  HMMA.16816.F32.BF16 R92, R184.reuse, R18, R92 ;  /* 0x00000012b85c723c */ /* 0x040ff0000004185c */
[C---:B----4-:R-:W-:Y:S08]  /*10780*/  HMMA.16816.F32.BF16 R88, R184.reuse, R8, R88 ;  /* 0x00000008b858723c */ /* 0x050ff00000041858 */
[----:B------:R-:W-:Y:S01]  /*10790*/  HMMA.16816.F32.BF16 R96, R184, R10, R60 ;  /* 0x0000000ab860723c */ /* 0x000fe2000004183c */
[----:B------:R-:W-:Y:S07]  /*107a0*/  LDSM.16.M88.4 R60, [R207+0x5000] ;  /* 0x00500000cf3c783b */ /* 0x000fee0000000200 */
[C---:B---3--:R-:W-:Y:S01]  /*107b0*/  HMMA.16816.F32.BF16 R16, R188.reuse, R32, R40 ;  /* 0x00000020bc10723c */ /* 0x048fe20000041828 */
[----:B------:R-:W-:Y:S07]  /*107c0*/  LDSM.16.M88.4 R40, [R207+0x4800] ;  /* 0x00480000cf28783b */ /* 0x000fee0000000200 */
[----:B------:R-:W-:Y:S01]  /*107d0*/  HMMA.16816.F32.BF16 R8, R188, R34, R44 ;  /* 0x00000022bc08723c */ /* 0x000fe2000004182c */
[----:B------:R-:W1:Y:S07]  /*107e0*/  LDSM.16.M88.4 R32, [R207+0x4000] ;  /* 0x00400000cf20783b */ /* 0x000e6e0000000200 */
[C---:B------:R-:W-:Y:S08]  /*107f0*/  HMMA.16816.F32.BF16 R52, R184.reuse, R36, R52 ;  /* 0x00000024b834723c */ /* 0x040ff00000041834 */
[C---:B------:R-:W-:Y:S01]  /*10800*/  HMMA.16816.F32.BF16 R48, R184.reuse, R38, R104 ;  /* 0x00000026b830723c */ /* 0x040fe20000041868 */
[----:B------:R-:W3:Y:S07]  /*10810*/  LDSM.16.M88.4 R36, [R200+0x3800] ;  /* 0x00380000c824783b */ /* 0x000eee0000000200 */
[C---:B--2---:R-:W-:Y:S08]  /*10820*/  HMMA.16816.F32.BF16 R72, R184.reuse, R28, R72 ;  /* 0x0000001cb848723c */ /* 0x044ff00000041848 */
[----:B------:R-:W-:Y:S08]  /*10830*/  HMMA.16816.F32.BF16 R68, R184, R30, R68 ;  /* 0x0000001eb844723c */ /* 0x000ff00000041844 */
[C---:B------:R-:W-:Y:S08]  /*10840*/  HMMA.16816.F32.BF16 R28, R192.reuse, R20, R16 ;  /* 0x00000014c01c723c */ /* 0x040ff00000041810 */
[----:B------:R-:W-:Y:S01]  /*10850*/  HMMA.16816.F32.BF16 R8, R192, R22, R8 ;  /* 0x00000016c008723c */ /* 0x000fe20000041808 */
[----:B------:R-:W2:Y:S07]  /*10860*/  LDSM.16.M88.4 R20, [R201+0x4000] ;  /* 0x00400000c914783b */ /* 0x000eae0000000200 */
[C---:B------:R-:W-:Y:S08]  /*10870*/  HMMA.16816.F32.BF16 R100, R184.reuse, R24, R84 ;  /* 0x00000018b864723c */ /* 0x040ff00000041854 */
[----:B------:R-:W-:Y:S08]  /*10880*/  HMMA.16816.F32.BF16 R84, R184, R26, R56 ;  /* 0x0000001ab854723c */ /* 0x000ff00000041838 */
[C---:B-1----:R-:W-:Y:S01]  /*10890*/  HMMA.16816.F32.BF16 R24, R188.reuse, R34, R48 ;  /* 0x00000022bc18723c */ /* 0x042fe20000041830 */
[----:B------:R-:W-:Y:S07]  /*108a0*/  LDSM.16.M88.4 R48, [R201+0x5000] ;  /* 0x00500000c930783b */ /* 0x000fee0000000200 */
[----:B------:R-:W-:Y:S08]  /*108b0*/  HMMA.16816.F32.BF16 R16, R188, R32, R52 ;  /* 0x00000020bc10723c */ /* 0x000ff00000041834 */
[C---:B---3--:R-:W-:Y:S08]  /*108c0*/  HMMA.16816.F32.BF16 R28, R196.reuse, R36, R28 ;  /* 0x00000024c41c723c */ /* 0x048ff0000004181c */
[----:B------:R-:W-:Y:S01]  /*108d0*/  HMMA.16816.F32.BF16 R52, R196, R38, R8 ;  /* 0x00000026c434723c */ /* 0x000fe20000041808 */
[----:B------:R-:W1:Y:S07]  /*108e0*/  LDSM.16.M88.4 R36, [R200+0x4000] ;  /* 0x00400000c824783b */ /* 0x000e6e0000000200 */
[C---:B--2---:R-:W-:Y:S01]  /*108f0*/  HMMA.16816.F32.BF16 R8, R192.reuse, R22, R24 ;  /* 0x00000016c008723c */ /* 0x044fe20000041818 */
[----:B------:R-:W2:Y:S07]  /*10900*/  LDSM.16.M88.4 R24, [R201+0x4800] ;  /* 0x00480000c918783b */ /* 0x000eae0000000200 */
[----:B------:R-:W-:Y:S01]  /*10910*/  HMMA.16816.F32.BF16 R16, R192, R20, R16 ;  /* 0x00000014c010723c */ /* 0x000fe20000041810 */
[----:B------:R-:W-:Y:S01]  /*10920*/  FMUL.FTZ R2, R28, c[0x0][0x320] ;  /* 0x0000c8001c027a20 */ /* 0x000fe20000410000 */
[----:B------:R-:W3:Y:S03]  /*10930*/  LDSM.16.M88.4 R20, [R200+0x4800] ;  /* 0x00480000c814783b */ /* 0x000ee60000000200 */
[----:B------:R4:W1:Y:S03]  /*10940*/  MUFU.TANH R121, R2 ;  /* 0x0000000200797308 */ /* 0x0008660000002400 */
[C---:B------:R-:W-:Y:S08]  /*10950*/  HMMA.16816.F32.BF16 R56, R188.reuse, R40, R64 ;  /* 0x00000028bc38723c */ /* 0x040ff00000041840 */
[----:B------:R-:W-:Y:S01]  /*10960*/  HMMA.16816.F32.BF16 R32, R188, R42, R92 ;  /* 0x0000002abc20723c */ /* 0x000fe2000004185c */
[----:B----4-:R-:W-:-:S07]  /*10970*/  FMUL.FTZ R2, R29, c[0x0][0x320] ;  /* 0x0000c8001d027a20 */ /* 0x010fce0000410000 */
[----:B------:R-:W-:Y:S01]  /*10980*/  HMMA.16816.F32.BF16 R44, R188, R60, R88 ;  /* 0x0000003cbc2c723c */ /* 0x000fe20000041858 */
[----:B------:R4:W3:Y:S07]  /*10990*/  MUFU.TANH R118, R2 ;  /* 0x0000000200767308 */ /* 0x0008ee0000002400 */
[----:B-1----:R-:W-:Y:S08]  /*109a0*/  HMMA.16816.F32.BF16 R40, R196, R38, R8 ;  /* 0x00000026c428723c */ /* 0x002ff00000041808 */
[----:B--2---:R-:W-:Y:S01]  /*109b0*/  HMMA.16816.F32.BF16 R8, R192, R26, R32 ;  /* 0x0000001ac008723c */ /* 0x004fe20000041820 */
[----:B----4-:R-:W-:-:S04]  /*109c0*/  FMUL.FTZ R2, R30, c[0x0][0x320] ;  /* 0x0000c8001e027a20 */ /* 0x010fc80000410000 */
[----:B------:R1:W2:Y:S03]  /*109d0*/  MUFU.TANH R123, R2 ;  /* 0x00000002007b7308 */ /* 0x0002a60000002400 */
[----:B------:R-:W-:Y:S08]  /*109e0*/  HMMA.16816.F32.BF16 R32, R188, R62, R96 ;  /* 0x0000003ebc20723c */ /* 0x000ff00000041860 */
[----:B------:R-:W-:Y:S01]  /*109f0*/  HMMA.16816.F32.BF16 R44, R192, R48, R44 ;  /* 0x00000030c02c723c */ /* 0x000fe2000004182c */
[----:B-1----:R-:W-:-:S07]  /*10a00*/  FMUL.FTZ R2, R31, c[0x0][0x320] ;  /* 0x0000c8001f027a20 */ /* 0x002fce0000410000 */
[----:B------:R-:W-:Y:S01]  /*10a10*/  HMMA.16816.F32.BF16 R28, R196, R36, R16 ;  /* 0x00000024c41c723c */ /* 0x000fe20000041810 */
[----:B------:R1:W4:Y:S01]  /*10a20*/  MUFU.TANH R122, R2 ;  /* 0x00000002007a7308 */ /* 0x0003220000002400 */
[----:B------:R-:W5:Y:S06]  /*10a30*/  LDSM.16.M88.4 R36, [R207+0x5800] ;  /* 0x00580000cf24783b */ /* 0x000f6c0000000200 */
[----:B------:R-:W-:Y:S01]  /*10a40*/  HMMA.16816.F32.BF16 R16, R192, R24, R56 ;  /* 0x00000018c010723c */ /* 0x000fe20000041838 */
[----:B------:R-:W2:Y:S07]  /*10a50*/  LDSM.16.M88.4 R56, [R202+0x6800] ;  /* 0x00680000ca38783b */ /* 0x000eae0000000200 */
[----:B---3--:R-:W-:Y:S01]  /*10a60*/  HMMA.16816.F32.BF16 R8, R196, R22, R8 ;  /* 0x00000016c408723c */ /* 0x008fe20000041808 */
[----:B-1----:R-:W-:-:S04]  /*10a70*/  FMUL.FTZ R2, R52, c[0x0][0x320] ;  /* 0x0000c80034027a20 */ /* 0x002fc80000410000 */
[----:B------:R1:W3:Y:S11]  /*10a80*/  MUFU.TANH R116, R2 ;  /* 0x0000000200747308 */ /* 0x0002f60000002400 */
[----:B------:R-:W-:Y:S01]  /*10a90*/  HMMA.16816.F32.BF16 R24, R196, R20, R16 ;  /* 0x00000014c418723c */ /* 0x000fe20000041810 */
[----:B-1----:R-:W-:-:S07]  /*10aa0*/  FMUL.FTZ R2, R53, c[0x0][0x320] ;  /* 0x0000c80035027a20 */ /* 0x002fce0000410000 */
[----:B------:R-:W-:Y:S01]  /*10ab0*/  HMMA.16816.F32.BF16 R16, R192, R50, R32 ;  /* 0x00000032c010723c */ /* 0x000fe20000041820 */
[----:B------:R1:W1:Y:S01]  /*10ac0*/  MUFU.TANH R106, R2 ;  /* 0x00000002006a7308 */ /* 0x0002620000002400 */
[----:B------:R-:W-:Y:S06]  /*10ad0*/  LDSM.16.M88.4 R48, [R207+0x6800] ;  /* 0x00680000cf30783b */ /* 0x000fec0000000200 */
[----:B-----5:R-:W-:Y:S08]  /*10ae0*/  HMMA.16816.F32.BF16 R20, R188, R36, R72 ;  /* 0x00000024bc14723c */ /* 0x020ff00000041848 */
[----:B--2---:R-:W-:Y:S01]  /*10af0*/  HMMA.16816.F32.BF16 R64, R184, R56, R108 ;  /* 0x00000038b840723c */ /* 0x004fe2000004186c */
[----:B-1----:R-:W-:-:S04]  /*10b00*/  FMUL.FTZ R2, R54, c[0x0][0x320] ;  /* 0x0000c80036027a20 */ /* 0x002fc80000410000 */
[----:B------:R1:W2:Y:S03]  /*10b10*/  MUFU.TANH R119, R2 ;  /* 0x0000000200777308 */ /* 0x0002a60000002400 */
[----:B------:R-:W-:Y:S01]  /*10b20*/  HMMA.16816.F32.BF16 R60, R184, R58, R112 ;  /* 0x0000003ab83c723c */ /* 0x000fe20000041870 */
[----:B------:R-:W-:Y:S01]  /*10b30*/  LDSM.16.M88.4 R56, [R200+0x6000] ;  /* 0x00600000c838783b */ /* 0x000fe20000000200 */
[----:B-1----:R-:W-:-:S03]  /*10b40*/  FMUL.FTZ R2, R55, c[0x0][0x320] ;  /* 0x0000c80037027a20 */ /* 0x002fc60000410000 */
[----:B------:R-:W-:Y:S01]  /*10b50*/  LDSM.16.M88.4 R52, [R200+0x5800] ;  /* 0x00580000c834783b */ /* 0x000fe20000000200 */
        /* <DEDUP_REMOVED lines=8> */
[----:B------:R-:W1:Y:S04]  /*10be0*/  LDSM.16.M88.4 R28, [R200+0x5000] ;  /* 0x00500000c81c783b */ /* 0x000e680000000200 */
[----:B------:R5:W1:Y:S02]  /*10bf0*/  MUFU.TANH R107, R2 ;  /* 0x00000002006b7308 */ /* 0x000a640000002400 */
[----:B-----5:R-:W-:-:S06]  /*10c00*/  FMUL.FTZ R2, R40, c[0x0][0x320] ;  /* 0x0000c80028027a20 */ /* 0x020fcc0000410000 */
[----:B------:R5:W1:Y:S02]  /*10c10*/  MUFU.TANH R95, R2 ;  /* 0x00000002005f7308 */ /* 0x000a640000002400 */
[----:B-----5:R-:W-:Y:S01]  /*10c20*/  FMUL.FTZ R2, R41, c[0x0][0x320] ;  /* 0x0000c80029027a20 */ /* 0x020fe20000410000 */
[C---:B-1----:R-:W-:Y:S05]  /*10c30*/  HMMA.16816.F32.BF16 R32, R196.reuse, R28, R44 ;  /* 0x0000001cc420723c */ /* 0x042fea000004182c */
[----:B------:R1:W1:Y:S03]  /*10c40*/  MUFU.TANH R94, R2 ;  /* 0x00000002005e7308 */ /* 0x0002660000002400 */
[----:B------:R-:W-:Y:S01]  /*10c50*/  HMMA.16816.F32.BF16 R44, R196, R30, R16 ;  /* 0x0000001ec42c723c */ /* 0x000fe20000041810 */
[----:B------:R-:W-:Y:S01]  /*10c60*/  LDSM.16.M88.4 R28, [R207+0x6000] ;  /* 0x00600000cf1c783b */ /* 0x000fe20000000200 */
[----:B-1----:R-:W-:-:S04]  /*10c70*/  FMUL.FTZ R2, R42, c[0x0][0x320] ;  /* 0x0000c8002a027a20 */ /* 0x002fc80000410000 */
[----:B------:R1:W1:Y:S02]  /*10c80*/  MUFU.TANH R98, R2 ;  /* 0x0000000200627308 */ /* 0x0002640000002400 */
[----:B-1----:R-:W-:Y:S02]  /*10c90*/  FMUL.FTZ R2, R43, c[0x0][0x320] ;  /* 0x0000c8002b027a20 */ /* 0x002fe40000410000 */
[----:B------:R-:W1:Y:S04]  /*10ca0*/  LDSM.16.M88.4 R40, [R201+0x5800] ;  /* 0x00580000c928783b */ /* 0x000e680000000200 */
[----:B------:R5:W1:Y:S02]  /*10cb0*/  MUFU.TANH R99, R2 ;  /* 0x0000000200637308 */ /* 0x000a640000002400 */
[----:B-----5:R-:W-:-:S06]  /*10cc0*/  FMUL.FTZ R2, R24, c[0x0][0x320] ;  /* 0x0000c80018027a20 */ /* 0x020fcc0000410000 */
[----:B------:R5:W1:Y:S02]  /*10cd0*/  MUFU.TANH R91, R2 ;  /* 0x00000002005b7308 */ /* 0x000a640000002400 */
[----:B-----5:R-:W-:-:S06]  /*10ce0*/  FMUL.FTZ R2, R25, c[0x0][0x320] ;  /* 0x0000c80019027a20 */ /* 0x020fcc0000410000 */
[----:B------:R5:W1:Y:S02]  /*10cf0*/  MUFU.TANH R90, R2 ;  /* 0x00000002005a7308 */ /* 0x000a640000002400 */
[----:B-----5:R-:W-:-:S06]  /*10d00*/  FMUL.FTZ R2, R26, c[0x0][0x320] ;  /* 0x0000c8001a027a20 */ /* 0x020fcc0000410000 */
[----:B------:R5:W1:Y:S02]  /*10d10*/  MUFU.TANH R97, R2 ;  /* 0x0000000200617308 */ /* 0x000a640000002400 */
[----:B-----5:R-:W-:Y:S02]  /*10d20*/  FMUL.FTZ R2, R27, c[0x0][0x320] ;  /* 0x0000c8001b027a20 */ /* 0x020fe40000410000 */
[----:B------:R-:W-:Y:S01]  /*10d30*/  HMMA.16816.F32.BF16 R24, R188, R38, R68 ;  /* 0x00000026bc18723c */ /* 0x000fe20000041844 */
[----:B------:R-:W5:Y:S03]  /*10d40*/  LDSM.16.M88.4 R36, [R201+0x6000] ;  /* 0x00600000c924783b */ /* 0x000f660000000200 */
        /* <DEDUP_REMOVED lines=8> */
[C---:B------:R-:W-:Y:S04]  /*10dd0*/  HMMA.16816.F32.BF16 R8, R192.reuse, R40, R20 ;  /* 0x00000028c008723c */ /* 0x040fe80000041814 */
[----:B------:R1:W1:Y:S04]  /*10de0*/  MUFU.TANH R93, R2 ;  /* 0x00000002005d7308 */ /* 0x0002680000002400 */
[----:B------:R-:W-:Y:S08]  /*10df0*/  HMMA.16816.F32.BF16 R20, R192, R42, R24 ;  /* 0x0000002ac014723c */ /* 0x000ff00000041818 */
[----:B------:R-:W-:Y:S01]  /*10e00*/  HMMA.16816.F32.BF16 R24, R188, R30, R84 ;  /* 0x0000001ebc18723c */ /* 0x000fe20000041854 */
[----:B-1----:R-:W-:-:S04]  /*10e10*/  FMUL.FTZ R2, R32, c[0x0][0x320] ;  /* 0x0000c80020027a20 */ /* 0x002fc80000410000 */
[----:B------:R1:W1:Y:S03]  /*10e20*/  MUFU.TANH R71, R2 ;  /* 0x0000000200477308 */ /* 0x0002660000002400 */
[----:B------:R-:W-:Y:S08]  /*10e30*/  HMMA.16816.F32.BF16 R16, R196, R52, R8 ;  /* 0x00000034c410723c */ /* 0x000ff00000041808 */
[----:B------:R-:W-:Y:S01]  /*10e40*/  HMMA.16816.F32.BF16 R8, R188, R28, R100 ;  /* 0x0000001cbc08723c */ /* 0x000fe20000041864 */
[----:B-1----:R-:W-:-:S07]  /*10e50*/  FMUL.FTZ R2, R33, c[0x0][0x320] ;  /* 0x0000c80021027a20 */ /* 0x002fce0000410000 */
[----:B------:R-:W-:Y:S01]  /*10e60*/  HMMA.16816.F32.BF16 R40, R196, R54, R20 ;  /* 0x00000036c428723c */ /* 0x000fe20000041814 */
[----:B------:R1:W1:Y:S07]  /*10e70*/  MUFU.TANH R70, R2 ;  /* 0x0000000200467308 */ /* 0x00026e0000002400 */
[----:B------:R-:W-:Y:S08]  /*10e80*/  HMMA.16816.F32.BF16 R28, R188, R48, R64 ;  /* 0x00000030bc1c723c */ /* 0x000ff00000041840 */
[----:B-----5:R-:W-:Y:S01]  /*10e90*/  HMMA.16816.F32.BF16 R8, R192, R36, R8 ;  /* 0x00000024c008723c */ /* 0x020fe20000041808 */
[----:B-1----:R-:W-:-:S04]  /*10ea0*/  FMUL.FTZ R2, R34, c[0x0][0x320] ;  /* 0x0000c80022027a20 */ /* 0x002fc80000410000 */
[----:B------:R1:W1:Y:S03]  /*10eb0*/  MUFU.TANH R88, R2 ;  /* 0x0000000200587308 */ /* 0x0002660000002400 */
[----:B------:R-:W-:Y:S01]  /*10ec0*/  HMMA.16816.F32.BF16 R20, R192, R38, R24 ;  /* 0x00000026c014723c */ /* 0x000fe20000041818 */
[----:B-1----:R-:W-:Y:S02]  /*10ed0*/  FMUL.FTZ R2, R35, c[0x0][0x320] ;  /* 0x0000c80023027a20 */ /* 0x002fe40000410000 */
[----:B------:R-:W-:Y:S02]  /*10ee0*/  LDSM.16.M88.4 R32, [R200+0x6800] ;  /* 0x00680000c820783b */ /* 0x000fe40000000200 */
[----:B------:R1:W1:Y:S11]  /*10ef0*/  MUFU.TANH R89, R2 ;  /* 0x0000000200597308 */ /* 0x0002760000002400 */
[----:B------:R-:W-:Y:S08]  /*10f00*/  @!UPT UIADD3 URZ, URZ, URZ, URZ ;  /* 0x0000003f3f3ff290 */ /* 0x000ff0000fffe03f */
        /* <DEDUP_REMOVED lines=8> */
[----:B------:R-:W1:Y:S01]  /*10f90*/  LDSM.16.M88.4 R44, [R201+0x6800] ;  /* 0x00680000c92c783b */ /* 0x000e620000000200 */
[----:B------:R-:W-:-:S04]  /*10fa0*/  DEPBAR.LE SB0, 0x0 ;  /* 0x000080000000791a */ /* 0x000fc80000000000 */
[----:B------:R5:W1:Y:S02]  /*10fb0*/  MUFU.TANH R85, R2 ;  /* 0x0000000200557308 */ /* 0x000a640000002400 */
[----:B-----5:R-:W-:-:S06]  /*10fc0*/  FMUL.FTZ R2, R16, c[0x0][0x320] ;  /* 0x0000c80010027a20 */ /* 0x020fcc0000410000 */
[----:B------:R5:W2:Y:S01]  /*10fd0*/  MUFU.TANH R55, R2 ;  /* 0x0000000200377308 */ /* 0x000aa20000002400 */
[----:B-1----:R-:W-:Y:S01]  /*10fe0*/  HMMA.16816.F32.BF16 R24, R192, R44, R28 ;  /* 0x0000002cc018723c */ /* 0x002fe2000004181c */
[----:B-----5:R-:W-:-:S06]  /*10ff0*/  FMUL.FTZ R2, R17, c[0x0][0x320] ;  /* 0x0000c80011027a20 */ /* 0x020fcc0000410000 */
[----:B------:R1:W1:Y:S02]  /*11000*/  MUFU.TANH R54, R2 ;  /* 0x0000000200367308 */ /* 0x0002640000002400 */
        /* <DEDUP_REMOVED lines=54> */
[----:B------:R-:W3:Y:S01]  /*11370*/  LDL.64 R128, [R1+0x30] ;  /* 0x0000300001807983 */ /* 0x000ee20000100a00 */
[----:B------:R-:W-:-:S03]  /*11380*/  IMAD.MOV.U32 R4, RZ, RZ, c[0x0][0x2b8] ;  /* 0x0000ae00ff047624 */ /* 0x000fc600078e00ff */
[----:B------:R-:W4:Y:S02]  /*11390*/  LDL R6, [R1+0x38] ;  /* 0x0000380001067983 */ /* 0x000f240000100800 */
[----:B------:R-:W-:Y:S01]  /*113a0*/  ISETP.NE.AND P1, PT, R4, 0x1, PT ;  /* 0x000000010400780c */ /* 0x000fe20003f25270 */
[----:B------:R-:W-:Y:S01]  /*113b0*/  IMAD.MOV.U32 R236, RZ, RZ, RZ ;  /* 0x000000ffffec7224 */ /* 0x000fe200078e00ff */
[----:B------:R-:W5:Y:S04]  /*113c0*/  LDL.64 R10, [R1+0x28] ;  /* 0x00002800010a7983 */ /* 0x000f680000100a00 */
[----:B------:R-:W3:Y:S01]  /*113d0*/  LDL R8, [R1+0x24] ;  /* 0x0000240001087983 */ /* 0x000ee20000100800 */
[----:B--2---:R-:W-:-:S04]  /*113e0*/  IADD3 R3, R0, R125, R3 ;  /* 0x0000007d00037210 */ /* 0x004fc80007ffe003 */
[----:B------:R-:W-:-:S05]  /*113f0*/  IADD3 R3, R3, -0x70, RZ ;  /* 0xffffff9003037810 */ /* 0x000fca0007ffe0ff */
[----:B------:R-:W-:-:S04]  /*11400*/  @P1 IMAD.HI.U32 R4, R3, c[0x0][0x2bc], RZ ;  /* 0x0000af0003041a27 */ /* 0x000fc800078e00ff */
[----:B-1----:R-:W-:Y:S01]  /*11410*/  IMAD.MOV.U32 R2, RZ, RZ, R3 ;  /* 0x000000ffff027224 */ /* 0x002fe200078e0003 */
        /* <DEDUP_REMOVED lines=23> */
.L_x_1729:
[----:B------:R-:W-:Y:S05]  /*11590*/  BRA.DIV ~URZ, `(.L_x_1615) ;  /* 0x0000f9527f007947 */ /* 0x000fea000b800000 */
[----:B------:R3:W4:Y:S02]  /*115a0*/  SHFL.IDX PT, R2, R5, RZ, 0x181f ;  /* 0x00181fff05027589 */ /* 0x00072400000e0000 */
.L_x_1730:
[----:B------:R-:W-:Y:S01]  /*115b0*/  ISETP.GE.AND P0, PT, R237, 0x1, PT ;  /* 0x00000001ed00780c */ /* 0x000fe20003f06270 */
[----:B------:R-:W-:-:S12]  /*115c0*/  BSSY B0, `(.L_x_1616) ;  /* 0x000000d000007945 */ /* 0x000fd80003800000 */
[----:B------:R-:W-:Y:S05]  /*115d0*/  @!P0 BRA `(.L_x_1617) ;  /* 0x000000b000008947 */ /* 0x000fea0003800000 */
[----:B------:R-:W-:Y:S02]  /*115e0*/  ISETP.GE.AND P1, PT, R76, c[0x0][0x1d4], PT ;  /* 0x000075004c007a0c */ /* 0x000fe40003f26270 */
        /* <DEDUP_REMOVED lines=10> */
.L_x_1617:
[----:B------:R-:W-:Y:S05]  /*11690*/  BSYNC B0 ;  /* 0x0000000000007941 */ /* 0x000fea0003800000 */
.L_x_1616:
[----:B------:R-:W-:Y:S05]  /*116a0*/  BRA.DIV ~URZ, `(.L_x_1618) ;  /* 0x0000f8b27f007947 */ /* 0x000fea000b800000 */
[----:B--2---:R2:W1:Y:S04]  /*116b0*/  SHFL.IDX PT, R6, R4, 0x1, 0x181f ;  /* 0x00381f0004067f89 */ /* 0x00446800000e0000 */
[----:B----4-:R2:W4:Y:S02]  /*116c0*/  SHFL.IDX PT, R2, R5, 0x1, 0x181f ;  /* 0x00381f0005027f89 */ /* 0x01052400000e0000 */
.L_x_1731:
[----:B------:R-:W-:Y:S01]  /*116d0*/  ISETP.GE.AND P0, PT, R237, 0x21, PT ;  /* 0x00000021ed00780c */ /* 0x000fe20003f06270 */
[----:B------:R-:W-:-:S12]  /*116e0*/  BSSY B0, `(.L_x_1619) ;  /* 0x000000d000007945 */ /* 0x000fd80003800000 */
[----:B------:R-:W-:Y:S05]  /*116f0*/  @!P0 BRA `(.L_x_1620) ;  /* 0x000000b000008947 */ /* 0x000fea0003800000 */
[----:B------:R-:W-:Y:S02]  /*11700*/  ISETP.GE.AND P1, PT, R76, c[0x0][0x1d4], PT ;  /* 0x000075004c007a0c */ /* 0x000fe40003f26270 */
        /* <DEDUP_REMOVED lines=10> */
.L_x_1620:
[----:B------:R-:W-:Y:S05]  /*117b0*/  BSYNC B0 ;  /* 0x0000000000007941 */ /* 0x000fea0003800000 */
.L_x_1619:
[----:B------:R-:W-:Y:S05]  /*117c0*/  BRA.DIV ~URZ, `(.L_x_1621) ;  /* 0x0000f8627f007947 */ /* 0x000fea000b800000 */
[----:B-1----:R1:W2:Y:S02]  /*117d0*/  SHFL.IDX PT, R6, R4, 0x2, 0x181f ;  /* 0x00581f0004067f89 */ /* 0x0022a400000e0000 */
.L_x_1732:
[----:B------:R-:W-:Y:S05]  /*117e0*/  BRA.DIV ~URZ, `(.L_x_1622) ;  /* 0x0000f8b27f007947 */ /* 0x000fea000b800000 */
[----:B----4-:R4:W1:Y:S02]  /*117f0*/  SHFL.IDX PT, R2, R5, 0x2, 0x181f ;  /* 0x00581f0005027f89 */ /* 0x01086400000e0000 */
.L_x_1733:
[----:B------:R-:W-:Y:S01]  /*11800*/  ISETP.GE.AND P0, PT, R237, 0x41, PT ;  /* 0x00000041ed00780c */ /* 0x000fe20003f06270 */
[----:B------:R-:W-:-:S12]  /*11810*/  BSSY B0, `(.L_x_1623) ;  /* 0x000000d000007945 */ /* 0x000fd80003800000 */
[----:B------:R-:W-:Y:S05]  /*11820*/  @!P0 BRA `(.L_x_1624) ;  /* 0x000000b000008947 */ /* 0x000fea0003800000 */
[----:B------:R-:W-:Y:S02]  /*11830*/  ISETP.GE.AND P1, PT, R76, c[0x0][0x1d4], PT ;  /* 0x000075004c007a0c */ /* 0x000fe40003f26270 */
        /* <DEDUP_REMOVED lines=10> */
.L_x_1624:
[----:B------:R-:W-:Y:S05]  /*118e0*/  BSYNC B0 ;  /* 0x0000000000007941 */ /* 0x000fea0003800000 */
.L_x_1623:
[----:B------:R-:W-:Y:S05]  /*118f0*/  BRA.DIV ~URZ, `(.L_x_1625) ;  /* 0x0000f8127f007947 */ /* 0x000fea000b800000 */
[----:B--2---:R2:W3:Y:S04]  /*11900*/  SHFL.IDX PT, R6, R4, 0x3, 0x181f ;  /* 0x00781f0004067f89 */ /* 0x0044e800000e0000 */
[----:B-1----:R2:W1:Y:S02]  /*11910*/  SHFL.IDX PT, R2, R5, 0x3, 0x181f ;  /* 0x00781f0005027f89 */ /* 0x00246400000e0000 */
.L_x_1734:
[----:B------:R-:W-:-:S13]  /*11920*/  ISETP.GE.AND P0, PT, R237, 0x61, PT ;  /* 0x00000061ed00780c */ /* 0x000fda0003f06270 */
[----:B------:R-:W-:Y:S05]  /*11930*/  @!P0 BRA `(.L_x_1613) ;  /* 0x000000b000008947 */ /* 0x000fea0003800000 */
[----:B------:R-:W-:Y:S02]  /*11940*/  ISETP.GE.AND P1, PT, R76, c[0x0][0x1d4], PT ;  /* 0x000075004c007a0c */ /* 0x000fe40003f26270 */
[----:B------:R-:W-:Y:S02]  /*11950*/  ISETP.GE.AND P0, PT, R226, c[0x0][0x1d4], PT ;  /* 0x00007500e2007a0c */ /* 0x000fe40003f06270 */
[C---:B-12---:R-:W-:Y:S02]  /*11960*/  IADD3 R4, P3, R2.reuse, R230, RZ ;  /* 0x000000e602047210 */ /* 0x046fe40007f7e0ff */
[----:B------:R-:W-:-:S03]  /*11970*/  IADD3 R2, P2, R2, R233, RZ ;  /* 0x000000e902027210 */ /* 0x000fc60007f5e0ff */
[C---:B---34-:R-:W-:Y:S02]  /*11980*/  IMAD.X R5, R6.reuse, 0x1, R231, P3 ;  /* 0x0000000106057824 */ /* 0x058fe400018e06e7 */
[----:B------:R-:W-:-:S03]  /*11990*/  IMAD.X R3, R6, 0x1, R232, P2 ;  /* 0x0000000106037824 */ /* 0x000fc600010e06e8 */
[----:B------:R-:W-:Y:S01]  /*119a0*/  @!PT LDS RZ, [RZ] ;  /* 0x00000000fffff984 */ /* 0x000fe20000000800 */
[----:B------:R-:W-:Y:S01]  /*119b0*/  @!PT LDS RZ, [RZ] ;  /* 0x00000000fffff984 */ /* 0x000fe20000000800 */
[----:B------:R-:W-:Y:S01]  /*119c0*/  @!PT LDS RZ, [RZ] ;  /* 0x00000000fffff984 */ /* 0x000fe20000000800 */
[----:B------:R1:W-:Y:S04]  /*119d0*/  LDGSTS.E.BYPASS.LTC128B.128 [R229+0xb100], [R4.64], !P1 ;  /* 0x0b10000004e57fae */ /* 0x0003e8000c901d48 */
[----:B------:R1:W-:Y:S02]  /*119e0*/  LDGSTS.E.BYPASS.LTC128B.128 [R229+0xe900], [R2.64], !P0 ;  /* 0x0e90000002e57fae */ /* 0x0003e4000c101d48 */
.L_x_1613:
[----:B--234-:R-:W-:Y:S05]  /*119f0*/  BSYNC B1 ;  /* 0x0000000000017941 */ /* 0x01cfea0003800000 */
.L_x_1612:
[----:B-1----:R-:W2:Y:S01]  /*11a00*/  LDL R3, [R1+0x40] ;  /* 0x0000400001037983 */ /* 0x002ea20000100800 */
[----:B------:R-:W-:-:S03]  /*11a10*/  IMAD.MOV.U32 R4, RZ, RZ, c[0x0][0x2c4] ;  /* 0x0000b100ff047624 */ /* 0x000fc600078e00ff */
[----:B------:R-:W2:Y:S04]  /*11a20*/  LDL R2, [R1+0x64] ;  /* 0x0000640001027983 */ /* 0x000ea80000100800 */
[----:B------:R-:W3:Y:S04]  /*11a30*/  LDL R6, [R1+0x60] ;  /* 0x0000600001067983 */ /* 0x000ee80000100800 */
[----:B------:R-:W4:Y:S01]  /*11a40*/  LDL R5, [R1+0x44] ;  /* 0x0000440001057983 */ /* 0x000f220000100800 */
[----:B------:R-:W-:-:S03]  /*11a50*/  ISETP.NE.AND P0, PT, R4, 0x1, PT ;  /* 0x000000010400780c */ /* 0x000fc60003f05270 */
[----:B------:R-:W0:Y:S01]  /*11a60*/  LDGDEPBAR ;  /* 0x00000000000079af */ /* 0x000e220000000000 */
[----:B--2---:R-:W-:-:S09]  /*11a70*/  IADD3 R2, R2, R3, RZ ;  /* 0x0000000302027210 */ /* 0x004fd20007ffe0ff */
[----:B------:R-:W-:-:S04]  /*11a80*/  @P0 IMAD.HI.U32 R3, R2, c[0x0][0x2c8], RZ ;  /* 0x0000b20002030a27 */ /* 0x000fc800078e00ff */
[----:B------:R-:W-:Y:S01]  /*11a90*/  IMAD.MOV.U32 R4, RZ, RZ, R2 ;  /* 0x000000ffff047224 */ /* 0x000fe200078e0002 */
[C---:B---3--:R-:W-:Y:S02]  /*11aa0*/  IADD3 R2, -R6.reuse, 0x1, R124 ;  /* 0x0000000106027810 */ /* 0x048fe40007ffe17c */
[----:B------:R-:W-:Y:S02]  /*11ab0*/  @P0 SHF.R.U32.HI R4, RZ, c[0x0][0x2cc], R3 ;  /* 0x0000b300ff040a19 */ /* 0x000fe40000011603 */
[----:B------:R-:W-:Y:S01]  /*11ac0*/  IADD3 R6, -R6, R124, RZ ;  /* 0x0000007c06067210 */ /* 0x000fe20007ffe1ff */
[----:B----4-:R-:W-:Y:S01]  /*11ad0*/  IMAD.IADD R5, R2, 0x1, -R5 ;  /* 0x0000000102057824 */ /* 0x010fe200078e0a05 */
[----:B------:R-:W-:Y:S05]  /*11ae0*/  BRA.DIV ~URZ, `(.L_x_1626) ;  /* 0x0000f6f27f007947 */ /* 0x000fea000b800000 */
[----:B------:R1:W2:Y:S02]  /*11af0*/  SHFL.IDX PT, R2, R4, RZ, 0x1c1f ;  /* 0x001c1fff04027589 */ /* 0x0002a400000e0000 */
.L_x_1735:
[----:B--2---:R-:W-:-:S05]  /*11b00*/  IMAD.IADD R2, R5, 0x1, R2 ;  /* 0x0000000105027824 */ /* 0x004fca00078e0202 */
[----:B------:R-:W-:-:S04]  /*11b10*/  IMNMX R2, R6, R2, PT ;  /* 0x0000000206027217 */ /* 0x000fc80003800200 */
[C---:B------:R-:W-:Y:S02]  /*11b20*/  ISETP.GT.AND P0, PT, R2.reuse, RZ, PT ;  /* 0x000000ff0200720c */ /* 0x040fe40003f04270 */
[C---:B------:R-:W-:Y:S02]  /*11b30*/  ISETP.GT.AND P1, PT, R2.reuse, 0x1, PT ;  /* 0x000000010200780c */ /* 0x040fe40003f24270 */
[----:B------:R-:W-:Y:S02]  /*11b40*/  FSEL R9, R121, -INF , P0 ;  /* 0xff80000079097808 */ /* 0x000fe40000000000 */
[----:B------:R-:W-:Y:S02]  /*11b50*/  ISETP.GT.AND P0, PT, R2, 0x10, PT ;  /* 0x000000100200780c */ /* 0x000fe40003f04270 */
[----:B------:R-:W-:Y:S02]  /*11b60*/  FSEL R10, R118, -INF , P1 ;  /* 0xff800000760a7808 */ /* 0x000fe40000800000 */
[----:B------:R-:W-:-:S02]  /*11b70*/  FSEL R21, R105, -INF , P0 ;  /* 0xff80000069157808 */ /* 0x000fc40000000000 */
[C---:B------:R-:W-:Y:S02]  /*11b80*/  ISETP.GT.AND P2, PT, R2.reuse, 0x8, PT ;  /* 0x000000080200780c */ /* 0x040fe40003f44270 */
        /* <DEDUP_REMOVED lines=8> */
[----:B------:R-:W-:Y:S02]  /*11c10*/  FSEL R39, R91, -INF , P0 ;  /* 0xff8000005b277808 */ /* 0x000fe40000000000 */
[C---:B------:R-:W-:Y:S02]  /*11c20*/  ISETP.GT.AND P2, PT, R2.reuse, 0x18, PT ;  /* 0x000000180200780c */ /* 0x040fe40003f44270 */
[----:B------:R-:W-:-:S02]  /*11c30*/  ISETP.GT.AND P1, PT, R2, 0x21, PT ;  /* 0x000000210200780c */ /* 0x000fc40003f24270 */
[C---:B------:R-:W-:Y:S02]  /*11c40*/  ISETP.GT.AND P3, PT, R2.reuse, 0x28, PT ;  /* 0x000000280200780c */ /* 0x040fe40003f64270 */
[C---:B------:R-:W-:Y:S02]  /*11c50*/  ISETP.GT.AND P4, PT, R2.reuse, 0x29, PT ;  /* 0x000000290200780c */ /* 0x040fe40003f84270 */
[----:B------:R-:W-:Y:S02]  /*11c60*/  ISETP.GT.AND P0, PT, R2, 0x30, PT ;  /* 0x000000300200780c */ /* 0x000fe40003f04270 */
[----:B------:R-:W-:Y:S02]  /*11c70*/  FSEL R23, R95, -INF , P2 ;  /* 0xff8000005f177808 */ /* 0x000fe40001000000 */
        /* <DEDUP_REMOVED lines=53> */
[----:B-1----:R-:W-:Y:S02]  /*11fd0*/  FMNMX.FTZ R4, R8, R15, !PT ;  /* 0x0000000f08047209 */ /* 0x002fe40007810000 */
        /* <DEDUP_REMOVED lines=93> */
[----:B------:R-:W1:Y:S02]  /*125b0*/  SHFL.BFLY PT, R4, R2, 0x2, 0x1f ;  /* 0x0c401f0002047f89 */ /* 0x000e6400000e0000 */
[----:B------:R-:W-:-:S05]  /*125c0*/  FMNMX.FTZ R3, R45, R3, !PT ;  /* 0x000000032d037209 */ /* 0x000fca0007810000 */
[----:B------:R-:W2:Y:S01]  /*125d0*/  SHFL.BFLY PT, R5, R3, 0x2, 0x1f ;  /* 0x0c401f0003057f89 */ /* 0x000ea200000e0000 */
[----:B-1----:R-:W-:-:S05]  /*125e0*/  FMNMX.FTZ R2, R4, R2, !PT ;  /* 0x0000000204027209 */ /* 0x002fca0007810000 */
[----:B------:R-:W1:Y:S01]  /*125f0*/  SHFL.BFLY PT, R6, R2, 0x1, 0x1f ;  /* 0x0c201f0002067f89 */ /* 0x000e6200000e0000 */
[----:B--2---:R-:W-:-:S05]  /*12600*/  FMNMX.FTZ R5, R3, R5, !PT ;  /* 0x0000000503057209 */ /* 0x004fca0007810000 */
[----:B------:R2:W3:Y:S01]  /*12610*/  SHFL.BFLY PT, R4, R5, 0x1, 0x1f ;  /* 0x0c201f0005047f89 */ /* 0x0004e200000e0000 */
[----:B-1----:R-:W-:-:S05]  /*12620*/  FMNMX.FTZ R6, R2, R6, !PT ;  /* 0x0000000602067209 */ /* 0x002fca0007810000 */
.L_x_1736:
[C---:B------:R-:W-:Y:S01]  /*12630*/  FMUL.FTZ R3, R6.reuse, c[0x0][0x2d0] ;  /* 0x0000b40006037a20 */ /* 0x040fe20000410000 */
[----:B------:R-:W-:Y:S01]  /*12640*/  FSETP.NEU.FTZ.AND P0, PT, R6, -INF , PT ;  /* 0xff8000000600780b */ /* 0x000fe20003f1d000 */
[----:B------:R-:W-:Y:S01]  /*12650*/  WARPSYNC 0xffffffff ;  /* 0xffffffff00007948 */ /* 0x000fe20003800000 */
[----:B--23--:R-:W-:Y:S01]  /*12660*/  FMNMX.FTZ R5, R4, R5, !PT ;  /* 0x0000000504057209 */ /* 0x00cfe20007810000 */
[----:B------:R-:W2:Y:S01]  /*12670*/  LDL R149, [R1+0x40] ;  /* 0x0000400001957983 */ /* 0x000ea20000100800 */
[----:B------:R-:W-:Y:S02]  /*12680*/  FSEL R3, R3, RZ, P0 ;  /* 0x000000ff03037208 */ /* 0x000fe40000000000 */
[----:B------:R-:W-:Y:S01]  /*12690*/  FSETP.NEU.FTZ.AND P0, PT, R5, -INF , PT ;  /* 0xff8000000500780b */ /* 0x000fe20003f1d000 */
[----:B------:R-:W3:Y:S02]  /*126a0*/  LDL R148, [R1+0x44] ;  /* 0x0000440001947983 */ /* 0x000ee40000100800 */
        /* <DEDUP_REMOVED lines=10> */
[--C-:B------:R-:W-:Y:S02]  /*12750*/  FFMA.FTZ R70, R70, c[0x0][0x2d0], -R3.reuse ;  /* 0x0000b40046467a23 */ /* 0x100fe40000010803 */
[--C-:B------:R-:W-:Y:S02]  /*12760*/  FFMA.FTZ R68, R68, c[0x0][0x2d0], -R3.reuse ;  /* 0x0000b40044447a23 */ /* 0x100fe40000010803 */
[----:B-1----:R-:W-:-:S04]  /*12770*/  FFMA.FTZ R2, R10, c[0x0][0x2d0], -R3 ;  /* 0x0000b4000a027a23 */ /* 0x002fc80000010803 */
[----:B------:R1:W5:Y:S01]  /*12780*/  MUFU.EX2 R86, R2 ;  /* 0x0000000200567308 */ /* 0x0003620000000800 */
[----:B----4-:R-:W-:-:S07]  /*12790*/  FFMA.FTZ R4, R26, c[0x0][0x2d0], -R3 ;  /* 0x0000b4001a047a23 */ /* 0x010fce0000010803 */
[----:B------:R-:W4:Y:S01]  /*127a0*/  MUFU.EX2 R96, R4 ;  /* 0x0000000400607308 */ /* 0x000f220000000800 */
[----:B-1----:R-:W-:Y:S01]  /*127b0*/  FFMA.FTZ R2, R11, c[0x0][0x2d0], -R3 ;  /* 0x0000b4000b027a23 */ /* 0x002fe20000010803 */
[----:B-----5:R-:W-:-:S06]  /*127c0*/  F2FP.BF16.PACK_AB R32, R86, R87 ;  /* 0x000000575620723e */ /* 0x020fcc00000010ff */
[----:B------:R1:W-:Y:S01]  /*127d0*/  MUFU.EX2 R89, R2 ;  /* 0x0000000200597308 */ /* 0x0003e20000000800 */
[----:B----4-:R-:W-:Y:S01]  /*127e0*/  F2FP.BF16.PACK_AB R30, R96, R94 ;  /* 0x0000005e601e723e */ /* 0x010fe200000010ff */
[----:B-1----:R-:W-:-:S06]  /*127f0*/  FFMA.FTZ R2, R20, c[0x0][0x2d0], -R3 ;  /* 0x0000b40014027a23 */ /* 0x002fcc0000010803 */
[----:B------:R1:W4:Y:S02]  /*12800*/  MUFU.EX2 R88, R2 ;  /* 0x0000000200587308 */ /* 0x0003240000000800 */
[----:B-1----:R-:W-:Y:S01]  /*12810*/  FFMA.FTZ R2, R21, c[0x0][0x2d0], -R3 ;  /* 0x0000b40015027a23 */ /* 0x002fe20000010803 */
[----:B----4-:R-:W-:-:S05]  /*12820*/  F2FP.BF16.PACK_AB R34, R88, R89 ;  /* 0x000000595822723e */ /* 0x010fca00000010ff */
[----:B------:R1:W-:Y:S02]  /*12830*/  MUFU.EX2 R91, R2 ;  /* 0x00000002005b7308 */ /* 0x0003e40000000800 */
[----:B-1----:R-:W-:Y:S02]  /*12840*/  FFMA.FTZ R2, R22, c[0x0][0x2d0], -R3 ;  /* 0x0000b40016027a23 */ /* 0x002fe40000010803 */
[----:B------:R-:W-:Y:S04]  /*12850*/  LDSM.16.MT88.4 R20, [R203+0x800] ;  /* 0x00080000cb14783b */ /* 0x000fe80000004200 */
[----:B------:R1:W4:Y:S02]  /*12860*/  MUFU.EX2 R92, R2 ;  /* 0x00000002005c7308 */ /* 0x0003240000000800 */
[----:B-1----:R-:W-:Y:S01]  /*12870*/  FMUL.FTZ R2, R5, c[0x0][0x2d0] ;  /* 0x0000b40005027a20 */ /* 0x002fe20000410000 */
[----:B----4-:R-:W-:-:S04]  /*12880*/  F2FP.BF16.PACK_AB R28, R92, R91 ;  /* 0x0000005b5c1c723e */ /* 0x010fc800000010ff */
[----:B------:R-:W-:-:S05]  /*12890*/  FSEL R2, R2, RZ, P0 ;  /* 0x000000ff02027208 */ /* 0x000fca0000000000 */
[--C-:B------:R-:W-:Y:S02]  /*128a0*/  FFMA.FTZ R4, R8, c[0x0][0x2d0], -R2.reuse ;  /* 0x0000b40008047a23 */ /* 0x100fe40000010802 */
[----:B------:R-:W1:Y:S01]  /*128b0*/  LDSM.16.MT88.4 R8, [R203] ;  /* 0x00000000cb08783b */ /* 0x000e620000004200 */
[--C-:B------:R-:W-:Y:S01]  /*128c0*/  FFMA.FTZ R64, R64, c[0x0][0x2d0], -R2.reuse ;  /* 0x0000b40040407a23 */ /* 0x100fe20000010802 */
[----:B------:R4:W-:Y:S01]  /*128d0*/  MUFU.EX2 R84, R4 ;  /* 0x0000000400547308 */ /* 0x0009e20000000800 */
[--C-:B------:R-:W-:Y:S02]  /*128e0*/  FFMA.FTZ R63, R63, c[0x0][0x2d0], -R2.reuse ;  /* 0x0000b4003f3f7a23 */ /* 0x100fe40000010802 */
[--C-:B------:R-:W-:Y:S02]  /*128f0*/  FFMA.FTZ R62, R62, c[0x0][0x2d0], -R2.reuse ;  /* 0x0000b4003e3e7a23 */ /* 0x100fe40000010802 */
[--C-:B------:R-:W-:Y:S02]  /*12900*/  FFMA.FTZ R61, R61, c[0x0][0x2d0], -R2.reuse ;  /* 0x0000b4003d3d7a23 */ /* 0x100fe40000010802 */
[----:B------:R-:W-:-:S02]  /*12910*/  FFMA.FTZ R60, R60, c[0x0][0x2d0], -R2 ;  /* 0x0000b4003c3c7a23 */ /* 0x000fc40000010802 */
[--C-:B------:R-:W-:Y:S02]  /*12920*/  FFMA.FTZ R58, R58, c[0x0][0x2d0], -R2.reuse ;  /* 0x0000b4003a3a7a23 */ /* 0x100fe40000010802 */
[--C-:B------:R-:W-:Y:S02]  /*12930*/  FFMA.FTZ R59, R59, c[0x0][0x2d0], -R2.reuse ;  /* 0x0000b4003b3b7a23 */ /* 0x100fe40000010802 */
[--C-:B------:R-:W-:Y:S02]  /*12940*/  FFMA.FTZ R57, R57, c[0x0][0x2d0], -R2.reuse ;  /* 0x0000b40039397a23 */ /* 0x100fe40000010802 */
[--C-:B------:R-:W-:Y:S02]  /*12950*/  FFMA.FTZ R56, R56, c[0x0][0x2d0], -R2.reuse ;  /* 0x0000b40038387a23 */ /* 0x100fe40000010802 */
[--C-:B----4-:R-:W-:Y:S02]  /*12960*/  FFMA.FTZ R4, R15, c[0x0][0x2d0], -R2.reuse ;  /* 0x0000b4000f047a23 */ /* 0x110fe40000010802 */
[----:B------:R-:W-:-:S02]  /*12970*/  FFMA.FTZ R55, R55, c[0x0][0x2d0], -R2 ;  /* 0x0000b40037377a23 */ /* 0x000fc40000010802 */
[----:B------:R4:W5:Y:S01]  /*12980*/  MUFU.EX2 R80, R4 ;  /* 0x0000000400507308 */ /* 0x0009620000000800 */
[--C-:B------:R-:W-:Y:S02]  /*12990*/  FFMA.FTZ R54, R54, c[0x0][0x2d0], -R2.reuse ;  /* 0x0000b40036367a23 */ /* 0x100fe40000010802 */
[--C-:B------:R-:W-:Y:S02]  /*129a0*/  FFMA.FTZ R53, R53, c[0x0][0x2d0], -R2.reuse ;  /* 0x0000b40035357a23 */ /* 0x100fe40000010802 */
[--C-:B------:R-:W-:Y:S02]  /*129b0*/  FFMA.FTZ R52, R52, c[0x0][0x2d0], -R2.reuse ;  /* 0x0000b40034347a23 */ /* 0x100fe40000010802 */
[--C-:B------:R-:W-:Y:S02]  /*129c0*/  FFMA.FTZ R51, R51, c[0x0][0x2d0], -R2.reuse ;  /* 0x0000b40033337a23 */ /* 0x100fe40000010802 */
[--C-:B------:R-:W-:Y:S02]  /*129d0*/  FFMA.FTZ R50, R50, c[0x0][0x2d0], -R2.reuse ;  /* 0x0000b40032327a23 */ /* 0x100fe40000010802 */
[----:B------:R-:W-:-:S02]  /*129e0*/  FFMA.FTZ R49, R49, c[0x0][0x2d0], -R2 ;  /* 0x0000b40031317a23 */ /* 0x000fc40000010802 */
[--C-:B------:R-:W-:Y:S02]  /*129f0*/  FFMA.FTZ R48, R48, c[0x0][0x2d0], -R2.reuse ;  /* 0x0000b40030307a23 */ /* 0x100fe40000010802 */
[----:B----4-:R-:W-:Y:S01]  /*12a00*/  FFMA.FTZ R4, R19, c[0x0][0x2d0], -R2 ;  /* 0x0000b40013047a23 */ /* 0x010fe20000010802 */
[----:B-----5:R-:W-:-:S03]  /*12a10*/  F2FP.BF16.PACK_AB R33, R80, R84 ;  /* 0x000000545021723e */ /* 0x020fc600000010ff */
[----:B------:R4:W-:Y:S02]  /*12a20*/  MUFU.EX2 R15, R4 ;  /* 0x00000004000f7308 */ /* 0x0009e40000000800 */
[----:B----4-:R-:W-:-:S06]  /*12a30*/  FFMA.FTZ R4, R18, c[0x0][0x2d0], -R2 ;  /* 0x0000b40012047a23 */ /* 0x010fcc0000010802 */
[----:B------:R4:W5:Y:S02]  /*12a40*/  MUFU.EX2 R85, R4 ;  /* 0x0000000400557308 */ /* 0x0009640000000800 */
[----:B----4-:R-:W-:Y:S01]  /*12a50*/  FFMA.FTZ R4, R17, c[0x0][0x2d0], -R2 ;  /* 0x0000b40011047a23 */ /* 0x010fe20000010802 */
[----:B-----5:R-:W-:-:S05]  /*12a60*/  F2FP.BF16.PACK_AB R35, R85, R15 ;  /* 0x0000000f5523723e */ /* 0x020fca00000010ff */
[----:B------:R4:W-:Y:S02]  /*12a70*/  MUFU.EX2 R90, R4 ;  /* 0x00000004005a7308 */ /* 0x0009e40000000800 */
[--C-:B----4-:R-:W-:Y:S02]  /*12a80*/  FFMA.FTZ R4, R16, c[0x0][0x2d0], -R2.reuse ;  /* 0x0000b40010047a23 */ /* 0x110fe40000010802 */
[C---:B-1----:R-:W-:Y:S04]  /*12a90*/  HMMA.16816.F32.BF16 R16, R32.reuse, R8, RZ ;  /* 0x000000082010723c */ /* 0x042fe800000418ff */
[----:B------:R1:W4:Y:S04]  /*12aa0*/  MUFU.EX2 R93, R4 ;  /* 0x00000004005d7308 */ /* 0x0003280000000800 */
[----:B------:R-:W-:Y:S01]  /*12ab0*/  HMMA.16816.F32.BF16 R8, R32, R10, RZ ;  /* 0x0000000a2008723c */ /* 0x000fe200000418ff */
[----:B-1----:R-:W-:Y:S01]  /*12ac0*/  FFMA.FTZ R4, R24, c[0x0][0x2d0], -R2 ;  /* 0x0000b40018047a23 */ /* 0x002fe20000010802 */
[----:B----4-:R-:W-:-:S03]  /*12ad0*/  F2FP.BF16.PACK_AB R29, R93, R90 ;  /* 0x0000005a5d1d723e */ /* 0x010fc600000010ff */
[----:B------:R1:W-:Y:S02]  /*12ae0*/  MUFU.EX2 R95, R4 ;  /* 0x00000004005f7308 */ /* 0x0003e40000000800 */
[----:B-1----:R-:W-:Y:S02]  /*12af0*/  FFMA.FTZ R4, R25, c[0x0][0x2d0], -R2 ;  /* 0x0000b40019047a23 */ /* 0x002fe40000010802 */
[----:B------:R-:W1:Y:S04]  /*12b00*/  LDSM.16.MT88.4 R24, [R204] ;  /* 0x00000000cc18783b */ /* 0x000e680000004200 */
[----:B------:R-:W4:Y:S02]  /*12b10*/  MUFU.EX2 R97, R4 ;  /* 0x0000000400617308 */ /* 0x000f240000000800 */
[----:B----4-:R-:W-:Y:S01]  /*12b20*/  F2FP.BF16.PACK_AB R31, R97, R95 ;  /* 0x0000005f611f723e */ /* 0x010fe200000010ff */
[----:B------:R-:W-:-:S04]  /*12b30*/  FADD.FTZ R4, R87, R86 ;  /* 0x0000005657047221 */ /* 0x000fc80000010000 */
[----:B------:R-:W-:Y:S02]  /*12b40*/  FADD.FTZ R4, R89, R4 ;  /* 0x0000000459047221 */ /* 0x000fe40000010000 */
[----:B------:R-:W-:Y:S02]  /*12b50*/  HMMA.16816.F32.BF16 R136, R28, R20, R16 ;  /* 0x000000141c88723c */ /* 0x000fe40000041810 */
[----:B------:R-:W-:-:S04]  /*12b60*/  FADD.FTZ R4, R88, R4 ;  /* 0x0000000458047221 */ /* 0x000fc80000010000 */
[----:B------:R-:W-:Y:S02]  /*12b70*/  FADD.FTZ R4, R91, R4 ;  /* 0x000000045b047221 */ /* 0x000fe40000010000 */
[----:B------:R-:W-:Y:S01]  /*12b80*/  HMMA.16816.F32.BF16 R132, R28, R22, R8 ;  /* 0x000000161c84723c */ /* 0x000fe20000041808 */
[----:B------:R-:W4:Y:S01]  /*12b90*/  LDSM.16.MT88.4 R20, [R204+0x800] ;  /* 0x00080000cc14783b */ /* 0x000f220000004200 */
[----:B------:R-:W-:-:S06]  /*12ba0*/  FADD.FTZ R4, R92, R4 ;  /* 0x000000045c047221 */ /* 0x000fcc0000010000 */
[C---:B-1----:R-:W-:Y:S08]  /*12bb0*/  HMMA.16816.F32.BF16 R16, R32.reuse, R24, RZ ;  /* 0x000000182010723c */ /* 0x042ff000000418ff */
[----:B------:R-:W-:Y:S01]  /*12bc0*/  HMMA.16816.F32.BF16 R8, R32, R26, RZ ;  /* 0x0000001a2008723c */ /* 0x000fe200000418ff */
[----:B------:R-:W1:Y:S11]  /*12bd0*/  LDSM.16.MT88.4 R24, [R206] ;  /* 0x00000000ce18783b */ /* 0x000e760000004200 */
[----:B------:R-:W-:Y:S04]  /*12be0*/  @!UPT UIADD3 URZ, URZ, URZ, URZ ;  /* 0x0000003f3f3ff290 */ /* 0x000fe8000fffe03f */
[C---:B----4-:R-:W-:Y:S01]  /*12bf0*/  HMMA.16816.F32.BF16 R128, R28.reuse, R20, R16 ;  /* 0x000000141c80723c */ /* 0x050fe20000041810 */
[----:B------:R-:W4:Y:S07]  /*12c00*/  LDSM.16.MT88.4 R16, [R206+0x800] ;  /* 0x00080000ce10783b */ /* 0x000f2e0000004200 */
[----:B------:R-:W-:Y:S01]  /*12c10*/  HMMA.16816.F32.BF16 R124, R28, R22, R8 ;  /* 0x000000161c7c723c */ /* 0x000fe20000041808 */
[----:B------:R-:W5:Y:S07]  /*12c20*/  LDSM.16.MT88.4 R20, [R205] ;  /* 0x00000000cd14783b */ /* 0x000f6e0000004200 */
[----:B-1----:R-:W-:Y:S07]  /*12c30*/  HMMA.16816.F32.BF16 R8, R32, R24, RZ ;  /* 0x000000182008723c */ /* 0x002fee00000418ff */
[----:B------:R-:W-:-:S02]  /*12c40*/  FFMA.FTZ R25, R42, c[0x0][0x2d0], -R3 ;  /* 0x0000b4002a197a23 */ /* 0x000fc40000010803 */
[--C-:B------:R-:W-:Y:S02]  /*12c50*/  FFMA.FTZ R24, R43, c[0x0][0x2d0], -R3.reuse ;  /* 0x0000b4002b187a23 */ /* 0x100fe40000010803 */
[--C-:B------:R-:W-:Y:S02]  /*12c60*/  FFMA.FTZ R42, R75, c[0x0][0x2d0], -R3.reuse ;  /* 0x0000b4004b2a7a23 */ /* 0x100fe40000010803 */
[----:B------:R-:W-:Y:S01]  /*12c70*/  FFMA.FTZ R43, R74, c[0x0][0x2d0], -R3 ;  /* 0x0000b4004a2b7a23 */ /* 0x000fe20000010803 */
[----:B------:R-:W-:Y:S01]  /*12c80*/  MUFU.EX2 R25, R25 ;  /* 0x0000001900197308 */ /* 0x000fe20000000800 */
[----:B------:R-:W-:-:S09]  /*12c90*/  FFMA.FTZ R75, R45, c[0x0][0x2d0], -R2 ;  /* 0x0000b4002d4b7a23 */ /* 0x000fd20000010802 */
[----:B----4-:R-:W-:Y:S07]  /*12ca0*/  HMMA.16816.F32.BF16 R120, R28, R16, R8 ;  /* 0x000000101c78723c */ /* 0x010fee0000041808 */
[----:B------:R-:W-:Y:S02]  /*12cb0*/  FADD.FTZ R8, R84, R80 ;  /* 0x0000005054087221 */ /* 0x000fe40000010000 */
[----:B------:R-:W-:Y:S02]  /*12cc0*/  FFMA.FTZ R80, R46, c[0x0][0x2d0], -R2 ;  /* 0x0000b4002e507a23 */ /* 0x000fe40000010802 */
[----:B------:R-:W-:-:S02]  /*12cd0*/  FADD.FTZ R15, R15, R8 ;  /* 0x000000080f0f7221 */ /* 0x000fc40000010000 */
[----:B------:R-:W-:Y:S02]  /*12ce0*/  HMMA.16816.F32.BF16 R8, R32, R26, RZ ;  /* 0x0000001a2008723c */ /* 0x000fe400000418ff */
[----:B------:R-:W-:-:S05]  /*12cf0*/  FADD.FTZ R15, R85, R15 ;  /* 0x0000000f550f7221 */ /* 0x000fca0000010000 */
[--C-:B------:R-:W-:Y:S02]  /*12d00*/  FFMA.FTZ R27, R40, c[0x0][0x2d0], -R3.reuse ;  /* 0x0000b400281b7a23 */ /* 0x100fe40000010803 */
[--C-:B------:R-:W-:Y:S02]  /*12d10*/  FFMA.FTZ R26, R41, c[0x0][0x2d0], -R3.reuse ;  /* 0x0000b400291a7a23 */ /* 0x100fe40000010803 */
[--C-:B------:R-:W-:Y:S02]  /*12d20*/  FFMA.FTZ R40, R65, c[0x0][0x2d0], -R3.reuse ;  /* 0x0000b40041287a23 */ /* 0x100fe40000010803 */
[--C-:B------:R-:W-:Y:S02]  /*12d30*/  FFMA.FTZ R41, R66, c[0x0][0x2d0], -R3.reuse ;  /* 0x0000b40042297a23 */ /* 0x100fe40000010803 */
[--C-:B------:R-:W-:Y:S02]  /*12d40*/  FFMA.FTZ R65, R72, c[0x0][0x2d0], -R3.reuse ;  /* 0x0000b40048417a23 */ /* 0x100fe40000010803 */
[----:B------:R-:W-:-:S02]  /*12d50*/  FFMA.FTZ R66, R71, c[0x0][0x2d0], -R3 ;  /* 0x0000b40047427a23 */ /* 0x000fc40000010803 */
[----:B------:R-:W-:-:S05]  /*12d60*/  FFMA.FTZ R71, R47, c[0x0][0x2d0], -R2 ;  /* 0x0000b4002f477a23 */ /* 0x000fca0000010802 */
[----:B------:R-:W-:Y:S01]  /*12d70*/  HMMA.16816.F32.BF16 R116, R28, R18, R8 ;  /* 0x000000121c74723c */ /* 0x000fe20000041808 */
[----:B------:R-:W1:Y:S07]  /*12d80*/  LDSM.16.MT88.4 R16, [R205+0x800] ;  /* 0x00080000cd10783b */ /* 0x000e6e0000004200 */
[----:B-----5:R-:W-:Y:S11]  /*12d90*/  HMMA.16816.F32.BF16 R8, R32, R20, RZ ;  /* 0x000000142008723c */ /* 0x020ff600000418ff */
[----:B------:R-:W-:Y:S11]  /*12da0*/  @!UPT UIADD3 URZ, URZ, URZ, URZ ;  /* 0x0000003f3f3ff290 */ /* 0x000ff6000fffe03f */
[----:B------:R-:W-:Y:S02]  /*12db0*/  @!UPT UIADD3 URZ, URZ, URZ, URZ ;  /* 0x0000003f3f3ff290 */ /* 0x000fe4000fffe03f */
[----:B-1----:R-:W-:Y:S08]  /*12dc0*/  HMMA.16816.F32.BF16 R112, R28, R16, R8 ;  /* 0x000000101c70723c */ /* 0x002ff00000041808 */
[----:B------:R-:W-:Y:S01]  /*12dd0*/  HMMA.16816.F32.BF16 R8, R32, R22, RZ ;  /* 0x000000162008723c */ /* 0x000fe200000418ff */
[----:B------:R-:W-:Y:S11]  /*12de0*/  LDSM.16.MT88.4 R20, [R203+0x4000] ;  /* 0x00400000cb14783b */ /* 0x000ff60000004200 */
[----:B------:R-:W-:Y:S11]  /*12df0*/  @!UPT UIADD3 URZ, URZ, URZ, URZ ;  /* 0x0000003f3f3ff290 */ /* 0x000ff6000fffe03f */
[----:B------:R-:W-:Y:S01]  /*12e00*/  @!UPT UIADD3 URZ, URZ, URZ, URZ ;  /* 0x0000003f3f3ff290 */ /* 0x000fe2000fffe03f */
[----:B------:R-:W-:Y:S01]  /*12e10*/  HMMA.16816.F32.BF16 R108, R28, R18, R8 ;  /* 0x000000121c6c723c */ /* 0x000fe20000041808 */
[----:B------:R-:W1:Y:S06]  /*12e20*/  LDSM.16.MT88.4 R16, [R203+0x3800] ;  /* 0x00380000cb10783b */ /* 0x000e6c0000004200 */
[----:B------:R-:W-:Y:S02]  /*12e30*/  FADD.FTZ R8, R90, R15 ;  /* 0x0000000f5a087221 */ /* 0x000fe40000010000 */
[--C-:B------:R-:W-:Y:S02]  /*12e40*/  FFMA.FTZ R15, R44, c[0x0][0x2d0], -R3.reuse ;  /* 0x0000b4002c0f7a23 */ /* 0x100fe40000010803 */
[----:B------:R-:W-:-:S02]  /*12e50*/  FFMA.FTZ R44, R73, c[0x0][0x2d0], -R3 ;  /* 0x0000b400492c7a23 */ /* 0x000fc40000010803 */
[----:B------:R-:W-:Y:S02]  /*12e60*/  FADD.FTZ R3, R94, R4 ;  /* 0x000000045e037221 */ /* 0x000fe40000010000 */
[----:B------:R-:W-:Y:S01]  /*12e70*/  FADD.FTZ R4, R93, R8 ;  /* 0x000000085d047221 */ /* 0x000fe20000010000 */
[----:B------:R-:W-:Y:S01]  /*12e80*/  MUFU.EX2 R15, R15 ;  /* 0x0000000f000f7308 */ /* 0x000fe20000000800 */
[----:B------:R-:W-:Y:S02]  /*12e90*/  FADD.FTZ R2, R96, R3 ;  /* 0x0000000360027221 */ /* 0x000fe40000010000 */
[----:B------:R-:W-:-:S04]  /*12ea0*/  FADD.FTZ R3, R95, R4 ;  /* 0x000000045f037221 */ /* 0x000fc80000010000 */
[----:B------:R-:W-:Y:S01]  /*12eb0*/  FADD.FTZ R3, R97, R3 ;  /* 0x0000000361037221 */ /* 0x000fe20000010000 */
[----:B------:R-:W-:Y:S01]  /*12ec0*/  MUFU.EX2 R4, R38 ;  /* 0x0000002600047308 */ /* 0x000fe20000000800 */
[----:B-1----:R-:W-:Y:S07]  /*12ed0*/  HMMA.16816.F32.BF16 R8, R32, R16, RZ ;  /* 0x000000102008723c */ /* 0x002fee00000418ff */
[----:B------:R-:W1:Y:S08]  /*12ee0*/  MUFU.EX2 R16, R39 ;  /* 0x0000002700107308 */ /* 0x000e700000000800 */
[----:B------:R-:W-:Y:S01]  /*12ef0*/  MUFU.EX2 R17, R36 ;  /* 0x0000002400117308 */ /* 0x000fe20000000800 */
[----:B-1----:R-:W-:-:S04]  /*12f00*/  FADD.FTZ R2, R16, R2 ;  /* 0x0000000210027221 */ /* 0x002fc80000010000 */
[----:B------:R-:W-:-:S04]  /*12f10*/  FADD.FTZ R2, R4, R2 ;  /* 0x0000000204027221 */ /* 0x000fc80000010000 */
[----:B------:R-:W-:Y:S01]  /*12f20*/  HMMA.16816.F32.BF16 R88, R28, R20, R8 ;  /* 0x000000141c58723c */ /* 0x000fe20000041808 */
[----:B------:R-:W-:Y:S07]  /*12f30*/  MUFU.EX2 R20, R27 ;  /* 0x0000001b00147308 */ /* 0x000fee0000000800 */
[----:B------:R-:W-:Y:S01]  /*12f40*/  HMMA.16816.F32.BF16 R8, R32, R18, RZ ;  /* 0x000000122008723c */ /* 0x000fe200000418ff */
[----:B------:R-:W1:Y:S08]  /*12f50*/  MUFU.EX2 R18, R37 ;  /* 0x0000002500127308 */ /* 0x000e700000000800 */
[----:B------:R4:W5:Y:S08]  /*12f60*/  MUFU.EX2 R21, R24 ;  /* 0x0000001800157308 */ /* 0x0009700000000800 */
[----:B------:R-:W2:Y:S01]  /*12f70*/  MUFU.EX2 R19, R26 ;  /* 0x0000001a00137308 */ /* 0x000ea20000000800 */
[----:B-1----:R-:W-:-:S04]  /*12f80*/  FADD.FTZ R2, R18, R2 ;  /* 0x0000000212027221 */ /* 0x002fc80000010000 */
[----:B------:R-:W-:Y:S02]  /*12f90*/  FADD.FTZ R2, R17, R2 ;  /* 0x0000000211027221 */ /* 0x000fe40000010000 */
[----:B------:R-:W-:Y:S01]  /*12fa0*/  HMMA.16816.F32.BF16 R92, R28, R22, R8 ;  /* 0x000000161c5c723c */ /* 0x000fe20000041808 */
[----:B----4-:R-:W-:Y:S01]  /*12fb0*/  F2FP.BF16.PACK_AB R24, R4, R16 ;  /* 0x000000100418723e */ /* 0x010fe200000010ff */
[----:B------:R-:W-:Y:S01]  /*12fc0*/  FADD.FTZ R2, R20, R2 ;  /* 0x0000000214027221 */ /* 0x000fe20000010000 */
[----:B------:R1:W-:Y:S04]  /*12fd0*/  MUFU.EX2 R4, R44 ;  /* 0x0000002c00047308 */ /* 0x0003e80000000800 */
[----:B-----5:R-:W-:Y:S01]  /*12fe0*/  F2FP.BF16.PACK_AB R22, R21, R25 ;  /* 0x000000191516723e */ /* 0x020fe200000010ff */
[----:B--2---:R-:W-:Y:S01]  /*12ff0*/  FADD.FTZ R2, R19, R2 ;  /* 0x0000000213027221 */ /* 0x004fe20000010000 */
[----:B------:R-:W-:-:S02]  /*13000*/  F2FP.BF16.PACK_AB R26, R17, R18 ;  /* 0x00000012111a723e */ /* 0x000fc400000010ff */
[----:B------:R-:W2:Y:S01]  /*13010*/  MUFU.EX2 R11, R40 ;  /* 0x00000028000b7308 */ /* 0x000ea20000000800 */
[----:B------:R-:W-:Y:S01]  /*13020*/  F2FP.BF16.PACK_AB R20, R19, R20 ;  /* 0x000000141314723e */ /* 0x000fe200000010ff */
[----:B------:R-:W-:-:S04]  /*13030*/  FADD.FTZ R2, R25, R2 ;  /* 0x0000000219027221 */ /* 0x000fc80000010000 */
[----:B------:R-:W-:Y:S01]  /*13040*/  FADD.FTZ R2, R21, R2 ;  /* 0x0000000215027221 */ /* 0x000fe20000010000 */
[----:B-1----:R-:W1:Y:S01]  /*13050*/  LDSM.16.MT88.4 R44, [R204+0x3800] ;  /* 0x00380000cc2c783b */ /* 0x002e620000004200 */
[----:B------:R-:W4:Y:S02]  /*13060*/  MUFU.EX2 R10, R41 ;  /* 0x00000029000a7308 */ /* 0x000f240000000800 */
[----:B------:R-:W-:-:S04]  /*13070*/  FADD.FTZ R2, R15, R2 ;  /* 0x000000020f027221 */ /* 0x000fc80000010000 */
[C---:B--2---:R-:W-:Y:S02]  /*13080*/  FADD.FTZ R2, R11.reuse, R2 ;  /* 0x000000020b027221 */ /* 0x044fe40000010000 */
[----:B------:R-:W2:Y:S01]  /*13090*/  MUFU.EX2 R9, R42 ;  /* 0x0000002a00097308 */ /* 0x000ea20000000800 */
[----:B------:R-:W-:-:S07]  /*130a0*/  F2FP.BF16.PACK_AB R16, R11, R15 ;  /* 0x0000000f0b10723e */ /* 0x000fce00000010ff */
[----:B------:R5:W3:Y:S01]  /*130b0*/  MUFU.EX2 R8, R43 ;  /* 0x0000002b00087308 */ /* 0x000ae20000000800 */
[----:B----4-:R-:W-:-:S04]  /*130c0*/  FADD.FTZ R2, R10, R2 ;  /* 0x000000020a027221 */ /* 0x010fc80000010000 */
[C---:B--2---:R-:W-:Y:S01]  /*130d0*/  FADD.FTZ R2, R9.reuse, R2 ;  /* 0x0000000209027221 */ /* 0x044fe20000010000 */
[----:B------:R-:W-:Y:S02]  /*130e0*/  F2FP.BF16.PACK_AB R18, R9, R10 ;  /* 0x0000000a0912723e */ /* 0x000fe400000010ff */
[----:B------:R-:W-:Y:S01]  /*130f0*/  MUFU.EX2 R11, R67 ;  /* 0x00000043000b7308 */ /* 0x000fe20000000800 */
[----:B-----5:R-:W2:Y:S01]  /*13100*/  LDSM.16.MT88.4 R40, [R204+0x4000] ;  /* 0x00400000cc28783b */ /* 0x020ea20000004200 */
[----:B---3--:R-:W-:-:S06]  /*13110*/  FADD.FTZ R2, R8, R2 ;  /* 0x0000000208027221 */ /* 0x008fcc0000010000 */
[----:B------:R-:W3:Y:S01]  /*13120*/  MUFU.EX2 R10, R65 ;  /* 0x00000041000a7308 */ /* 0x000ee20000000800 */
[C---:B------:R-:W-:Y:S01]  /*13130*/  F2FP.BF16.PACK_AB R8, R4.reuse, R8 ;  /* 0x000000080408723e */ /* 0x040fe200000010ff */
[----:B------:R-:W-:Y:S01]  /*13140*/  FADD.FTZ R2, R4, R2 ;  /* 0x0000000204027221 */ /* 0x000fe20000010000 */
[----:B-1----:R-:W-:Y:S05]  /*13150*/  HMMA.16816.F32.BF16 R36, R32, R44, RZ ;  /* 0x0000002c2024723c */ /* 0x002fea00000418ff */
[----:B------:R-:W1:Y:S08]  /*13160*/  MUFU.EX2 R4, R66 ;  /* 0x0000004200047308 */ /* 0x000e700000000800 */
[----:B------:R-:W4:Y:S01]  /*13170*/  MUFU.EX2 R9, R69 ;  /* 0x0000004500097308 */ /* 0x000f220000000800 */
[----:B---3--:R-:W-:-:S07]  /*13180*/  FADD.FTZ R2, R10, R2 ;  /* 0x000000020a027221 */ /* 0x008fce0000010000 */
[----:B------:R-:W3:Y:S01]  /*13190*/  MUFU.EX2 R25, R64 ;  /* 0x0000004000197308 */ /* 0x000ee20000000800 */
[C---:B-1----:R-:W-:Y:S01]  /*131a0*/  FADD.FTZ R2, R4.reuse, R2 ;  /* 0x0000000204027221 */ /* 0x042fe20000010000 */
[----:B------:R-:W-:-:S03]  /*131b0*/  F2FP.BF16.PACK_AB R10, R4, R10 ;  /* 0x0000000a040a723e */ /* 0x000fc600000010ff */
[----:B------:R-:W-:-:S03]  /*131c0*/  FADD.FTZ R2, R11, R2 ;  /* 0x000000020b027221 */ /* 0x000fc60000010000 */
[----:B------:R-:W1:Y:S01]  /*131d0*/  MUFU.EX2 R19, R70 ;  /* 0x0000004600137308 */ /* 0x000e620000000800 */
[C---:B----4-:R-:W-:Y:S01]  /*131e0*/  FADD.FTZ R2, R9.reuse, R2 ;  /* 0x0000000209027221 */ /* 0x050fe20000010000 */
[----:B------:R-:W-:Y:S01]  /*131f0*/  F2FP.BF16.PACK_AB R72, R9, R11 ;  /* 0x0000000b0948723e */ /* 0x000fe200000010ff */
[----:B--2---:R-:W-:Y:S05]  /*13200*/  HMMA.16816.F32.BF16 R100, R28, R40, R36 ;  /* 0x000000281c64723c */ /* 0x004fea0000041824 */
[----:B------:R-:W2:Y:S01]  /*13210*/  MUFU.EX2 R23, R63 ;  /* 0x0000003f00177308 */ /* 0x000ea20000000800 */
[----:B---3--:R-:W-:Y:S02]  /*13220*/  FADD.FTZ R3, R25, R3 ;  /* 0x0000000319037221 */ /* 0x008fe40000010000 */
[----:B------:R-:W-:Y:S01]  /*13230*/  HMMA.16816.F32.BF16 R36, R32, R46, RZ ;  /* 0x0000002e2024723c */ /* 0x000fe200000418ff */
[----:B------:R-:W3:Y:S04]  /*13240*/  LDSM.16.MT88.4 R44, [R206+0x3800] ;  /* 0x00380000ce2c783b */ /* 0x000ee80000004200 */
[----:B------:R-:W4:Y:S01]  /*13250*/  MUFU.EX2 R17, R68 ;  /* 0x0000004400117308 */ /* 0x000f220000000800 */
[----:B-1----:R-:W-:-:S07]  /*13260*/  FADD.FTZ R2, R19, R2 ;  /* 0x0000000213027221 */ /* 0x002fce0000010000 */
[----:B------:R-:W1:Y:S01]  /*13270*/  MUFU.EX2 R41, R62 ;  /* 0x0000003e00297308 */ /* 0x000e620000000800 */
[C---:B--2---:R-:W-:Y:S01]  /*13280*/  FADD.FTZ R3, R23.reuse, R3 ;  /* 0x0000000317037221 */ /* 0x044fe20000010000 */
[----:B------:R-:W-:-:S06]  /*13290*/  F2FP.BF16.PACK_AB R25, R23, R25 ;  /* 0x000000191719723e */ /* 0x000fcc00000010ff */
[----:B------:R-:W2:Y:S01]  /*132a0*/  MUFU.EX2 R27, R61 ;  /* 0x0000003d001b7308 */ /* 0x000ea20000000800 */
[C---:B----4-:R-:W-:Y:S01]  /*132b0*/  FADD.FTZ R246, R17.reuse, R2 ;  /* 0x0000000211f67221 */ /* 0x050fe20000010000 */
[----:B------:R-:W-:Y:S01]  /*132c0*/  F2FP.BF16.PACK_AB R74, R17, R19 ;  /* 0x00000013114a723e */ /* 0x000fe200000010ff */
[----:B------:R-:W-:Y:S05]  /*132d0*/  HMMA.16816.F32.BF16 R104, R28, R42, R36 ;  /* 0x0000002a1c68723c */ /* 0x000fea0000041824 */
[----:B------:R-:W4:Y:S01]  /*132e0*/  MUFU.EX2 R40, R60 ;  /* 0x0000003c00287308 */ /* 0x000f220000000800 */
[----:B-1----:R-:W-:-:S07]  /*132f0*/  FADD.FTZ R2, R41, R3 ;  /* 0x0000000329027221 */ /* 0x002fce0000010000 */
[----:B------:R-:W1:Y:S01]  /*13300*/  MUFU.EX2 R21, R58 ;  /* 0x0000003a00157308 */ /* 0x000e620000000800 */
[C---:B--2---:R-:W-:Y:S01]  /*13310*/  FADD.FTZ R2, R27.reuse, R2 ;  /* 0x000000021b027221 */ /* 0x044fe20000010000 */
[----:B------:R-:W-:Y:S01]  /*13320*/  F2FP.BF16.PACK_AB R27, R27, R41 ;  /* 0x000000291b1b723e */ /* 0x000fe200000010ff */
[----:B---3--:R-:W-:Y:S02]  /*13330*/  HMMA.16816.F32.BF16 R36, R32, R44, RZ ;  /* 0x0000002c2024723c */ /* 0x008fe400000418ff */
[----:B----4-:R-:W-:-:S03]  /*13340*/  FADD.FTZ R2, R40, R2 ;  /* 0x0000000228027221 */ /* 0x010fc60000010000 */
[----:B------:R-:W2:Y:S01]  /*13350*/  MUFU.EX2 R15, R59 ;  /* 0x0000003b000f7308 */ /* 0x000ea20000000800 */
[C---:B-1----:R-:W-:Y:S01]  /*13360*/  FADD.FTZ R2, R21.reuse, R2 ;  /* 0x0000000215027221 */ /* 0x042fe20000010000 */
[----:B------:R-:W-:-:S06]  /*13370*/  F2FP.BF16.PACK_AB R21, R21, R40 ;  /* 0x000000281515723e */ /* 0x000fcc00000010ff */
[----:B------:R-:W1:Y:S01]  /*13380*/  MUFU.EX2 R9, R57 ;  /* 0x0000003900097308 */ /* 0x000e620000000800 */
[----:B------:R-:W3:Y:S01]  /*13390*/  LDSM.16.MT88.4 R40, [R206+0x4000] ;  /* 0x00400000ce28783b */ /* 0x000ee20000004200 */
[----:B--2---:R-:W-:-:S06]  /*133a0*/  FADD.FTZ R2, R15, R2 ;  /* 0x000000020f027221 */ /* 0x004fcc0000010000 */
[----:B------:R-:W2:Y:S08]  /*133b0*/  MUFU.EX2 R4, R56 ;  /* 0x0000003800047308 */ /* 0x000eb00000000800 */
[----:B------:R-:W4:Y:S01]  /*133c0*/  MUFU.EX2 R3, R55 ;  /* 0x0000003700037308 */ /* 0x000f220000000800 */
[C---:B-1----:R-:W-:Y:S01]  /*133d0*/  FADD.FTZ R2, R9.reuse, R2 ;  /* 0x0000000209027221 */ /* 0x042fe20000010000 */
[----:B------:R-:W-:-:S06]  /*133e0*/  F2FP.BF16.PACK_AB R23, R9, R15 ;  /* 0x0000000f0917723e */ /* 0x000fcc00000010ff */
[----:B------:R-:W1:Y:S01]  /*133f0*/  MUFU.EX2 R11, R54 ;  /* 0x00000036000b7308 */ /* 0x000e620000000800 */
[----:B--2---:R-:W-:-:S07]  /*13400*/  FADD.FTZ R2, R4, R2 ;  /* 0x0000000204027221 */ /* 0x004fce0000010000 */
[----:B------:R-:W2:Y:S01]  /*13410*/  MUFU.EX2 R9, R53 ;  /* 0x0000003500097308 */ /* 0x000ea20000000800 */
[C---:B----4-:R-:W-:Y:S01]  /*13420*/  FADD.FTZ R2, R3.reuse, R2 ;  /* 0x0000000203027221 */ /* 0x050fe20000010000 */
[----:B------:R-:W-:-:S06]  /*13430*/  F2FP.BF16.PACK_AB R17, R3, R4 ;  /* 0x000000040311723e */ /* 0x000fcc00000010ff */
[----:B------:R-:W-:Y:S01]  /*13440*/  MUFU.EX2 R15, R51 ;  /* 0x00000033000f7308 */ /* 0x000fe20000000800 */
[----:B---3--:R-:W-:Y:S01]  /*13450*/  HMMA.16816.F32.BF16 R96, R28, R40, R36 ;  /* 0x000000281c60723c */ /* 0x008fe20000041824 */
[----:B-1----:R-:W-:-:S06]  /*13460*/  FADD.FTZ R2, R11, R2 ;  /* 0x000000020b027221 */ /* 0x002fcc0000010000 */
[----:B------:R-:W1:Y:S01]  /*13470*/  MUFU.EX2 R40, R52 ;  /* 0x0000003400287308 */ /* 0x000e620000000800 */
[----:B------:R-:W-:Y:S01]  /*13480*/  HMMA.16816.F32.BF16 R36, R32, R46, RZ ;  /* 0x0000002e2024723c */ /* 0x000fe200000418ff */
[C---:B--2---:R-:W-:Y:S01]  /*13490*/  FADD.FTZ R2, R9.reuse, R2 ;  /* 0x0000000209027221 */ /* 0x044fe20000010000 */
[----:B------:R-:W-:-:S05]  /*134a0*/  F2FP.BF16.PACK_AB R19, R9, R11 ;  /* 0x0000000b0913723e */ /* 0x000fca00000010ff */
[----:B------:R-:W2:Y:S08]  /*134b0*/  MUFU.EX2 R44, R50 ;  /* 0x00000032002c7308 */ /* 0x000eb00000000800 */
[----:B------:R-:W3:Y:S01]  /*134c0*/  MUFU.EX2 R41, R49 ;  /* 0x0000003100297308 */ /* 0x000ee20000000800 */
[----:B-1----:R-:W-:Y:S01]  /*134d0*/  FADD.FTZ R2, R40, R2 ;  /* 0x0000000228027221 */ /* 0x002fe20000010000 */
[----:B------:R-:W-:-:S03]  /*134e0*/  F2FP.BF16.PACK_AB R9, R15, R40 ;  /* 0x000000280f09723e */ /* 0x000fc600000010ff */
[----:B------:R-:W-:-:S03]  /*134f0*/  FADD.FTZ R2, R15, R2 ;  /* 0x000000020f027221 */ /* 0x000fc60000010000 */
[----:B------:R-:W-:Y:S01]  /*13500*/  MUFU.EX2 R3, R71 ;  /* 0x0000004700037308 */ /* 0x000fe20000000800 */
[----:B------:R-:W-:Y:S01]  /*13510*/  HMMA.16816.F32.BF16 R84, R28, R42, R36 ;  /* 0x0000002a1c54723c */ /* 0x000fe20000041824 */
[----:B------:R-:W1:Y:S01]  /*13520*/  LDSM.16.MT88.4 R36, [R205+0x3800] ;  /* 0x00380000cd24783b */ /* 0x000e620000004200 */
[----:B--2---:R-:W-:-:S04]  /*13530*/  FADD.FTZ R2, R44, R2 ;  /* 0x000000022c027221 */ /* 0x004fc80000010000 */
[C---:B---3--:R-:W-:Y:S01]  /*13540*/  FADD.FTZ R2, R41.reuse, R2 ;  /* 0x0000000229027221 */ /* 0x048fe20000010000 */
[----:B------:R-:W-:Y:S01]  /*13550*/  F2FP.BF16.PACK_AB R11, R41, R44 ;  /* 0x0000002c290b723e */ /* 0x000fe200000010ff */
[----:B------:R-:W2:Y:S02]  /*13560*/  MUFU.EX2 R4, R48 ;  /* 0x0000003000047308 */ /* 0x000ea40000000800 */
[----:B--2---:R-:W-:Y:S01]  /*13570*/  FADD.FTZ R2, R4, R2 ;  /* 0x0000000204027221 */ /* 0x004fe20000010000 */
[----:B------:R-:W-:-:S05]  /*13580*/  F2FP.BF16.PACK_AB R73, R3, R4 ;  /* 0x000000040349723e */ /* 0x000fca00000010ff */
[----:B------:R-:W2:Y:S01]  /*13590*/  MUFU.EX2 R4, R80 ;  /* 0x0000005000047308 */ /* 0x000ea20000000800 */
[----:B------:R-:W-:-:S07]  /*135a0*/  FADD.FTZ R2, R3, R2 ;  /* 0x0000000203027221 */ /* 0x000fce0000010000 */
[----:B------:R-:W3:Y:S01]  /*135b0*/  MUFU.EX2 R3, R75 ;  /* 0x0000004b00037308 */ /* 0x000ee20000000800 */
[----:B-1----:R-:W-:Y:S01]  /*135c0*/  HMMA.16816.F32.BF16 R40, R32, R36, RZ ;  /* 0x000000242028723c */ /* 0x002fe200000418ff */
[----:B--2---:R-:W-:-:S07]  /*135d0*/  FADD.FTZ R2, R4, R2 ;  /* 0x0000000204027221 */ /* 0x004fce0000010000 */
[----:B------:R-:W-:Y:S01]  /*135e0*/  HMMA.16816.F32.BF16 R32, R32, R38, RZ ;  /* 0x000000262020723c */ /* 0x000fe200000418ff */
[----:B------:R-:W1:Y:S01]  /*135f0*/  LDSM.16.MT88.4 R36, [R205+0x4000] ;  /* 0x00400000cd24783b */ /* 0x000e620000004200 */
[----:B---3--:R-:W-:Y:S11]  /*13600*/  FADD.FTZ R2, R3, R2 ;  /* 0x0000000203027221 */ /* 0x008ff60000010000 */
[----:B------:R-:W-:Y:S03]  /*13610*/  @!UPT UIADD3 URZ, URZ, URZ, URZ ;  /* 0x0000003f3f3ff290 */ /* 0x000fe6000fffe03f */
        /* <DEDUP_REMOVED lines=39> */
[----:B------:R-:W2:Y:S04]  /*13890*/  LDSM.16.MT88.4 R28, [R203+0x5000] ;  /* 0x00500000cb1c783b */ /* 0x000ea80000004200 */
[----:B------:R-:W-:Y:S04]  /*138a0*/  STL [R1], R2 ;  /* 0x0000000201007387 */ /* 0x000fe80000100800 */
[----:B------:R-:W3:Y:S04]  /*138b0*/  LDL R80, [R1+0x48] ;  /* 0x0000480001507983 */ /* 0x000ee80000100800 */
[----:B------:R-:W4:Y:S01]  /*138c0*/  LDL R15, [R1+0xc] ;  /* 0x00000c00010f7983 */ /* 0x000f220000100800 */
[C---:B-1----:R-:W-:Y:S08]  /*138d0*/  HMMA.16816.F32.BF16 R64, R20.reuse, R24, R100 ;  /* 0x000000181440723c */ /* 0x042ff00000041864 */
[C---:B------:R-:W-:Y:S01]  /*138e0*/  HMMA.16816.F32.BF16 R56, R20.reuse, R26, R104 ;  /* 0x0000001a1438723c */ /* 0x040fe20000041868 */
[----:B------:R-:W1:Y:S07]  /*138f0*/  LDSM.16.MT88.4 R24, [R205+0x5000] ;  /* 0x00500000cd18783b */ /* 0x000e6e0000004200 */
[C---:B--2---:R-:W-:Y:S08]  /*13900*/  HMMA.16816.F32.BF16 R36, R20.reuse, R28, R88 ;  /* 0x0000001c1424723c */ /* 0x044ff00000041858 */
[C---:B------:R-:W-:Y:S01]  /*13910*/  HMMA.16816.F32.BF16 R32, R20.reuse, R30, R92 ;  /* 0x0000001e1420723c */ /* 0x040fe2000004185c */
[----:B------:R-:W2:Y:S07]  /*13920*/  LDSM.16.MT88.4 R28, [R206+0x5000] ;  /* 0x00500000ce1c783b */ /* 0x000eae0000004200 */
[C---:B-1----:R-:W-:Y:S01]  /*13930*/  HMMA.16816.F32.BF16 R60, R20.reuse, R24, R116 ;  /* 0x00000018143c723c */ /* 0x042fe20000041874 */
[----:B------:R-:W-:Y:S01]  /*13940*/  MOV R150, c[0x0][0x2c4] ;  /* 0x0000b10000967a02 */ /* 0x000fe20000000f00 */
[----:B------:R-:W-:Y:S06]  /*13950*/  LDSM.16.MT88.4 R116, [R206+0x3000] ;  /* 0x00300000ce74783b */ /* 0x000fec0000004200 */
[C---:B------:R-:W-:Y:S01]  /*13960*/  HMMA.16816.F32.BF16 R40, R20.reuse, R26, R40 ;  /* 0x0000001a1428723c */ /* 0x040fe20000041828 */
[----:B------:R-:W1:Y:S07]  /*13970*/  LDSM.16.MT88.4 R24, [R203+0x2000] ;  /* 0x00200000cb18783b */ /* 0x000e6e0000004200 */
[C---:B--2---:R-:W-:Y:S08]  /*13980*/  HMMA.16816.F32.BF16 R48, R20.reuse, R28, R132 ;  /* 0x0000001c1430723c */ /* 0x044ff00000041884 */
[----:B------:R-:W-:Y:S01]  /*13990*/  HMMA.16816.F32.BF16 R52, R20, R30, R120 ;  /* 0x0000001e1434723c */ /* 0x000fe20000041878 */
[----:B------:R-:W2:Y:S04]  /*139a0*/  LDSM.16.MT88.4 R20, [R204+0x2000] ;  /* 0x00200000cc14783b */ /* 0x000ea80000004200 */
[----:B------:R-:W5:Y:S01]  /*139b0*/  LDSM.16.MT88.4 R28, [R206+0x2000] ;  /* 0x00200000ce1c783b */ /* 0x000f620000004200 */
[----:B------:R-:W-:-:S02]  /*139c0*/  ISETP.NE.AND P1, PT, R150, 0x1, PT ;  /* 0x000000019600780c */ /* 0x000fc40003f25270 */
[----:B------:R-:W-:Y:S01]  /*139d0*/  F2FP.BF16.PACK_AB R75, R3, R4 ;  /* 0x00000004034b723e */ /* 0x000fe200000010ff */
[----:B------:R-:W-:Y:S01]  /*139e0*/  LDSM.16.MT88.4 R132, [R203+0x3000] ;  /* 0x00300000cb84783b */ /* 0x000fe20000004200 */
[C---:B-1----:R-:W-:Y:S08]  /*139f0*/  HMMA.16816.F32.BF16 R112, R16.reuse, R24, R112 ;  /* 0x000000181070723c */ /* 0x042ff00000041870 */
[C---:B------:R-:W-:Y:S01]  /*13a00*/  HMMA.16816.F32.BF16 R108, R16.reuse, R26, R108 ;  /* 0x0000001a106c723c */ /* 0x040fe2000004186c */
[----:B------:R-:W1:Y:S07]  /*13a10*/  LDSM.16.MT88.4 R24, [R205+0x2000] ;  /* 0x00200000cd18783b */ /* 0x000e6e0000004200 */
[C---:B--2---:R-:W-:Y:S08]  /*13a20*/  HMMA.16816.F32.BF16 R96, R16.reuse, R20, R96 ;  /* 0x000000141060723c */ /* 0x044ff00000041860 */
[C---:B------:R-:W-:Y:S01]  /*13a30*/  HMMA.16816.F32.BF16 R84, R16.reuse, R22, R84 ;  /* 0x000000161054723c */ /* 0x040fe20000041854 */
[----:B------:R-:W2:Y:S07]  /*13a40*/  LDSM.16.MT88.4 R20, [R203+0x5800] ;  /* 0x00580000cb14783b */ /* 0x000eae0000004200 */
[C---:B-----5:R-:W-:Y:S08]  /*13a50*/  HMMA.16816.F32.BF16 R120, R16.reuse, R28, R128 ;  /* 0x0000001c1078723c */ /* 0x060ff00000041880 */
[----:B------:R-:W-:Y:S01]  /*13a60*/  HMMA.16816.F32.BF16 R88, R16, R30, R124 ;  /* 0x0000001e1058723c */ /* 0x000fe2000004187c */
[----:B------:R-:W5:Y:S01]  /*13a70*/  LDSM.16.MT88.4 R28, [R204+0x5800] ;  /* 0x00580000cc1c783b */ /* 0x000f620000004200 */
[----:B------:R-:W-:Y:S01]  /*13a80*/  @P1 IMAD.HI.U32 R3, R149, c[0x0][0x2c8], RZ ;  /* 0x0000b20095031a27 */ /* 0x000fe200078e00ff */
[----:B------:R-:W-:-:S02]  /*13a90*/  MOV R2, R149 ;  /* 0x0000009500027202 */ /* 0x000fc40000000f00 */
[----:B------:R-:W-:Y:S03]  /*13aa0*/  LDSM.16.MT88.4 R124, [R204+0x3000] ;  /* 0x00300000cc7c783b */ /* 0x000fe60000004200 */
[C---:B-1----:R-:W-:Y:S08]  /*13ab0*/  HMMA.16816.F32.BF16 R104, R16.reuse, R24, R68 ;  /* 0x000000181068723c */ /* 0x042ff00000041844 */
[C---:B------:R-:W-:Y:S01]  /*13ac0*/  HMMA.16816.F32.BF16 R100, R16.reuse, R26, R44 ;  /* 0x0000001a1064723c */ /* 0x040fe2000004182c */
[----:B------:R-:W1:Y:S07]  /*13ad0*/  LDSM.16.MT88.4 R24, [R206+0x5800] ;  /* 0x00580000ce18783b */ /* 0x000e6e0000004200 */
        /* <DEDUP_REMOVED lines=8> */
[----:B------:R-:W-:Y:S07]  /*13b60*/  LDSM.16.MT88.4 R24, [R203+0x2800] ;  /* 0x00280000cb18783b */ /* 0x000fee0000004200 */
[C---:B--2---:R-:W-:Y:S08]  /*13b70*/  HMMA.16816.F32.BF16 R60, R16.reuse, R20, R60 ;  /* 0x00000014103c723c */ /* 0x044ff0000004183c */
[----:B------:R-:W-:Y:S01]  /*13b80*/  HMMA.16816.F32.BF16 R44, R16, R22, R40 ;  /* 0x00000016102c723c */ /* 0x000fe20000041828 */
[----:B------:R-:W1:Y:S04]  /*13b90*/  LDSM.16.MT88.4 R16, [R206+0x2800] ;  /* 0x00280000ce10783b */ /* 0x000e680000004200 */
[----:B------:R-:W2:Y:S03]  /*13ba0*/  LDSM.16.MT88.4 R20, [R204+0x2800] ;  /* 0x00280000cc14783b */ /* 0x000ea60000004200 */
[C---:B-1----:R-:W-:Y:S08]  /*13bb0*/  HMMA.16816.F32.BF16 R120, R8.reuse, R16, R120 ;  /* 0x000000100878723c */ /* 0x042ff00000041878 */
[C---:B------:R-:W-:Y:S01]  /*13bc0*/  HMMA.16816.F32.BF16 R52, R8.reuse, R18, R88 ;  /* 0x000000120834723c */ /* 0x040fe20000041858 */
[----:B------:R-:W1:Y:S07]  /*13bd0*/  LDSM.16.MT88.4 R16, [R206+0x6000] ;  /* 0x00600000ce10783b */ /* 0x000e6e0000004200 */
[C---:B------:R-:W-:Y:S08]  /*13be0*/  HMMA.16816.F32.BF16 R136, R8.reuse, R24, R112 ;  /* 0x000000180888723c */ /* 0x040ff00000041870 */
[----:B------:R-:W-:Y:S01]  /*13bf0*/  HMMA.16816.F32.BF16 R40, R8, R26, R108 ;  /* 0x0000001a0828723c */ /* 0x000fe2000004186c */
[----:B------:R-:W5:Y:S01]  /*13c00*/  LDSM.16.MT88.4 R24, [R203+0x6000] ;  /* 0x00600000cb18783b */ /* 0x000f620000004200 */
[----:B------:R-:W-:-:S03]  /*13c10*/  @P1 SHF.R.U32.HI R2, RZ, c[0x0][0x2cc], R3 ;  /* 0x0000b300ff021a19 */ /* 0x000fc60000011603 */
[----:B------:R-:W-:Y:S03]  /*13c20*/  LDSM.16.MT88.4 R108, [R205+0x3000] ;  /* 0x00300000cd6c783b */ /* 0x000fe60000004200 */
[C---:B--2---:R-:W-:Y:S08]  /*13c30*/  HMMA.16816.F32.BF16 R128, R8.reuse, R20, R96 ;  /* 0x000000140880723c */ /* 0x044ff00000041860 */
[C---:B------:R-:W-:Y:S01]  /*13c40*/  HMMA.16816.F32.BF16 R48, R8.reuse, R22, R84 ;  /* 0x000000160830723c */ /* 0x040fe20000041854 */
[----:B------:R-:W2:Y:S07]  /*13c50*/  LDSM.16.MT88.4 R20, [R204+0x6000] ;  /* 0x00600000cc14783b */ /* 0x000eae0000004200 */
[C---:B-1----:R-:W-:Y:S01]  /*13c60*/  HMMA.16816.F32.BF16 R36, R8.reuse, R16, R36 ;  /* 0x000000100824723c */ /* 0x042fe20000041824 */
[----:B------:R-:W-:Y:S07]  /*13c70*/  LDSM.16.MT88.4 R84, [R206+0x6800] ;  /* 0x00680000ce54783b */ /* 0x000fee0000004200 */
[----:B------:R-:W-:Y:S01]  /*13c80*/  HMMA.16816.F32.BF16 R32, R8, R18, R32 ;  /* 0x000000120820723c */ /* 0x000fe20000041820 */
[----:B------:R-:W1:Y:S01]  /*13c90*/  LDSM.16.MT88.4 R16, [R205+0x6000] ;  /* 0x00600000cd10783b */ /* 0x000e620000004200 */
[----:B---3--:R-:W-:-:S06]  /*13ca0*/  IADD3 R3, R2, R80, -R148 ;  /* 0x0000005002037210 */ /* 0x008fcc0007ffe894 */
[----:B------:R-:W-:Y:S01]  /*13cb0*/  HMMA.16816.F32.BF16 R112, R8, R28, R104 ;  /* 0x0000001c0870723c */ /* 0x000fe20000041868 */
[----:B------:R-:W-:-:S07]  /*13cc0*/  MOV R2, RZ ;  /* 0x000000ff00027202 */ /* 0x000fce0000000f00 */
[C---:B------:R-:W-:Y:S01]  /*13cd0*/  HMMA.16816.F32.BF16 R28, R8.reuse, R30, R100 ;  /* 0x0000001e081c723c */ /* 0x040fe20000041864 */
[----:B------:R-:W3:Y:S07]  /*13ce0*/  LDSM.16.MT88.4 R100, [R203+0x6800] ;  /* 0x00680000cb64783b */ /* 0x000eee0000004200 */
[C---:B-----5:R-:W-:Y:S01]  /*13cf0*/  HMMA.16816.F32.BF16 R104, R8.reuse, R24, R92 ;  /* 0x000000180868723c */ /* 0x060fe2000004185c */
[----:B------:R-:W5:Y:S07]  /*13d00*/  LDSM.16.MT88.4 R92, [R204+0x6800] ;  /* 0x00680000cc5c783b */ /* 0x000f6e0000004200 */
[----:B------:R-:W-:Y:S01]  /*13d10*/  HMMA.16816.F32.BF16 R68, R8, R26, R68 ;  /* 0x0000001a0844723c */ /* 0x000fe20000041844 */
[----:B------:R-:W-:-:S07]  /*13d20*/  IMAD.HI R2, R3, -0x6db6db6d, R2 ;  /* 0x9249249303027827 */ /* 0x000fce00078e0202 */
[C---:B--2---:R-:W-:Y:S08]  /*13d30*/  HMMA.16816.F32.BF16 R64, R8.reuse, R20, R64 ;  /* 0x000000140840723c */ /* 0x044ff00000041840 */
[C---:B------:R-:W-:Y:S08]  /*13d40*/  HMMA.16816.F32.BF16 R56, R8.reuse, R22, R56 ;  /* 0x000000160838723c */ /* 0x040ff00000041838 */
[C---:B-1----:R-:W-:Y:S08]  /*13d50*/  HMMA.16816.F32.BF16 R60, R8.reuse, R16, R60 ;  /* 0x00000010083c723c */ /* 0x042ff0000004183c */
[----:B------:R-:W-:Y:S01]  /*13d60*/  HMMA.16816.F32.BF16 R44, R8, R18, R44 ;  /* 0x00000012082c723c */ /* 0x000fe2000004182c */
[----:B------:R-:W1:Y:S01]  /*13d70*/  LDSM.16.MT88.4 R8, [R205+0x6800] ;  /* 0x00680000cd08783b */ /* 0x000e620000004200 */
[----:B------:R-:W-:-:S04]  /*13d80*/  SHF.R.U32.HI R3, RZ, 0x1f, R2 ;  /* 0x0000001fff037819 */ /* 0x000fc80000011602 */
[----:B------:R-:W-:-:S04]  /*13d90*/  LEA.HI.SX32 R2, R2, R3, 0x1a ;  /* 0x0000000302027211 */ /* 0x000fc800078fd2ff */
[----:B----4-:R-:W-:Y:S02]  /*13da0*/  IMNMX R4, R15, R2, !PT ;  /* 0x000000020f047217 */ /* 0x010fe40007800200 */
[----:B------:R-:W-:-:S03]  /*13db0*/  IADD3 R234, R234, -0x2, RZ ;  /* 0xfffffffeeaea7810 */ /* 0x000fc60007ffe0ff */
[----:B------:R2:W-:Y:S01]  /*13dc0*/  STL [R1+0x10], R4 ;  /* 0x0000100401007387 */ /* 0x0005e20000100800 */
[----:B------:R-:W-:Y:S01]  /*13dd0*/  ISETP.GE.AND P0, PT, R234, R4, PT ;  /* 0x00000004ea00720c */ /* 0x000fe20003f06270 */
[C---:B---3--:R-:W-:Y:S08]  /*13de0*/  HMMA.16816.F32.BF16 R104, R72.reuse, R100, R104 ;  /* 0x000000644868723c */ /* 0x048ff00000041868 */
[C---:B------:R-:W-:Y:S08]  /*13df0*/  HMMA.16816.F32.BF16 R136, R72.reuse, R132, R136 ;  /* 0x000000844888723c */ /* 0x040ff00000041888 */
[C---:B------:R-:W-:Y:S08]  /*13e00*/  HMMA.16816.F32.BF16 R128, R72.reuse, R124, R128 ;  /* 0x0000007c4880723c */ /* 0x040ff00000041880 */
[C---:B------:R-:W-:Y:S08]  /*13e10*/  HMMA.16816.F32.BF16 R120, R72.reuse, R116, R120 ;  /* 0x000000744878723c */ /* 0x040ff00000041878 */
[C---:B------:R-:W-:Y:S08]  /*13e20*/  HMMA.16816.F32.BF16 R112, R72.reuse, R108, R112 ;  /* 0x0000006c4870723c */ /* 0x040ff00000041870 */
        /* <DEDUP_REMOVED lines=13> */
[----:B--2---:R-:W-:Y:S02]  /*13f00*/  MOV R80, R5 ;  /* 0x0000000500507202 */ /* 0x004fe40000000f00 */
[----:B------:R-:W-:-:S02]  /*13f10*/  MOV R15, R6 ;  /* 0x00000006000f7202 */ /* 0x000fc40000000f00 */
[----:B------:R-:W-:-:S07]  /*13f20*/  MOV R238, R234 ;  /* 0x000000ea00ee7202 */ /* 0x000fce0000000f00 */
.L_x_1644:
        /* <DEDUP_REMOVED lines=22> */
[----:B-1-34-:R-:W2:Y:S01]  /*14090*/  LDL.64 R8, [R1+0x18] ;  /* 0x0000180001087983 */ /* 0x01aea20000100a00 */
[----:B------:R-:W-:Y:S05]  /*140a0*/  SHF.R.S32.HI R2, RZ, 0x1f, R239 ;  /* 0x0000001fff027819 */ /* 0x000fea00000114ef */
[----:B------:R-:W-:Y:S01]  /*140b0*/  IMAD R4, R2, c[0x0][0x208], RZ ;  /* 0x0000820002047a24 */ /* 0x000fe200078e02ff */
[----:B------:R-:W3:Y:S01]  /*140c0*/  LDL R5, [R1+0x20] ;  /* 0x0000200001057983 */ /* 0x000ee20000100800 */
[C---:B------:R-:W-:Y:S04]  /*140d0*/  IMAD.WIDE.U32 R2, R239.reuse, c[0x0][0x208], RZ ;  /* 0x00008200ef027a25 */ /* 0x040fe800078e00ff */
[----:B------:R-:W-:Y:S05]  /*140e0*/  IMAD R4, R239, c[0x0][0x20c], R4 ;  /* 0x00008300ef047a24 */ /* 0x000fea00078e0204 */
[----:B------:R-:W-:Y:S02]  /*140f0*/  IADD3 R3, R3, R4, RZ ;  /* 0x0000000403037210 */ /* 0x000fe40007ffe0ff */
[----:B------:R-:W-:Y:S03]  /*14100*/  SHF.R.S32.HI R4, RZ, 0x1f, R236 ;  /* 0x0000001fff047819 */ /* 0x000fe600000114ec */
[----:B------:R-:W-:Y:S04]  /*14110*/  IMAD.WIDE.U32 R2, R236, c[0x0][0x218], R2 ;  /* 0x00008600ec027a25 */ /* 0x000fe800078e0002 */
        /* <DEDUP_REMOVED lines=8> */
.L_x_1737:
[----:B------:R-:W-:-:S05]  /*141a0*/  BRA.DIV ~URZ, `(.L_x_1632) ;  /* 0x0000d9b27f007947 */ /* 0x000fca000b800000 */
[----:B------:R-:W3:Y:S01]  /*141b0*/  SHFL.IDX PT, R2, R8, RZ, 0x181f ;  /* 0x00181fff08027589 */ /* 0x000ee200000e0000 */
[----:B------:R-:W-:Y:S02]  /*141c0*/  ISETP.GE.AND P2, PT, R76, c[0x0][0x1d4], PT ;  /* 0x000075004c007a0c */ /* 0x000fe40003f46270 */
[----:B------:R-:W-:Y:S01]  /*141d0*/  ISETP.GE.AND P1, PT, R226, c[0x0][0x1d4], PT ;  /* 0x00007500e2007a0c */ /* 0x000fe20003f26270 */
[----:B------:R-:W-:Y:S01]  /*141e0*/  SHFL.IDX PT, R10, R6, 0x2, 0x181f ;  /* 0x00581f00060a7f89 */ /* 0x000fe200000e0000 */
[CC--:B---3--:R-:W-:Y:S05]  /*141f0*/  IADD3 R4, P0, R2.reuse, R230.reuse, RZ ;  /* 0x000000e602047210 */ /* 0x0c8fea0007f1e0ff */
[C-C-:B--2---:R-:W-:Y:S01]  /*14200*/  IMAD.X R5, R9.reuse, 0x1, R231.reuse, P0 ;  /* 0x0000000109057824 */ /* 0x144fe200000e06e7 */
[-C--:B------:R-:W-:Y:S04]  /*14210*/  IADD3 R2, P0, R2, R233.reuse, RZ ;  /* 0x000000e902027210 */ /* 0x080fe80007f1e0ff */
[----:B------:R-:W-:Y:S01]  /*14220*/  @!PT LDS RZ, [RZ] ;  /* 0x00000000fffff984 */ /* 0x000fe20000000800 */
[----:B------:R2:W-:Y:S01]  /*14230*/  LDGSTS.E.BYPASS.LTC128B.128 [R227+0x100], [R4.64], !P2 ;  /* 0x0010000004e37fae */ /* 0x0005e2000d101d48 */
[--C-:B------:R-:W-:Y:S03]  /*14240*/  IMAD.X R3, R9, 0x1, R232.reuse, P0 ;  /* 0x0000000109037824 */ /* 0x100fe600000e06e8 */
[----:B------:R-:W-:Y:S04]  /*14250*/  SHFL.IDX PT, R9, R8, 0x2, 0x181f ;  /* 0x00581f0008097f89 */ /* 0x000fe800000e0000 */
        /* <DEDUP_REMOVED lines=11> */
.L_x_1738:
[C---:B---3--:R-:W-:Y:S01]  /*14310*/  IADD3 R2, -R5.reuse, 0x10, RZ ;  /* 0x0000001005027810 */ /* 0x048fe20007ffe1ff */
[----:B------:R-:W2:Y:S01]  /*14320*/  S2R R11, SR_TID.X ;  /* 0x00000000000b7919 */ /* 0x000ea20000002100 */
        /* <DEDUP_REMOVED lines=9> */
[----:B---3--:R-:W-:Y:S04]  /*143c0*/  IADD3 R2, -R4, 0x10, RZ ;  /* 0x0000001004027810 */ /* 0x008fe80007ffe1ff */
[----:B------:R-:W-:Y:S04]  /*143d0*/  LOP3.LUT R2, R2, 0xf, RZ, 0xc0, !PT ;  /* 0x0000000f02027812 */ /* 0x000fe800078ec0ff */
[----:B------:R-:W-:Y:S04]  /*143e0*/  IADD3 R2, P1, P0, R2, R9, R233 ;  /* 0x0000000902027210 */ /* 0x000fe8000783e0e9 */
[----:B------:R-:W-:Y:S02]  /*143f0*/  IADD3.X R3, RZ, R10, R232, P1, P0 ;  /* 0x0000000aff037210 */ /* 0x000fe40000fe04e8 */
[----:B--2---:R-:W-:Y:S03]  /*14400*/  ISETP.GT.AND P0, PT, R11, 0x7f, PT ;  /* 0x0000007f0b00780c */ /* 0x004fe60003f04270 */
[----:B------:R2:W-:Y:S10]  /*14410*/  LDGSTS.E.BYPASS.LTC128B.128.ZFILL [R227+0x5900], [R2.64], P2 ;  /* 0x0590000002e37fae */ /* 0x0005f40009141d48 */
[----:B------:R-:W-:-:S05]  /*14420*/  @P0 BRA `(.L_x_1630) ;  /* 0x0000012000000947 */ /* 0x000fca0003800000 */
[----:B------:R-:W-:-:S05]  /*14430*/  BRA.DIV ~URZ, `(.L_x_1633) ;  /* 0x0000dab27f007947 */ /* 0x000fca000b800000 */
[----:B------:R3:W4:Y:S04]  /*14440*/  SHFL.IDX PT, R9, R6, 0x3, 0x181f ;  /* 0x00781f0006097f89 */ /* 0x00072800000e0000 */
[----:B-1----:R3:W1:Y:S02]  /*14450*/  SHFL.IDX PT, R6, R8, 0x3, 0x181f ;  /* 0x00781f0008067f89 */ /* 0x00266400000e0000 */
.L_x_1739:
        /* <DEDUP_REMOVED lines=15> */
.L_x_1630:
[----:B-1-34-:R-:W-:Y:S05]  /*14550*/  BSYNC B0 ;  /* 0x0000000000007941 */ /* 0x01afea0003800000 */
.L_x_1629:
[----:B------:R-:W0:Y:S01]  /*14560*/  LDGDEPBAR ;  /* 0x00000000000079af */ /* 0x000e220000000000 */
[----:B------:R-:W-:Y:S01]  /*14570*/  WARPSYNC 0xffffffff ;  /* 0xffffffff00007948 */ /* 0x000fe20003800000 */
[C---:B------:R-:W-:Y:S01]  /*14580*/  HMMA.16816.F32.BF16 R8, R140.reuse, R16, RZ ;  /* 0x000000108c08723c */ /* 0x040fe200000418ff */
[----:B------:R-:W-:Y:S05]  /*14590*/  BSSY B0, `(.L_x_1634) ;  /* 0x0000173000007945 */ /* 0x000fea0003800000 */
[----:B------:R-:W3:Y:S02]  /*145a0*/  LDL R5, [R1+0xc] ;  /* 0x00000c0001057983 */ /* 0x000ee40000100800 */
        /* <DEDUP_REMOVED lines=24> */
[----:B------:R-:W2:Y:S07]  /*14730*/  LDSM.16.M88.4 R160, [R201+0x1800] ;  /* 0x00180000c9a0783b */ /* 0x000eae0000000200 */
[C---:B------:R-:W-:Y:S08]  /*14740*/  HMMA.16816.F32.BF16 R44, R144.reuse, R164, R44 ;  /* 0x000000a4902c723c */ /* 0x040ff0000004182c */
[C---:B------:R-:W-:Y:S01]  /*14750*/  HMMA.16816.F32.BF16 R48, R144.reuse, R166, R48 ;  /* 0x000000a69030723c */ /* 0x040fe20000041830 */
[----:B------:R-:W2:Y:S07]  /*14760*/  LDSM.16.M88.4 R164, [R201+0x2000] ;  /* 0x00200000c9a4783b */ /* 0x000eae0000000200 */
[C---:B------:R-:W-:Y:S08]  /*14770*/  HMMA.16816.F32.BF16 R52, R144.reuse, R168, R52 ;  /* 0x000000a89034723c */ /* 0x040ff00000041834 */
[C---:B------:R-:W-:Y:S01]  /*14780*/  HMMA.16816.F32.BF16 R56, R144.reuse, R170, R56 ;  /* 0x000000aa9038723c */ /* 0x040fe20000041838 */
[----:B------:R-:W2:Y:S07]  /*14790*/  LDSM.16.M88.4 R168, [R201+0x2800] ;  /* 0x00280000c9a8783b */ /* 0x000eae0000000200 */
[C---:B------:R-:W-:Y:S08]  /*147a0*/  HMMA.16816.F32.BF16 R60, R144.reuse, R172, R60 ;  /* 0x000000ac903c723c */ /* 0x040ff0000004183c */
[----:B------:R-:W-:Y:S01]  /*147b0*/  HMMA.16816.F32.BF16 R64, R144, R174, R64 ;  /* 0x000000ae9040723c */ /* 0x000fe20000041840 */
[----:B------:R-:W-:Y:S07]  /*147c0*/  LDSM.16.M88.4 R172, [R200+0x1000] ;  /* 0x00100000c8ac783b */ /* 0x000fee0000000200 */
[C---:B-1----:R-:W-:Y:S08]  /*147d0*/  HMMA.16816.F32.BF16 R8, R176.reuse, R148, R8 ;  /* 0x00000094b008723c */ /* 0x042ff00000041808 */
[C---:B------:R-:W-:Y:S01]  /*147e0*/  HMMA.16816.F32.BF16 R16, R176.reuse, R150, R16 ;  /* 0x00000096b010723c */ /* 0x040fe20000041810 */
[----:B------:R-:W1:Y:S07]  /*147f0*/  LDSM.16.M88.4 R148, [R201+0x3000] ;  /* 0x00300000c994783b */ /* 0x000e6e0000000200 */
[C---:B----4-:R-:W-:Y:S08]  /*14800*/  HMMA.16816.F32.BF16 R20, R176.reuse, R152, R20 ;  /* 0x00000098b014723c */ /* 0x050ff00000041814 */
[C---:B------:R-:W-:Y:S01]  /*14810*/  HMMA.16816.F32.BF16 R24, R176.reuse, R154, R24 ;  /* 0x0000009ab018723c */ /* 0x040fe20000041818 */
[----:B------:R-:W4:Y:S07]  /*14820*/  LDSM.16.M88.4 R152, [R200] ;  /* 0x00000000c898783b */ /* 0x000f2e0000000200 */
[C---:B-----5:R-:W-:Y:S08]  /*14830*/  HMMA.16816.F32.BF16 R28, R176.reuse, R156, R28 ;  /* 0x0000009cb01c723c */ /* 0x060ff0000004181c */
[C---:B------:R-:W-:Y:S01]  /*14840*/  HMMA.16816.F32.BF16 R32, R176.reuse, R158, R32 ;  /* 0x0000009eb020723c */ /* 0x040fe20000041820 */
[----:B------:R-:W5:Y:S07]  /*14850*/  LDSM.16.M88.4 R156, [R200+0x800] ;  /* 0x00080000c89c783b */ /* 0x000f6e0000000200 */
[C---:B--2---:R-:W-:Y:S08]  /*14860*/  HMMA.16816.F32.BF16 R36, R176.reuse, R160, R36 ;  /* 0x000000a0b024723c */ /* 0x044ff00000041824 */
[C---:B------:R-:W-:Y:S01]  /*14870*/  HMMA.16816.F32.BF16 R40, R176.reuse, R162, R40 ;  /* 0x000000a2b028723c */ /* 0x040fe20000041828 */
[----:B------:R-:W-:Y:S07]  /*14880*/  LDSM.16.M88.4 R160, [R200+0x3000] ;  /* 0x00300000c8a0783b */ /* 0x000fee0000000200 */
[C---:B------:R-:W-:Y:S08]  /*14890*/  HMMA.16816.F32.BF16 R44, R176.reuse, R164, R44 ;  /* 0x000000a4b02c723c */ /* 0x040ff0000004182c */
[C---:B------:R-:W-:Y:S01]  /*148a0*/  HMMA.16816.F32.BF16 R48, R176.reuse, R166, R48 ;  /* 0x000000a6b030723c */ /* 0x040fe20000041830 */
[----:B------:R-:W-:Y:S07]  /*148b0*/  LDSM.16.M88.4 R164, [R202+0x3800] ;  /* 0x00380000caa4783b */ /* 0x000fee0000000200 */
[C---:B------:R-:W-:Y:S03]  /*148c0*/  HMMA.16816.F32.BF16 R52, R176.reuse, R168, R52 ;  /* 0x000000a8b034723c */ /* 0x040fe60000041834 */
[----:B---3--:R-:W-:Y:S05]  /*148d0*/  ISETP.GT.AND P0, PT, R238, R5, PT ;  /* 0x00000005ee00720c */ /* 0x008fea0003f04270 */
[C---:B------:R-:W-:Y:S01]  /*148e0*/  HMMA.16816.F32.BF16 R56, R176.reuse, R170, R56 ;  /* 0x000000aab038723c */ /* 0x040fe20000041838 */
[----:B------:R-:W-:Y:S07]  /*148f0*/  LDSM.16.M88.4 R168, [R202+0x4000] ;  /* 0x00400000caa8783b */ /* 0x000fee0000000200 */
[C---:B-1----:R-:W-:Y:S08]  /*14900*/  HMMA.16816.F32.BF16 R60, R176.reuse, R148, R60 ;  /* 0x00000094b03c723c */ /* 0x042ff0000004183c */
[----:B------:R-:W-:Y:S01]  /*14910*/  HMMA.16816.F32.BF16 R64, R176, R150, R64 ;  /* 0x00000096b040723c */ /* 0x000fe20000041840 */
[----:B------:R-:W1:Y:S07]  /*14920*/  LDSM.16.M88.4 R148, [R200+0x1800] ;  /* 0x00180000c894783b */ /* 0x000e6e0000000200 */
[C---:B----4-:R-:W-:Y:S08]  /*14930*/  HMMA.16816.F32.BF16 R8, R180.reuse, R152, R8 ;  /* 0x00000098b408723c */ /* 0x050ff00000041808 */
[C---:B------:R-:W-:Y:S01]  /*14940*/  HMMA.16816.F32.BF16 R16, R180.reuse, R154, R16 ;  /* 0x0000009ab410723c */ /* 0x040fe20000041810 */
[----:B------:R-:W2:Y:S07]  /*14950*/  LDSM.16.M88.4 R152, [R200+0x2000] ;  /* 0x00200000c898783b */ /* 0x000eae0000000200 */
[C---:B-----5:R-:W-:Y:S08]  /*14960*/  HMMA.16816.F32.BF16 R20, R180.reuse, R156, R20 ;  /* 0x0000009cb414723c */ /* 0x060ff00000041814 */
[C---:B------:R-:W-:Y:S01]  /*14970*/  HMMA.16816.F32.BF16 R24, R180.reuse, R158, R24 ;  /* 0x0000009eb418723c */ /* 0x040fe20000041818 */
[----:B------:R-:W3:Y:S07]  /*14980*/  LDSM.16.M88.4 R156, [R200+0x2800] ;  /* 0x00280000c89c783b */ /* 0x000eee0000000200 */
        /* <DEDUP_REMOVED lines=12> */
[C---:B------:R-:W-:Y:S08]  /*14a50*/  HMMA.16816.F32.BF16 R60, R180.reuse, R160, R60 ;  /* 0x000000a0b43c723c */ /* 0x040ff0000004183c */
[----:B------:R-:W-:Y:S01]  /*14a60*/  HMMA.16816.F32.BF16 R64, R180, R162, R64 ;  /* 0x000000a2b440723c */ /* 0x000fe20000041840 */
[----:B------:R-:W5:Y:S07]  /*14a70*/  LDSM.16.M88.4 R160, [R202+0x6800] ;  /* 0x00680000caa0783b */ /* 0x000f6e0000000200 */
[C---:B------:R-:W-:Y:S08]  /*14a80*/  HMMA.16816.F32.BF16 R8, R184.reuse, R164, R8 ;  /* 0x000000a4b808723c */ /* 0x040ff00000041808 */
[C---:B------:R-:W-:Y:S01]  /*14a90*/  HMMA.16816.F32.BF16 R16, R184.reuse, R166, R16 ;  /* 0x000000a6b810723c */ /* 0x040fe20000041810 */
[----:B------:R-:W2:Y:S07]  /*14aa0*/  LDSM.16.M88.4 R164, [R214] ;  /* 0x00000000d6a4783b */ /* 0x000eae0000000200 */
[C---:B------:R-:W-:Y:S08]  /*14ab0*/  HMMA.16816.F32.BF16 R20, R184.reuse, R168, R20 ;  /* 0x000000a8b814723c */ /* 0x040ff00000041814 */
[C---:B------:R-:W-:Y:S01]  /*14ac0*/  HMMA.16816.F32.BF16 R24, R184.reuse, R170, R24 ;  /* 0x000000aab818723c */ /* 0x040fe20000041818 */
[----:B------:R-:W3:Y:S07]  /*14ad0*/  LDSM.16.M88.4 R168, [R208] ;  /* 0x00000000d0a8783b */ /* 0x000eee0000000200 */
[C---:B----4-:R-:W-:Y:S08]  /*14ae0*/  HMMA.16816.F32.BF16 R28, R184.reuse, R172, R28 ;  /* 0x000000acb81c723c */ /* 0x050ff0000004181c */
        /* <DEDUP_REMOVED lines=11> */
[C---:B-----5:R-:W-:Y:S08]  /*14ba0*/  HMMA.16816.F32.BF16 R60, R184.reuse, R160, R60 ;  /* 0x000000a0b83c723c */ /* 0x060ff0000004183c */
[----:B------:R-:W-:Y:S01]  /*14bb0*/  HMMA.16816.F32.BF16 R64, R184, R162, R64 ;  /* 0x000000a2b840723c */ /* 0x000fe20000041840 */
[----:B------:R-:W5:Y:S07]  /*14bc0*/  LDSM.16.M88.4 R160, [R213] ;  /* 0x00000000d5a0783b */ /* 0x000f6e0000000200 */
[C---:B------:R-:W-:Y:S08]  /*14bd0*/  HMMA.16816.F32.BF16 R8, R188.reuse, R164, R8 ;  /* 0x000000a4bc08723c */ /* 0x040ff00000041808 */
[C---:B------:R-:W-:Y:S01]  /*14be0*/  HMMA.16816.F32.BF16 R16, R188.reuse, R166, R16 ;  /* 0x000000a6bc10723c */ /* 0x040fe20000041810 */
[----:B------:R-:W2:Y:S07]  /*14bf0*/  LDSM.16.M88.4 R164, [R201+0x3800] ;  /* 0x00380000c9a4783b */ /* 0x000eae0000000200 */
[C---:B------:R-:W-:Y:S08]  /*14c00*/  HMMA.16816.F32.BF16 R20, R188.reuse, R168, R20 ;  /* 0x000000a8bc14723c */ /* 0x040ff00000041814 */
[C---:B------:R-:W-:Y:S01]  /*14c10*/  HMMA.16816.F32.BF16 R24, R188.reuse, R170, R24 ;  /* 0x000000aabc18723c */ /* 0x040fe20000041818 */
[----:B------:R-:W3:Y:S07]  /*14c20*/  LDSM.16.M88.4 R168, [R201+0x4000] ;  /* 0x00400000c9a8783b */ /* 0x000eee0000000200 */
[C---:B----4-:R-:W-:Y:S08]  /*14c30*/  HMMA.16816.F32.BF16 R28, R188.reuse, R172, R28 ;  /* 0x000000acbc1c723c */ /* 0x050ff0000004181c */
        /* <DEDUP_REMOVED lines=11> */
[C---:B-----5:R-:W-:Y:S08]  /*14cf0*/  HMMA.16816.F32.BF16 R60, R188.reuse, R160, R60 ;  /* 0x000000a0bc3c723c */ /* 0x060ff0000004183c */
[----:B------:R-:W-:Y:S01]  /*14d00*/  HMMA.16816.F32.BF16 R64, R188, R162, R64 ;  /* 0x000000a2bc40723c */ /* 0x000fe20000041840 */
[----:B------:R-:W4:Y:S07]  /*14d10*/  LDSM.16.M88.4 R160, [R201+0x6000] ;  /* 0x00600000c9a0783b */ /* 0x000f2e0000000200 */
[C---:B------:R-:W-:Y:S08]  /*14d20*/  HMMA.16816.F32.BF16 R8, R192.reuse, R164, R8 ;  /* 0x000000a4c008723c */ /* 0x040ff00000041808 */
[C---:B------:R-:W-:Y:S01]  /*14d30*/  HMMA.16816.F32.BF16 R16, R192.reuse, R166, R16 ;  /* 0x000000a6c010723c */ /* 0x040fe20000041810 */
[----:B------:R-:W5:Y:S07]  /*14d40*/  LDSM.16.M88.4 R164, [R201+0x6800] ;  /* 0x00680000c9a4783b */ /* 0x000f6e0000000200 */
[C---:B------:R-:W-:Y:S08]  /*14d50*/  HMMA.16816.F32.BF16 R20, R192.reuse, R168, R20 ;  /* 0x000000a8c014723c */ /* 0x040ff00000041814 */
[C---:B------:R-:W-:Y:S08]  /*14d60*/  HMMA.16816.F32.BF16 R24, R192.reuse, R170, R24 ;  /* 0x000000aac018723c */ /* 0x040ff00000041818 */
        /* <DEDUP_REMOVED lines=56> */
[----:B------:R5:W4:Y:S02]  /*150f0*/  MUFU.TANH R175, R2 ;  /* 0x0000000200af7308 */ /* 0x000b240000002400 */
[----:B------:R-:W-:Y:S01]  /*15100*/  FMUL.FTZ R4, R50, c[0x0][0x320] ;  /* 0x0000c80032047a20 */ /* 0x000fe20000410000 */
[C---:B-1----:R-:W-:Y:S07]  /*15110*/  HMMA.16816.F32.BF16 R52, R196.reuse, R16, R52 ;  /* 0x00000010c434723c */ /* 0x042fee0000041834 */
[----:B------:R-:W1:Y:S01]  /*15120*/  MUFU.TANH R50, R4 ;  /* 0x0000000400327308 */ /* 0x000e620000002400 */
[C---:B------:R-:W-:Y:S04]  /*15130*/  HMMA.16816.F32.BF16 R56, R196.reuse, R18, R56 ;  /* 0x00000012c438723c */ /* 0x040fe80000041838 */
[----:B---3--:R-:W-:Y:S04]  /*15140*/  FMUL.FTZ R3, R51, c[0x0][0x320] ;  /* 0x0000c80033037a20 */ /* 0x008fe80000410000 */
[C---:B--2---:R-:W-:Y:S04]  /*15150*/  HMMA.16816.F32.BF16 R60, R196.reuse, R8, R60 ;  /* 0x00000008c43c723c */ /* 0x044fe8000004183c */
[----:B-----5:R-:W-:Y:S04]  /*15160*/  FMUL.FTZ R2, R23, c[0x0][0x320] ;  /* 0x0000c80017027a20 */ /* 0x020fe80000410000 */
[----:B------:R-:W-:Y:S01]  /*15170*/  HMMA.16816.F32.BF16 R64, R196, R10, R64 ;  /* 0x0000000ac440723c */ /* 0x000fe20000041840 */
[----:B------:R2:W3:Y:S03]  /*15180*/  MUFU.TANH R174, R2 ;  /* 0x0000000200ae7308 */ /* 0x0004e60000002400 */
        /* <DEDUP_REMOVED lines=45> */
[----:B------:R-:W2:Y:S10]  /*15460*/  MUFU.TANH R49, R3 ;  /* 0x0000000300317308 */ /* 0x000eb40000002400 */
        /* <DEDUP_REMOVED lines=35> */
[----:B------:R-:W-:Y:S02]  /*156a0*/  IMAD.MOV.U32 R243, RZ, RZ, c[0x0][0x2b8] ;  /* 0x0000ae00fff37624 */ /* 0x000fe400078e00ff */
[----:B------:R-:W-:Y:S01]  /*156b0*/  IMAD.MOV.U32 R236, RZ, RZ, RZ ;  /* 0x000000ffffec7224 */ /* 0x000fe200078e00ff */
[----:B------:R-:W3:Y:S02]  /*156c0*/  LDL.64 R244, [R1+0x30] ;  /* 0x0000300001f47983 */ /* 0x000ee40000100a00 */
[----:B------:R-:W-:Y:S02]  /*156d0*/  ISETP.NE.AND P1, PT, R243, 0x1, PT ;  /* 0x00000001f300780c */ /* 0x000fe40003f25270 */
[----:B------:R-:W4:Y:S04]  /*156e0*/  LDL R242, [R1+0x38] ;  /* 0x0000380001f27983 */ /* 0x000f280000100800 */
[----:B------:R-:W5:Y:S04]  /*156f0*/  LDL.64 R240, [R1+0x28] ;  /* 0x0000280001f07983 */ /* 0x000f680000100a00 */
[----:B------:R-:W3:Y:S01]  /*15700*/  LDL R6, [R1+0x24] ;  /* 0x0000240001067983 */ /* 0x000ee20000100800 */
[----:B--2---:R-:W-:Y:S05]  /*15710*/  IMAD R3, R238, 0x70, R5 ;  /* 0x00000070ee037824 */ /* 0x004fea00078e0205 */
[----:B------:R-:W-:Y:S05]  /*15720*/  IADD3 R3, R3, -0x70, R0 ;  /* 0xffffff9003037810 */ /* 0x000fea0007ffe000 */
[----:B------:R-:W-:Y:S04]  /*15730*/  @P1 IMAD.HI.U32 R4, R3, c[0x0][0x2bc], RZ ;  /* 0x0000af0003041a27 */ /* 0x000fe800078e00ff */
[--C-:B-1----:R-:W-:Y:S01]  /*15740*/  IMAD.MOV.U32 R2, RZ, RZ, R3.reuse ;  /* 0x000000ffff027224 */ /* 0x102fe200078e0003 */
[----:B------:R-:W-:Y:S04]  /*15750*/  @P1 SHF.R.U32.HI R2, RZ, c[0x0][0x2c0], R4 ;  /* 0x0000b000ff021a19 */ /* 0x000fe80000011604 */
[C---:B------:R-:W-:Y:S02]  /*15760*/  IADD3 R5, -R2.reuse, RZ, RZ ;  /* 0x000000ff02057210 */ /* 0x040fe40007ffe1ff */
[C---:B---3--:R-:W-:Y:S03]  /*15770*/  @!P5 IADD3 R4, P0, R2.reuse, R244, RZ ;  /* 0x000000f40204d210 */ /* 0x048fe60007f1e0ff */
        /* <DEDUP_REMOVED lines=8> */
[----:B------:R-:W-:Y:S05]  /*15800*/  IMAD R4, R239, c[0x0][0x1e4], R4 ;  /* 0x00007900ef047a24 */ /* 0x000fea00078e0204 */
[----:B------:R-:W-:Y:S02]  /*15810*/  IADD3 R3, R3, R4, RZ ;  /* 0x0000000403037210 */ /* 0x000fe40007ffe0ff */
        /* <DEDUP_REMOVED lines=10> */
.L_x_1740:
[----:B------:R-:W-:-:S05]  /*158c0*/  BRA.DIV ~URZ, `(.L_x_1637) ;  /* 0x0000c7627f007947 */ /* 0x000fca000b800000 */
[----:B------:R3:W4:Y:S02]  /*158d0*/  SHFL.IDX PT, R2, R5, RZ, 0x181f ;  /* 0x00181fff05027589 */ /* 0x00072400000e0000 */
.L_x_1741:
[----:B------:R-:W-:Y:S11]  /*158e0*/  ISETP.GE.AND P0, PT, R237, 0x1, PT ;  /* 0x00000001ed00780c */ /* 0x000ff60003f06270 */
[----:B------:R-:W-:Y:S02]  /*158f0*/  @!UPT UIADD3 URZ, URZ, URZ, URZ ;  /* 0x0000003f3f3ff290 */ /* 0x000fe4000fffe03f */
[----:B------:R-:W-:Y:S02]  /*15900*/  @P0 ISETP.GE.AND P3, PT, R76, c[0x0][0x1d4], PT ;  /* 0x000075004c000a0c */ /* 0x000fe40003f66270 */
[----:B----4-:R-:W-:Y:S02]  /*15910*/  @P0 IADD3 R8, P1, R2, R230, RZ ;  /* 0x000000e602080210 */ /* 0x010fe40007f3e0ff */
[----:B------:R-:W-:Y:S03]  /*15920*/  @P0 ISETP.GE.AND P2, PT, R226, c[0x0][0x1d4], PT ;  /* 0x00007500e2000a0c */ /* 0x000fe60003f46270 */
[----:B--2---:R-:W-:Y:S01]  /*15930*/  @P0 IMAD.X R9, R6, 0x1, R231, P1 ;  /* 0x0000000106090824 */ /* 0x004fe200008e06e7 */
        /* <DEDUP_REMOVED lines=10> */
.L_x_1742:
[----:B------:R-:W-:Y:S11]  /*159e0*/  ISETP.GE.AND P0, PT, R237, 0x21, PT ;  /* 0x00000021ed00780c */ /* 0x000ff60003f06270 */
[----:B------:R-:W-:Y:S02]  /*159f0*/  @!UPT UIADD3 URZ, URZ, URZ, URZ ;  /* 0x0000003f3f3ff290 */ /* 0x000fe4000fffe03f */
[----:B------:R-:W-:Y:S02]  /*15a00*/  @P0 ISETP.GE.AND P3, PT, R76, c[0x0][0x1d4], PT ;  /* 0x000075004c000a0c */ /* 0x000fe40003f66270 */
[----:B--2---:R-:W-:Y:S02]  /*15a10*/  @P0 IADD3 R8, P1, R2, R230, RZ ;  /* 0x000000e602080210 */ /* 0x004fe40007f3e0ff */
[----:B------:R-:W-:Y:S03]  /*15a20*/  @P0 ISETP.GE.AND P2, PT, R226, c[0x0][0x1d4], PT ;  /* 0x00007500e2000a0c */ /* 0x000fe60003f46270 */
[----:B-1----:R-:W-:Y:S01]  /*15a30*/  @P0 IMAD.X R9, R6, 0x1, R231, P1 ;  /* 0x0000000106090824 */ /* 0x002fe200008e06e7 */
        /* <DEDUP_REMOVED lines=9> */
.L_x_1743:
[----:B------:R-:W-:-:S05]  /*15ad0*/  BRA.DIV ~URZ, `(.L_x_1640) ;  /* 0x0000c7027f007947 */ /* 0x000fca000b800000 */
[----:B-1----:R1:W2:Y:S02]  /*15ae0*/  SHFL.IDX PT, R2, R5, 0x2, 0x181f ;  /* 0x00581f0005027f89 */ /* 0x0022a400000e0000 */
.L_x_1744:
[----:B------:R-:W-:Y:S11]  /*15af0*/  ISETP.GE.AND P0, PT, R237, 0x41, PT ;  /* 0x00000041ed00780c */ /* 0x000ff60003f06270 */
[----:B------:R-:W-:Y:S02]  /*15b00*/  @!UPT UIADD3 URZ, URZ, URZ, URZ ;  /* 0x0000003f3f3ff290 */ /* 0x000fe4000fffe03f */
[----:B------:R-:W-:Y:S02]  /*15b10*/  @P0 ISETP.GE.AND P3, PT, R76, c[0x0][0x1d4], PT ;  /* 0x000075004c000a0c */ /* 0x000fe40003f66270 */
[----:B--2---:R-:W-:Y:S02]  /*15b20*/  @P0 IADD3 R8, P1, R2, R230, RZ ;  /* 0x000000e602080210 */ /* 0x004fe40007f3e0ff */
        /* <DEDUP_REMOVED lines=10> */
[----:B------:R1:W2:Y:S04]  /*15bd0*/  SHFL.IDX PT, R6, R4, 0x3, 0x181f ;  /* 0x00781f0004067f89 */ /* 0x0002a800000e0000 */
[----:B--2---:R1:W2:Y:S02]  /*15be0*/  SHFL.IDX PT, R2, R5, 0x3, 0x181f ;  /* 0x00781f0005027f89 */ /* 0x0042a400000e0000 */
.L_x_1745:
[----:B------:R-:W-:Y:S11]  /*15bf0*/  ISETP.GE.AND P0, PT, R237, 0x61, PT ;  /* 0x00000061ed00780c */ /* 0x000ff60003f06270 */
[----:B------:R-:W-:Y:S02]  /*15c00*/  @!UPT UIADD3 URZ, URZ, URZ, URZ ;  /* 0x0000003f3f3ff290 */ /* 0x000fe4000fffe03f */
[----:B------:R-:W-:Y:S02]  /*15c10*/  @P0 ISETP.GE.AND P3, PT, R76, c[0x0][0x1d4], PT ;  /* 0x000075004c000a0c */ /* 0x000fe40003f66270 */
[----:B-12-4-:R-:W-:Y:S02]  /*15c20*/  @P0 IADD3 R4, P1, R2, R230, RZ ;  /* 0x000000e602040210 */ /* 0x016fe40007f3e0ff */
[----:B------:R-:W-:Y:S03]  /*15c30*/  @P0 ISETP.GE.AND P2, PT, R226, c[0x0][0x1d4], PT ;  /* 0x00007500e2000a0c */ /* 0x000fe60003f46270 */
[----:B---3--:R-:W-:Y:S01]  /*15c40*/  @P0 IMAD.X R5, R6, 0x1, R231, P1 ;  /* 0x0000000106050824 */ /* 0x008fe200008e06e7 */
[----:B------:R-:W-:Y:S05]  /*15c50*/  @P0 IADD3 R2, P1, R2, R233, RZ ;  /* 0x000000e902020210 */ /* 0x000fea0007f3e0ff */
[----:B------:R-:W-:Y:S01]  /*15c60*/  @!PT LDS RZ, [RZ] ;  /* 0x00000000fffff984 */ /* 0x000fe20000000800 */
[----:B------:R-:W-:Y:S01]  /*15c70*/  @!PT LDS RZ, [RZ] ;  /* 0x00000000fffff984 */ /* 0x000fe20000000800 */
[----:B------:R-:W-:Y:S01]  /*15c80*/  @!PT LDS RZ, [RZ] ;  /* 0x00000000fffff984 */ /* 0x000fe20000000800 */
[----:B------:R1:W-:Y:S01]  /*15c90*/  @P0 LDGSTS.E.BYPASS.LTC128B.128 [R229+0xb100], [R4.64], !P3 ;  /* 0x0b10000004e50fae */ /* 0x0003e2000d901d48 */
[----:B------:R-:W-:Y:S05]  /*15ca0*/  @P0 IMAD.X R3, R6, 0x1, R232, P1 ;  /* 0x0000000106030824 */ /* 0x000fea00008e06e8 */
[----:B------:R1:W-:Y:S02]  /*15cb0*/  @P0 LDGSTS.E.BYPASS.LTC128B.128 [R229+0xe900], [R2.64], !P2 ;  /* 0x0e90000002e50fae */ /* 0x0003e4000d101d48 */
.L_x_1635:
[----:B--234-:R-:W-:Y:S05]  /*15cc0*/  BSYNC B0 ;  /* 0x0000000000007941 */ /* 0x01cfea0003800000 */
.L_x_1634:
[----:B-1----:R-:W2:Y:S01]  /*15cd0*/  LDL R4, [R1+0x40] ;  /* 0x0000400001047983 */ /* 0x002ea20000100800 */
[----:B------:R-:W-:Y:S03]  /*15ce0*/  IMAD.MOV.U32 R8, RZ, RZ, c[0x0][0x2c4] ;  /* 0x0000b100ff087624 */ /* 0x000fe600078e00ff */
[----:B------:R-:W2:Y:S02]  /*15cf0*/  LDL R2, [R1+0x64] ;  /* 0x0000640001027983 */ /* 0x000ea40000100800 */
[----:B------:R-:W-:Y:S02]  /*15d00*/  ISETP.NE.AND P0, PT, R8, 0x1, PT ;  /* 0x000000010800780c */ /* 0x000fe40003f05270 */
[----:B------:R-:W3:Y:S04]  /*15d10*/  LDL R6, [R1+0x60] ;  /* 0x0000600001067983 */ /* 0x000ee80000100800 */
[----:B------:R-:W4:Y:S04]  /*15d20*/  LDL R5, [R1+0x48] ;  /* 0x0000480001057983 */ /* 0x000f280000100800 */
[----:B------:R-:W4:Y:S04]  /*15d30*/  LDL R3, [R1+0x44] ;  /* 0x0000440001037983 */ /* 0x000f280000100800 */
[----:B------:R-:W0:Y:S01]  /*15d40*/  LDGDEPBAR ;  /* 0x00000000000079af */ /* 0x000e220000000000 */
[----:B--2---:R-:W-:Y:S04]  /*15d50*/  IMAD.IADD R4, R2, 0x1, R4 ;  /* 0x0000000102047824 */ /* 0x004fe800078e0204 */
[----:B------:R-:W-:Y:S05]  /*15d60*/  @P0 IMAD.HI.U32 R2, R4, c[0x0][0x2c8], RZ ;  /* 0x0000b20004020a27 */ /* 0x000fea00078e00ff */
[----:B------:R-:W-:Y:S01]  /*15d70*/  @P0 SHF.R.U32.HI R4, RZ, c[0x0][0x2cc], R2 ;  /* 0x0000b300ff040a19 */ /* 0x000fe20000011602 */
[----:B------:R-:W-:Y:S05]  /*15d80*/  IMAD R2, R238, -0x70, RZ ;  /* 0xffffff90ee027824 */ /* 0x000fea00078e02ff */
[----:B---3--:R-:W-:Y:S04]  /*15d90*/  IADD3 R2, -R6, 0x1, R2 ;  /* 0x0000000106027810 */ /* 0x008fe80007ffe102 */
[----:B----4-:R-:W-:Y:S01]  /*15da0*/  IADD3 R5, -R3, R2, R5 ;  /* 0x0000000203057210 */ /* 0x010fe20007ffe105 */
[----:B------:R-:W-:-:S05]  /*15db0*/  BRA.DIV ~URZ, `(.L_x_1642) ;  /* 0x0000c5627f007947 */ /* 0x000fca000b800000 */
[----:B------:R1:W2:Y:S02]  /*15dc0*/  SHFL.IDX PT, R2, R4, RZ, 0x1c1f ;  /* 0x001c1fff04027589 */ /* 0x0002a400000e0000 */
.L_x_1746:
[----:B--2---:R-:W-:Y:S05]  /*15dd0*/  IMAD.IADD R2, R5, 0x1, R2 ;  /* 0x0000000105027824 */ /* 0x004fea00078e0202 */
[C---:B------:R-:W-:Y:S02]  /*15de0*/  ISETP.GT.AND P0, PT, R2.reuse, RZ, PT ;  /* 0x000000ff0200720c */ /* 0x040fe40003f04270 */
[C---:B------:R-:W-:Y:S02]  /*15df0*/  ISETP.GT.AND P1, PT, R2.reuse, 0x1, PT ;  /* 0x000000010200780c */ /* 0x040fe40003f24270 */
[----:B------:R-:W-:Y:S02]  /*15e00*/  FSEL R8, R173, -INF , P0 ;  /* 0xff800000ad087808 */ /* 0x000fe40000000000 */
[C---:B------:R-:W-:Y:S02]  /*15e10*/  ISETP.GT.AND P0, PT, R2.reuse, 0x10, PT ;  /* 0x000000100200780c */ /* 0x040fe40003f04270 */
[C---:B------:R-:W-:Y:S02]  /*15e20*/  ISETP.GT.AND P2, PT, R2.reuse, 0x8, PT ;  /* 0x000000080200780c */ /* 0x040fe40003f44270 */
[----:B------:R-:W-:Y:S02]  /*15e30*/  ISETP.GT.AND P3, PT, R2, 0x9, PT ;  /* 0x000000090200780c */ /* 0x000fe40003f64270 */
[----:B------:R-:W-:Y:S02]  /*15e40*/  FSEL R44, R172, -INF , P1 ;  /* 0xff800000ac2c7808 */ /* 0x000fe40000800000 */
[C---:B------:R-:W-:Y:S02]  /*15e50*/  ISETP.GT.AND P1, PT, R2.reuse, 0x11, PT ;  /* 0x000000110200780c */ /* 0x040fe40003f24270 */
[C---:B------:R-:W-:Y:S02]  /*15e60*/  ISETP.GT.AND P4, PT, R2.reuse, 0x19, PT ;  /* 0x000000190200780c */ /* 0x040fe40003f84270 */
[----:B------:R-:W-:Y:S02]  /*15e70*/  FSEL R41, R165, -INF , P0 ;  /* 0xff800000a5297808 */ /* 0x000fe40000000000 */
[C---:B------:R-:W-:Y:S02]  /*15e80*/  ISETP.GT.AND P0, PT, R2.reuse, 0x20, PT ;  /* 0x000000200200780c */ /* 0x040fe40003f04270 */
        /* <DEDUP_REMOVED lines=8> */
[----:B------:R-:W-:Y:S02]  /*15f10*/  FSEL R37, R157, -INF , P0 ;  /* 0xff8000009d257808 */ /* 0x000fe40000000000 */
[----:B------:R-:W-:Y:S02]  /*15f20*/  ISETP.GT.AND P0, PT, R2, 0x30, PT ;  /* 0x000000300200780c */ /* 0x000fe40003f04270 */
[----:B------:R-:W-:Y:S02]  /*15f30*/  FSEL R39, R163, -INF , P2 ;  /* 0xff800000a3277808 */ /* 0x000fe40001000000 */
        /* <DEDUP_REMOVED lines=8> */
[----:B------:R-:W-:Y:S02]  /*15fc0*/  ISETP.GT.AND P0, PT, R2, 0x41, PT ;  /* 0x000000410200780c */ /* 0x000fe40003f04270 */
[----:B------:R-:W-:Y:S02]  /*15fd0*/  FSEL R32, R28, -INF , P2 ;  /* 0xff8000001c207808 */ /* 0x000fe40001000000 */
        /* <DEDUP_REMOVED lines=37> */
[----:B------:R-:W-:Y:S02]  /*16230*/  ISETP.GT.AND P0, PT, R2, 0x20, PT ;  /* 0x000000200200780c */ /* 0x000fe40003f04270 */
[----:B------:R-:W-:Y:S02]  /*16240*/  FSEL R66, R228, -INF , P2 ;  /* 0xff800000e4427808 */ /* 0x000fe40001000000 */
[----:B------:R-:W-:Y:S02]  /*16250*/  ISETP.GT.AND P2, PT, R2, 0x18, PT ;  /* 0x000000180200780c */ /* 0x000fe40003f44270 */
[----:B------:R-:W-:Y:S02]  /*16260*/  FSEL R65, R225, -INF , P3 ;  /* 0xff800000e1417808 */ /* 0x000fe40001800000 */
        /* <DEDUP_REMOVED lines=9> */
[----:B------:R-:W-:Y:S02]  /*16300*/  ISETP.GT.AND P2, PT, R2, 0x31, PT ;  /* 0x000000310200780c */ /* 0x000fe40003f44270 */
[----:B------:R-:W-:Y:S02]  /*16310*/  FSEL R58, R162, -INF , P3 ;  /* 0xff800000a23a7808 */ /* 0x000fe40001800000 */
[C---:B------:R-:W-:Y:S02]  /*16320*/  ISETP.GT.AND P3, PT, R2.reuse, 0x38, PT ;  /* 0x000000380200780c */ /* 0x040fe40003f64270 */
        /* <DEDUP_REMOVED lines=93> */
.L_x_1747:
[----:B------:R-:W3:Y:S01]  /*16900*/  LDL.LU R149, [R1] ;  /* 0x0000000001957983 */ /* 0x000ee20000300800 */
[C---:B------:R-:W-:Y:S01]  /*16910*/  FSETP.NEU.FTZ.AND P0, PT, R6.reuse, -INF , PT ;  /* 0xff8000000600780b */ /* 0x040fe20003f1d000 */
[----:B------:R-:W-:Y:S01]  /*16920*/  FMUL.FTZ R3, R6, c[0x0][0x2d0] ;  /* 0x0000b40006037a20 */ /* 0x000fe20000410000 */
        /* <DEDUP_REMOVED lines=39> */
[C---:B-1----:R-:W-:Y:S01]  /*16ba0*/  F2FP.BF16.PACK_AB R148, R5.reuse, R18 ;  /* 0x000000120594723e */ /* 0x042fe200000010ff */
[C---:B------:R-:W-:Y:S02]  /*16bb0*/  FFMA.FTZ R3, R2.reuse, R246, R18 ;  /* 0x000000f602037223 */ /* 0x040fe40000010012 */
[----:B------:R-:W-:Y:S01]  /*16bc0*/  FMUL.FTZ R28, R2, R120 ;  /* 0x00000078021c7220 */ /* 0x000fe20000410000 */
[----:B------:R-:W1:Y:S01]  /*16bd0*/  MUFU.EX2 R18, R42 ;  /* 0x0000002a00127308 */ /* 0x000e620000000800 */
[----:B------:R-:W-:Y:S01]  /*16be0*/  FADD.FTZ R15, R5, R3 ;  /* 0x00000003050f7221 */ /* 0x000fe20000010000 */
[C---:B------:R-:W-:Y:S01]  /*16bf0*/  FSEL R3, R4.reuse, RZ, P0 ;  /* 0x000000ff04037208 */ /* 0x040fe20000000000 */
[----:B------:R-:W-:Y:S02]  /*16c00*/  FMUL.FTZ R5, R4, c[0x0][0x2d0] ;  /* 0x0000b40004057a20 */ /* 0x000fe40000410000 */
[C---:B------:R-:W-:Y:S02]  /*16c10*/  FMUL.FTZ R29, R2.reuse, R121 ;  /* 0x00000079021d7220 */ /* 0x040fe40000410000 */
[----:B------:R-:W-:Y:S01]  /*16c20*/  FADD.FTZ R3, -R3, R80 ;  /* 0x0000005003037221 */ /* 0x000fe20000010100 */
[----:B------:R-:W-:Y:S01]  /*16c30*/  FSEL R5, R5, RZ, P0 ;  /* 0x000000ff05057208 */ /* 0x000fe20000000000 */
[----:B------:R-:W-:Y:S02]  /*16c40*/  FMUL.FTZ R20, R2, R128 ;  /* 0x0000008002147220 */ /* 0x000fe40000410000 */
[----:B------:R-:W-:Y:S02]  /*16c50*/  FMUL.FTZ R3, R3, c[0x0][0x2d0] ;  /* 0x0000b40003037a20 */ /* 0x000fe40000410000 */
[--C-:B------:R-:W-:Y:S02]  /*16c60*/  FFMA.FTZ R8, R67, c[0x0][0x2d0], -R5.reuse ;  /* 0x0000b40043087a23 */ /* 0x100fe40000010805 */
[--C-:B------:R-:W-:Y:S02]  /*16c70*/  FFMA.FTZ R80, R66, c[0x0][0x2d0], -R5.reuse ;  /* 0x0000b40042507a23 */ /* 0x100fe40000010805 */
[----:B------:R-:W2:Y:S01]  /*16c80*/  MUFU.EX2 R3, R3 ;  /* 0x0000000300037308 */ /* 0x000ea20000000800 */
[--C-:B------:R-:W-:Y:S02]  /*16c90*/  FFMA.FTZ R151, R65, c[0x0][0x2d0], -R5.reuse ;  /* 0x0000b40041977a23 */ /* 0x100fe40000010805 */
[----:B------:R-:W-:Y:S02]  /*16ca0*/  FMUL.FTZ R65, R2, R85 ;  /* 0x0000005502417220 */ /* 0x000fe40000410000 */
[--C-:B------:R-:W-:Y:S02]  /*16cb0*/  FFMA.FTZ R154, R64, c[0x0][0x2d0], -R5.reuse ;  /* 0x0000b400409a7a23 */ /* 0x100fe40000010805 */
[----:B------:R-:W-:Y:S01]  /*16cc0*/  FMUL.FTZ R64, R2, R84 ;  /* 0x0000005402407220 */ /* 0x000fe20000410000 */
[----:B-1----:R-:W-:Y:S01]  /*16cd0*/  F2FP.BF16.PACK_AB R150, R18, R19 ;  /* 0x000000131296723e */ /* 0x002fe200000010ff */
        /* <DEDUP_REMOVED lines=10> */
[C---:B--2---:R-:W-:Y:S02]  /*16d80*/  FMUL.FTZ R66, R3.reuse, R86 ;  /* 0x0000005603427220 */ /* 0x044fe40000410000 */
[----:B------:R-:W-:Y:S02]  /*16d90*/  FMUL.FTZ R67, R3, R87 ;  /* 0x0000005703437220 */ /* 0x000fe40000410000 */
[----:B------:R-:W2:Y:S01]  /*16da0*/  LDSM.16.MT88.4 R84, [R203] ;  /* 0x00000000cb54783b */ /* 0x000ea20000004200 */
        /* <DEDUP_REMOVED lines=10> */
[----:B-1----:R-:W-:Y:S01]  /*16e50*/  F2FP.BF16.PACK_AB R151, R121, R120 ;  /* 0x000000787997723e */ /* 0x002fe200000010ff */
        /* <DEDUP_REMOVED lines=8> */
[----:B------:R-:W-:Y:S01]  /*16ee0*/  FFMA.FTZ R5, R10, c[0x0][0x2d0], -R5 ;  /* 0x0000b4000a057a23 */ /* 0x000fe20000010805 */
[----:B------:R-:W-:Y:S01]  /*16ef0*/  MUFU.EX2 R11, R9 ;  /* 0x00000009000b7308 */ /* 0x000fe20000000800 */
[C---:B------:R-:W-:Y:S02]  /*16f00*/  FMUL.FTZ R16, R2.reuse, R132 ;  /* 0x0000008402107220 */ /* 0x040fe40000410000 */
[C---:B------:R-:W-:Y:S02]  /*16f10*/  FMUL.FTZ R17, R2.reuse, R133 ;  /* 0x0000008502117220 */ /* 0x040fe40000410000 */
[----:B------:R-:W-:Y:S01]  /*16f20*/  FMUL.FTZ R21, R2, R129 ;  /* 0x0000008102157220 */ /* 0x000fe20000410000 */
[----:B------:R-:W-:Y:S01]  /*16f30*/  MOV R129, R36 ;  /* 0x0000002400817202 */ /* 0x000fe20000000f00 */
[C---:B------:R-:W-:Y:S02]  /*16f40*/  FMUL.FTZ R22, R3.reuse, R130 ;  /* 0x0000008203167220 */ /* 0x040fe40000410000 */
[C---:B------:R-:W-:Y:S01]  /*16f50*/  FMUL.FTZ R23, R3.reuse, R131 ;  /* 0x0000008303177220 */ /* 0x040fe20000410000 */
[----:B------:R4:W-:Y:S01]  /*16f60*/  MUFU.EX2 R10, R8 ;  /* 0x00000008000a7308 */ /* 0x0009e20000000800 */
[C---:B------:R-:W-:Y:S02]  /*16f70*/  FMUL.FTZ R26, R3.reuse, R126 ;  /* 0x0000007e031a7220 */ /* 0x040fe40000410000 */
[C---:B------:R-:W-:Y:S01]  /*16f80*/  FMUL.FTZ R27, R3.reuse, R127 ;  /* 0x0000007f031b7220 */ /* 0x040fe20000410000 */
[----:B-1----:R-:W-:Y:S01]  /*16f90*/  IADD3 R234, R238, -0x1, RZ ;  /* 0xffffffffeeea7810 */ /* 0x002fe20007ffe0ff */
[C---:B------:R-:W-:Y:S01]  /*16fa0*/  FMUL.FTZ R24, R2.reuse, R124 ;  /* 0x0000007c02187220 */ /* 0x040fe20000410000 */
[----:B------:R-:W-:Y:S01]  /*16fb0*/  MOV R124, R37 ;  /* 0x00000025007c7202 */ /* 0x000fe20000000f00 */
[C---:B------:R-:W-:Y:S01]  /*16fc0*/  FMUL.FTZ R25, R2.reuse, R125 ;  /* 0x0000007d02197220 */ /* 0x040fe20000410000 */
[----:B------:R-:W-:Y:S01]  /*16fd0*/  MOV R125, R38 ;  /* 0x00000026007d7202 */ /* 0x000fe20000000f00 */
[C---:B------:R-:W-:Y:S01]  /*16fe0*/  FMUL.FTZ R30, R3.reuse, R122 ;  /* 0x0000007a031e7220 */ /* 0x040fe20000410000 */
[----:B------:R-:W1:Y:S01]  /*16ff0*/  MUFU.EX2 R132, R156 ;  /* 0x0000009c00847308 */ /* 0x000e620000000800 */
[C---:B------:R-:W-:Y:S02]  /*17000*/  FMUL.FTZ R31, R3.reuse, R123 ;  /* 0x0000007b031f7220 */ /* 0x040fe40000410000 */
[C---:B------:R-:W-:Y:S02]  /*17010*/  FMUL.FTZ R34, R3.reuse, R118 ;  /* 0x0000007603227220 */ /* 0x040fe40000410000 */
[----:B------:R-:W-:Y:S02]  /*17020*/  FMUL.FTZ R35, R3, R119 ;  /* 0x0000007703237220 */ /* 0x000fe40000410000 */
[C---:B------:R-:W-:Y:S01]  /*17030*/  FMUL.FTZ R32, R2.reuse, R116 ;  /* 0x0000007402207220 */ /* 0x040fe20000410000 */
[----:B------:R-:W-:Y:S01]  /*17040*/  MOV R116, R39 ;  /* 0x0000002700747202 */ /* 0x000fe20000000f00 */
[C---:B------:R-:W-:Y:S01]  /*17050*/  FMUL.FTZ R33, R2.reuse, R117 ;  /* 0x0000007502217220 */ /* 0x040fe20000410000 */
[----:B------:R-:W-:Y:S01]  /*17060*/  MOV R117, R40 ;  /* 0x0000002800757202 */ /* 0x000fe20000000f00 */
[C---:B------:R-:W-:Y:S01]  /*17070*/  FMUL.FTZ R36, R2.reuse, R112 ;  /* 0x0000007002247220 */ /* 0x040fe20000410000 */
[----:B------:R-:W-:Y:S01]  /*17080*/  MOV R112, R41 ;  /* 0x0000002900707202 */ /* 0x000fe20000000f00 */
[----:B------:R-:W-:Y:S01]  /*17090*/  FMUL.FTZ R37, R2, R113 ;  /* 0x0000007102257220 */ /* 0x000fe20000410000 */
[----:B------:R-:W-:Y:S01]  /*170a0*/  MOV R113, R44 ;  /* 0x0000002c00717202 */ /* 0x000fe20000000f00 */
[----:B----4-:R-:W-:Y:S01]  /*170b0*/  FADD.FTZ R8, R19, R15 ;  /* 0x0000000f13087221 */ /* 0x010fe20000010000 */
[----:B------:R-:W-:Y:S01]  /*170c0*/  MUFU.EX2 R133, R162 ;  /* 0x000000a200857308 */ /* 0x000fe20000000800 */
[C---:B------:R-:W-:Y:S02]  /*170d0*/  FMUL.FTZ R19, R3.reuse, R135 ;  /* 0x0000008703137220 */ /* 0x040fe40000410000 */
[----:B------:R-:W-:Y:S02]  /*170e0*/  FADD.FTZ R152, R18, R8 ;  /* 0x0000000812987221 */ /* 0x000fe40000010000 */
        /* <DEDUP_REMOVED lines=19> */
[C---:B------:R-:W-:Y:S01]  /*17220*/  FMUL.FTZ R53, R2.reuse, R97 ;  /* 0x0000006102357220 */ /* 0x040fe20000410000 */
        /* <DEDUP_REMOVED lines=10> */
[C---:B------:R-:W-:Y:S01]  /*172d0*/  FMUL.FTZ R60, R2.reuse, R88 ;  /* 0x00000058023c7220 */ /* 0x040fe20000410000 */
[----:B-1----:R-:W-:Y:S01]  /*172e0*/  MOV R174, R132 ;  /* 0x0000008400ae7202 */ /* 0x002fe20000000f00 */
[C---:B------:R-:W-:Y:S02]  /*172f0*/  FMUL.FTZ R61, R2.reuse, R89 ;  /* 0x00000059023d7220 */ /* 0x040fe40000410000 */
[C---:B------:R-:W-:Y:S02]  /*17300*/  FMUL.FTZ R62, R3.reuse, R90 ;  /* 0x0000005a033e7220 */ /* 0x040fe40000410000 */
[C---:B------:R-:W-:Y:S01]  /*17310*/  FMUL.FTZ R63, R3.reuse, R91 ;  /* 0x0000005b033f7220 */ /* 0x040fe20000410000 */
[----:B------:R-:W-:Y:S01]  /*17320*/  MUFU.EX2 R92, R158 ;  /* 0x0000009e005c7308 */ /* 0x000fe20000000800 */
[C---:B------:R-:W-:Y:S01]  /*17330*/  FMUL.FTZ R70, R3.reuse, R70 ;  /* 0x0000004603467220 */ /* 0x040fe20000410000 */
[----:B------:R-:W-:Y:S01]  /*17340*/  LDSM.16.MT88.4 R88, [R203+0x800] ;  /* 0x00080000cb58783b */ /* 0x000fe20000004200 */
[C---:B------:R-:W-:Y:S02]  /*17350*/  FMUL.FTZ R71, R3.reuse, R71 ;  /* 0x0000004703477220 */ /* 0x040fe40000410000 */
[C---:B------:R-:W-:Y:S02]  /*17360*/  FMUL.FTZ R74, R3.reuse, R74 ;  /* 0x0000004a034a7220 */ /* 0x040fe40000410000 */
[C---:B------:R-:W-:Y:S02]  /*17370*/  FMUL.FTZ R75, R3.reuse, R75 ;  /* 0x0000004b034b7220 */ /* 0x040fe40000410000 */
[C---:B------:R-:W-:Y:S01]  /*17380*/  FMUL.FTZ R68, R2.reuse, R68 ;  /* 0x0000004402447220 */ /* 0x040fe20000410000 */
[----:B------:R-:W-:Y:S01]  /*17390*/  MUFU.EX2 R114, R153 ;  /* 0x0000009900727308 */ /* 0x000fe20000000800 */
[C---:B------:R-:W-:Y:S02]  /*173a0*/  FMUL.FTZ R69, R2.reuse, R69 ;  /* 0x0000004502457220 */ /* 0x040fe40000410000 */
[C---:B------:R-:W-:Y:S02]  /*173b0*/  FMUL.FTZ R72, R2.reuse, R72 ;  /* 0x0000004802487220 */ /* 0x040fe40000410000 */
[----:B------:R-:W-:Y:S05]  /*173c0*/  FMUL.FTZ R73, R2, R73 ;  /* 0x0000004902497220 */ /* 0x000fea0000410000 */
[----:B------:R1:W-:Y:S10]  /*173d0*/  MUFU.EX2 R153, R124 ;  /* 0x0000007c00997308 */ /* 0x0003f40000000800 */
[----:B------:R-:W-:Y:S10]  /*173e0*/  MUFU.EX2 R166, R170 ;  /* 0x000000aa00a67308 */ /* 0x000ff40000000800 */
[----:B------:R-:W-:Y:S01]  /*173f0*/  MUFU.EX2 R108, R242 ;  /* 0x000000f2006c7308 */ /* 0x000fe20000000800 */
[----:B-1----:R-:W-:Y:S09]  /*17400*/  LDSM.16.MT88.4 R124, [R204+0x3000] ;  /* 0x00300000cc7c783b */ /* 0x002ff20000004200 */
[----:B------:R-:W-:Y:S01]  /*17410*/  MUFU.EX2 R5, R5 ;  /* 0x0000000500057308 */ /* 0x000fe20000000800 */
[C---:B---3--:R-:W-:Y:S01]  /*17420*/  FFMA.FTZ R9, R3.reuse, R149, R11 ;  /* 0x0000009503097223 */ /* 0x048fe2000001000b */
[C---:B------:R-:W-:Y:S01]  /*17430*/  F2FP.BF16.PACK_AB R149, R10.reuse, R11 ;  /* 0x0000000b0a95723e */ /* 0x040fe200000010ff */
[C---:B------:R-:W-:Y:S02]  /*17440*/  FMUL.FTZ R11, R3.reuse, R139 ;  /* 0x0000008b030b7220 */ /* 0x040fe40000410000 */
[----:B------:R-:W-:Y:S02]  /*17450*/  FADD.FTZ R15, R10, R9 ;  /* 0x000000090a0f7221 */ /* 0x000fe40000010000 */
[----:B------:R-:W-:Y:S02]  /*17460*/  FMUL.FTZ R9, R2, R137 ;  /* 0x0000008902097220 */ /* 0x000fe40000410000 */
[----:B------:R-:W-:Y:S01]  /*17470*/  FMUL.FTZ R10, R3, R138 ;  /* 0x0000008a030a7220 */ /* 0x000fe20000410000 */
[----:B------:R-:W-:Y:S01]  /*17480*/  MOV R136, R15 ;  /* 0x0000000f00887202 */ /* 0x000fe20000000f00 */
[----:B------:R-:W-:Y:S05]  /*17490*/  MUFU.EX2 R137, R155 ;  /* 0x0000009b00897308 */ /* 0x000fea0000000800 */
[C---:B--2---:R-:W-:Y:S05]  /*174a0*/  HMMA.16816.F32.BF16 R8, R148.reuse, R84, R8 ;  /* 0x000000549408723c */ /* 0x044fea0000041808 */
[----:B------:R-:W1:Y:S03]  /*174b0*/  MUFU.EX2 R15, R160 ;  /* 0x000000a0000f7308 */ /* 0x000e660000000800 */
[C---:B------:R-:W-:Y:S01]  /*174c0*/  HMMA.16816.F32.BF16 R16, R148.reuse, R86, R16 ;  /* 0x000000569410723c */ /* 0x040fe20000041810 */
[----:B------:R-:W2:Y:S06]  /*174d0*/  LDSM.16.MT88.4 R84, [R204] ;  /* 0x00000000cc54783b */ /* 0x000eac0000004200 */
[----:B------:R-:W-:Y:S10]  /*174e0*/  MUFU.EX2 R160, R235 ;  /* 0x000000eb00a07308 */ /* 0x000ff40000000800 */
[----:B------:R-:W3:Y:S01]  /*174f0*/  MUFU.EX2 R3, R159 ;  /* 0x0000009f00037308 */ /* 0x000ee20000000800 */
[----:B-1----:R-:W-:Y:S09]  /*17500*/  FADD.FTZ R2, R15, R152 ;  /* 0x000000980f027221 */ /* 0x002ff20000010000 */
[----:B------:R-:W-:Y:S10]  /*17510*/  MUFU.EX2 R159, R240 ;  /* 0x000000f0009f7308 */ /* 0x000ff40000000800 */
[----:B------:R-:W-:Y:S01]  /*17520*/  MUFU.EX2 R113, R113 ;  /* 0x0000007100717308 */ /* 0x000fe20000000800 */
[C---:B--2---:R-:W-:Y:S03]  /*17530*/  HMMA.16816.F32.BF16 R20, R148.reuse, R84, R20 ;  /* 0x000000549414723c */ /* 0x044fe60000041814 */
[C---:B---3--:R-:W-:Y:S06]  /*17540*/  FADD.FTZ R2, R3.reuse, R2 ;  /* 0x0000000203027221 */ /* 0x048fec0000010000 */
[----:B------:R-:W1:Y:S03]  /*17550*/  MUFU.EX2 R112, R112 ;  /* 0x0000007000707308 */ /* 0x000e660000000800 */
[----:B------:R-:W-:Y:S01]  /*17560*/  FADD.FTZ R2, R92, R2 ;  /* 0x000000025c027221 */ /* 0x000fe20000010000 */
[C---:B------:R-:W-:Y:S01]  /*17570*/  HMMA.16816.F32.BF16 R24, R148.reuse, R86, R24 ;  /* 0x000000569418723c */ /* 0x040fe20000041818 */
[----:B------:R-:W2:Y:S02]  /*17580*/  LDSM.16.MT88.4 R84, [R206] ;  /* 0x00000000ce54783b */ /* 0x000ea40000004200 */
[----:B------:R-:W-:Y:S03]  /*17590*/  FADD.FTZ R2, R80, R2 ;  /* 0x0000000250027221 */ /* 0x000fe60000010000 */
[----:B------:R-:W-:Y:S10]  /*175a0*/  MUFU.EX2 R157, R246 ;  /* 0x000000f6009d7308 */ /* 0x000ff40000000800 */
[----:B------:R-:W-:Y:S10]  /*175b0*/  MUFU.EX2 R158, R245 ;  /* 0x000000f5009e7308 */ /* 0x000ff40000000800 */
[----:B------:R-:W-:Y:S10]  /*175c0*/  MUFU.EX2 R156, R247 ;  /* 0x000000f7009c7308 */ /* 0x000ff40000000800 */
[----:B------:R-:W-:Y:S01]  /*175d0*/  MUFU.EX2 R155, R250 ;  /* 0x000000fa009b7308 */ /* 0x000fe20000000800 */
[C---:B--2---:R-:W-:Y:S09]  /*175e0*/  HMMA.16816.F32.BF16 R28, R148.reuse, R84, R28 ;  /* 0x00000054941c723c */ /* 0x044ff2000004181c */
[----:B------:R-:W2:Y:S01]  /*175f0*/  MUFU.EX2 R152, R129 ;  /* 0x0000008100987308 */ /* 0x000ea20000000800 */
[C---:B------:R-:W-:Y:S01]  /*17600*/  HMMA.16816.F32.BF16 R32, R148.reuse, R86, R32 ;  /* 0x000000569420723c */ /* 0x040fe20000041820 */
[----:B------:R-:W3:Y:S07]  /*17610*/  LDSM.16.MT88.4 R84, [R205] ;  /* 0x00000000cd54783b */ /* 0x000eee0000004200 */
[C---:B---3--:R-:W-:Y:S08]  /*17620*/  HMMA.16816.F32.BF16 R36, R148.reuse, R84, R36 ;  /* 0x000000549424723c */ /* 0x048ff00000041824 */
[C---:B------:R-:W-:Y:S01]  /*17630*/  HMMA.16816.F32.BF16 R40, R148.reuse, R86, R40 ;  /* 0x000000569428723c */ /* 0x040fe20000041828 */
[----:B------:R-:W3:Y:S07]  /*17640*/  LDSM.16.MT88.4 R84, [R203+0x3800] ;  /* 0x00380000cb54783b */ /* 0x000eee0000004200 */
        /* <DEDUP_REMOVED lines=9> */
[C---:B---3--:R-:W-:Y:S07]  /*176e0*/  HMMA.16816.F32.BF16 R68, R148.reuse, R84, R68 ;  /* 0x000000549444723c */ /* 0x048fee0000041844 */
[----:B------:R-:W-:Y:S01]  /*176f0*/  F2FP.BF16.PACK_AB R84, R3, R15 ;  /* 0x0000000f0354723e */ /* 0x000fe200000010ff */
[----:B------:R-:W-:Y:S01]  /*17700*/  HMMA.16816.F32.BF16 R72, R148, R86, R72 ;  /* 0x000000569448723c */ /* 0x000fe20000041848 */
[----:B------:R-:W3:Y:S03]  /*17710*/  MUFU.EX2 R15, R168 ;  /* 0x000000a8000f7308 */ /* 0x000ee60000000800 */
[----:B------:R-:W-:Y:S03]  /*17720*/  F2FP.BF16.PACK_AB R85, R114, R115 ;  /* 0x000000737255723e */ /* 0x000fe600000010ff */
[----:B------:R-:W-:Y:S02]  /*17730*/  F2FP.BF16.PACK_AB R86, R80, R92 ;  /* 0x0000005c5056723e */ /* 0x000fe400000010ff */
[----:B------:R-:W4:Y:S02]  /*17740*/  LDSM.16.MT88.4 R92, [R204+0x800] ;  /* 0x00080000cc5c783b */ /* 0x000f240000004200 */
[----:B------:R-:W5:Y:S01]  /*17750*/  MUFU.EX2 R3, R167 ;  /* 0x000000a700037308 */ /* 0x000f620000000800 */
[----:B------:R-:W-:Y:S02]  /*17760*/  F2FP.BF16.PACK_AB R87, R132, R137 ;  /* 0x000000898457723e */ /* 0x000fe400000010ff */
[----:B-1----:R-:W-:Y:S02]  /*17770*/  F2FP.BF16.PACK_AB R148, R112, R113 ;  /* 0x000000717094723e */ /* 0x002fe400000010ff */
[----:B------:R-:W-:Y:S02]  /*17780*/  F2FP.BF16.PACK_AB R149, R153, R154 ;  /* 0x0000009a9995723e */ /* 0x000fe400000010ff */
[----:B--2---:R-:W-:Y:S01]  /*17790*/  F2FP.BF16.PACK_AB R151, R5, R152 ;  /* 0x000000980597723e */ /* 0x004fe200000010ff */
[C---:B------:R-:W-:Y:S02]  /*177a0*/  HMMA.16816.F32.BF16 R8, R84.reuse, R88, R8 ;  /* 0x000000585408723c */ /* 0x040fe40000041808 */
[----:B------:R-:W1:Y:S03]  /*177b0*/  MUFU.EX2 R80, R165 ;  /* 0x000000a500507308 */ /* 0x000e660000000800 */
[----:B---3--:R-:W-:Y:S03]  /*177c0*/  FADD.FTZ R2, R15, R2 ;  /* 0x000000020f027221 */ /* 0x008fe60000010000 */
[C---:B------:R-:W-:Y:S01]  /*177d0*/  HMMA.16816.F32.BF16 R16, R84.reuse, R90, R16 ;  /* 0x0000005a5410723c */ /* 0x040fe20000041810 */
[----:B------:R-:W2:Y:S03]  /*177e0*/  LDSM.16.MT88.4 R88, [R206+0x800] ;  /* 0x00080000ce58783b */ /* 0x000ea60000004200 */
[----:B------:R-:W-:Y:S01]  /*177f0*/  MUFU.EX2 R168, R163 ;  /* 0x000000a300a87308 */ /* 0x000fe20000000800 */
[C---:B-----5:R-:W-:Y:S04]  /*17800*/  FADD.FTZ R2, R3.reuse, R2 ;  /* 0x0000000203027221 */ /* 0x060fe80000010000 */
[----:B------:R-:W-:Y:S05]  /*17810*/  FADD.FTZ R2, R96, R2 ;  /* 0x0000000260027221 */ /* 0x000fea0000010000 */
[----:B------:R-:W3:Y:S01]  /*17820*/  MUFU.EX2 R167, R164 ;  /* 0x000000a400a77308 */ /* 0x000ee20000000800 */
[C---:B-1----:R-:W-:Y:S01]  /*17830*/  FADD.FTZ R2, R80.reuse, R2 ;  /* 0x0000000250027221 */ /* 0x042fe20000010000 */
[C---:B----4-:R-:W-:Y:S08]  /*17840*/  HMMA.16816.F32.BF16 R20, R84.reuse, R92, R20 ;  /* 0x0000005c5414723c */ /* 0x050ff00000041814 */
[----:B------:R-:W-:Y:S01]  /*17850*/  MUFU.EX2 R165, R169 ;  /* 0x000000a900a57308 */ /* 0x000fe20000000800 */
[C---:B------:R-:W-:Y:S01]  /*17860*/  HMMA.16816.F32.BF16 R24, R84.reuse, R94, R24 ;  /* 0x0000005e5418723c */ /* 0x040fe20000041818 */
[----:B------:R-:W1:Y:S08]  /*17870*/  LDSM.16.MT88.4 R92, [R205+0x800] ;  /* 0x00080000cd5c783b */ /* 0x000e700000004200 */
[----:B------:R-:W-:Y:S01]  /*17880*/  MUFU.EX2 R164, R171 ;  /* 0x000000ab00a47308 */ /* 0x000fe20000000800 */
[C---:B--2---:R-:W-:Y:S09]  /*17890*/  HMMA.16816.F32.BF16 R28, R84.reuse, R88, R28 ;  /* 0x00000058541c723c */ /* 0x044ff2000004181c */
[----:B------:R-:W-:Y:S01]  /*178a0*/  MUFU.EX2 R163, R172 ;  /* 0x000000ac00a37308 */ /* 0x000fe20000000800 */
        /* <DEDUP_REMOVED lines=18> */
[----:B------:R-:W4:Y:S01]  /*179d0*/  LDSM.16.MT88.4 R96, [R206+0x1000] ;  /* 0x00100000ce60783b */ /* 0x000f220000004200 */
[----:B------:R5:W-:Y:S02]  /*179e0*/  MUFU.EX2 R80, R173 ;  /* 0x000000ad00507308 */ /* 0x000be40000000800 */
[----:B------:R-:W-:Y:S02]  /*179f0*/  F2FP.BF16.PACK_AB R84, R3, R15 ;  /* 0x0000000f0354723e */ /* 0x000fe400000010ff */
[----:B------:R-:W-:Y:S02]  /*17a00*/  F2FP.BF16.PACK_AB R85, R128, R133 ;  /* 0x000000858055723e */ /* 0x000fe400000010ff */
[----:B---3--:R-:W-:Y:S04]  /*17a10*/  F2FP.BF16.PACK_AB R87, R167, R168 ;  /* 0x000000a8a757723e */ /* 0x008fe800000010ff */
[----:B------:R-:W3:Y:S03]  /*17a20*/  MUFU.EX2 R15, R225 ;  /* 0x000000e1000f7308 */ /* 0x000ee60000000800 */
[C---:B--2---:R-:W-:Y:S07]  /*17a30*/  HMMA.16816.F32.BF16 R8, R84.reuse, R88, R8 ;  /* 0x000000585408723c */ /* 0x044fee0000041808 */
[----:B------:R2:W2:Y:S01]  /*17a40*/  MUFU.EX2 R3, R175 ;  /* 0x000000af00037308 */ /* 0x0004a20000000800 */
[C---:B------:R-:W-:Y:S01]  /*17a50*/  HMMA.16816.F32.BF16 R16, R84.reuse, R90, R16 ;  /* 0x0000005a5410723c */ /* 0x040fe20000041810 */
[----:B------:R-:W4:Y:S03]  /*17a60*/  LDSM.16.MT88.4 R88, [R205+0x1000] ;  /* 0x00100000cd58783b */ /* 0x000f260000004200 */
[----:B-----5:R-:W-:Y:S04]  /*17a70*/  MOV R173, R137 ;  /* 0x0000008900ad7202 */ /* 0x020fe80000000f00 */
[C---:B-1----:R-:W-:Y:S04]  /*17a80*/  HMMA.16816.F32.BF16 R20, R84.reuse, R92, R20 ;  /* 0x0000005c5414723c */ /* 0x042fe80000041814 */
[----:B---3--:R-:W-:Y:S01]  /*17a90*/  FADD.FTZ R2, R15, R2 ;  /* 0x000000020f027221 */ /* 0x008fe20000010000 */
[----:B------:R-:W-:Y:S03]  /*17aa0*/  MOV R225, R128 ;  /* 0x0000008000e17202 */ /* 0x000fe60000000f00 */
[C---:B------:R-:W-:Y:S01]  /*17ab0*/  HMMA.16816.F32.BF16 R24, R84.reuse, R94, R24 ;  /* 0x0000005e5418723c */ /* 0x040fe20000041818 */
[----:B------:R-:W1:Y:S03]  /*17ac0*/  LDSM.16.MT88.4 R92, [R203+0x4800] ;  /* 0x00480000cb5c783b */ /* 0x000e660000004200 */
[----:B--2---:R-:W-:Y:S01]  /*17ad0*/  MOV R175, R133 ;  /* 0x0000008500af7202 */ /* 0x004fe20000000f00 */
[C---:B------:R-:W-:Y:S03]  /*17ae0*/  FADD.FTZ R2, R3.reuse, R2 ;  /* 0x0000000203027221 */ /* 0x040fe60000010000 */
[C---:B----4-:R-:W-:Y:S01]  /*17af0*/  HMMA.16816.F32.BF16 R28, R84.reuse, R96, R28 ;  /* 0x00000060541c723c */ /* 0x050fe2000004181c */
[----:B------:R-:W-:Y:S03]  /*17b00*/  LDSM.16.MT88.4 R132, [R203+0x3000] ;  /* 0x00300000cb84783b */ /* 0x000fe60000004200 */
[----:B------:R-:W-:Y:S04]  /*17b10*/  FADD.FTZ R2, R104, R2 ;  /* 0x0000000268027221 */ /* 0x000fe80000010000 */
[C---:B------:R-:W-:Y:S01]  /*17b20*/  HMMA.16816.F32.BF16 R32, R84.reuse, R98, R32 ;  /* 0x000000625420723c */ /* 0x040fe20000041820 */
[----:B------:R-:W2:Y:S03]  /*17b30*/  LDSM.16.MT88.4 R96, [R204+0x4800] ;  /* 0x00480000cc60783b */ /* 0x000ea60000004200 */
[C---:B------:R-:W-:Y:S04]  /*17b40*/  FADD.FTZ R2, R80.reuse, R2 ;  /* 0x0000000250027221 */ /* 0x040fe80000010000 */
        /* <DEDUP_REMOVED lines=27> */
[C---:B-1----:R-:W-:Y:S04]  /*17d00*/  FADD.FTZ R2, R3.reuse, R2 ;  /* 0x0000000203027221 */ /* 0x042fe80000010000 */
[C---:B------:R-:W-:Y:S04]  /*17d10*/  HMMA.16816.F32.BF16 R20, R88.reuse, R100, R20 ;  /* 0x000000645814723c */ /* 0x040fe80000041814 */
[----:B------:R-:W-:Y:S04]  /*17d20*/  FADD.FTZ R2, R108, R2 ;  /* 0x000000026c027221 */ /* 0x000fe80000010000 */
[C---:B------:R-:W-:Y:S01]  /*17d30*/  HMMA.16816.F32.BF16 R24, R88.reuse, R102, R24 ;  /* 0x000000665818723c */ /* 0x040fe20000041818 */
[----:B------:R-:W-:Y:S03]  /*17d40*/  LDSM.16.MT88.4 R100, [R206+0x5000] ;  /* 0x00500000ce64783b */ /* 0x000fe60000004200 */
[C---:B-----5:R-:W-:Y:S04]  /*17d50*/  FADD.FTZ R2, R80.reuse, R2 ;  /* 0x0000000250027221 */ /* 0x060fe80000010000 */
        /* <DEDUP_REMOVED lines=44> */
[----:B------:R-:W5:Y:S01]  /*18020*/  MUFU.EX2 R80, R117 ;  /* 0x0000007500507308 */ /* 0x000f620000000800 */
[----:B------:R-:W-:Y:S02]  /*18030*/  LDSM.16.MT88.4 R108, [R204+0x6000] ;  /* 0x00600000cc6c783b */ /* 0x000fe40000004200 */
[----:B------:R-:W-:Y:S03]  /*18040*/  F2FP.BF16.PACK_AB R89, R157, R158 ;  /* 0x0000009e9d59723e */ /* 0x000fe600000010ff */
[----:B------:R-:W-:Y:S01]  /*18050*/  F2FP.BF16.PACK_AB R90, R3, R15 ;  /* 0x0000000f035a723e */ /* 0x000fe200000010ff */
[C---:B-1----:R-:W-:Y:S03]  /*18060*/  HMMA.16816.F32.BF16 R44, R84.reuse, R92, R44 ;  /* 0x0000005c542c723c */ /* 0x042fe6000004182c */
[----:B------:R-:W1:Y:S01]  /*18070*/  MUFU.EX2 R15, R116 ;  /* 0x00000074000f7308 */ /* 0x000e620000000800 */
[----:B------:R-:W-:Y:S01]  /*18080*/  FADD.FTZ R3, R120, R136 ;  /* 0x0000008878037221 */ /* 0x000fe20000010000 */
[----:B------:R-:W-:Y:S03]  /*18090*/  F2FP.BF16.PACK_AB R91, R155, R156 ;  /* 0x0000009c9b5b723e */ /* 0x000fe600000010ff */
[C---:B------:R-:W-:Y:S01]  /*180a0*/  HMMA.16816.F32.BF16 R48, R84.reuse, R94, R48 ;  /* 0x0000005e5430723c */ /* 0x040fe20000041830 */
[----:B------:R-:W4:Y:S07]  /*180b0*/  LDSM.16.MT88.4 R92, [R203+0x2800] ;  /* 0x00280000cb5c783b */ /* 0x000f2e0000004200 */
[C---:B---3--:R-:W-:Y:S04]  /*180c0*/  HMMA.16816.F32.BF16 R52, R84.reuse, R96, R52 ;  /* 0x000000605434723c */ /* 0x048fe80000041834 */
[----:B-----5:R-:W-:Y:S04]  /*180d0*/  FADD.FTZ R2, R80, R2 ;  /* 0x0000000250027221 */ /* 0x020fe80000010000 */
[C---:B------:R-:W-:Y:S01]  /*180e0*/  HMMA.16816.F32.BF16 R56, R84.reuse, R98, R56 ;  /* 0x000000625438723c */ /* 0x040fe20000041838 */
[----:B------:R-:W3:Y:S03]  /*180f0*/  LDSM.16.MT88.4 R96, [R204+0x2800] ;  /* 0x00280000cc60783b */ /* 0x000ee60000004200 */
[C---:B-1----:R-:W-:Y:S01]  /*18100*/  FADD.FTZ R246, R15.reuse, R2 ;  /* 0x000000020ff67221 */ /* 0x042fe20000010000 */
[----:B------:R-:W-:Y:S01]  /*18110*/  F2FP.BF16.PACK_AB R150, R15, R80 ;  /* 0x000000500f96723e */ /* 0x000fe200000010ff */
[----:B------:R-:W-:Y:S01]  /*18120*/  FADD.FTZ R2, R121, R3 ;  /* 0x0000000379027221 */ /* 0x000fe20000010000 */
[----:B------:R-:W-:Y:S01]  /*18130*/  MOV R15, R6 ;  /* 0x00000006000f7202 */ /* 0x000fe20000000f00 */
[C---:B--2---:R-:W-:Y:S01]  /*18140*/  HMMA.16816.F32.BF16 R60, R84.reuse, R104, R60 ;  /* 0x00000068543c723c */ /* 0x044fe2000004183c */
[----:B------:R-:W2:Y:S03]  /*18150*/  LDL R3, [R1+0x10] ;  /* 0x0000100001037983 */ /* 0x000ea60000100800 */
[----:B------:R-:W-:Y:S01]  /*18160*/  FADD.FTZ R2, R115, R2 ;  /* 0x0000000273027221 */ /* 0x000fe20000010000 */
[----:B------:R-:W-:Y:S01]  /*18170*/  LDSM.16.MT88.4 R116, [R206+0x3000] ;  /* 0x00300000ce74783b */ /* 0x000fe20000004200 */
[-C--:B------:R-:W-:Y:S02]  /*18180*/  MOV R80, R4.reuse ;  /* 0x0000000400507202 */ /* 0x080fe40000000f00 */
[C---:B------:R-:W-:Y:S04]  /*18190*/  HMMA.16816.F32.BF16 R64, R84.reuse, R106, R64 ;  /* 0x0000006a5440723c */ /* 0x040fe80000041840 */
[----:B------:R-:W-:Y:S01]  /*181a0*/  FADD.FTZ R2, R114, R2 ;  /* 0x0000000272027221 */ /* 0x000fe20000010000 */
[----:B------:R-:W1:Y:S03]  /*181b0*/  LDSM.16.MT88.4 R104, [R206+0x2800] ;  /* 0x00280000ce68783b */ /* 0x000e660000004200 */
        /* <DEDUP_REMOVED lines=70> */
.L_x_1628:
[----:B--2---:R-:W2:Y:S02]  /*18620*/  LDL R2, [R1+0xc] ;  /* 0x00000c0001027983 */ /* 0x004ea40000100800 */
[----:B--2---:R-:W-:-:S13]  /*18630*/  ISETP.GE.AND P0, PT, R234, R2, PT ;  /* 0x00000002ea00720c */ /* 0x004fda0003f06270 */
[----:B------:R-:W-:Y:S05]  /*18640*/  @!P0 BRA `(.L_x_1645) ;  /* 0x00003ec000008947 */ /* 0x000fea0003800000 */
.L_x_1660:
[----:B------:R-:W2:Y:S01]  /*18650*/  LDL.64 R10, [R1+0x18] ;  /* 0x00001800010a7983 */ /* 0x000ea20000100a00 */
[----:B------:R-:W-:Y:S04]  /*18660*/  DEPBAR.LE SB0, 0x0 ;  /* 0x000080000000791a */ /* 0x000fe80000000000 */
[----:B------:R-:W3:Y:S01]  /*18670*/  LDL R9, [R1+0x20] ;  /* 0x0000200001097983 */ /* 0x000ee20000100800 */
[----:B------:R-:W-:Y:S01]  /*18680*/  WARPSYNC 0xffffffff ;  /* 0xffffffff00007948 */ /* 0x000fe20003800000 */
[----:B------:R-:W-:Y:S02]  /*18690*/  SHF.R.S32.HI R2, RZ, 0x1f, R239 ;  /* 0x0000001fff027819 */ /* 0x000fe400000114ef */
[----:B------:R-:W-:Y:S01]  /*186a0*/  BAR.SYNC.DEFER_BLOCKING 0x0 ;  /* 0x0000000000007b1d */ /* 0x000fe20000010000 */
[----:B------:R-:W-:Y:S02]  /*186b0*/  SHF.R.S32.HI R8, RZ, 0x1f, R236 ;  /* 0x0000001fff087819 */ /* 0x000fe400000114ec */
[----:B------:R-:W-:Y:S01]  /*186c0*/  IMAD R4, R2, c[0x0][0x208], RZ ;  /* 0x0000820002047a24 */ /* 0x000fe200078e02ff */
[----:B------:R-:W-:Y:S01]  /*186d0*/  MOV R15, R6 ;  /* 0x00000006000f7202 */ /* 0x000fe20000000f00 */
[C---:B------:R-:W-:Y:S04]  /*186e0*/  IMAD.WIDE.U32 R2, R239.reuse, c[0x0][0x208], RZ ;  /* 0x00008200ef027a25 */ /* 0x040fe800078e00ff */
[----:B------:R-:W-:Y:S05]  /*186f0*/  IMAD R4, R239, c[0x0][0x20c], R4 ;  /* 0x00008300ef047a24 */ /* 0x000fea00078e0204 */
[----:B------:R-:W-:Y:S01]  /*18700*/  IADD3 R3, R3, R4, RZ ;  /* 0x0000000403037210 */ /* 0x000fe20007ffe0ff */
[----:B------:R-:W-:Y:S04]  /*18710*/  IMAD R4, R8, c[0x0][0x218], RZ ;  /* 0x0000860008047a24 */ /* 0x000fe800078e02ff */
[C---:B------:R-:W-:Y:S04]  /*18720*/  IMAD.WIDE.U32 R2, R236.reuse, c[0x0][0x218], R2 ;  /* 0x00008600ec027a25 */ /* 0x040fe800078e0002 */
[----:B------:R-:W-:Y:S01]  /*18730*/  IMAD R4, R236, c[0x0][0x21c], R4 ;  /* 0x00008700ec047a24 */ /* 0x000fe200078e0204 */
        /* <DEDUP_REMOVED lines=20> */
.L_x_1748:
[----:B------:R-:W3:Y:S01]  /*18880*/  SHFL.IDX PT, R9, R8, RZ, 0x181f ;  /* 0x00181fff08097589 */ /* 0x000ee200000e0000 */
[----:B------:R-:W-:Y:S01]  /*18890*/  ISETP.GE.AND P1, PT, R76, c[0x0][0x1d4], PT ;  /* 0x000075004c007a0c */ /* 0x000fe20003f26270 */
[----:B------:R-:W-:Y:S01]  /*188a0*/  BSSY B0, `(.L_x_1647) ;  /* 0x0000037000007945 */ /* 0x000fe20003800000 */
[----:B------:R-:W-:Y:S01]  /*188b0*/  ISETP.GE.AND P3, PT, R226, c[0x0][0x1d4], PT ;  /* 0x00007500e2007a0c */ /* 0x000fe20003f66270 */
[----:B------:R-:W4:Y:S01]  /*188c0*/  S2R R11, SR_TID.X ;  /* 0x00000000000b7919 */ /* 0x000f220000002100 */
[----:B------:R-:W-:Y:S02]  /*188d0*/  SEL R80, RZ, 0x10, P1 ;  /* 0x00000010ff507807 */ /* 0x000fe40000800000 */
[----:B------:R-:W-:Y:S02]  /*188e0*/  SEL R225, RZ, 0x10, P3 ;  /* 0x00000010ffe17807 */ /* 0x000fe40001800000 */
[----:B------:R-:W-:Y:S02]  /*188f0*/  ISETP.NE.U32.AND P2, PT, R80, RZ, PT ;  /* 0x000000ff5000720c */ /* 0x000fe40003f45070 */
[CC--:B---3--:R-:W-:Y:S05]  /*18900*/  IADD3 R2, P0, R9.reuse, R230.reuse, RZ ;  /* 0x000000e609027210 */ /* 0x0c8fea0007f1e0ff */
[C-C-:B--2---:R-:W-:Y:S05]  /*18910*/  IMAD.X R3, R10.reuse, 0x1, R231.reuse, P0 ;  /* 0x000000010a037824 */ /* 0x144fea00000e06e7 */
[----:B------:R-:W-:Y:S01]  /*18920*/  @!PT LDS RZ, [RZ] ;  /* 0x00000000fffff984 */ /* 0x000fe20000000800 */
[----:B------:R-:W-:Y:S01]  /*18930*/  @!PT LDS RZ, [RZ] ;  /* 0x00000000fffff984 */ /* 0x000fe20000000800 */
[----:B------:R2:W-:Y:S02]  /*18940*/  LDGSTS.E.BYPASS.LTC128B.128 [R229+0x100], [R2.64], !P1 ;  /* 0x0010000002e57fae */ /* 0x0005e4000c901d48 */
[-C--:B--2---:R-:W-:Y:S02]  /*18950*/  IADD3 R2, P0, R9, R233.reuse, RZ ;  /* 0x000000e909027210 */ /* 0x084fe40007f1e0ff */
[----:B------:R-:W2:Y:S03]  /*18960*/  SHFL.IDX PT, R9, R8, 0x1, 0x181f ;  /* 0x00381f0008097f89 */ /* 0x000ea600000e0000 */
[--C-:B------:R-:W-:Y:S02]  /*18970*/  IMAD.X R3, R10, 0x1, R232.reuse, P0 ;  /* 0x000000010a037824 */ /* 0x100fe400000e06e8 */
[----:B------:R-:W3:Y:S04]  /*18980*/  SHFL.IDX PT, R10, R4, 0x1, 0x181f ;  /* 0x00381f00040a7f89 */ /* 0x000ee800000e0000 */
[----:B------:R2:W-:Y:S02]  /*18990*/  LDGSTS.E.BYPASS.LTC128B.128 [R229+0x3900], [R2.64], !P3 ;  /* 0x0390000002e57fae */ /* 0x0005e4000d901d48 */
[C---:B--2---:R-:W-:Y:S05]  /*189a0*/  IADD3 R2, P0, R9.reuse, R230, RZ ;  /* 0x000000e609027210 */ /* 0x044fea0007f1e0ff */
[C-C-:B---3--:R-:W-:Y:S05]  /*189b0*/  IMAD.X R3, R10.reuse, 0x1, R231.reuse, P0 ;  /* 0x000000010a037824 */ /* 0x148fea00000e06e7 */
[----:B------:R2:W-:Y:S02]  /*189c0*/  LDGSTS.E.BYPASS.LTC128B.128 [R229+0x1100], [R2.64], !P1 ;  /* 0x0110000002e57fae */ /* 0x0005e4000c901d48 */
[----:B--2---:R-:W-:Y:S02]  /*189d0*/  IADD3 R2, P0, R9, R233, RZ ;  /* 0x000000e909027210 */ /* 0x004fe40007f1e0ff */
[----:B------:R-:W2:Y:S03]  /*189e0*/  SHFL.IDX PT, R9, R8, 0x2, 0x181f ;  /* 0x00581f0008097f89 */ /* 0x000ea600000e0000 */
[----:B------:R-:W-:Y:S02]  /*189f0*/  IMAD.X R3, R10, 0x1, R232, P0 ;  /* 0x000000010a037824 */ /* 0x000fe400000e06e8 */
[----:B------:R-:W3:Y:S04]  /*18a00*/  SHFL.IDX PT, R10, R4, 0x2, 0x181f ;  /* 0x00581f00040a7f89 */ /* 0x000ee800000e0000 */
[----:B------:R5:W-:Y:S02]  /*18a10*/  LDGSTS.E.BYPASS.LTC128B.128 [R229+0x4900], [R2.64], !P3 ;  /* 0x0490000002e57fae */ /* 0x000be4000d901d48 */
[----:B-----5:R-:W-:Y:S04]  /*18a20*/  IADD3 R2, -R80, 0x10, RZ ;  /* 0x0000001050027810 */ /* 0x020fe80007ffe1ff */
        /* <DEDUP_REMOVED lines=9> */
[----:B----4-:R-:W-:Y:S03]  /*18ac0*/  ISETP.GT.AND P0, PT, R11, 0x7f, PT ;  /* 0x0000007f0b00780c */ /* 0x010fe60003f04270 */
[----:B------:R2:W-:Y:S10]  /*18ad0*/  LDGSTS.E.BYPASS.LTC128B.128.ZFILL [R229+0x5900], [R2.64], P2 ;  /* 0x0590000002e57fae */ /* 0x0005f40009141d48 */
[----:B------:R-:W-:-:S05]  /*18ae0*/  @P0 BRA `(.L_x_1648) ;  /* 0x0000012000000947 */ /* 0x000fca0003800000 */
[----:B------:R-:W-:-:S05]  /*18af0*/  BRA.DIV ~URZ, `(.L_x_1649) ;  /* 0x0000a1827f007947 */ /* 0x000fca000b800000 */
[----:B------:R3:W4:Y:S04]  /*18b00*/  SHFL.IDX PT, R9, R4, 0x3, 0x181f ;  /* 0x00781f0004097f89 */ /* 0x00072800000e0000 */
[----:B-1----:R3:W1:Y:S02]  /*18b10*/  SHFL.IDX PT, R4, R8, 0x3, 0x181f ;  /* 0x00781f0008047f89 */ /* 0x00266400000e0000 */
.L_x_1749:
        /* <DEDUP_REMOVED lines=15> */
.L_x_1648:
[----:B------:R-:W-:Y:S05]  /*18c10*/  BSYNC B0 ;  /* 0x0000000000007941 */ /* 0x000fea0003800000 */
.L_x_1647:
[----:B------:R-:W0:Y:S01]  /*18c20*/  LDGDEPBAR ;  /* 0x00000000000079af */ /* 0x000e220000000000 */
[----:B------:R-:W-:Y:S01]  /*18c30*/  WARPSYNC 0xffffffff ;  /* 0xffffffff00007948 */ /* 0x000fe20003800000 */
[C---:B---3--:R-:W-:Y:S01]  /*18c40*/  HMMA.16816.F32.BF16 R8, R140.reuse, R16, RZ ;  /* 0x000000108c08723c */ /* 0x048fe200000418ff */
        /* <DEDUP_REMOVED lines=17> */
[----:B------:R-:W4:Y:S07]  /*18d60*/  LDSM.16.M88.4 R148, [R201] ;  /* 0x00000000c994783b */ /* 0x000f2e0000000200 */
        /* <DEDUP_REMOVED lines=11> */
[----:B------:R-:W1:Y:S07]  /*18e20*/  LDSM.16.M88.4 R164, [R201+0x2000] ;  /* 0x00200000c9a4783b */ /* 0x000e6e0000000200 */
[C---:B------:R-:W-:Y:S08]  /*18e30*/  HMMA.16816.F32.BF16 R52, R144.reuse, R168, R52 ;  /* 0x000000a89034723c */ /* 0x040ff00000041834 */
[C---:B------:R-:W-:Y:S01]  /*18e40*/  HMMA.16816.F32.BF16 R56, R144.reuse, R170, R56 ;  /* 0x000000aa9038723c */ /* 0x040fe20000041838 */
[----:B------:R-:W1:Y:S07]  /*18e50*/  LDSM.16.M88.4 R168, [R201+0x2800] ;  /* 0x00280000c9a8783b */ /* 0x000e6e0000000200 */
[C---:B------:R-:W-:Y:S08]  /*18e60*/  HMMA.16816.F32.BF16 R60, R144.reuse, R172, R60 ;  /* 0x000000ac903c723c */ /* 0x040ff0000004183c */
[----:B------:R-:W-:Y:S01]  /*18e70*/  HMMA.16816.F32.BF16 R64, R144, R174, R64 ;  /* 0x000000ae9040723c */ /* 0x000fe20000041840 */
[----:B------:R-:W-:Y:S07]  /*18e80*/  LDSM.16.M88.4 R172, [R200+0x1000] ;  /* 0x00100000c8ac783b */ /* 0x000fee0000000200 */
[C---:B----4-:R-:W-:Y:S08]  /*18e90*/  HMMA.16816.F32.BF16 R8, R176.reuse, R148, R8 ;  /* 0x00000094b008723c */ /* 0x050ff00000041808 */
[C---:B------:R-:W-:Y:S01]  /*18ea0*/  HMMA.16816.F32.BF16 R16, R176.reuse, R150, R16 ;  /* 0x00000096b010723c */ /* 0x040fe20000041810 */
[----:B------:R-:W4:Y:S07]  /*18eb0*/  LDSM.16.M88.4 R148, [R201+0x3000] ;  /* 0x00300000c994783b */ /* 0x000f2e0000000200 */
[C---:B-----5:R-:W-:Y:S08]  /*18ec0*/  HMMA.16816.F32.BF16 R20, R176.reuse, R152, R20 ;  /* 0x00000098b014723c */ /* 0x060ff00000041814 */
[C---:B------:R-:W-:Y:S01]  /*18ed0*/  HMMA.16816.F32.BF16 R24, R176.reuse, R154, R24 ;  /* 0x0000009ab018723c */ /* 0x040fe20000041818 */
[----:B------:R-:W5:Y:S07]  /*18ee0*/  LDSM.16.M88.4 R152, [R200] ;  /* 0x00000000c898783b */ /* 0x000f6e0000000200 */
[C---:B-1----:R-:W-:Y:S08]  /*18ef0*/  HMMA.16816.F32.BF16 R28, R176.reuse, R156, R28 ;  /* 0x0000009cb01c723c */ /* 0x042ff0000004181c */
[C---:B------:R-:W-:Y:S01]  /*18f00*/  HMMA.16816.F32.BF16 R32, R176.reuse, R158, R32 ;  /* 0x0000009eb020723c */ /* 0x040fe20000041820 */
[----:B------:R-:W1:Y:S07]  /*18f10*/  LDSM.16.M88.4 R156, [R200+0x800] ;  /* 0x00080000c89c783b */ /* 0x000e6e0000000200 */
        /* <DEDUP_REMOVED lines=10> */
[C---:B----4-:R-:W-:Y:S08]  /*18fc0*/  HMMA.16816.F32.BF16 R60, R176.reuse, R148, R60 ;  /* 0x00000094b03c723c */ /* 0x050ff0000004183c */
[----:B------:R-:W-:Y:S01]  /*18fd0*/  HMMA.16816.F32.BF16 R64, R176, R150, R64 ;  /* 0x00000096b040723c */ /* 0x000fe20000041840 */
[----:B------:R-:W2:Y:S07]  /*18fe0*/  LDSM.16.M88.4 R148, [R200+0x1800] ;  /* 0x00180000c894783b */ /* 0x000eae0000000200 */
[C---:B-----5:R-:W-:Y:S08]  /*18ff0*/  HMMA.16816.F32.BF16 R8, R180.reuse, R152, R8 ;  /* 0x00000098b408723c */ /* 0x060ff00000041808 */
[C---:B------:R-:W-:Y:S01]  /*19000*/  HMMA.16816.F32.BF16 R16, R180.reuse, R154, R16 ;  /* 0x0000009ab410723c */ /* 0x040fe20000041810 */
[----:B------:R-:W3:Y:S07]  /*19010*/  LDSM.16.M88.4 R152, [R200+0x2000] ;  /* 0x00200000c898783b */ /* 0x000eee0000000200 */
[C---:B-1----:R-:W-:Y:S08]  /*19020*/  HMMA.16816.F32.BF16 R20, R180.reuse, R156, R20 ;  /* 0x0000009cb414723c */ /* 0x042ff00000041814 */
[C---:B------:R-:W-:Y:S01]  /*19030*/  HMMA.16816.F32.BF16 R24, R180.reuse, R158, R24 ;  /* 0x0000009eb418723c */ /* 0x040fe20000041818 */
[----:B------:R-:W1:Y:S07]  /*19040*/  LDSM.16.M88.4 R156, [R200+0x2800] ;  /* 0x00280000c89c783b */ /* 0x000e6e0000000200 */
        /* <DEDUP_REMOVED lines=12> */
[C---:B------:R-:W-:Y:S08]  /*19110*/  HMMA.16816.F32.BF16 R60, R180.reuse, R160, R60 ;  /* 0x000000a0b43c723c */ /* 0x040ff0000004183c */
[----:B------:R-:W-:Y:S01]  /*19120*/  HMMA.16816.F32.BF16 R64, R180, R162, R64 ;  /* 0x000000a2b440723c */ /* 0x000fe20000041840 */
[----:B------:R-:W5:Y:S07]  /*19130*/  LDSM.16.M88.4 R160, [R202+0x6800] ;  /* 0x00680000caa0783b */ /* 0x000f6e0000000200 */
[C---:B------:R-:W-:Y:S08]  /*19140*/  HMMA.16816.F32.BF16 R8, R184.reuse, R164, R8 ;  /* 0x000000a4b808723c */ /* 0x040ff00000041808 */
[C---:B------:R-:W-:Y:S01]  /*19150*/  HMMA.16816.F32.BF16 R16, R184.reuse, R166, R16 ;  /* 0x000000a6b810723c */ /* 0x040fe20000041810 */
[----:B------:R-:W1:Y:S07]  /*19160*/  LDSM.16.M88.4 R164, [R214] ;  /* 0x00000000d6a4783b */ /* 0x000e6e0000000200 */
[C---:B------:R-:W-:Y:S08]  /*19170*/  HMMA.16816.F32.BF16 R20, R184.reuse, R168, R20 ;  /* 0x000000a8b814723c */ /* 0x040ff00000041814 */
[C---:B------:R-:W-:Y:S01]  /*19180*/  HMMA.16816.F32.BF16 R24, R184.reuse, R170, R24 ;  /* 0x000000aab818723c */ /* 0x040fe20000041818 */
[----:B------:R-:W1:Y:S07]  /*19190*/  LDSM.16.M88.4 R168, [R208] ;  /* 0x00000000d0a8783b */ /* 0x000e6e0000000200 */
[C---:B----4-:R-:W-:Y:S08]  /*191a0*/  HMMA.16816.F32.BF16 R28, R184.reuse, R172, R28 ;  /* 0x000000acb81c723c */ /* 0x050ff0000004181c */
[C---:B------:R-:W-:Y:S01]  /*191b0*/  HMMA.16816.F32.BF16 R32, R184.reuse, R174, R32 ;  /* 0x000000aeb820723c */ /* 0x040fe20000041820 */
[----:B------:R-:W4:Y:S07]  /*191c0*/  LDSM.16.M88.4 R172, [R209] ;  /* 0x00000000d1ac783b */ /* 0x000f2e0000000200 */
[C---:B--2---:R-:W-:Y:S08]  /*191d0*/  HMMA.16816.F32.BF16 R36, R184.reuse, R148, R36 ;  /* 0x00000094b824723c */ /* 0x044ff00000041824 */
[C---:B------:R-:W-:Y:S01]  /*191e0*/  HMMA.16816.F32.BF16 R40, R184.reuse, R150, R40 ;  /* 0x00000096b828723c */ /* 0x040fe20000041828 */
[----:B------:R-:W2:Y:S07]  /*191f0*/  LDSM.16.M88.4 R148, [R210] ;  /* 0x00000000d294783b */ /* 0x000eae0000000200 */
[C---:B---3--:R-:W-:Y:S08]  /*19200*/  HMMA.16816.F32.BF16 R44, R184.reuse, R152, R44 ;  /* 0x00000098b82c723c */ /* 0x048ff0000004182c */
[C---:B------:R-:W-:Y:S01]  /*19210*/  HMMA.16816.F32.BF16 R48, R184.reuse, R154, R48 ;  /* 0x0000009ab830723c */ /* 0x040fe20000041830 */
[----:B------:R-:W3:Y:S07]  /*19220*/  LDSM.16.M88.4 R152, [R211] ;  /* 0x00000000d398783b */ /* 0x000eee0000000200 */
[C---:B-1----:R-:W-:Y:S08]  /*19230*/  HMMA.16816.F32.BF16 R52, R184.reuse, R156, R52 ;  /* 0x0000009cb834723c */ /* 0x042ff00000041834 */
[C---:B------:R-:W-:Y:S01]  /*19240*/  HMMA.16816.F32.BF16 R56, R184.reuse, R158, R56 ;  /* 0x0000009eb838723c */ /* 0x040fe20000041838 */
[----:B------:R-:W1:Y:S07]  /*19250*/  LDSM.16.M88.4 R156, [R212] ;  /* 0x00000000d49c783b */ /* 0x000e6e0000000200 */
[C---:B-----5:R-:W-:Y:S08]  /*19260*/  HMMA.16816.F32.BF16 R60, R184.reuse, R160, R60 ;  /* 0x000000a0b83c723c */ /* 0x060ff0000004183c */
[----:B------:R-:W-:Y:S01]  /*19270*/  HMMA.16816.F32.BF16 R64, R184, R162, R64 ;  /* 0x000000a2b840723c */ /* 0x000fe20000041840 */
[----:B------:R-:W5:Y:S07]  /*19280*/  LDSM.16.M88.4 R160, [R213] ;  /* 0x00000000d5a0783b */ /* 0x000f6e0000000200 */
[C---:B------:R-:W-:Y:S08]  /*19290*/  HMMA.16816.F32.BF16 R8, R188.reuse, R164, R8 ;  /* 0x000000a4bc08723c */ /* 0x040ff00000041808 */
[C---:B------:R-:W-:Y:S01]  /*192a0*/  HMMA.16816.F32.BF16 R16, R188.reuse, R166, R16 ;  /* 0x000000a6bc10723c */ /* 0x040fe20000041810 */
[----:B------:R-:W1:Y:S07]  /*192b0*/  LDSM.16.M88.4 R164, [R201+0x3800] ;  /* 0x00380000c9a4783b */ /* 0x000e6e0000000200 */
[C---:B------:R-:W-:Y:S08]  /*192c0*/  HMMA.16816.F32.BF16 R20, R188.reuse, R168, R20 ;  /* 0x000000a8bc14723c */ /* 0x040ff00000041814 */
[C---:B------:R-:W-:Y:S01]  /*192d0*/  HMMA.16816.F32.BF16 R24, R188.reuse, R170, R24 ;  /* 0x000000aabc18723c */ /* 0x040fe20000041818 */
[----:B------:R-:W1:Y:S07]  /*192e0*/  LDSM.16.M88.4 R168, [R201+0x4000] ;  /* 0x00400000c9a8783b */ /* 0x000e6e0000000200 */
[C---:B----4-:R-:W-:Y:S08]  /*192f0*/  HMMA.16816.F32.BF16 R28, R188.reuse, R172, R28 ;  /* 0x000000acbc1c723c */ /* 0x050ff0000004181c */
[C---:B------:R-:W-:Y:S01]  /*19300*/  HMMA.16816.F32.BF16 R32, R188.reuse, R174, R32 ;  /* 0x000000aebc20723c */ /* 0x040fe20000041820 */
[----:B------:R-:W-:Y:S07]  /*19310*/  LDSM.16.M88.4 R172, [R200+0x3800] ;  /* 0x00380000c8ac783b */ /* 0x000fee0000000200 */
        /* <DEDUP_REMOVED lines=17> */
[C---:B--2---:R-:W-:Y:S08]  /*19430*/  HMMA.16816.F32.BF16 R28, R192.reuse, R148, R28 ;  /* 0x00000094c01c723c */ /* 0x044ff0000004181c */
[C---:B------:R-:W-:Y:S01]  /*19440*/  HMMA.16816.F32.BF16 R32, R192.reuse, R150, R32 ;  /* 0x00000096c020723c */ /* 0x040fe20000041820 */
[----:B------:R-:W2:Y:S07]  /*19450*/  LDSM.16.M88.4 R148, [R200+0x4000] ;  /* 0x00400000c894783b */ /* 0x000eae0000000200 */
[C---:B---3--:R-:W-:Y:S08]  /*19460*/  HMMA.16816.F32.BF16 R36, R192.reuse, R152, R36 ;  /* 0x00000098c024723c */ /* 0x048ff00000041824 */
[C---:B------:R-:W-:Y:S08]  /*19470*/  HMMA.16816.F32.BF16 R40, R192.reuse, R154, R40 ;  /* 0x0000009ac028723c */ /* 0x040ff00000041828 */
[C---:B-1----:R-:W-:Y:S08]  /*19480*/  HMMA.16816.F32.BF16 R44, R192.reuse, R156, R44 ;  /* 0x0000009cc02c723c */ /* 0x042ff0000004182c */
[C---:B------:R-:W-:Y:S08]  /*19490*/  HMMA.16816.F32.BF16 R48, R192.reuse, R158, R48 ;  /* 0x0000009ec030723c */ /* 0x040ff00000041830 */
[C---:B----4-:R-:W-:Y:S08]  /*194a0*/  HMMA.16816.F32.BF16 R52, R192.reuse, R160, R52 ;  /* 0x000000a0c034723c */ /* 0x050ff00000041834 */
[C---:B------:R-:W-:Y:S08]  /*194b0*/  HMMA.16816.F32.BF16 R56, R192.reuse, R162, R56 ;  /* 0x000000a2c038723c */ /* 0x040ff00000041838 */
[C---:B-----5:R-:W-:Y:S08]  /*194c0*/  HMMA.16816.F32.BF16 R60, R192.reuse, R164, R60 ;  /* 0x000000a4c03c723c */ /* 0x060ff0000004183c */
[----:B------:R-:W-:Y:S08]  /*194d0*/  HMMA.16816.F32.BF16 R64, R192, R166, R64 ;  /* 0x000000a6c040723c */ /* 0x000ff00000041840 */
[C---:B------:R-:W-:Y:S08]  /*194e0*/  HMMA.16816.F32.BF16 R8, R196.reuse, R172, R8 ;  /* 0x000000acc408723c */ /* 0x040ff00000041808 */
        /* <DEDUP_REMOVED lines=9> */
[----:B------:R-:W4:Y:S01]  /*19580*/  MUFU.TANH R164, R3 ;  /* 0x0000000300a47308 */ /* 0x000f220000002400 */
[----:B-1----:R-:W-:Y:S09]  /*19590*/  FMUL.FTZ R2, R9, c[0x0][0x320] ;  /* 0x0000c80009027a20 */ /* 0x002ff20000410000 */
[----:B------:R1:W1:Y:S10]  /*195a0*/  MUFU.TANH R171, R2 ;  /* 0x0000000200ab7308 */ /* 0x0002740000002400 */
[----:B------:R5:W2:Y:S01]  /*195b0*/  MUFU.TANH R174, R4 ;  /* 0x0000000400ae7308 */ /* 0x000aa20000002400 */
        /* <DEDUP_REMOVED lines=42> */
[----:B---3--:R-:W-:Y:S01]  /*19860*/  FMUL.FTZ R3, R44, c[0x0][0x320] ;  /* 0x0000c8002c037a20 */ /* 0x008fe20000410000 */
[C---:B-----5:R-:W-:Y:S05]  /*19870*/  HMMA.16816.F32.BF16 R52, R196.reuse, R16, R52 ;  /* 0x00000010c434723c */ /* 0x060fea0000041834 */
[----:B-1----:R-:W-:Y:S02]  /*19880*/  FMUL.FTZ R2, R24, c[0x0][0x320] ;  /* 0x0000c80018027a20 */ /* 0x002fe40000410000 */
[----:B------:R-:W-:Y:S01]  /*19890*/  FMUL.FTZ R16, R50, c[0x0][0x320] ;  /* 0x0000c80032107a20 */ /* 0x000fe20000410000 */
[C---:B------:R-:W-:Y:S01]  /*198a0*/  HMMA.16816.F32.BF16 R56, R196.reuse, R18, R56 ;  /* 0x00000012c438723c */ /* 0x040fe20000041838 */
[----:B------:R1:W3:Y:S10]  /*198b0*/  MUFU.TANH R162, R2 ;  /* 0x0000000200a27308 */ /* 0x0002f40000002400 */
[----:B------:R-:W3:Y:S01]  /*198c0*/  MUFU.TANH R35, R16 ;  /* 0x0000001000237308 */ /* 0x000ee20000002400 */
        /* <DEDUP_REMOVED lines=85> */
[----:B---3--:R-:W-:Y:S03]  /*19e20*/  @!P5 IADD3 R4, P0, R2, R242, RZ ;  /* 0x000000f20204d210 */ /* 0x008fe60007f1e0ff */
        /* <DEDUP_REMOVED lines=20> */
.L_x_1750:
[----:B------:R-:W-:-:S05]  /*19f70*/  BRA.DIV ~URZ, `(.L_x_1653) ;  /* 0x00008e427f007947 */ /* 0x000fca000b800000 */
[----:B------:R3:W4:Y:S02]  /*19f80*/  SHFL.IDX PT, R9, R8, RZ, 0x181f ;  /* 0x00181fff08097589 */ /* 0x00072400000e0000 */
.L_x_1751:
        /* <DEDUP_REMOVED lines=20> */
.L_x_1752:
        /* <DEDUP_REMOVED lines=19> */
.L_x_1753:
[----:B------:R-:W-:-:S05]  /*1a200*/  BRA.DIV ~URZ, `(.L_x_1656) ;  /* 0x00008d627f007947 */ /* 0x000fca000b800000 */
[----:B------:R2:W3:Y:S02]  /*1a210*/  SHFL.IDX PT, R9, R8, 0x2, 0x181f ;  /* 0x00581f0008097f89 */ /* 0x0004e400000e0000 */
.L_x_1754:
        /* <DEDUP_REMOVED lines=20> */
.L_x_1755:
        /* <DEDUP_REMOVED lines=17> */
.L_x_1651:
[----:B--234-:R-:W-:Y:S05]  /*1a470*/  BSYNC B0 ;  /* 0x0000000000007941 */ /* 0x01cfea0003800000 */
.L_x_1650:
        /* <DEDUP_REMOVED lines=59> */
.L_x_1756:
[----:B-12---:R-:W-:Y:S01]  /*1a830*/  FMNMX.FTZ R4, R4, R2, !PT ;  /* 0x0000000204047209 */ /* 0x006fe20007810000 */
[----:B------:R-:W-:-:S05]  /*1a840*/  BRA.DIV ~URZ, `(.L_x_1659) ;  /* 0x000088b27f007947 */ /* 0x000fca000b800000 */
[----:B------:R-:W1:Y:S02]  /*1a850*/  SHFL.BFLY PT, R2, R4, 0x1, 0x1f ;  /* 0x0c201f0004027f89 */ /* 0x000e6400000e0000 */
[----:B-1----:R-:W-:Y:S02]  /*1a860*/  FMNMX.FTZ R6, R4, R2, !PT ;  /* 0x0000000204067209 */ /* 0x002fe40007810000 */
[----:B------:R-:W1:Y:S02]  /*1a870*/  SHFL.BFLY PT, R2, R8, 0x2, 0x1f ;  /* 0x0c401f0008027f89 */ /* 0x000e6400000e0000 */
[----:B-1----:R-:W-:Y:S05]  /*1a880*/  FMNMX.FTZ R4, R8, R2, !PT ;  /* 0x0000000208047209 */ /* 0x002fea0007810000 */
[----:B------:R1:W2:Y:S02]  /*1a890*/  SHFL.BFLY PT, R2, R4, 0x1, 0x1f ;  /* 0x0c201f0004027f89 */ /* 0x0002a400000e0000 */
.L_x_1757:
[----:B------:R-:W3:Y:S01]  /*1a8a0*/  LDL.LU R51, [R1] ;  /* 0x0000000001337983 */ /* 0x000ee20000300800 */
[----:B------:R-:W-:Y:S01]  /*1a8b0*/  FMUL.FTZ R8, R6, c[0x0][0x2d0] ;  /* 0x0000b40006087a20 */ /* 0x000fe20000410000 */
[----:B-12---:R-:W-:Y:S01]  /*1a8c0*/  FMNMX.FTZ R4, R2, R4, !PT ;  /* 0x0000000402047209 */ /* 0x006fe20007810000 */
[----:B------:R-:W-:Y:S01]  /*1a8d0*/  FADD.FTZ R2, -R6, R15 ;  /* 0x0000000f06027221 */ /* 0x000fe20000010100 */
[----:B------:R-:W-:Y:S01]  /*1a8e0*/  WARPSYNC 0xffffffff ;  /* 0xffffffff00007948 */ /* 0x000fe20003800000 */
[--C-:B------:R-:W-:Y:S02]  /*1a8f0*/  FFMA.FTZ R10, R172, c[0x0][0x2d0], -R8.reuse ;  /* 0x0000b400ac0a7a23 */ /* 0x100fe40000010808 */
[----:B------:R-:W-:Y:S02]  /*1a900*/  FMUL.FTZ R2, R2, c[0x0][0x2d0] ;  /* 0x0000b40002027a20 */ /* 0x000fe40000410000 */
        /* <DEDUP_REMOVED lines=30> */
[----:B------:R-:W2:Y:S10]  /*1aaf0*/  MUFU.EX2 R8, R10 ;  /* 0x0000000a00087308 */ /* 0x000eb40000000800 */
[----:B------:R-:W4:Y:S01]  /*1ab00*/  MUFU.EX2 R11, R15 ;  /* 0x0000000f000b7308 */ /* 0x000f220000000800 */
[C---:B-1----:R-:W-:Y:S02]  /*1ab10*/  FMUL.FTZ R64, R3.reuse, R84 ;  /* 0x0000005403407220 */ /* 0x042fe40000410000 */
[C---:B------:R-:W-:Y:S02]  /*1ab20*/  FMUL.FTZ R65, R3.reuse, R85 ;  /* 0x0000005503417220 */ /* 0x040fe40000410000 */
[C---:B------:R-:W-:Y:S02]  /*1ab30*/  FMUL.FTZ R29, R3.reuse, R121 ;  /* 0x00000079031d7220 */ /* 0x040fe40000410000 */
[C---:B------:R-:W-:Y:S02]  /*1ab40*/  FMUL.FTZ R28, R3.reuse, R120 ;  /* 0x00000078031c7220 */ /* 0x040fe40000410000 */
[C---:B------:R-:W-:Y:S01]  /*1ab50*/  FMUL.FTZ R17, R3.reuse, R133 ;  /* 0x0000008503117220 */ /* 0x040fe20000410000 */
[----:B------:R-:W-:Y:S01]  /*1ab60*/  MOV R133, R47 ;  /* 0x0000002f00857202 */ /* 0x000fe20000000f00 */
[C---:B------:R-:W-:Y:S01]  /*1ab70*/  FMUL.FTZ R24, R3.reuse, R124 ;  /* 0x0000007c03187220 */ /* 0x040fe20000410000 */
[----:B------:R-:W-:Y:S01]  /*1ab80*/  MOV R124, R19 ;  /* 0x00000013007c7202 */ /* 0x000fe20000000f00 */
[----:B------:R-:W-:Y:S01]  /*1ab90*/  FMUL.FTZ R32, R3, R116 ;  /* 0x0000007403207220 */ /* 0x000fe20000410000 */
[----:B--2---:R-:W-:Y:S01]  /*1aba0*/  F2FP.BF16.PACK_AB R148, R9, R8 ;  /* 0x000000080994723e */ /* 0x004fe200000010ff */
[C---:B------:R-:W-:Y:S02]  /*1abb0*/  FFMA.FTZ R2, R3.reuse, R246, R8 ;  /* 0x000000f603027223 */ /* 0x040fe40000010008 */
[----:B------:R-:W-:Y:S02]  /*1abc0*/  FMUL.FTZ R33, R3, R117 ;  /* 0x0000007503217220 */ /* 0x000fe40000410000 */
[----:B------:R-:W-:Y:S02]  /*1abd0*/  FADD.FTZ R10, R9, R2 ;  /* 0x00000002090a7221 */ /* 0x000fe40000010000 */
[C---:B------:R-:W-:Y:S02]  /*1abe0*/  FADD.FTZ R2, -R4.reuse, R5 ;  /* 0x0000000504027221 */ /* 0x040fe40000010100 */
[----:B------:R-:W-:Y:S01]  /*1abf0*/  FMUL.FTZ R5, R4, c[0x0][0x2d0] ;  /* 0x0000b40004057a20 */ /* 0x000fe20000410000 */
[----:B----4-:R-:W-:Y:S01]  /*1ac00*/  F2FP.BF16.PACK_AB R150, R11, R16 ;  /* 0x000000100b96723e */ /* 0x010fe200000010ff */
        /* <DEDUP_REMOVED lines=25> */
[----:B------:R-:W-:Y:S01]  /*1ada0*/  FMUL.FTZ R16, R3, R132 ;  /* 0x0000008403107220 */ /* 0x000fe20000410000 */
[----:B------:R-:W-:Y:S01]  /*1adb0*/  MOV R132, R23 ;  /* 0x0000001700847202 */ /* 0x000fe20000000f00 */
[----:B------:R-:W-:Y:S02]  /*1adc0*/  FADD.FTZ R152, R11, R8 ;  /* 0x000000080b987221 */ /* 0x000fe40000010000 */
[----:B------:R-:W-:Y:S01]  /*1add0*/  FMUL.FTZ R8, R3, R136 ;  /* 0x0000008803087220 */ /* 0x000fe20000410000 */
[----:B------:R-:W2:Y:S01]  /*1ade0*/  MUFU.EX2 R11, R9 ;  /* 0x00000009000b7308 */ /* 0x000ea20000000800 */
[--C-:B------:R-:W-:Y:S02]  /*1adf0*/  FFMA.FTZ R174, R35, c[0x0][0x2d0], -R5.reuse ;  /* 0x0000b40023ae7a23 */ /* 0x100fe40000010805 */
[--C-:B------:R-:W-:Y:S02]  /*1ae00*/  FFMA.FTZ R175, R34, c[0x0][0x2d0], -R5.reuse ;  /* 0x0000b40022af7a23 */ /* 0x100fe40000010805 */
[--C-:B------:R-:W-:Y:S02]  /*1ae10*/  FFMA.FTZ R247, R27, c[0x0][0x2d0], -R5.reuse ;  /* 0x0000b4001bf77a23 */ /* 0x100fe40000010805 */
[--C-:B------:R-:W-:Y:S02]  /*1ae20*/  FFMA.FTZ R251, R25, c[0x0][0x2d0], -R5.reuse ;  /* 0x0000b40019fb7a23 */ /* 0x100fe40000010805 */
[--C-:B------:R-:W-:Y:S01]  /*1ae30*/  FFMA.FTZ R50, R21, c[0x0][0x2d0], -R5.reuse ;  /* 0x0000b40015327a23 */ /* 0x100fe20000010805 */
[----:B------:R-:W4:Y:S01]  /*1ae40*/  MUFU.EX2 R122, R80 ;  /* 0x00000050007a7308 */ /* 0x000f220000000800 */
[----:B------:R-:W-:Y:S01]  /*1ae50*/  FMUL.FTZ R21, R3, R129 ;  /* 0x0000008103157220 */ /* 0x000fe20000410000 */
[----:B------:R-:W-:Y:S01]  /*1ae60*/  MOV R129, R43 ;  /* 0x0000002b00817202 */ /* 0x000fe20000000f00 */
[----:B------:R-:W-:Y:S01]  /*1ae70*/  FMUL.FTZ R23, R2, R131 ;  /* 0x0000008302177220 */ /* 0x000fe20000410000 */
[----:B------:R-:W-:Y:S01]  /*1ae80*/  MOV R136, R50 ;  /* 0x0000003200887202 */ /* 0x000fe20000000f00 */
[--C-:B------:R-:W-:Y:S02]  /*1ae90*/  FFMA.FTZ R161, R161, c[0x0][0x2d0], -R5.reuse ;  /* 0x0000b400a1a17a23 */ /* 0x100fe40000010805 */
[--C-:B------:R-:W-:Y:S02]  /*1aea0*/  FFMA.FTZ R160, R160, c[0x0][0x2d0], -R5.reuse ;  /* 0x0000b400a0a07a23 */ /* 0x100fe40000010805 */
[--C-:B------:R-:W-:Y:S01]  /*1aeb0*/  FFMA.FTZ R158, R158, c[0x0][0x2d0], -R5.reuse ;  /* 0x0000b4009e9e7a23 */ /* 0x100fe20000010805 */
[----:B------:R-:W-:Y:S01]  /*1aec0*/  MUFU.EX2 R80, R162 ;  /* 0x000000a200507308 */ /* 0x000fe20000000800 */
[--C-:B------:R-:W-:Y:S02]  /*1aed0*/  FFMA.FTZ R157, R157, c[0x0][0x2d0], -R5.reuse ;  /* 0x0000b4009d9d7a23 */ /* 0x100fe40000010805 */
[--C-:B------:R-:W-:Y:S01]  /*1aee0*/  FFMA.FTZ R173, R38, c[0x0][0x2d0], -R5.reuse ;  /* 0x0000b40026ad7a23 */ /* 0x100fe20000010805 */
[----:B--2---:R-:W-:Y:S01]  /*1aef0*/  F2FP.BF16.PACK_AB R149, R11, R18 ;  /* 0x000000120b95723e */ /* 0x004fe200000010ff */
[----:B------:R-:W-:Y:S01]  /*1af00*/  FMUL.FTZ R9, R3, R137 ;  /* 0x0000008903097220 */ /* 0x000fe20000410000 */
[----:B------:R-:W-:Y:S01]  /*1af10*/  MOV R137, R22 ;  /* 0x0000001600897202 */ /* 0x000fe20000000f00 */
[----:B------:R-:W-:Y:S02]  /*1af20*/  FMUL.FTZ R22, R2, R130 ;  /* 0x0000008202167220 */ /* 0x000fe40000410000 */
[--C-:B------:R-:W-:Y:S01]  /*1af30*/  FFMA.FTZ R228, R31, c[0x0][0x2d0], -R5.reuse ;  /* 0x0000b4001fe47a23 */ /* 0x100fe20000010805 */
[----:B------:R-:W-:Y:S01]  /*1af40*/  MUFU.EX2 R116, R156 ;  /* 0x0000009c00747308 */ /* 0x000fe20000000800 */
[--C-:B------:R-:W-:Y:S02]  /*1af50*/  FFMA.FTZ R155, R169, c[0x0][0x2d0], -R5.reuse ;  /* 0x0000b400a99b7a23 */ /* 0x100fe40000010805 */
[--C-:B------:R-:W-:Y:S01]  /*1af60*/  FFMA.FTZ R169, R39, c[0x0][0x2d0], -R5.reuse ;  /* 0x0000b40027a97a23 */ /* 0x100fe20000010805 */
[----:B----4-:R-:W-:Y:S01]  /*1af70*/  F2FP.BF16.PACK_AB R151, R122, R121 ;  /* 0x000000797a97723e */ /* 0x010fe200000010ff */
[----:B------:R-:W-:Y:S02]  /*1af80*/  FFMA.FTZ R5, R20, c[0x0][0x2d0], -R5 ;  /* 0x0000b40014057a23 */ /* 0x000fe40000010805 */
[C---:B------:R-:W-:Y:S01]  /*1af90*/  FMUL.FTZ R20, R3.reuse, R128 ;  /* 0x0000008003147220 */ /* 0x040fe20000410000 */
[----:B------:R-:W-:Y:S01]  /*1afa0*/  MOV R128, R46 ;  /* 0x0000002e00807202 */ /* 0x000fe20000000f00 */
        /* <DEDUP_REMOVED lines=28> */
[----:B--2---:R-:W-:Y:S01]  /*1b170*/  LDSM.16.MT88.4 R124, [R204+0x3000] ;  /* 0x00300000cc7c783b */ /* 0x004fe20000004200 */
        /* <DEDUP_REMOVED lines=17> */
[----:B------:R-:W-:Y:S02]  /*1b290*/  FMUL.FTZ R73, R3, R73 ;  /* 0x0000004903497220 */ /* 0x000fe40000410000 */
[C---:B------:R-:W-:Y:S02]  /*1b2a0*/  FMUL.FTZ R70, R2.reuse, R70 ;  /* 0x0000004602467220 */ /* 0x040fe40000410000 */
[C---:B------:R-:W-:Y:S02]  /*1b2b0*/  FMUL.FTZ R71, R2.reuse, R71 ;  /* 0x0000004702477220 */ /* 0x040fe40000410000 */
[C---:B------:R-:W-:Y:S02]  /*1b2c0*/  FMUL.FTZ R74, R2.reuse, R74 ;  /* 0x0000004a024a7220 */ /* 0x040fe40000410000 */
[C---:B------:R-:W-:Y:S01]  /*1b2d0*/  FMUL.FTZ R75, R2.reuse, R75 ;  /* 0x0000004b024b7220 */ /* 0x040fe20000410000 */
[----:B------:R-:W2:Y:S10]  /*1b2e0*/  MUFU.EX2 R3, R164 ;  /* 0x000000a400037308 */ /* 0x000eb40000000800 */
[----:B------:R-:W-:Y:S10]  /*1b2f0*/  MUFU.EX2 R171, R160 ;  /* 0x000000a000ab7308 */ /* 0x000ff40000000800 */
[----:B------:R-:W-:Y:S10]  /*1b300*/  MUFU.EX2 R165, R165 ;  /* 0x000000a500a57308 */ /* 0x000ff40000000800 */
[----:B------:R-:W-:Y:S01]  /*1b310*/  MUFU.EX2 R164, R153 ;  /* 0x0000009900a47308 */ /* 0x000fe20000000800 */
[C---:B---3--:R-:W-:Y:S02]  /*1b320*/  FFMA.FTZ R10, R2.reuse, R51, R18 ;  /* 0x00000033020a7223 */ /* 0x048fe40000010012 */
[C---:B------:R-:W-:Y:S02]  /*1b330*/  FMUL.FTZ R18, R2.reuse, R134 ;  /* 0x0000008602127220 */ /* 0x040fe40000410000 */
[----:B------:R-:W-:Y:S02]  /*1b340*/  FADD.FTZ R120, R11, R10 ;  /* 0x0000000a0b787221 */ /* 0x000fe40000010000 */
[C---:B------:R-:W-:Y:S03]  /*1b350*/  FMUL.FTZ R10, R2.reuse, R138 ;  /* 0x0000008a020a7220 */ /* 0x040fe60000410000 */
[----:B------:R-:W-:Y:S01]  /*1b360*/  MUFU.EX2 R166, R166 ;  /* 0x000000a600a67308 */ /* 0x000fe20000000800 */
[C---:B------:R-:W-:Y:S02]  /*1b370*/  FMUL.FTZ R11, R2.reuse, R139 ;  /* 0x0000008b020b7220 */ /* 0x040fe40000410000 */
[----:B------:R-:W-:Y:S02]  /*1b380*/  FMUL.FTZ R51, R2, R103 ;  /* 0x0000006702337220 */ /* 0x000fe40000410000 */
[----:B------:R-:W-:Y:S01]  /*1b390*/  LDSM.16.MT88.4 R100, [R204+0x1800] ;  /* 0x00180000cc64783b */ /* 0x000fe20000004200 */
[----:B------:R-:W-:Y:S02]  /*1b3a0*/  FADD.FTZ R2, R15, R152 ;  /* 0x000000980f027221 */ /* 0x000fe40000010000 */
[C---:B-1----:R-:W-:Y:S02]  /*1b3b0*/  HMMA.16816.F32.BF16 R8, R148.reuse, R84, R8 ;  /* 0x000000549408723c */ /* 0x042fe40000041808 */
[----:B------:R-:W-:Y:S03]  /*1b3c0*/  MUFU.EX2 R163, R168 ;  /* 0x000000a800a37308 */ /* 0x000fe60000000800 */
[C---:B--2---:R-:W-:Y:S03]  /*1b3d0*/  FADD.FTZ R2, R3.reuse, R2 ;  /* 0x0000000203027221 */ /* 0x044fe60000010000 */
[C---:B------:R-:W-:Y:S01]  /*1b3e0*/  HMMA.16816.F32.BF16 R16, R148.reuse, R86, R16 ;  /* 0x000000569410723c */ /* 0x040fe20000041810 */
[----:B------:R-:W1:Y:S03]  /*1b3f0*/  LDSM.16.MT88.4 R84, [R204] ;  /* 0x00000000cc54783b */ /* 0x000e660000004200 */
[----:B------:R-:W-:Y:S01]  /*1b400*/  FADD.FTZ R2, R92, R2 ;  /* 0x000000025c027221 */ /* 0x000fe20000010000 */
[----:B------:R-:W-:Y:S03]  /*1b410*/  MUFU.EX2 R108, R243 ;  /* 0x000000f3006c7308 */ /* 0x000fe60000000800 */
[----:B------:R-:W-:Y:S07]  /*1b420*/  FADD.FTZ R2, R80, R2 ;  /* 0x0000000250027221 */ /* 0x000fee0000010000 */
[----:B------:R-:W-:Y:S10]  /*1b430*/  MUFU.EX2 R162, R169 ;  /* 0x000000a900a27308 */ /* 0x000ff40000000800 */
        /* <DEDUP_REMOVED lines=9> */
[----:B------:R-:W2:Y:S01]  /*1b4d0*/  MUFU.EX2 R115, R155 ;  /* 0x0000009b00737308 */ /* 0x000ea20000000800 */
[C---:B-1----:R-:W-:Y:S09]  /*1b4e0*/  HMMA.16816.F32.BF16 R28, R148.reuse, R84, R28 ;  /* 0x00000054941c723c */ /* 0x042ff2000004181c */
[----:B------:R-:W1:Y:S01]  /*1b4f0*/  MUFU.EX2 R112, R129 ;  /* 0x0000008100707308 */ /* 0x000e620000000800 */
[C---:B------:R-:W-:Y:S01]  /*1b500*/  HMMA.16816.F32.BF16 R32, R148.reuse, R86, R32 ;  /* 0x000000569420723c */ /* 0x040fe20000041820 */
[----:B------:R-:W3:Y:S08]  /*1b510*/  LDSM.16.MT88.4 R84, [R205] ;  /* 0x00000000cd54783b */ /* 0x000ef00000004200 */
[----:B------:R-:W-:Y:S10]  /*1b520*/  MUFU.EX2 R156, R247 ;  /* 0x000000f7009c7308 */ /* 0x000ff40000000800 */
[----:B------:R-:W-:Y:S01]  /*1b530*/  MUFU.EX2 R155, R251 ;  /* 0x000000fb009b7308 */ /* 0x000fe20000000800 */
        /* <DEDUP_REMOVED lines=15> */
[----:B------:R3:W4:Y:S03]  /*1b630*/  MUFU.EX2 R15, R225 ;  /* 0x000000e1000f7308 */ /* 0x0007260000000800 */
[----:B--2---:R-:W-:Y:S03]  /*1b640*/  F2FP.BF16.PACK_AB R85, R114, R115 ;  /* 0x000000737255723e */ /* 0x004fe600000010ff */
[----:B------:R-:W-:Y:S02]  /*1b650*/  F2FP.BF16.PACK_AB R86, R80, R92 ;  /* 0x0000005c5056723e */ /* 0x000fe400000010ff */
[----:B------:R-:W2:Y:S02]  /*1b660*/  LDSM.16.MT88.4 R92, [R204+0x800] ;  /* 0x00080000cc5c783b */ /* 0x000ea40000004200 */
[----:B------:R-:W5:Y:S01]  /*1b670*/  MUFU.EX2 R3, R172 ;  /* 0x000000ac00037308 */ /* 0x000f620000000800 */
[----:B------:R-:W-:Y:S02]  /*1b680*/  F2FP.BF16.PACK_AB R87, R117, R116 ;  /* 0x000000747557723e */ /* 0x000fe400000010ff */
[----:B-1----:R-:W-:Y:S02]  /*1b690*/  F2FP.BF16.PACK_AB R148, R112, R113 ;  /* 0x000000717094723e */ /* 0x002fe400000010ff */
[----:B------:R-:W-:Y:S02]  /*1b6a0*/  F2FP.BF16.PACK_AB R149, R153, R154 ;  /* 0x0000009a9995723e */ /* 0x000fe400000010ff */
[----:B------:R-:W-:Y:S01]  /*1b6b0*/  F2FP.BF16.PACK_AB R151, R5, R152 ;  /* 0x000000980597723e */ /* 0x000fe200000010ff */
[C---:B------:R-:W-:Y:S02]  /*1b6c0*/  HMMA.16816.F32.BF16 R8, R84.reuse, R88, R8 ;  /* 0x000000585408723c */ /* 0x040fe40000041808 */
[----:B------:R-:W1:Y:S03]  /*1b6d0*/  MUFU.EX2 R80, R170 ;  /* 0x000000aa00507308 */ /* 0x000e660000000800 */
[----:B---3--:R-:W-:Y:S01]  /*1b6e0*/  MOV R225, R117 ;  /* 0x0000007500e17202 */ /* 0x008fe20000000f00 */
[----:B----4-:R-:W-:Y:S02]  /*1b6f0*/  FADD.FTZ R2, R15, R2 ;  /* 0x000000020f027221 */ /* 0x010fe40000010000 */
[C---:B------:R-:W-:Y:S01]  /*1b700*/  HMMA.16816.F32.BF16 R16, R84.reuse, R90, R16 ;  /* 0x0000005a5410723c */ /* 0x040fe20000041810 */
[----:B------:R-:W3:Y:S03]  /*1b710*/  LDSM.16.MT88.4 R88, [R206+0x800] ;  /* 0x00080000ce58783b */ /* 0x000ee60000004200 */
[----:B------:R-:W4:Y:S01]  /*1b720*/  MUFU.EX2 R172, R161 ;  /* 0x000000a100ac7308 */ /* 0x000f220000000800 */
[C---:B-----5:R-:W-:Y:S04]  /*1b730*/  FADD.FTZ R2, R3.reuse, R2 ;  /* 0x0000000203027221 */ /* 0x060fe80000010000 */
[----:B------:R-:W-:Y:S05]  /*1b740*/  FADD.FTZ R2, R96, R2 ;  /* 0x0000000260027221 */ /* 0x000fea0000010000 */
[----:B------:R-:W5:Y:S01]  /*1b750*/  MUFU.EX2 R170, R158 ;  /* 0x0000009e00aa7308 */ /* 0x000f620000000800 */
[C---:B-1----:R-:W-:Y:S01]  /*1b760*/  FADD.FTZ R2, R80.reuse, R2 ;  /* 0x0000000250027221 */ /* 0x042fe20000010000 */
[C---:B--2---:R-:W-:Y:S08]  /*1b770*/  HMMA.16816.F32.BF16 R20, R84.reuse, R92, R20 ;  /* 0x0000005c5414723c */ /* 0x044ff00000041814 */
[----:B------:R-:W-:Y:S01]  /*1b780*/  MUFU.EX2 R161, R173 ;  /* 0x000000ad00a17308 */ /* 0x000fe20000000800 */
[C---:B------:R-:W-:Y:S01]  /*1b790*/  HMMA.16816.F32.BF16 R24, R84.reuse, R94, R24 ;  /* 0x0000005e5418723c */ /* 0x040fe20000041818 */
[----:B------:R-:W1:Y:S08]  /*1b7a0*/  LDSM.16.MT88.4 R92, [R205+0x800] ;  /* 0x00080000cd5c783b */ /* 0x000e700000004200 */
[----:B------:R-:W-:Y:S01]  /*1b7b0*/  MUFU.EX2 R158, R228 ;  /* 0x000000e4009e7308 */ /* 0x000fe20000000800 */
[C---:B---3--:R-:W-:Y:S08]  /*1b7c0*/  HMMA.16816.F32.BF16 R28, R84.reuse, R88, R28 ;  /* 0x00000058541c723c */ /* 0x048ff0000004181c */
        /* <DEDUP_REMOVED lines=21> */
[----:B----4-:R-:W-:Y:S02]  /*1b920*/  F2FP.BF16.PACK_AB R85, R171, R172 ;  /* 0x000000acab55723e */ /* 0x010fe400000010ff */
[----:B-----5:R-:W-:Y:S04]  /*1b930*/  F2FP.BF16.PACK_AB R87, R167, R170 ;  /* 0x000000aaa757723e */ /* 0x020fe800000010ff */
[----:B------:R4:W5:Y:S03]  /*1b940*/  MUFU.EX2 R15, R241 ;  /* 0x000000f1000f7308 */ /* 0x0009660000000800 */
[C---:B--2---:R-:W-:Y:S07]  /*1b950*/  HMMA.16816.F32.BF16 R8, R84.reuse, R88, R8 ;  /* 0x000000585408723c */ /* 0x044fee0000041808 */
[----:B------:R-:W2:Y:S01]  /*1b960*/  MUFU.EX2 R3, R240 ;  /* 0x000000f000037308 */ /* 0x000ea20000000800 */
[C---:B------:R-:W-:Y:S01]  /*1b970*/  HMMA.16816.F32.BF16 R16, R84.reuse, R90, R16 ;  /* 0x0000005a5410723c */ /* 0x040fe20000041810 */
[----:B------:R-:W3:Y:S07]  /*1b980*/  LDSM.16.MT88.4 R88, [R205+0x1000] ;  /* 0x00100000cd58783b */ /* 0x000eee0000004200 */
[C---:B-1----:R-:W-:Y:S04]  /*1b990*/  HMMA.16816.F32.BF16 R20, R84.reuse, R92, R20 ;  /* 0x0000005c5414723c */ /* 0x042fe80000041814 */
[----:B----4-:R-:W-:Y:S01]  /*1b9a0*/  MOV R241, R116 ;  /* 0x0000007400f17202 */ /* 0x010fe20000000f00 */
[----:B-----5:R-:W-:Y:S01]  /*1b9b0*/  FADD.FTZ R2, R15, R2 ;  /* 0x000000020f027221 */ /* 0x020fe20000010000 */
[----:B------:R-:W-:Y:S02]  /*1b9c0*/  LDSM.16.MT88.4 R116, [R206+0x3000] ;  /* 0x00300000ce74783b */ /* 0x000fe40000004200 */
[C---:B------:R-:W-:Y:S06]  /*1b9d0*/  HMMA.16816.F32.BF16 R24, R84.reuse, R94, R24 ;  /* 0x0000005e5418723c */ /* 0x040fec0000041818 */
[----:B------:R-:W1:Y:S01]  /*1b9e0*/  LDSM.16.MT88.4 R92, [R203+0x4800] ;  /* 0x00480000cb5c783b */ /* 0x000e620000004200 */
[C---:B--2---:R-:W-:Y:S01]  /*1b9f0*/  FADD.FTZ R2, R3.reuse, R2 ;  /* 0x0000000203027221 */ /* 0x044fe20000010000 */
[C---:B---3--:R-:W-:Y:S04]  /*1ba00*/  HMMA.16816.F32.BF16 R28, R84.reuse, R96, R28 ;  /* 0x00000060541c723c */ /* 0x048fe8000004181c */
[----:B------:R-:W-:Y:S04]  /*1ba10*/  FADD.FTZ R2, R104, R2 ;  /* 0x0000000268027221 */ /* 0x000fe80000010000 */
[C---:B------:R-:W-:Y:S01]  /*1ba20*/  HMMA.16816.F32.BF16 R32, R84.reuse, R98, R32 ;  /* 0x000000625420723c */ /* 0x040fe20000041820 */
[----:B------:R-:W2:Y:S03]  /*1ba30*/  LDSM.16.MT88.4 R96, [R204+0x4800] ;  /* 0x00480000cc60783b */ /* 0x000ea60000004200 */
[----:B------:R-:W-:Y:S04]  /*1ba40*/  FADD.FTZ R2, R80, R2 ;  /* 0x0000000250027221 */ /* 0x000fe80000010000 */
        /* <DEDUP_REMOVED lines=83> */
[----:B------:R-:W-:Y:S01]  /*1bf80*/  F2FP.BF16.PACK_AB R91, R155, R156 ;  /* 0x0000009c9b5b723e */ /* 0x000fe200000010ff */
[----:B------:R-:W-:Y:S03]  /*1bf90*/  FADD.FTZ R3, R121, R120 ;  /* 0x0000007879037221 */ /* 0x000fe60000010000 */
        /* <DEDUP_REMOVED lines=8> */
[----:B------:R-:W-:Y:S02]  /*1c020*/  FADD.FTZ R2, R122, R3 ;  /* 0x000000037a027221 */ /* 0x000fe40000010000 */
[C---:B--2---:R-:W-:Y:S01]  /*1c030*/  HMMA.16816.F32.BF16 R60, R84.reuse, R104, R60 ;  /* 0x00000068543c723c */ /* 0x044fe2000004183c */
[----:B------:R-:W2:Y:S03]  /*1c040*/  LDL R15, [R1+0xc] ;  /* 0x00000c00010f7983 */ /* 0x000ea60000100800 */
[----:B------:R-:W-:Y:S01]  /*1c050*/  FADD.FTZ R2, R115, R2 ;  /* 0x0000000273027221 */ /* 0x000fe20000010000 */
[----:B------:R-:W-:Y:S03]  /*1c060*/  LDSM.16.MT88.4 R132, [R203+0x3000] ;  /* 0x00300000cb84783b */ /* 0x000fe60000004200 */
        /* <DEDUP_REMOVED lines=54> */
[C---:B------:R-:W-:Y:S03]  /*1c3d0*/  IADD3 R2, R234.reuse, -0x1, RZ ;  /* 0xffffffffea027810 */ /* 0x040fe60007ffe0ff */
        /* <DEDUP_REMOVED lines=19> */
.L_x_1645:
[----:B------:R-:W-:Y:S05]  /*1c510*/  BRA.DIV ~URZ, `(.L_x_1661) ;  /* 0x00006cc27f007947 */ /* 0x000fea000b800000 */
[----:B------:R1:W2:Y:S02]  /*1c520*/  SHFL.BFLY PT, R2, R246, 0x2, 0x1f ;  /* 0x0c401f00f6027f89 */ /* 0x0002a400000e0000 */
.L_x_1758:
        /* <DEDUP_REMOVED lines=8> */
.L_x_1759:
[----:B------:R-:W-:Y:S01]  /*1c5b0*/  FSETP.NE.FTZ.AND P1, PT, R8, RZ, PT ;  /* 0x000000ff0800720b */ /* 0x000fe20003f35000 */
[----:B---3--:R-:W-:Y:S01]  /*1c5c0*/  FADD.FTZ R4, R2, R9 ;  /* 0x0000000902047221 */ /* 0x008fe20000010000 */
[----:B------:R-:W-:Y:S02]  /*1c5d0*/  MOV R3, RZ ;  /* 0x000000ff00037202 */ /* 0x000fe40000000f00 */
[----:B------:R-:W-:Y:S02]  /*1c5e0*/  MOV R2, RZ ;  /* 0x000000ff00027202 */ /* 0x000fe40000000f00 */
[----:B------:R-:W-:Y:S02]  /*1c5f0*/  FSETP.NE.FTZ.AND P0, PT, R4, RZ, PT ;  /* 0x000000ff0400720b */ /* 0x000fe40003f15000 */
[----:B------:R-:W-:Y:S02]  /*1c600*/  MOV R27, 0xff800000 ;  /* 0xff800000001b7802 */ /* 0x000fe40000000f00 */
[----:B------:R-:W-:-:S03]  /*1c610*/  MOV R26, 0xff800000 ;  /* 0xff800000001a7802 */ /* 0x000fc60000000f00 */
[----:B------:R-:W3:Y:S08]  /*1c620*/  @P1 MUFU.RCP R3, R8 ;  /* 0x0000000800031308 */ /* 0x000ef00000001000 */
[----:B------:R4:W5:Y:S01]  /*1c630*/  @P1 MUFU.LG2 R10, R8 ;  /* 0x00000008000a1308 */ /* 0x0009620000000c00 */
[----:B---3--:R-:W-:-:S07]  /*1c640*/  FMUL.FTZ R48, R3, R92 ;  /* 0x0000005c03307220 */ /* 0x008fce0000410000 */
[----:B------:R-:W3:Y:S01]  /*1c650*/  @P0 MUFU.RCP R2, R4 ;  /* 0x0000000400020308 */ /* 0x000ee20000001000 */
[C---:B------:R-:W-:Y:S02]  /*1c660*/  FMUL.FTZ R49, R3.reuse, R93 ;  /* 0x0000005d03317220 */ /* 0x040fe40000410000 */
[C---:B------:R-:W-:Y:S02]  /*1c670*/  FMUL.FTZ R54, R3.reuse, R136 ;  /* 0x0000008803367220 */ /* 0x040fe40000410000 */
[C---:B------:R-:W-:Y:S02]  /*1c680*/  FMUL.FTZ R55, R3.reuse, R137 ;  /* 0x0000008903377220 */ /* 0x040fe40000410000 */
[C---:B------:R-:W-:Y:S01]  /*1c690*/  FMUL.FTZ R30, R3.reuse, R132 ;  /* 0x00000084031e7220 */ /* 0x040fe20000410000 */
[----:B----4-:R-:W-:Y:S01]  /*1c6a0*/  @P1 MOV R8, 0x3f317218 ;  /* 0x3f31721800081802 */ /* 0x010fe20000000f00 */
        /* <DEDUP_REMOVED lines=27> */
[----:B------:R4:W1:Y:S01]  /*1c860*/  @P0 MUFU.LG2 R3, R4 ;  /* 0x0000000400030308 */ /* 0x0008620000000c00 */
[----:B-----5:R-:W-:Y:S02]  /*1c870*/  @P1 FMUL.FTZ R10, R10, 0.69314718246459960938 ;  /* 0x3f3172180a0a1820 */ /* 0x020fe40000410000 */
[----:B------:R-:W-:Y:S02]  /*1c880*/  @P1 FMUL.FTZ R8, R8, c[0x0][0x2d0] ;  /* 0x0000b40008081a20 */ /* 0x000fe40000410000 */
[----:B---3--:R-:W-:Y:S02]  /*1c890*/  FMUL.FTZ R96, R2, R138 ;  /* 0x0000008a02607220 */ /* 0x008fe40000410000 */
[----:B------:R-:W-:Y:S01]  /*1c8a0*/  @P1 FFMA.FTZ R27, R8, R6, R10 ;  /* 0x00000006081b1223 */ /* 0x000fe2000001000a */
[----:B------:R-:W-:Y:S01]  /*1c8b0*/  MOV R6, 0x1 ;  /* 0x0000000100067802 */ /* 0x000fe20000000f00 */
[----:B------:R-:W-:-:S02]  /*1c8c0*/  FMUL.FTZ R97, R2, R139 ;  /* 0x0000008b02617220 */ /* 0x000fc40000410000 */
[C---:B------:R-:W-:Y:S02]  /*1c8d0*/  FMUL.FTZ R68, R2.reuse, R134 ;  /* 0x0000008602447220 */ /* 0x040fe40000410000 */
[C---:B------:R-:W-:Y:S02]  /*1c8e0*/  FMUL.FTZ R69, R2.reuse, R135 ;  /* 0x0000008702457220 */ /* 0x040fe40000410000 */
[C---:B------:R-:W-:Y:S01]  /*1c8f0*/  FMUL.FTZ R56, R2.reuse, R130 ;  /* 0x0000008202387220 */ /* 0x040fe20000410000 */
[----:B----4-:R-:W-:Y:S01]  /*1c900*/  @P0 MOV R4, 0x3f317218 ;  /* 0x3f31721800040802 */ /* 0x010fe20000000f00 */
[----:B-1----:R-:W-:Y:S02]  /*1c910*/  @P0 FMUL.FTZ R3, R3, 0.69314718246459960938 ;  /* 0x3f31721803030820 */ /* 0x002fe40000410000 */
        /* <DEDUP_REMOVED lines=30> */
.L_x_1572:
[----:B------:R3:W5:Y:S04]  /*1cb00*/  LDL R6, [R1+0x50] ;  /* 0x0000500001067983 */ /* 0x0007680000100800 */
[----:B------:R-:W1:Y:S01]  /*1cb10*/  S2R R3, SR_TID.X ;  /* 0x0000000000037919 */ /* 0x000e620000002100 */
[----:B------:R-:W-:Y:S01]  /*1cb20*/  BSSY B0, `(.L_x_1663) ;  /* 0x0000011000007945 */ /* 0x000fe20003800000 */
[----:B-1----:R-:W-:-:S13]  /*1cb30*/  LOP3.LUT P0, RZ, R3, 0xff, RZ, 0xc0, !PT ;  /* 0x000000ff03ff7812 */ /* 0x002fda000780c0ff */
[----:B------:R-:W-:Y:S05]  /*1cb40*/  @P0 BRA `(.L_x_1664) ;  /* 0x000000e000000947 */ /* 0x000fea0003800000 */
[----:B---34-:R-:W1:Y:S01]  /*1cb50*/  S2R R5, SR_LANEID ;  /* 0x0000000000057919 */ /* 0x018e620000000000 */
[----:B------:R-:W-:Y:S01]  /*1cb60*/  VOTEU.ANY UR5, UPT, PT ;  /* 0x0000000000057886 */ /* 0x000fe200038e0100 */
[----:B------:R-:W-:Y:S01]  /*1cb70*/  IMAD.MOV.U32 R8, RZ, RZ, c[0x0][0x560] ;  /* 0x00015800ff087624 */ /* 0x000fe200078e00ff */
[----:B------:R-:W1:Y:S01]  /*1cb80*/  FLO.U32 R4, UR5 ;  /* 0x0000000500047d00 */ /* 0x000e6200080e0000 */
[----:B--2---:R-:W-:-:S07]  /*1cb90*/  IMAD.MOV.U32 R9, RZ, RZ, c[0x0][0x564] ;  /* 0x00015900ff097624 */ /* 0x004fce00078e00ff */
        /* <DEDUP_REMOVED lines=9> */
.L_x_1664:
[----:B---3--:R-:W-:Y:S05]  /*1cc30*/  BSYNC B0 ;  /* 0x0000000000007941 */ /* 0x008fea0003800000 */
.L_x_1663:
[----:B------:R-:W-:Y:S01]  /*1cc40*/  PRMT R2, R2, 0x9910, RZ ;  /* 0x0000991002027816 */ /* 0x000fe200000000ff */
[----:B------:R-:W-:Y:S01]  /*1cc50*/  BSSY B1, `(.L_x_1665) ;  /* 0x00002c7000017945 */ /* 0x000fe20003800000 */
[----:B-----5:R-:W-:Y:S02]  /*1cc60*/  IMAD.MOV.U32 R74, RZ, RZ, R6 ;  /* 0x000000ffff4a7224 */ /* 0x020fe400078e0006 */
[----:B------:R-:W-:-:S13]  /*1cc70*/  ISETP.NE.AND P0, PT, R2, RZ, PT ;  /* 0x000000ff0200720c */ /* 0x000fda0003f05270 */
[----:B------:R-:W-:Y:S05]  /*1cc80*/  @!P0 BRA `(.L_x_1666) ;  /* 0x000020a000008947 */ /* 0x000fea0003800000 */
[----:B------:R-:W3:Y:S04]  /*1cc90*/  LDL R10, [R1+0xbc] ;  /* 0x0000bc00010a7983 */ /* 0x000ee80000100800 */
[----:B--2---:R-:W2:Y:S04]  /*1cca0*/  LDL R18, [R1+0xc0] ;  /* 0x0000c00001127983 */ /* 0x004ea80000100800 */
[----:B-1--4-:R-:W4:Y:S04]  /*1ccb0*/  LDL R6, [R1+0xc8] ;  /* 0x0000c80001067983 */ /* 0x012f280000100800 */
        /* <DEDUP_REMOVED lines=12> */
[----:B---3--:R1:W-:Y:S04]  /*1cd80*/  STS [R10+0x80], R2 ;  /* 0x000080020a007388 */ /* 0x0083e80000000800 */
[----:B------:R3:W-:Y:S04]  /*1cd90*/  STS [R10+0x480], R3 ;  /* 0x000480030a007388 */ /* 0x0007e80000000800 */
[----:B--2---:R2:W-:Y:S01]  /*1cda0*/  STS [R18], R4 ;  /* 0x0000000412007388 */ /* 0x0045e20000000800 */
[----:B-1----:R-:W-:-:S02]  /*1cdb0*/  F2FP.BF16.PACK_AB R2, R69, R68 ;  /* 0x000000444502723e */ /* 0x002fc400000010ff */
[----:B---3--:R-:W-:-:S03]  /*1cdc0*/  F2FP.BF16.PACK_AB R3, R33, R32 ;  /* 0x000000202103723e */ /* 0x008fc600000010ff */
[----:B------:R1:W-:Y:S01]  /*1cdd0*/  STS [R18+0x400], R2 ;  /* 0x0004000212007388 */ /* 0x0003e20000000800 */
[----:B--2---:R-:W-:-:S03]  /*1cde0*/  F2FP.BF16.PACK_AB R4, R57, R56 ;  /* 0x000000383904723e */ /* 0x004fc600000010ff */
        /* <DEDUP_REMOVED lines=75> */
.L_x_1667:
        /* <DEDUP_REMOVED lines=23> */
[----:B------:R-:W-:Y:S02]  /*1d410*/  IMAD.IADD R6, R6, 0x1, R52 ;  /* 0x0000000106067824 */ /* 0x000fe400078e0234 */
        /* <DEDUP_REMOVED lines=92> */
.L_x_1760:
[----:B------:R-:W-:Y:S05]  /*1d9e0*/  BRA.DIV ~URZ, `(.L_x_1670) ;  /* 0x000059c27f007947 */ /* 0x000fea000b800000 */
[----:B------:R4:W2:Y:S02]  /*1d9f0*/  SHFL.IDX PT, R2, R8, RZ, 0x181f ;  /* 0x00181fff08027589 */ /* 0x0008a400000e0000 */
.L_x_1761:
[----:B------:R-:W-:Y:S01]  /*1da00*/  ISETP.GE.AND P0, PT, R5, R4, PT ;  /* 0x000000040500720c */ /* 0x000fe20003f06270 */
[----:B------:R-:W-:-:S12]  /*1da10*/  BSSY B0, `(.L_x_1671) ;  /* 0x000000b000007945 */ /* 0x000fd80003800000 */
[----:B------:R-:W-:Y:S05]  /*1da20*/  @P0 BRA `(.L_x_1672) ;  /* 0x0000009000000947 */ /* 0x000fea0003800000 */
[----:B------:R-:W5:Y:S01]  /*1da30*/  LDL R15, [R1+0x4] ;  /* 0x00000400010f7983 */ /* 0x000f620000100800 */
[----:B------:R-:W-:Y:S02]  /*1da40*/  ISETP.GE.AND P1, PT, R76, c[0x0][0x3c8], PT ;  /* 0x0000f2004c007a0c */ /* 0x000fe40003f26270 */
[----:B------:R-:W-:-:S11]  /*1da50*/  ISETP.GE.AND P0, PT, R226, c[0x0][0x3c8], PT ;  /* 0x0000f200e2007a0c */ /* 0x000fd60003f06270 */
[-C--:B--2---:R-:W-:Y:S02]  /*1da60*/  @!P1 LEA R10, P3, R76, R2.reuse, 0x1 ;  /* 0x000000024c0a9211 */ /* 0x084fe400078608ff */
[----:B------:R-:W-:Y:S02]  /*1da70*/  @!P0 LEA R2, P2, R226, R2, 0x1 ;  /* 0x00000002e2028211 */ /* 0x000fe400078408ff */
[----:B---3--:R-:W-:-:S05]  /*1da80*/  @!P1 LEA.HI.X R11, R76, R9, R77, 0x1, P3 ;  /* 0x000000094c0b9211 */ /* 0x008fca00018f0c4d */
[----:B------:R2:W-:Y:S01]  /*1da90*/  @!P1 ST.E.128 [R10.64], R20 ;  /* 0x000000140a009985 */ /* 0x0005e2000c101d08 */
[----:B-----5:R-:W-:-:S05]  /*1daa0*/  @!P0 LEA.HI.X R3, R226, R9, R15, 0x1, P2 ;  /* 0x00000009e2038211 */ /* 0x020fca00010f0c0f */
[----:B-1----:R2:W-:Y:S02]  /*1dab0*/  @!P0 ST.E.128 [R2.64], R16 ;  /* 0x0000001002008985 */ /* 0x0025e4000c101d08 */
.L_x_1672:
[----:B------:R-:W-:Y:S05]  /*1dac0*/  BSYNC B0 ;  /* 0x0000000000007941 */ /* 0x000fea0003800000 */
.L_x_1671:
[----:B------:R-:W-:Y:S05]  /*1dad0*/  BRA.DIV ~URZ, `(.L_x_1673) ;  /* 0x000059427f007947 */ /* 0x000fea000b800000 */
[----:B---3--:R3:W4:Y:S04]  /*1dae0*/  SHFL.IDX PT, R9, R6, 0x1, 0x181f ;  /* 0x00381f0006097f89 */ /* 0x00872800000e0000 */
[----:B--2---:R3:W2:Y:S02]  /*1daf0*/  SHFL.IDX PT, R2, R8, 0x1, 0x181f ;  /* 0x00381f0008027f89 */ /* 0x0046a400000e0000 */
.L_x_1762:
[----:B------:R-:W-:Y:S01]  /*1db00*/  IADD3 R3, R5, 0x20, RZ ;  /* 0x0000002005037810 */ /* 0x000fe20007ffe0ff */
[----:B------:R-:W-:Y:S03]  /*1db10*/  BSSY B0, `(.L_x_1674) ;  /* 0x000000c000007945 */ /* 0x000fe60003800000 */
[----:B------:R-:W-:-:S13]  /*1db20*/  ISETP.GE.AND P0, PT, R3, R4, PT ;  /* 0x000000040300720c */ /* 0x000fda0003f06270 */
[----:B------:R-:W-:Y:S05]  /*1db30*/  @P0 BRA `(.L_x_1675) ;  /* 0x0000009000000947 */ /* 0x000fea0003800000 */
[----:B------:R-:W5:Y:S01]  /*1db40*/  LDL R15, [R1+0x4] ;  /* 0x00000400010f7983 */ /* 0x000f620000100800 */
[----:B------:R-:W-:Y:S02]  /*1db50*/  ISETP.GE.AND P1, PT, R76, c[0x0][0x3c8], PT ;  /* 0x0000f2004c007a0c */ /* 0x000fe40003f26270 */
[----:B------:R-:W-:-:S11]  /*1db60*/  ISETP.GE.AND P0, PT, R226, c[0x0][0x3c8], PT ;  /* 0x0000f200e2007a0c */ /* 0x000fd60003f06270 */
[-C--:B--2---:R-:W-:Y:S02]  /*1db70*/  @!P1 LEA R10, P3, R76, R2.reuse, 0x1 ;  /* 0x000000024c0a9211 */ /* 0x084fe400078608ff */
[----:B------:R-:W-:Y:S02]  /*1db80*/  @!P0 LEA R2, P2, R226, R2, 0x1 ;  /* 0x00000002e2028211 */ /* 0x000fe400078408ff */
[----:B----4-:R-:W-:-:S05]  /*1db90*/  @!P1 LEA.HI.X R11, R76, R9, R77, 0x1, P3 ;  /* 0x000000094c0b9211 */ /* 0x010fca00018f0c4d */
[----:B------:R2:W-:Y:S01]  /*1dba0*/  @!P1 ST.E.128 [R10.64], R28 ;  /* 0x0000001c0a009985 */ /* 0x0005e2000c101d08 */
[----:B-----5:R-:W-:-:S05]  /*1dbb0*/  @!P0 LEA.HI.X R3, R226, R9, R15, 0x1, P2 ;  /* 0x00000009e2038211 */ /* 0x020fca00010f0c0f */
[----:B-1----:R2:W-:Y:S02]  /*1dbc0*/  @!P0 ST.E.128 [R2.64], R24 ;  /* 0x0000001802008985 */ /* 0x0025e4000c101d08 */
.L_x_1675:
[----:B------:R-:W-:Y:S05]  /*1dbd0*/  BSYNC B0 ;  /* 0x0000000000007941 */ /* 0x000fea0003800000 */
.L_x_1674:
[----:B------:R-:W-:Y:S05]  /*1dbe0*/  BRA.DIV ~URZ, `(.L_x_1676) ;  /* 0x000059027f007947 */ /* 0x000fea000b800000 */
[----:B----4-:R4:W3:Y:S02]  /*1dbf0*/  SHFL.IDX PT, R9, R6, 0x2, 0x181f ;  /* 0x00581f0006097f89 */ /* 0x0108e400000e0000 */
.L_x_1763:
[----:B------:R-:W-:Y:S05]  /*1dc00*/  BRA.DIV ~URZ, `(.L_x_1677) ;  /* 0x000059527f007947 */ /* 0x000fea000b800000 */
[----:B--2---:R2:W4:Y:S02]  /*1dc10*/  SHFL.IDX PT, R2, R8, 0x2, 0x181f ;  /* 0x00581f0008027f89 */ /* 0x00452400000e0000 */
.L_x_1764:
[----:B------:R-:W-:Y:S01]  /*1dc20*/  IADD3 R3, R5, 0x40, RZ ;  /* 0x0000004005037810 */ /* 0x000fe20007ffe0ff */
[----:B------:R-:W-:Y:S03]  /*1dc30*/  BSSY B0, `(.L_x_1678) ;  /* 0x000000c000007945 */ /* 0x000fe60003800000 */
[----:B------:R-:W-:-:S13]  /*1dc40*/  ISETP.GE.AND P0, PT, R3, R4, PT ;  /* 0x000000040300720c */ /* 0x000fda0003f06270 */
[----:B------:R-:W-:Y:S05]  /*1dc50*/  @P0 BRA `(.L_x_1679) ;  /* 0x0000009000000947 */ /* 0x000fea0003800000 */
[----:B------:R-:W5:Y:S01]  /*1dc60*/  LDL R15, [R1+0x4] ;  /* 0x00000400010f7983 */ /* 0x000f620000100800 */
[----:B------:R-:W-:Y:S02]  /*1dc70*/  ISETP.GE.AND P1, PT, R76, c[0x0][0x3c8], PT ;  /* 0x0000f2004c007a0c */ /* 0x000fe40003f26270 */
[----:B------:R-:W-:-:S11]  /*1dc80*/  ISETP.GE.AND P0, PT, R226, c[0x0][0x3c8], PT ;  /* 0x0000f200e2007a0c */ /* 0x000fd60003f06270 */
[-C--:B----4-:R-:W-:Y:S02]  /*1dc90*/  @!P1 LEA R10, P3, R76, R2.reuse, 0x1 ;  /* 0x000000024c0a9211 */ /* 0x090fe400078608ff */
[----:B------:R-:W-:Y:S02]  /*1dca0*/  @!P0 LEA R2, P2, R226, R2, 0x1 ;  /* 0x00000002e2028211 */ /* 0x000fe400078408ff */
[----:B---3--:R-:W-:-:S05]  /*1dcb0*/  @!P1 LEA.HI.X R11, R76, R9, R77, 0x1, P3 ;  /* 0x000000094c0b9211 */ /* 0x008fca00018f0c4d */
[----:B------:R3:W-:Y:S01]  /*1dcc0*/  @!P1 ST.E.128 [R10.64], R36 ;  /* 0x000000240a009985 */ /* 0x0007e2000c101d08 */
[----:B-----5:R-:W-:-:S05]  /*1dcd0*/  @!P0 LEA.HI.X R3, R226, R9, R15, 0x1, P2 ;  /* 0x00000009e2038211 */ /* 0x020fca00010f0c0f */
[----:B-1----:R3:W-:Y:S02]  /*1dce0*/  @!P0 ST.E.128 [R2.64], R32 ;  /* 0x0000002002008985 */ /* 0x0027e4000c101d08 */
.L_x_1679:
[----:B------:R-:W-:Y:S05]  /*1dcf0*/  BSYNC B0 ;  /* 0x0000000000007941 */ /* 0x000fea0003800000 */
.L_x_1678:
[----:B------:R-:W-:Y:S05]  /*1dd00*/  BRA.DIV ~URZ, `(.L_x_1680) ;  /* 0x000058c27f007947 */ /* 0x000fea000b800000 */
[----:B---3--:R3:W2:Y:S04]  /*1dd10*/  SHFL.IDX PT, R9, R6, 0x3, 0x181f ;  /* 0x00781f0006097f89 */ /* 0x0086a800000e0000 */
[----:B----4-:R3:W4:Y:S02]  /*1dd20*/  SHFL.IDX PT, R6, R8, 0x3, 0x181f ;  /* 0x00781f0008067f89 */ /* 0x01072400000e0000 */
.L_x_1765:
        /* <DEDUP_REMOVED lines=9> */
[----:B---3--:R-:W2:Y:S01]  /*1ddc0*/  LDL R8, [R1+0x4] ;  /* 0x0000040001087983 */ /* 0x008ea20000100800 */
[----:B-1----:R-:W-:-:S04]  /*1ddd0*/  LEA R2, P0, R226, R6, 0x1 ;  /* 0x00000006e2027211 */ /* 0x002fc800078008ff */
[----:B--2---:R-:W-:-:S05]  /*1dde0*/  LEA.HI.X R3, R226, R9, R8, 0x1, P0 ;  /* 0x00000009e2037211 */ /* 0x004fca00000f0c08 */
[----:B------:R1:W-:Y:S01]  /*1ddf0*/  ST.E.128 [R2.64], R40 ;  /* 0x0000002802007985 */ /* 0x0003e2000c101d08 */
[----:B------:R-:W-:Y:S05]  /*1de00*/  BRA `(.L_x_1681) ;  /* 0x00001ab000007947 */ /* 0x000fea0003800000 */
.L_x_1668:
        /* <DEDUP_REMOVED lines=34> */
.L_x_1766:
[----:B------:R-:W-:Y:S05]  /*1e030*/  BRA.DIV ~URZ, `(.L_x_1683) ;  /* 0x000056d27f007947 */ /* 0x000fea000b800000 */
[----:B------:R3:W4:Y:S02]  /*1e040*/  SHFL.IDX PT, R2, R5, RZ, 0x1c1f ;  /* 0x001c1fff05027589 */ /* 0x00072400000e0000 */
.L_x_1767:
        /* <DEDUP_REMOVED lines=97> */
.L_x_1685:
[----:B------:R-:W-:Y:S05]  /*1e660*/  BSYNC B0 ;  /* 0x0000000000007941 */ /* 0x000fea0003800000 */
.L_x_1684:
[----:B------:R-:W-:Y:S05]  /*1e670*/  BRA.DIV ~URZ, `(.L_x_1686) ;  /* 0x000051027f007947 */ /* 0x000fea000b800000 */
[----:B--2---:R2:W1:Y:S04]  /*1e680*/  SHFL.IDX PT, R4, R6, 0x1, 0x1c1f ;  /* 0x003c1f0006047f89 */ /* 0x00446800000e0000 */
[----:B----4-:R2:W4:Y:S02]  /*1e690*/  SHFL.IDX PT, R2, R5, 0x1, 0x1c1f ;  /* 0x003c1f0005027f89 */ /* 0x01052400000e0000 */
.L_x_1768:
        /* <DEDUP_REMOVED lines=105> */
.L_x_1666:
[----:B------:R-:W3:Y:S04]  /*1ed30*/  LDL.LU R2, [R1+0x68] ;  /* 0x0000680001027983 */ /* 0x000ee80000300800 */
[----:B-12---:R-:W2:Y:S01]  /*1ed40*/  LDL.LU R6, [R1+0x6c] ;  /* 0x00006c0001067983 */ /* 0x006ea20000300800 */
[----:B------:R-:W-:Y:S02]  /*1ed50*/  ISETP.NE.U32.AND P0, PT, RZ, c[0x0][0x508], PT ;  /* 0x00014200ff007a0c */ /* 0x000fe40003f05070 */
[----:B------:R-:W-:Y:S01]  /*1ed60*/  ISETP.NE.U32.AND P3, PT, RZ, c[0x0][0x500], PT ;  /* 0x00014000ff007a0c */ /* 0x000fe20003f65070 */
[----:B----4-:R-:W4:Y:S01]  /*1ed70*/  LDL.LU R3, [R1+0x54] ;  /* 0x0000540001037983 */ /* 0x010f220000300800 */
[----:B------:R-:W-:Y:S01]  /*1ed80*/  ISETP.NE.AND.EX P2, PT, RZ, c[0x0][0x50c], PT, P0 ;  /* 0x00014300ff007a0c */ /* 0x000fe20003f45300 */
[----:B------:R-:W-:Y:S01]  /*1ed90*/  IMAD.MOV.U32 R22, RZ, RZ, c[0x0][0x388] ;  /* 0x0000e200ff167624 */ /* 0x000fe200078e00ff */
[----:B------:R-:W-:-:S02]  /*1eda0*/  ISETP.NE.AND.EX P3, PT, RZ, c[0x0][0x504], PT, P3 ;  /* 0x00014100ff007a0c */ /* 0x000fc40003f65330 */
[----:B---3--:R-:W-:-:S09]  /*1edb0*/  IADD3 R4, P1, R2, c[0x0][0x500], RZ ;  /* 0x0001400002047a10 */ /* 0x008fd20007f3e0ff */
[----:B------:R-:W-:Y:S01]  /*1edc0*/  @P2 IADD3 R8, P0, R2, c[0x0][0x508], RZ ;  /* 0x0001420002082a10 */ /* 0x000fe20007f1e0ff */
[----:B------:R-:W-:Y:S01]  /*1edd0*/  IMAD.MOV.U32 R2, RZ, RZ, RZ ;  /* 0x000000ffff027224 */ /* 0x000fe200078e00ff */
[C---:B--2---:R-:W-:Y:S02]  /*1ede0*/  IADD3.X R5, R6.reuse, c[0x0][0x504], RZ, P1, !PT ;  /* 0x0001410006057a10 */ /* 0x044fe40000ffe4ff */
        /* <DEDUP_REMOVED lines=10> */
.L_x_1687:
        /* <DEDUP_REMOVED lines=60> */
.L_x_1689:
[----:B------:R-:W-:Y:S05]  /*1f250*/  BSYNC B0 ;  /* 0x0000000000007941 */ /* 0x000fea0003800000 */
.L_x_1688:
        /* <DEDUP_REMOVED lines=30> */
[----:B------:R-:W-:-:S04]  /*1f440*/  IADD3 R6, R82, R10, RZ ;  /* 0x0000000a52067210 */ /* 0x000fc80007ffe0ff */
[----:B------:R-:W-:Y:S02]  /*1f450*/  IADD3 R5, R3, R4, RZ ;  /* 0x0000000403057210 */ /* 0x000fe40007ffe0ff */
[----:B------:R-:W-:-:S04]  /*1f460*/  LEA R8, P0, R2, c[0x0][0x380], 0x1 ;  /* 0x0000e00002087a11 */ /* 0x000fc800078008ff */
[----:B------:R-:W-:Y:S01]  /*1f470*/  LEA.HI.X R5, R2, c[0x0][0x384], R5, 0x1, P0 ;  /* 0x0000e10002057a11 */ /* 0x000fe200000f0c05 */
[----:B------:R-:W-:Y:S06]  /*1f480*/  BRA.DIV ~URZ, `(.L_x_1690) ;  /* 0x000043c27f007947 */ /* 0x000fec000b800000 */
[----:B------:R1:W2:Y:S02]  /*1f490*/  SHFL.IDX PT, R9, R5, RZ, 0x181f ;  /* 0x00181fff05097589 */ /* 0x0002a400000e0000 */
.L_x_1769:
[----:B------:R-:W-:Y:S05]  /*1f4a0*/  BRA.DIV ~URZ, `(.L_x_1691) ;  /* 0x000044127f007947 */ /* 0x000fea000b800000 */
[----:B------:R3:W4:Y:S02]  /*1f4b0*/  SHFL.IDX PT, R2, R8, RZ, 0x181f ;  /* 0x00181fff08027589 */ /* 0x00072400000e0000 */
.L_x_1770:
[----:B------:R-:W-:Y:S01]  /*1f4c0*/  IMAD R4, R22, c[0x0][0x4e8], RZ ;  /* 0x00013a0016047a24 */ /* 0x000fe200078e02ff */
[----:B------:R-:W-:Y:S04]  /*1f4d0*/  BSSY B0, `(.L_x_1692) ;  /* 0x000000c000007945 */ /* 0x000fe80003800000 */
[----:B------:R-:W-:-:S13]  /*1f4e0*/  ISETP.GE.AND P0, PT, R6, R4, PT ;  /* 0x000000040600720c */ /* 0x000fda0003f06270 */
[----:B------:R-:W-:Y:S05]  /*1f4f0*/  @P0 BRA `(.L_x_1693) ;  /* 0x0000009000000947 */ /* 0x000fea0003800000 */
[----:B------:R-:W5:Y:S01]  /*1f500*/  LDL R15, [R1+0x4] ;  /* 0x00000400010f7983 */ /* 0x000f620000100800 */
[----:B------:R-:W-:Y:S02]  /*1f510*/  ISETP.GE.AND P1, PT, R76, c[0x0][0x3c8], PT ;  /* 0x0000f2004c007a0c */ /* 0x000fe40003f26270 */
[----:B------:R-:W-:-:S11]  /*1f520*/  ISETP.GE.AND P0, PT, R226, c[0x0][0x3c8], PT ;  /* 0x0000f200e2007a0c */ /* 0x000fd60003f06270 */
[-C--:B----4-:R-:W-:Y:S02]  /*1f530*/  @!P1 LEA R10, P3, R76, R2.reuse, 0x1 ;  /* 0x000000024c0a9211 */ /* 0x090fe400078608ff */
[----:B------:R-:W-:Y:S02]  /*1f540*/  @!P0 LEA R2, P2, R226, R2, 0x1 ;  /* 0x00000002e2028211 */ /* 0x000fe400078408ff */
[----:B--2---:R-:W-:-:S05]  /*1f550*/  @!P1 LEA.HI.X R11, R76, R9, R77, 0x1, P3 ;  /* 0x000000094c0b9211 */ /* 0x004fca00018f0c4d */
[----:B------:R2:W-:Y:S01]  /*1f560*/  @!P1 ST.E.128 [R10.64], RZ ;  /* 0x000000ff0a009985 */ /* 0x0005e2000c101d08 */
[----:B-----5:R-:W-:-:S05]  /*1f570*/  @!P0 LEA.HI.X R3, R226, R9, R15, 0x1, P2 ;  /* 0x00000009e2038211 */ /* 0x020fca00010f0c0f */
[----:B------:R2:W-:Y:S02]  /*1f580*/  @!P0 ST.E.128 [R2.64], RZ ;  /* 0x000000ff02008985 */ /* 0x0005e4000c101d08 */
.L_x_1693:
[----:B------:R-:W-:Y:S05]  /*1f590*/  BSYNC B0 ;  /* 0x0000000000007941 */ /* 0x000fea0003800000 */
.L_x_1692:
[----:B------:R-:W-:Y:S05]  /*1f5a0*/  BRA.DIV ~URZ, `(.L_x_1694) ;  /* 0x000043827f007947 */ /* 0x000fea000b800000 */
[----:B--2---:R2:W1:Y:S04]  /*1f5b0*/  SHFL.IDX PT, R9, R5, 0x1, 0x181f ;  /* 0x00381f0005097f89 */ /* 0x00446800000e0000 */
[----:B----4-:R2:W4:Y:S02]  /*1f5c0*/  SHFL.IDX PT, R2, R8, 0x1, 0x181f ;  /* 0x00381f0008027f89 */ /* 0x01052400000e0000 */
.L_x_1771:
        /* <DEDUP_REMOVED lines=9> */
[----:B-1----:R-:W-:-:S05]  /*1f660*/  @!P1 LEA.HI.X R11, R76, R9, R77, 0x1, P3 ;  /* 0x000000094c0b9211 */ /* 0x002fca00018f0c4d */
[----:B------:R1:W-:Y:S01]  /*1f670*/  @!P1 ST.E.128 [R10.64], RZ ;  /* 0x000000ff0a009985 */ /* 0x0003e2000c101d08 */
[----:B-----5:R-:W-:-:S05]  /*1f680*/  @!P0 LEA.HI.X R3, R226, R9, R15, 0x1, P2 ;  /* 0x00000009e2038211 */ /* 0x020fca00010f0c0f */
[----:B------:R1:W-:Y:S02]  /*1f690*/  @!P0 ST.E.128 [R2.64], RZ ;  /* 0x000000ff02008985 */ /* 0x0003e4000c101d08 */
.L_x_1696:
[----:B------:R-:W-:Y:S05]  /*1f6a0*/  BSYNC B0 ;  /* 0x0000000000007941 */ /* 0x000fea0003800000 */
.L_x_1695:
[----:B------:R-:W-:Y:S05]  /*1f6b0*/  BRA.DIV ~URZ, `(.L_x_1697) ;  /* 0x000043427f007947 */ /* 0x000fea000b800000 */
[----:B-1----:R1:W2:Y:S02]  /*1f6c0*/  SHFL.IDX PT, R9, R5, 0x2, 0x181f ;  /* 0x00581f0005097f89 */ /* 0x0022a400000e0000 */
.L_x_1772:
[----:B------:R-:W-:Y:S05]  /*1f6d0*/  BRA.DIV ~URZ, `(.L_x_1698) ;  /* 0x000043927f007947 */ /* 0x000fea000b800000 */
[----:B----4-:R4:W1:Y:S02]  /*1f6e0*/  SHFL.IDX PT, R2, R8, 0x2, 0x181f ;  /* 0x00581f0008027f89 */ /* 0x01086400000e0000 */
.L_x_1773:
[----:B------:R-:W-:Y:S01]  /*1f6f0*/  IADD3 R3, R6, 0x40, RZ ;  /* 0x0000004006037810 */ /* 0x000fe20007ffe0ff */
[----:B------:R-:W-:Y:S03]  /*1f700*/  BSSY B0, `(.L_x_1699) ;  /* 0x000000c000007945 */ /* 0x000fe60003800000 */
[----:B------:R-:W-:-:S13]  /*1f710*/  ISETP.GE.AND P0, PT, R3, R4, PT ;  /* 0x000000040300720c */ /* 0x000fda0003f06270 */
[----:B------:R-:W-:Y:S05]  /*1f720*/  @P0 BRA `(.L_x_1700) ;  /* 0x0000009000000947 */ /* 0x000fea0003800000 */
[----:B------:R-:W5:Y:S01]  /*1f730*/  LDL R15, [R1+0x4] ;  /* 0x00000400010f7983 */ /* 0x000f620000100800 */
[----:B------:R-:W-:Y:S02]  /*1f740*/  ISETP.GE.AND P1, PT, R76, c[0x0][0x3c8], PT ;  /* 0x0000f2004c007a0c */ /* 0x000fe40003f26270 */
[----:B------:R-:W-:-:S11]  /*1f750*/  ISETP.GE.AND P0, PT, R226, c[0x0][0x3c8], PT ;  /* 0x0000f200e2007a0c */ /* 0x000fd60003f06270 */
[-C--:B-1----:R-:W-:Y:S02]  /*1f760*/  @!P1 LEA R10, P3, R76, R2.reuse, 0x1 ;  /* 0x000000024c0a9211 */ /* 0x082fe400078608ff */
[----:B------:R-:W-:Y:S02]  /*1f770*/  @!P0 LEA R2, P2, R226, R2, 0x1 ;  /* 0x00000002e2028211 */ /* 0x000fe400078408ff */
[----:B--2---:R-:W-:-:S05]  /*1f780*/  @!P1 LEA.HI.X R11, R76, R9, R77, 0x1, P3 ;  /* 0x000000094c0b9211 */ /* 0x004fca00018f0c4d */
[----:B------:R1:W-:Y:S01]  /*1f790*/  @!P1 ST.E.128 [R10.64], RZ ;  /* 0x000000ff0a009985 */ /* 0x0003e2000c101d08 */
[----:B-----5:R-:W-:-:S05]  /*1f7a0*/  @!P0 LEA.HI.X R3, R226, R9, R15, 0x1, P2 ;  /* 0x00000009e2038211 */ /* 0x020fca00010f0c0f */
[----:B------:R1:W-:Y:S02]  /*1f7b0*/  @!P0 ST.E.128 [R2.64], RZ ;  /* 0x000000ff02008985 */ /* 0x0003e4000c101d08 */
.L_x_1700:
[----:B------:R-:W-:Y:S05]  /*1f7c0*/  BSYNC B0 ;  /* 0x0000000000007941 */ /* 0x000fea0003800000 */
.L_x_1699:
[----:B------:R-:W-:Y:S05]  /*1f7d0*/  BRA.DIV ~URZ, `(.L_x_1701) ;  /* 0x000043027f007947 */ /* 0x000fea000b800000 */
[----:B--2---:R2:W3:Y:S04]  /*1f7e0*/  SHFL.IDX PT, R9, R5, 0x3, 0x181f ;  /* 0x00781f0005097f89 */ /* 0x0044e800000e0000 */
[----:B-1----:R2:W1:Y:S02]  /*1f7f0*/  SHFL.IDX PT, R2, R8, 0x3, 0x181f ;  /* 0x00781f0008027f89 */ /* 0x00246400000e0000 */
.L_x_1774:
[----:B------:R-:W-:-:S04]  /*1f800*/  IADD3 R6, R6, 0x60, RZ ;  /* 0x0000006006067810 */ /* 0x000fc80007ffe0ff */
[----:B------:R-:W-:-:S13]  /*1f810*/  ISETP.GE.AND P0, PT, R6, R4, PT ;  /* 0x000000040600720c */ /* 0x000fda0003f06270 */
[----:B------:R-:W-:Y:S05]  /*1f820*/  @P0 BRA `(.L_x_1681) ;  /* 0x0000009000000947 */ /* 0x000fea0003800000 */
[----:B--234-:R-:W2:Y:S01]  /*1f830*/  LDL R8, [R1+0x4] ;  /* 0x0000040001087983 */ /* 0x01cea20000100800 */
[----:B------:R-:W-:Y:S02]  /*1f840*/  ISETP.GE.AND P1, PT, R76, c[0x0][0x3c8], PT ;  /* 0x0000f2004c007a0c */ /* 0x000fe40003f26270 */
[----:B------:R-:W-:-:S11]  /*1f850*/  ISETP.GE.AND P0, PT, R226, c[0x0][0x3c8], PT ;  /* 0x0000f200e2007a0c */ /* 0x000fd60003f06270 */
[-C--:B-1----:R-:W-:Y:S02]  /*1f860*/  @!P1 LEA R4, P3, R76, R2.reuse, 0x1 ;  /* 0x000000024c049211 */ /* 0x082fe400078608ff */
[----:B------:R-:W-:Y:S02]  /*1f870*/  @!P0 LEA R2, P2, R226, R2, 0x1 ;  /* 0x00000002e2028211 */ /* 0x000fe400078408ff */
[----:B------:R-:W-:-:S05]  /*1f880*/  @!P1 LEA.HI.X R5, R76, R9, R77, 0x1, P3 ;  /* 0x000000094c059211 */ /* 0x000fca00018f0c4d */
[----:B------:R1:W-:Y:S01]  /*1f890*/  @!P1 ST.E.128 [R4.64], RZ ;  /* 0x000000ff04009985 */ /* 0x0003e2000c101d08 */
[----:B--2---:R-:W-:-:S05]  /*1f8a0*/  @!P0 LEA.HI.X R3, R226, R9, R8, 0x1, P2 ;  /* 0x00000009e2038211 */ /* 0x004fca00010f0c08 */
[----:B------:R1:W-:Y:S02]  /*1f8b0*/  @!P0 ST.E.128 [R2.64], RZ ;  /* 0x000000ff02008985 */ /* 0x0003e4000c101d08 */
.L_x_1681:
[----:B------:R-:W-:Y:S05]  /*1f8c0*/  BSYNC B1 ;  /* 0x0000000000017941 */ /* 0x000fea0003800000 */
.L_x_1665:
        /* <DEDUP_REMOVED lines=14> */
.L_x_1775:
[----:B------:R-:W-:Y:S05]  /*1f9b0*/  BRA.DIV ~URZ, `(.L_x_1704) ;  /* 0x000042627f007947 */ /* 0x000fea000b800000 */
[----:B------:R3:W4:Y:S02]  /*1f9c0*/  SHFL.IDX PT, R9, R74, 0x1, 0x1f ;  /* 0x00201f004a097f89 */ /* 0x00072400000e0000 */
.L_x_1776:
        /* <DEDUP_REMOVED lines=19> */
.L_x_1777:
        /* <DEDUP_REMOVED lines=16> */
.L_x_1778:
[----:B---3--:R-:W-:Y:S01]  /*1fc00*/  IMAD R2, R2, c[0x0][0x538], RZ ;  /* 0x00014e0002027a24 */ /* 0x008fe200078e02ff */
[----:B------:R-:W-:Y:S04]  /*1fc10*/  BSSY B1, `(.L_x_1707) ;  /* 0x00000cf000017945 */ /* 0x000fe80003800000 */
[----:B----4-:R-:W-:-:S04]  /*1fc20*/  IADD3 R9, R2, R9, RZ ;  /* 0x0000000902097210 */ /* 0x010fc80007ffe0ff */
[----:B--2---:R-:W-:-:S13]  /*1fc30*/  ISETP.GT.AND P0, PT, R9, R10, PT ;  /* 0x0000000a0900720c */ /* 0x004fda0003f04270 */
[----:B------:R-:W-:Y:S05]  /*1fc40*/  @P0 BRA `(.L_x_1708) ;  /* 0x0000026000000947 */ /* 0x000fea0003800000 */
.L_x_1712:
        /* <DEDUP_REMOVED lines=18> */
.L_x_1779:
        /* <DEDUP_REMOVED lines=16> */
.L_x_1780:
[----:B--2---:R-:W-:-:S05]  /*1fe70*/  IMAD R2, R2, c[0x0][0x538], RZ ;  /* 0x00014e0002027a24 */ /* 0x004fca00078e02ff */
[----:B------:R-:W-:-:S04]  /*1fe80*/  IADD3 R9, R2, R9, RZ ;  /* 0x0000000902097210 */ /* 0x000fc80007ffe0ff */
[----:B------:R-:W-:-:S13]  /*1fe90*/  ISETP.GT.AND P0, PT, R9, R10, PT ;  /* 0x0000000a0900720c */ /* 0x000fda0003f04270 */
[----:B-1----:R-:W-:Y:S05]  /*1fea0*/  @!P0 BRA `(.L_x_1712) ;  /* 0xfffffda000008947 */ /* 0x002fea000383ffff */
.L_x_1708:
[----:B------:R-:W-:-:S05]  /*1feb0*/  IADD3 R11, -R2, R9, RZ ;  /* 0x00000009020b7210 */ /* 0x000fca0007ffe1ff */
[----:B------:R-:W-:-:S05]  /*1fec0*/  IMAD R2, R4, c[0x0][0x538], R11 ;  /* 0x00014e0004027a24 */ /* 0x000fca00078e020b */
[----:B------:R-:W-:Y:S01]  /*1fed0*/  ISETP.GT.AND P0, PT, R2, R10, PT ;  /* 0x0000000a0200720c */ /* 0x000fe20003f04270 */
[----:B------:R-:W-:-:S12]  /*1fee0*/  BRA.DIV ~URZ, `(.L_x_1713) ;  /* 0x000041827f007947 */ /* 0x000fd8000b800000 */
[----:B------:R-:W-:-:S03]  /*1fef0*/  VOTE.ANY R15, PT, !P0 ;  /* 0x00000000000f7806 */ /* 0x000fc600040e0100 */
.L_x_1781:
[----:B------:R-:W2:Y:S01]  /*1ff00*/  LDL.LU R2, [R1+0x5c] ;  /* 0x00005c0001027983 */ /* 0x000ea20000300800 */
[----:B------:R-:W2:Y:S02]  /*1ff10*/  POPC R9, R15 ;  /* 0x0000000f00097309 */ /* 0x000ea40000000000 */
[----:B--2---:R-:W-:-:S05]  /*1ff20*/  IADD3 R2, R9, R2, RZ ;  /* 0x0000000209027210 */ /* 0x004fca0007ffe0ff */
[----:B------:R2:W-:Y:S01]  /*1ff30*/  STL [R1+0x5c], R2 ;  /* 0x00005c0201007387 */ /* 0x0005e20000100800 */
[----:B------:R-:W-:Y:S05]  /*1ff40*/  BRA.DIV ~URZ, `(.L_x_1714) ;  /* 0x000041627f007947 */ /* 0x000fea000b800000 */
[----:B------:R3:W4:Y:S04]  /*1ff50*/  SHFL.IDX PT, R6, R6, R9, 0x1f ;  /* 0x00001f0906067589 */ /* 0x00072800000e0000 */
[----:B------:R3:W1:Y:S02]  /*1ff60*/  SHFL.IDX PT, R5, R8, R9, 0x1f ;  /* 0x00001f0908057589 */ /* 0x00066400000e0000 */
.L_x_1782:
[----:B------:R-:W-:Y:S01]  /*1ff70*/  ISETP.NE.AND P0, PT, R15, RZ, PT ;  /* 0x000000ff0f00720c */ /* 0x000fe20003f05270 */
[----:B------:R-:W-:-:S12]  /*1ff80*/  BSSY B0, `(.L_x_1715) ;  /* 0x0000005000007945 */ /* 0x000fd80003800000 */
[----:B------:R-:W-:Y:S05]  /*1ff90*/  @!P0 BRA `(.L_x_1716) ;  /* 0x0000003000008947 */ /* 0x000fea0003800000 */
[----:B---3--:R-:W-:Y:S01]  /*1ffa0*/  IADD3 R9, R9, -0x1, RZ ;  /* 0xffffffff09097810 */ /* 0x008fe20007ffe0ff */
[----:B------:R-:W-:Y:S05]  /*1ffb0*/  BRA.DIV ~URZ, `(.L_x_1717) ;  /* 0x000041c27f007947 */ /* 0x000fea000b800000 */
[----:B------:R3:W2:Y:S02]  /*1ffc0*/  SHFL.IDX PT, R16, R4, R9, 0x1f ;  /* 0x00001f0904107589 */ /* 0x0006a400000e0000 */
.L_x_1716:
[----:B------:R-:W-:Y:S05]  /*1ffd0*/  BSYNC B0 ;  /* 0x0000000000007941 */ /* 0x000fea0003800000 */
.L_x_1715:
        /* <DEDUP_REMOVED lines=68> */
.L_x_1719:
        /* <DEDUP_REMOVED lines=68> */
.L_x_1720:
[----:B------:R-:W-:Y:S05]  /*20860*/  BSYNC B0 ;  /* 0x0000000000007941 */ /* 0x000fea0003800000 */
.L_x_1718:
[----:B------:R-:W-:-:S04]  /*20870*/  LOP3.LUT R3, RZ, R3, RZ, 0x33, !PT ;  /* 0x00000003ff037212 */ /* 0x000fc800078e33ff */
[----:B-1----:R-:W-:-:S05]  /*20880*/  IADD3 R2, R3, R6, RZ ;  /* 0x0000000603027210 */ /* 0x002fca0007ffe0ff */
[----:B------:R1:W-:Y:S01]  /*20890*/  STL [R1+0x54], R2 ;  /* 0x0000540201007387 */ /* 0x0003e20000100800 */
[----:B------:R-:W-:Y:S05]  /*208a0*/  BRA `(.L_x_1721) ;  /* 0x0000005000007947 */ /* 0x000fea0003800000 */
.L_x_1709:
[----:B------:R-:W-:Y:S01]  /*208b0*/  MOV R2, c[0x0][0x53c] ;  /* 0x00014f0000027a02 */ /* 0x000fe20000000f00 */
[----:B------:R2:W-:Y:S04]  /*208c0*/  STL [R1+0x50], R10 ;  /* 0x0000500a01007387 */ /* 0x0005e80000100800 */
[----:B------:R2:W-:Y:S04]  /*208d0*/  STL [R1+0x54], RZ ;  /* 0x000054ff01007387 */ /* 0x0005e80000100800 */
[----:B------:R2:W-:Y:S04]  /*208e0*/  STL [R1+0x58], RZ ;  /* 0x000058ff01007387 */ /* 0x0005e80000100800 */
[----:B------:R2:W-:Y:S02]  /*208f0*/  STL [R1+0x5c], R2 ;  /* 0x00005c0201007387 */ /* 0x0005e40000100800 */
.L_x_1721:
[----:B------:R-:W-:Y:S05]  /*20900*/  BSYNC B1 ;  /* 0x0000000000017941 */ /* 0x000fea0003800000 */
.L_x_1707:
        /* <DEDUP_REMOVED lines=9> */
.L_x_1702:
[----:B-1----:R-:W3:Y:S02]  /*209a0*/  LDL R2, [R1+0x5c] ;  /* 0x00005c0001027983 */ /* 0x002ee40000100800 */
[----:B---3--:R-:W-:-:S13]  /*209b0*/  ISETP.GE.AND P0, PT, R2, c[0x0][0x53c], PT ;  /* 0x00014f0002007a0c */ /* 0x008fda0003f06270 */
[----:B--2---:R-:W-:Y:S01]  /*209c0*/  @P0 CALL.REL.NOINC `(.L_x_1722) ;  /* 0x0000001000000944 */ /* 0x004fe20003c00000 */
[----:B------:R-:W-:Y:S05]  /*209d0*/  BRA `(.L_x_1723) ;  /* 0xfffe155000007947 */ /* 0x000fea000383ffff */
.L_x_1722:
[----:B------:R-:W-:Y:S05]  /*209e0*/  EXIT ;  /* 0x000000000000794d */ /* 0x000fea0003800000 */
.L_x_1503:
[----:B------:R-:W-:Y:S02]  /*209f0*/  MOV R3, 0x1 ;  /* 0x0000000100037802 */ /* 0x000fe40000000f00 */
[----:B------:R-:W-:Y:S02]  /*20a00*/  MOV R4, 0x20a20 ;  /* 0x00020a2000047802 */ /* 0x000fe40000000f00 */
[----:B------:R-:W-:Y:S05]  /*20a10*/  CALL.REL.NOINC `($__internal_26_$__cuda_sm70_shflsync_up_p) ;  /* 0x0000389000007944 */ /* 0x000fea0003c00000 */
[----:B------:R-:W-:Y:S01]  /*20a20*/  MOV R0, R3 ;  /* 0x0000000300007202 */ /* 0x000fe20000000f00 */
[----:B------:R-:W-:Y:S05]  /*20a30*/  BRA `(.L_x_1724) ;  /* 0xfffdfa2000007947 */ /* 0x000fea000383ffff */
.L_x_1504:
[----:B------:R-:W-:Y:S02]  /*20a40*/  MOV R3, 0x2 ;  /* 0x0000000200037802 */ /* 0x000fe40000000f00 */
[----:B------:R-:W-:Y:S02]  /*20a50*/  MOV R4, 0x20a70 ;  /* 0x00020a7000047802 */ /* 0x000fe40000000f00 */
[----:B------:R-:W-:Y:S05]  /*20a60*/  CALL.REL.NOINC `($__internal_26_$__cuda_sm70_shflsync_up_p) ;  /* 0x0000384000007944 */ /* 0x000fea0003c00000 */
[----:B------:R-:W-:Y:S02]  /*20a70*/  SEL R0, R3, RZ, P4 ;  /* 0x000000ff03007207 */ /* 0x000fe40002000000 */
[----:B------:R-:W-:Y:S02]  /*20a80*/  MOV R3, 0x4 ;  /* 0x0000000400037802 */ /* 0x000fe40000000f00 */
[----:B------:R-:W-:Y:S01]  /*20a90*/  MOV R4, 0x20ad0 ;  /* 0x00020ad000047802 */ /* 0x000fe20000000f00 */
[----:B------:R-:W-:-:S04]  /*20aa0*/  IMAD.IADD R0, R2, 0x1, R0 ;  /* 0x0000000102007824 */ /* 0x000fc800078e0200 */
[----:B------:R-:W-:Y:S02]  /*20ab0*/  IMAD.MOV.U32 R2, RZ, RZ, R0 ;  /* 0x000000ffff027224 */ /* 0x000fe400078e0000 */
[----:B------:R-:W-:Y:S05]  /*20ac0*/  CALL.REL.NOINC `($__internal_26_$__cuda_sm70_shflsync_up_p) ;  /* 0x000037e000007944 */ /* 0x000fea0003c00000 */
[----:B------:R-:W-:Y:S02]  /*20ad0*/  SEL R3, R3, RZ, P3 ;  /* 0x000000ff03037207 */ /* 0x000fe40001800000 */
[----:B------:R-:W-:-:S03]  /*20ae0*/  MOV R4, 0x20b30 ;  /* 0x00020b3000047802 */ /* 0x000fc60000000f00 */
[----:B------:R-:W-:Y:S01]  /*20af0*/  IMAD.IADD R0, R0, 0x1, R3 ;  /* 0x0000000100007824 */ /* 0x000fe200078e0203 */
[----:B------:R-:W-:-:S03]  /*20b00*/  MOV R3, 0x8 ;  /* 0x0000000800037802 */ /* 0x000fc60000000f00 */
        /* <DEDUP_REMOVED lines=8> */
[----:B------:R-:W-:Y:S01]  /*20b90*/  SEL R3, R3, RZ, P1 ;  /* 0x000000ff03037207 */ /* 0x000fe20000800000 */
[----:B------:R-:W-:Y:S01]  /*20ba0*/  IMAD.MOV.U32 R2, RZ, RZ, 0x1f ;  /* 0x0000001fff027424 */ /* 0x000fe200078e00ff */
[----:B------:R-:W-:-:S03]  /*20bb0*/  MOV R52, 0x1f ;  /* 0x0000001f00347802 */ /* 0x000fc60000000f00 */
[----:B------:R-:W-:Y:S01]  /*20bc0*/  IMAD.IADD R4, R0, 0x1, R3 ;  /* 0x0000000100047824 */ /* 0x000fe200078e0203 */
[----:B------:R-:W-:-:S03]  /*20bd0*/  MOV R3, 0x20c00 ;  /* 0x00020c0000037802 */ /* 0x000fc60000000f00 */
[----:B------:R-:W-:Y:S02]  /*20be0*/  IMAD.MOV.U32 R53, RZ, RZ, R4 ;  /* 0x000000ffff357224 */ /* 0x000fe400078e0004 */
[----:B------:R-:W-:Y:S05]  /*20bf0*/  CALL.REL.NOINC `($__internal_25_$__cuda_sm70_shflsync_idx_p) ;  /* 0x0000365000007944 */ /* 0x000fea0003c00000 */
[----:B------:R-:W-:Y:S01]  /*20c00*/  MOV R0, R52 ;  /* 0x0000003400007202 */ /* 0x000fe20000000f00 */
[----:B------:R-:W-:Y:S05]  /*20c10*/  BRA `(.L_x_1725) ;  /* 0xfffdf94000007947 */ /* 0x000fea000383ffff */
.L_x_1506:
[----:B------:R-:W-:Y:S02]  /*20c20*/  SEL R2, RZ, 0x1, P0 ;  /* 0x00000001ff027807 */ /* 0x000fe40000000000 */
[----:B------:R-:W-:Y:S02]  /*20c30*/  MOV R3, 0x20c50 ;  /* 0x00020c5000037802 */ /* 0x000fe40000000f00 */
[----:B------:R-:W-:Y:S05]  /*20c40*/  CALL.REL.NOINC `($__internal_27_$__cuda_sm70_votesync_ballot) ;  /* 0x000036c000007944 */ /* 0x000fea0003c00000 */
[----:B------:R-:W-:Y:S05]  /*20c50*/  BRA `(.L_x_1726) ;  /* 0xfffdf99000007947 */ /* 0x000fea000383ffff */
.L_x_1507:
[----:B------:R-:W-:Y:S01]  /*20c60*/  IMAD.MOV.U32 R53, RZ, RZ, R9 ;  /* 0x000000ffff357224 */ /* 0x000fe200078e0009 */
[----:B-1----:R-:W-:Y:S01]  /*20c70*/  MOV R2, R0 ;  /* 0x0000000000027202 */ /* 0x002fe20000000f00 */
[----:B------:R-:W-:Y:S01]  /*20c80*/  IMAD.MOV.U32 R52, RZ, RZ, 0x1f ;  /* 0x0000001fff347424 */ /* 0x000fe200078e00ff */
[----:B------:R-:W-:Y:S02]  /*20c90*/  MOV R3, 0x20cb0 ;  /* 0x00020cb000037802 */ /* 0x000fe40000000f00 */
[----:B------:R-:W-:Y:S05]  /*20ca0*/  CALL.REL.NOINC `($__internal_25_$__cuda_sm70_shflsync_idx_p) ;  /* 0x000035a000007944 */ /* 0x000fea0003c00000 */
[----:B------:R-:W-:Y:S01]  /*20cb0*/  IMAD.MOV.U32 R12, RZ, RZ, R52 ;  /* 0x000000ffff0c7224 */ /* 0x000fe200078e0034 */
[----:B------:R-:W-:Y:S01]  /*20cc0*/  MOV R53, R8 ;  /* 0x0000000800357202 */ /* 0x000fe20000000f00 */
[----:B------:R-:W-:Y:S01]  /*20cd0*/  IMAD.MOV.U32 R5, RZ, RZ, RZ ;  /* 0x000000ffff057224 */ /* 0x000fe200078e00ff */
[----:B------:R-:W-:Y:S01]  /*20ce0*/  MOV R2, R0 ;  /* 0x0000000000027202 */ /* 0x000fe20000000f00 */
[----:B------:R-:W-:Y:S01]  /*20cf0*/  IMAD.MOV.U32 R52, RZ, RZ, 0x1f ;  /* 0x0000001fff347424 */ /* 0x000fe200078e00ff */
[----:B------:R-:W-:-:S02]  /*20d00*/  MOV R3, 0x20d20 ;  /* 0x00020d2000037802 */ /* 0x000fc40000000f00 */
[----:B------:R-:W-:Y:S05]  /*20d10*/  CALL.REL.NOINC `($__internal_25_$__cuda_sm70_shflsync_idx_p) ;  /* 0x0000353000007944 */ /* 0x000fea0003c00000 */
[----:B------:R-:W-:Y:S01]  /*20d20*/  MOV R9, R52 ;  /* 0x0000003400097202 */ /* 0x000fe20000000f00 */
[----:B------:R-:W-:Y:S05]  /*20d30*/  BRA `(.L_x_1727) ;  /* 0xfffdf92000007947 */ /* 0x000fea000383ffff */
.L_x_1510:
[----:B------:R-:W-:Y:S01]  /*20d40*/  IMAD.MOV.U32 R53, RZ, RZ, R4 ;  /* 0x000000ffff357224 */ /* 0x000fe200078e0004 */
[----:B-1----:R-:W-:Y:S01]  /*20d50*/  MOV R2, R0 ;  /* 0x0000000000027202 */ /* 0x002fe20000000f00 */
[----:B------:R-:W-:Y:S01]  /*20d60*/  IMAD.MOV.U32 R52, RZ, RZ, 0x1f ;  /* 0x0000001fff347424 */ /* 0x000fe200078e00ff */
[----:B------:R-:W-:-:S02]  /*20d70*/  MOV R3, 0x20d90 ;  /* 0x00020d9000037802 */ /* 0x000fc40000000f00 */
[----:B---34-:R-:W-:Y:S05]  /*20d80*/  CALL.REL.NOINC `($__internal_25_$__cuda_sm70_shflsync_idx_p) ;  /* 0x000034c000007944 */ /* 0x018fea0003c00000 */
[----:B------:R-:W-:Y:S01]  /*20d90*/  MOV R5, R52 ;  /* 0x0000003400057202 */ /* 0x000fe20000000f00 */
[----:B------:R-:W-:Y:S05]  /*20da0*/  BRA `(.L_x_1509) ;  /* 0xfffdf91000007947 */ /* 0x000fea000383ffff */
.L_x_1611:
[----:B------:R-:W-:Y:S01]  /*20db0*/  IMAD.MOV.U32 R53, RZ, RZ, R2 ;  /* 0x000000ffff357224 */ /* 0x000fe200078e0002 */
[----:B------:R-:W-:Y:S01]  /*20dc0*/  MOV R2, 0x3 ;  /* 0x0000000300027802 */ /* 0x000fe20000000f00 */
[----:B------:R-:W-:Y:S01]  /*20dd0*/  IMAD.MOV.U32 R52, RZ, RZ, 0x181f ;  /* 0x0000181fff347424 */ /* 0x000fe200078e00ff */
[----:B------:R-:W-:-:S02]  /*20de0*/  MOV R3, 0x20e00 ;  /* 0x00020e0000037802 */ /* 0x000fc40000000f00 */
[----:B---3--:R-:W-:Y:S05]  /*20df0*/  CALL.REL.NOINC `($__internal_25_$__cuda_sm70_shflsync_idx_p) ;  /* 0x0000345000007944 */ /* 0x008fea0003c00000 */
[----:B------:R-:W-:Y:S01]  /*20e00*/  IMAD.MOV.U32 R6, RZ, RZ, R52 ;  /* 0x000000ffff067224 */ /* 0x000fe200078e0034 */
[----:B------:R-:W-:Y:S01]  /*20e10*/  MOV R2, 0x3 ;  /* 0x0000000300027802 */ /* 0x000fe20000000f00 */
[----:B------:R-:W-:Y:S01]  /*20e20*/  IMAD.MOV.U32 R53, RZ, RZ, R5 ;  /* 0x000000ffff357224 */ /* 0x000fe200078e0005 */
[----:B------:R-:W-:-:S02]  /*20e30*/  MOV R52, 0x181f ;  /* 0x0000181f00347802 */ /* 0x000fc40000000f00 */
[----:B------:R-:W-:Y:S02]  /*20e40*/  MOV R3, 0x20e60 ;  /* 0x00020e6000037802 */ /* 0x000fe40000000f00 */
[----:B------:R-:W-:Y:S05]  /*20e50*/  CALL.REL.NOINC `($__internal_25_$__cuda_sm70_shflsync_idx_p) ;  /* 0x000033f000007944 */ /* 0x000fea0003c00000 */
[----:B------:R-:W-:Y:S01]  /*20e60*/  MOV R2, R52 ;  /* 0x0000003400027202 */ /* 0x000fe20000000f00 */
[----:B------:R-:W-:Y:S05]  /*20e70*/  BRA `(.L_x_1728) ;  /* 0xfffef21000007947 */ /* 0x000fea000383ffff */
.L_x_1614:
[----:B------:R-:W-:Y:S01]  /*20e80*/  IMAD.MOV.U32 R53, RZ, RZ, R4 ;  /* 0x000000ffff357224 */ /* 0x000fe200078e0004 */
[----:B------:R-:W-:Y:S01]  /*20e90*/  MOV R2, RZ ;  /* 0x000000ff00027202 */ /* 0x000fe20000000f00 */
[----:B------:R-:W-:Y:S01]  /*20ea0*/  IMAD.MOV.U32 R52, RZ, RZ, 0x181f ;  /* 0x0000181fff347424 */ /* 0x000fe200078e00ff */
[----:B------:R-:W-:Y:S02]  /*20eb0*/  MOV R3, 0x20ed0 ;  /* 0x00020ed000037802 */ /* 0x000fe40000000f00 */
[----:B------:R-:W-:Y:S05]  /*20ec0*/  CALL.REL.NOINC `($__internal_25_$__cuda_sm70_shflsync_idx_p) ;  /* 0x0000338000007944 */ /* 0x000fea0003c00000 */
[----:B------:R-:W-:Y:S01]  /*20ed0*/  MOV R6, R52 ;  /* 0x0000003400067202 */ /* 0x000fe20000000f00 */
[----:B------:R-:W-:Y:S05]  /*20ee0*/  BRA `(.L_x_1729) ;  /* 0xffff06a000007947 */ /* 0x000fea000383ffff */
.L_x_1615:
[----:B------:R-:W-:Y:S01]  /*20ef0*/  IMAD.MOV.U32 R53, RZ, RZ, R5 ;  /* 0x000000ffff357224 */ /* 0x000fe200078e0005 */
[----:B------:R-:W-:Y:S01]  /*20f00*/  MOV R2, RZ ;  /* 0x000000ff00027202 */ /* 0x000fe20000000f00 */
[----:B------:R-:W-:Y:S01]  /*20f10*/  IMAD.MOV.U32 R52, RZ, RZ, 0x181f ;  /* 0x0000181fff347424 */ /* 0x000fe200078e00ff */
[----:B------:R-:W-:Y:S02]  /*20f20*/  MOV R3, 0x20f40 ;  /* 0x00020f4000037802 */ /* 0x000fe40000000f00 */
[----:B-12---:R-:W-:Y:S05]  /*20f30*/  CALL.REL.NOINC `($__internal_25_$__cuda_sm70_shflsync_idx_p) ;  /* 0x0000331000007944 */ /* 0x006fea0003c00000 */
[----:B------:R-:W-:Y:S01]  /*20f40*/  MOV R2, R52 ;  /* 0x0000003400027202 */ /* 0x000fe20000000f00 */
[----:B------:R-:W-:Y:S05]  /*20f50*/  BRA `(.L_x_1730) ;  /* 0xffff065000007947 */ /* 0x000fea000383ffff */
.L_x_1618:
[----:B------:R-:W-:Y:S01]  /*20f60*/  IMAD.MOV.U32 R53, RZ, RZ, R4 ;  /* 0x000000ffff357224 */ /* 0x000fe200078e0004 */
[----:B--2-4-:R-:W-:Y:S01]  /*20f70*/  MOV R2, 0x1 ;  /* 0x0000000100027802 */ /* 0x014fe20000000f00 */
[----:B------:R-:W-:Y:S01]  /*20f80*/  IMAD.MOV.U32 R52, RZ, RZ, 0x181f ;  /* 0x0000181fff347424 */ /* 0x000fe200078e00ff */
[----:B------:R-:W-:-:S02]  /*20f90*/  MOV R3, 0x20fb0 ;  /* 0x00020fb000037802 */ /* 0x000fc40000000f00 */
[----:B-1-3--:R-:W-:Y:S05]  /*20fa0*/  CALL.REL.NOINC `($__internal_25_$__cuda_sm70_shflsync_idx_p) ;  /* 0x000032a000007944 */ /* 0x00afea0003c00000 */
        /* <DEDUP_REMOVED lines=8> */
.L_x_1621:
[----:B------:R-:W-:Y:S01]  /*21030*/  IMAD.MOV.U32 R53, RZ, RZ, R4 ;  /* 0x000000ffff357224 */ /* 0x000fe200078e0004 */
[----:B-1--4-:R-:W-:Y:S01]  /*21040*/  MOV R2, 0x2 ;  /* 0x0000000200027802 */ /* 0x012fe20000000f00 */
[----:B------:R-:W-:Y:S01]  /*21050*/  IMAD.MOV.U32 R52, RZ, RZ, 0x181f ;  /* 0x0000181fff347424 */ /* 0x000fe200078e00ff */
[----:B------:R-:W-:Y:S02]  /*21060*/  MOV R3, 0x21080 ;  /* 0x0002108000037802 */ /* 0x000fe40000000f00 */
[----:B--23--:R-:W-:Y:S05]  /*21070*/  CALL.REL.NOINC `($__internal_25_$__cuda_sm70_shflsync_idx_p) ;  /* 0x000031d000007944 */ /* 0x00cfea0003c00000 */
[----:B------:R-:W-:Y:S01]  /*21080*/  MOV R6, R52 ;  /* 0x0000003400067202 */ /* 0x000fe20000000f00 */
[----:B------:R-:W-:Y:S05]  /*21090*/  BRA `(.L_x_1732) ;  /* 0xffff074000007947 */ /* 0x000fea000383ffff */
.L_x_1622:
[----:B------:R-:W-:Y:S01]  /*210a0*/  IMAD.MOV.U32 R53, RZ, RZ, R5 ;  /* 0x000000ffff357224 */ /* 0x000fe200078e0005 */
[----:B----4-:R-:W-:Y:S01]  /*210b0*/  MOV R2, 0x2 ;  /* 0x0000000200027802 */ /* 0x010fe20000000f00 */
[----:B------:R-:W-:Y:S01]  /*210c0*/  IMAD.MOV.U32 R52, RZ, RZ, 0x181f ;  /* 0x0000181fff347424 */ /* 0x000fe200078e00ff */
[----:B------:R-:W-:Y:S02]  /*210d0*/  MOV R3, 0x210f0 ;  /* 0x000210f000037802 */ /* 0x000fe40000000f00 */
[----:B-123--:R-:W-:Y:S05]  /*210e0*/  CALL.REL.NOINC `($__internal_25_$__cuda_sm70_shflsync_idx_p) ;  /* 0x0000316000007944 */ /* 0x00efea0003c00000 */
[----:B------:R-:W-:Y:S01]  /*210f0*/  MOV R2, R52 ;  /* 0x0000003400027202 */ /* 0x000fe20000000f00 */
[----:B------:R-:W-:Y:S05]  /*21100*/  BRA `(.L_x_1733) ;  /* 0xffff06f000007947 */ /* 0x000fea000383ffff */
.L_x_1625:
[----:B------:R-:W-:Y:S01]  /*21110*/  IMAD.MOV.U32 R53, RZ, RZ, R4 ;  /* 0x000000ffff357224 */ /* 0x000fe200078e0004 */
[----:B-1----:R-:W-:Y:S01]  /*21120*/  MOV R2, 0x3 ;  /* 0x0000000300027802 */ /* 0x002fe20000000f00 */
[----:B------:R-:W-:Y:S01]  /*21130*/  IMAD.MOV.U32 R52, RZ, RZ, 0x181f ;  /* 0x0000181fff347424 */ /* 0x000fe200078e00ff */
[----:B------:R-:W-:-:S02]  /*21140*/  MOV R3, 0x21160 ;  /* 0x0002116000037802 */ /* 0x000fc40000000f00 */
[----:B--234-:R-:W-:Y:S05]  /*21150*/  CALL.REL.NOINC `($__internal_25_$__cuda_sm70_shflsync_idx_p) ;  /* 0x000030f000007944 */ /* 0x01cfea0003c00000 */
        /* <DEDUP_REMOVED lines=8> */
.L_x_1626:
[----:B------:R-:W-:Y:S01]  /*211e0*/  IMAD.MOV.U32 R53, RZ, RZ, R4 ;  /* 0x000000ffff357224 */ /* 0x000fe200078e0004 */
[----:B------:R-:W-:Y:S01]  /*211f0*/  MOV R2, RZ ;  /* 0x000000ff00027202 */ /* 0x000fe20000000f00 */
[----:B------:R-:W-:Y:S01]  /*21200*/  IMAD.MOV.U32 R52, RZ, RZ, 0x1c1f ;  /* 0x00001c1fff347424 */ /* 0x000fe200078e00ff */
[----:B------:R-:W-:Y:S02]  /*21210*/  MOV R3, 0x21230 ;  /* 0x0002123000037802 */ /* 0x000fe40000000f00 */
[----:B------:R-:W-:Y:S05]  /*21220*/  CALL.REL.NOINC `($__internal_25_$__cuda_sm70_shflsync_idx_p) ;  /* 0x0000302000007944 */ /* 0x000fea0003c00000 */
[----:B------:R-:W-:Y:S01]  /*21230*/  MOV R2, R52 ;  /* 0x0000003400027202 */ /* 0x000fe20000000f00 */
[----:B------:R-:W-:Y:S05]  /*21240*/  BRA `(.L_x_1735) ;  /* 0xffff08b000007947 */ /* 0x000fea000383ffff */
.L_x_1627:
[----:B------:R-:W-:Y:S01]  /*21250*/  IMAD.MOV.U32 R53, RZ, RZ, R4 ;  /* 0x000000ffff357224 */ /* 0x000fe200078e0004 */
[----:B------:R-:W-:Y:S01]  /*21260*/  MOV R2, 0x1 ;  /* 0x0000000100027802 */ /* 0x000fe20000000f00 */
[----:B------:R-:W-:Y:S01]  /*21270*/  IMAD.MOV.U32 R52, RZ, RZ, 0x1c1f ;  /* 0x00001c1fff347424 */ /* 0x000fe200078e00ff */
[----:B------:R-:W-:Y:S02]  /*21280*/  MOV R3, 0x212a0 ;  /* 0x000212a000037802 */ /* 0x000fe40000000f00 */
[----:B-1----:R-:W-:Y:S05]  /*21290*/  CALL.REL.NOINC `($__internal_25_$__cuda_sm70_shflsync_idx_p) ;  /* 0x00002fb000007944 */ /* 0x002fea0003c00000 */
        /* <DEDUP_REMOVED lines=21> */
[C---:B------:R-:W-:Y:S02]  /*213f0*/  ISETP.GT.AND P2, PT, R6.reuse, 0x18, PT ;  /* 0x000000180600780c */ /* 0x040fe40003f44270 */
        /* <DEDUP_REMOVED lines=88> */
[----:B------:R-:W-:-:S02]  /*21980*/  FSEL R45, R31, -INF , P0 ;  /* 0xff8000001f2d7808 */ /* 0x000fc40000000000 */
[----:B------:R-:W-:Y:S01]  /*21990*/  FMNMX.FTZ R5, R46, R5, !PT ;  /* 0x000000052e057209 */ /* 0x000fe20007810000 */
[----:B------:R-:W-:Y:S01]  /*219a0*/  IMAD.MOV.U32 R4, RZ, RZ, R6 ;  /* 0x000000ffff047224 */ /* 0x000fe200078e0006 */
[----:B------:R-:W-:Y:S02]  /*219b0*/  MOV R2, 0x219e0 ;  /* 0x000219e000027802 */ /* 0x000fe40000000f00 */
[----:B------:R-:W-:Y:S02]  /*219c0*/  FMNMX.FTZ R5, R45, R5, !PT ;  /* 0x000000052d057209 */ /* 0x000fe40007810000 */
[----:B------:R-:W-:Y:S05]  /*219d0*/  CALL.REL.NOINC `($__internal_24_$__cuda_sm70_shflsync_bfly_p) ;  /* 0x0000281000007944 */ /* 0x000fea0003c00000 */
[----:B------:R-:W-:Y:S01]  /*219e0*/  FMNMX.FTZ R6, R6, R225, !PT ;  /* 0x000000e106067209 */ /* 0x000fe20007810000 */
[----:B------:R-:W-:Y:S01]  /*219f0*/  IMAD.MOV.U32 R3, RZ, RZ, 0x1 ;  /* 0x00000001ff037424 */ /* 0x000fe200078e00ff */
[----:B------:R-:W-:-:S03]  /*21a00*/  MOV R2, 0x21a30 ;  /* 0x00021a3000027802 */ /* 0x000fc60000000f00 */
[----:B------:R-:W-:Y:S02]  /*21a10*/  IMAD.MOV.U32 R4, RZ, RZ, R6 ;  /* 0x000000ffff047224 */ /* 0x000fe400078e0006 */
[----:B------:R-:W-:Y:S05]  /*21a20*/  CALL.REL.NOINC `($__internal_24_$__cuda_sm70_shflsync_bfly_p) ;  /* 0x000027c000007944 */ /* 0x000fea0003c00000 */
[----:B------:R-:W-:Y:S01]  /*21a30*/  FMNMX.FTZ R6, R6, R225, !PT ;  /* 0x000000e106067209 */ /* 0x000fe20007810000 */
[----:B------:R-:W-:Y:S01]  /*21a40*/  IMAD.MOV.U32 R4, RZ, RZ, R5 ;  /* 0x000000ffff047224 */ /* 0x000fe200078e0005 */
[----:B------:R-:W-:Y:S01]  /*21a50*/  MOV R2, 0x21a80 ;  /* 0x00021a8000027802 */ /* 0x000fe20000000f00 */
[----:B------:R-:W-:Y:S02]  /*21a60*/  IMAD.MOV.U32 R3, RZ, RZ, 0x2 ;  /* 0x00000002ff037424 */ /* 0x000fe400078e00ff */
[----:B------:R-:W-:Y:S05]  /*21a70*/  CALL.REL.NOINC `($__internal_24_$__cuda_sm70_shflsync_bfly_p) ;  /* 0x0000277000007944 */ /* 0x000fea0003c00000 */
[----:B------:R-:W-:Y:S01]  /*21a80*/  FMNMX.FTZ R5, R5, R225, !PT ;  /* 0x000000e105057209 */ /* 0x000fe20007810000 */
[----:B------:R-:W-:Y:S01]  /*21a90*/  IMAD.MOV.U32 R3, RZ, RZ, 0x1 ;  /* 0x00000001ff037424 */ /* 0x000fe200078e00ff */
[----:B------:R-:W-:-:S03]  /*21aa0*/  MOV R2, 0x21ad0 ;  /* 0x00021ad000027802 */ /* 0x000fc60000000f00 */
[----:B------:R-:W-:Y:S02]  /*21ab0*/  IMAD.MOV.U32 R4, RZ, RZ, R5 ;  /* 0x000000ffff047224 */ /* 0x000fe400078e0005 */
[----:B------:R-:W-:Y:S05]  /*21ac0*/  CALL.REL.NOINC `($__internal_24_$__cuda_sm70_shflsync_bfly_p) ;  /* 0x0000272000007944 */ /* 0x000fea0003c00000 */
[----:B------:R-:W-:Y:S01]  /*21ad0*/  MOV R4, R225 ;  /* 0x000000e100047202 */ /* 0x000fe20000000f00 */
[----:B------:R-:W-:Y:S05]  /*21ae0*/  BRA `(.L_x_1736) ;  /* 0xffff0b4000007947 */ /* 0x000fea000383ffff */
.L_x_1631:
[----:B------:R-:W-:Y:S01]  /*21af0*/  MOV R2, RZ ;  /* 0x000000ff00027202 */ /* 0x000fe20000000f00 */
[----:B------:R-:W-:Y:S01]  /*21b00*/  IMAD.MOV.U32 R53, RZ, RZ, R6 ;  /* 0x000000ffff357224 */ /* 0x000fe200078e0006 */
[----:B------:R-:W-:Y:S01]  /*21b10*/  MOV R3, 0x21b40 ;  /* 0x00021b4000037802 */ /* 0x000fe20000000f00 */
[----:B------:R-:W-:Y:S02]  /*21b20*/  IMAD.MOV.U32 R52, RZ, RZ, 0x181f ;  /* 0x0000181fff347424 */ /* 0x000fe400078e00ff */
[----:B------:R-:W-:Y:S05]  /*21b30*/  CALL.REL.NOINC `($__internal_25_$__cuda_sm70_shflsync_idx_p) ;  /* 0x0000271000007944 */ /* 0x000fea0003c00000 */
[----:B------:R-:W-:Y:S01]  /*21b40*/  MOV R9, R52 ;  /* 0x0000003400097202 */ /* 0x000fe20000000f00 */
[----:B------:R-:W-:-:S05]  /*21b50*/  BRA `(.L_x_1737) ;  /* 0xffff264000007947 */ /* 0x000fca000383ffff */
.L_x_1632:
[----:B------:R-:W-:Y:S01]  /*21b60*/  MOV R2, RZ ;  /* 0x000000ff00027202 */ /* 0x000fe20000000f00 */
[----:B------:R-:W-:Y:S01]  /*21b70*/  IMAD.MOV.U32 R53, RZ, RZ, R8 ;  /* 0x000000ffff357224 */ /* 0x000fe200078e0008 */
[----:B------:R-:W-:Y:S01]  /*21b80*/  MOV R3, 0x21bb0 ;  /* 0x00021bb000037802 */ /* 0x000fe20000000f00 */
[----:B------:R-:W-:Y:S02]  /*21b90*/  IMAD.MOV.U32 R52, RZ, RZ, 0x181f ;  /* 0x0000181fff347424 */ /* 0x000fe400078e00ff */
[----:B-12---:R-:W-:Y:S05]  /*21ba0*/  CALL.REL.NOINC `($__internal_25_$__cuda_sm70_shflsync_idx_p) ;  /* 0x000026a000007944 */ /* 0x006fea0003c00000 */
        /* <DEDUP_REMOVED lines=17> */
[----:B------:R-:W-:Y:S05]  /*21cc0*/  CALL.REL.NOINC `($__internal_25_$__cuda_sm70_shflsync_idx_p) ;  /* 0x0000258000007944 */ /* 0x000fea0003c00000 */
[----:B------:R-:W-:Y:S01]  /*21cd0*/  MOV R2, 0x1 ;  /* 0x0000000100027802 */ /* 0x000fe20000000f00 */
[----:B------:R-:W-:Y:S01]  /*21ce0*/  IMAD.MOV.U32 R9, RZ, RZ, R52 ;  /* 0x000000ffff097224 */ /* 0x000fe200078e0034 */
[----:B------:R-:W-:Y:S01]  /*21cf0*/  MOV R52, 0x181f ;  /* 0x0000181f00347802 */ /* 0x000fe20000000f00 */
[----:B------:R-:W-:Y:S01]  /*21d00*/  IMAD.MOV.U32 R53, RZ, RZ, R8 ;  /* 0x000000ffff357224 */ /* 0x000fe200078e0008 */
[----:B------:R-:W-:Y:S02]  /*21d10*/  MOV R3, 0x21d30 ;  /* 0x00021d3000037802 */ /* 0x000fe40000000f00 */
[----:B------:R-:W-:Y:S05]  /*21d20*/  CALL.REL.NOINC `($__internal_25_$__cuda_sm70_shflsync_idx_p) ;  /* 0x0000252000007944 */ /* 0x000fea0003c00000 */
        /* <DEDUP_REMOVED lines=19> */
[----:B------:R-:W-:Y:S05]  /*21e60*/  CALL.REL.NOINC `($__internal_25_$__cuda_sm70_shflsync_idx_p) ;  /* 0x000023e000007944 */ /* 0x000fea0003c00000 */
[----:B------:R-:W-:Y:S01]  /*21e70*/  MOV R2, 0x2 ;  /* 0x0000000200027802 */ /* 0x000fe20000000f00 */
[----:B------:R-:W-:Y:S01]  /*21e80*/  IMAD.MOV.U32 R10, RZ, RZ, R52 ;  /* 0x000000ffff0a7224 */ /* 0x000fe200078e0034 */
[----:B------:R-:W-:Y:S01]  /*21e90*/  MOV R52, 0x181f ;  /* 0x0000181f00347802 */ /* 0x000fe20000000f00 */
[----:B------:R-:W-:Y:S01]  /*21ea0*/  IMAD.MOV.U32 R53, RZ, RZ, R8 ;  /* 0x000000ffff357224 */ /* 0x000fe200078e0008 */
[----:B------:R-:W-:Y:S02]  /*21eb0*/  MOV R3, 0x21ed0 ;  /* 0x00021ed000037802 */ /* 0x000fe40000000f00 */
[----:B------:R-:W-:Y:S05]  /*21ec0*/  CALL.REL.NOINC `($__internal_25_$__cuda_sm70_shflsync_idx_p) ;  /* 0x0000238000007944 */ /* 0x000fea0003c00000 */
[----:B------:R-:W-:Y:S01]  /*21ed0*/  MOV R9, R52 ;  /* 0x0000003400097202 */ /* 0x000fe20000000f00 */
[----:B------:R-:W-:-:S05]  /*21ee0*/  BRA `(.L_x_1738) ;  /* 0xffff242000007947 */ /* 0x000fca000383ffff */
.L_x_1633:
[----:B--2---:R-:W-:Y:S01]  /*21ef0*/  MOV R2, 0x3 ;  /* 0x0000000300027802 */ /* 0x004fe20000000f00 */
[----:B------:R-:W-:Y:S01]  /*21f00*/  IMAD.MOV.U32 R53, RZ, RZ, R6 ;  /* 0x000000ffff357224 */ /* 0x000fe200078e0006 */
[----:B------:R-:W-:Y:S01]  /*21f10*/  MOV R3, 0x21f40 ;  /* 0x00021f4000037802 */ /* 0x000fe20000000f00 */
[----:B------:R-:W-:Y:S02]  /*21f20*/  IMAD.MOV.U32 R52, RZ, RZ, 0x181f ;  /* 0x0000181fff347424 */ /* 0x000fe400078e00ff */
[----:B-1----:R-:W-:Y:S05]  /*21f30*/  CALL.REL.NOINC `($__internal_25_$__cuda_sm70_shflsync_idx_p) ;  /* 0x0000231000007944 */ /* 0x002fea0003c00000 */
        /* <DEDUP_REMOVED lines=8> */
.L_x_1636:
[----:B------:R-:W-:Y:S01]  /*21fc0*/  MOV R2, RZ ;  /* 0x000000ff00027202 */ /* 0x000fe20000000f00 */
[----:B------:R-:W-:Y:S01]  /*21fd0*/  IMAD.MOV.U32 R53, RZ, RZ, R4 ;  /* 0x000000ffff357224 */ /* 0x000fe200078e0004 */
[----:B------:R-:W-:Y:S01]  /*21fe0*/  MOV R3, 0x22010 ;  /* 0x0002201000037802 */ /* 0x000fe20000000f00 */
[----:B------:R-:W-:Y:S02]  /*21ff0*/  IMAD.MOV.U32 R52, RZ, RZ, 0x181f ;  /* 0x0000181fff347424 */ /* 0x000fe400078e00ff */
[----:B------:R-:W-:Y:S05]  /*22000*/  CALL.REL.NOINC `($__internal_25_$__cuda_sm70_shflsync_idx_p) ;  /* 0x0000224000007944 */ /* 0x000fea0003c00000 */
[----:B------:R-:W-:Y:S01]  /*22010*/  MOV R6, R52 ;  /* 0x0000003400067202 */ /* 0x000fe20000000f00 */
[----:B------:R-:W-:-:S05]  /*22020*/  BRA `(.L_x_1740) ;  /* 0xffff389000007947 */ /* 0x000fca000383ffff */
.L_x_1637:
[----:B------:R-:W-:Y:S01]  /*22030*/  MOV R2, RZ ;  /* 0x000000ff00027202 */ /* 0x000fe20000000f00 */
[----:B------:R-:W-:Y:S01]  /*22040*/  IMAD.MOV.U32 R53, RZ, RZ, R5 ;  /* 0x000000ffff357224 */ /* 0x000fe200078e0005 */
[----:B------:R-:W-:Y:S01]  /*22050*/  MOV R3, 0x22080 ;  /* 0x0002208000037802 */ /* 0x000fe20000000f00 */
[----:B------:R-:W-:Y:S02]  /*22060*/  IMAD.MOV.U32 R52, RZ, RZ, 0x181f ;  /* 0x0000181fff347424 */ /* 0x000fe400078e00ff */
[----:B-12---:R-:W-:Y:S05]  /*22070*/  CALL.REL.NOINC `($__internal_25_$__cuda_sm70_shflsync_idx_p) ;  /* 0x000021d000007944 */ /* 0x006fea0003c00000 */
[----:B------:R-:W-:Y:S01]  /*22080*/  MOV R2, R52 ;  /* 0x0000003400027202 */ /* 0x000fe20000000f00 */
[----:B------:R-:W-:-:S05]  /*22090*/  BRA `(.L_x_1741) ;  /* 0xffff384000007947 */ /* 0x000fca000383ffff */
.L_x_1638:
[----:B--2---:R-:W-:Y:S01]  /*220a0*/  MOV R2, 0x1 ;  /* 0x0000000100027802 */ /* 0x004fe20000000f00 */
[----:B------:R-:W-:Y:S01]  /*220b0*/  IMAD.MOV.U32 R53, RZ, RZ, R4 ;  /* 0x000000ffff357224 */ /* 0x000fe200078e0004 */
[----:B------:R-:W-:Y:S01]  /*220c0*/  MOV R3, 0x220f0 ;  /* 0x000220f000037802 */ /* 0x000fe20000000f00 */
[----:B------:R-:W-:Y:S02]  /*220d0*/  IMAD.MOV.U32 R52, RZ, RZ, 0x181f ;  /* 0x0000181fff347424 */ /* 0x000fe400078e00ff */
[----:B-1-3--:R-:W-:Y:S05]  /*220e0*/  CALL.REL.NOINC `($__internal_25_$__cuda_sm70_shflsync_idx_p) ;  /* 0x0000216000007944 */ /* 0x00afea0003c00000 */
        /* <DEDUP_REMOVED lines=8> */
.L_x_1639:
[----:B-1----:R-:W-:Y:S01]  /*22170*/  MOV R2, 0x2 ;  /* 0x0000000200027802 */ /* 0x002fe20000000f00 */
[----:B------:R-:W-:Y:S01]  /*22180*/  IMAD.MOV.U32 R53, RZ, RZ, R4 ;  /* 0x000000ffff357224 */ /* 0x000fe200078e0004 */
[----:B------:R-:W-:Y:S01]  /*22190*/  MOV R3, 0x221c0 ;  /* 0x000221c000037802 */ /* 0x000fe20000000f00 */
[----:B------:R-:W-:Y:S02]  /*221a0*/  IMAD.MOV.U32 R52, RZ, RZ, 0x181f ;  /* 0x0000181fff347424 */ /* 0x000fe400078e00ff */
[----:B---34-:R-:W-:Y:S05]  /*221b0*/  CALL.REL.NOINC `($__internal_25_$__cuda_sm70_shflsync_idx_p) ;  /* 0x0000209000007944 */ /* 0x018fea0003c00000 */
[----:B------:R-:W-:Y:S01]  /*221c0*/  MOV R6, R52 ;  /* 0x0000003400067202 */ /* 0x000fe20000000f00 */
[----:B------:R-:W-:-:S05]  /*221d0*/  BRA `(.L_x_1743) ;  /* 0xffff38f000007947 */ /* 0x000fca000383ffff */
.L_x_1640:
[----:B-1----:R-:W-:Y:S01]  /*221e0*/  MOV R2, 0x2 ;  /* 0x0000000200027802 */ /* 0x002fe20000000f00 */
[----:B------:R-:W-:Y:S01]  /*221f0*/  IMAD.MOV.U32 R53, RZ, RZ, R5 ;  /* 0x000000ffff357224 */ /* 0x000fe200078e0005 */
[----:B------:R-:W-:Y:S01]  /*22200*/  MOV R3, 0x22230 ;  /* 0x0002223000037802 */ /* 0x000fe20000000f00 */
[----:B------:R-:W-:Y:S02]  /*22210*/  IMAD.MOV.U32 R52, RZ, RZ, 0x181f ;  /* 0x0000181fff347424 */ /* 0x000fe400078e00ff */
[----:B--234-:R-:W-:Y:S05]  /*22220*/  CALL.REL.NOINC `($__internal_25_$__cuda_sm70_shflsync_idx_p) ;  /* 0x0000202000007944 */ /* 0x01cfea0003c00000 */
[----:B------:R-:W-:Y:S01]  /*22230*/  MOV R2, R52 ;  /* 0x0000003400027202 */ /* 0x000fe20000000f00 */
[----:B------:R-:W-:-:S05]  /*22240*/  BRA `(.L_x_1744) ;  /* 0xffff38a000007947 */ /* 0x000fca000383ffff */
.L_x_1641:
[----:B--2---:R-:W-:Y:S01]  /*22250*/  MOV R2, 0x3 ;  /* 0x0000000300027802 */ /* 0x004fe20000000f00 */
[----:B------:R-:W-:Y:S01]  /*22260*/  IMAD.MOV.U32 R53, RZ, RZ, R4 ;  /* 0x000000ffff357224 */ /* 0x000fe200078e0004 */
[----:B------:R-:W-:Y:S01]  /*22270*/  MOV R3, 0x222a0 ;  /* 0x000222a000037802 */ /* 0x000fe20000000f00 */
[----:B------:R-:W-:Y:S02]  /*22280*/  IMAD.MOV.U32 R52, RZ, RZ, 0x181f ;  /* 0x0000181fff347424 */ /* 0x000fe400078e00ff */
[----:B-1-34-:R-:W-:Y:S05]  /*22290*/  CALL.REL.NOINC `($__internal_25_$__cuda_sm70_shflsync_idx_p) ;  /* 0x00001fb000007944 */ /* 0x01afea0003c00000 */
        /* <DEDUP_REMOVED lines=8> */
.L_x_1642:
[----:B------:R-:W-:Y:S01]  /*22320*/  MOV R2, RZ ;  /* 0x000000ff00027202 */ /* 0x000fe20000000f00 */
[----:B------:R-:W-:Y:S01]  /*22330*/  IMAD.MOV.U32 R53, RZ, RZ, R4 ;  /* 0x000000ffff357224 */ /* 0x000fe200078e0004 */
[----:B------:R-:W-:Y:S01]  /*22340*/  MOV R3, 0x22370 ;  /* 0x0002237000037802 */ /* 0x000fe20000000f00 */
[----:B------:R-:W-:Y:S02]  /*22350*/  IMAD.MOV.U32 R52, RZ, RZ, 0x1c1f ;  /* 0x00001c1fff347424 */ /* 0x000fe400078e00ff */
[----:B------:R-:W-:Y:S05]  /*22360*/  CALL.REL.NOINC `($__internal_25_$__cuda_sm70_shflsync_idx_p) ;  /* 0x00001ee000007944 */ /* 0x000fea0003c00000 */
[----:B------:R-:W-:Y:S01]  /*22370*/  MOV R2, R52 ;  /* 0x0000003400027202 */ /* 0x000fe20000000f00 */
[----:B------:R-:W-:-:S05]  /*22380*/  BRA `(.L_x_1746) ;  /* 0xffff3a4000007947 */ /* 0x000fca000383ffff */
.L_x_1643:
[----:B------:R-:W-:Y:S01]  /*22390*/  MOV R2, 0x1 ;  /* 0x0000000100027802 */ /* 0x000fe20000000f00 */
[----:B------:R-:W-:Y:S01]  /*223a0*/  IMAD.MOV.U32 R53, RZ, RZ, R4 ;  /* 0x000000ffff357224 */ /* 0x000fe200078e0004 */
[----:B------:R-:W-:Y:S01]  /*223b0*/  MOV R3, 0x223e0 ;  /* 0x000223e000037802 */ /* 0x000fe20000000f00 */
[----:B------:R-:W-:Y:S02]  /*223c0*/  IMAD.MOV.U32 R52, RZ, RZ, 0x1c1f ;  /* 0x00001c1fff347424 */ /* 0x000fe400078e00ff */
[----:B-1----:R-:W-:Y:S05]  /*223d0*/  CALL.REL.NOINC `($__internal_25_$__cuda_sm70_shflsync_idx_p) ;  /* 0x00001e7000007944 */ /* 0x002fea0003c00000 */
[----:B------:R-:W-:Y:S01]  /*223e0*/  FMNMX.FTZ R2, R8, R15, !PT ;  /* 0x0000000f08027209 */ /* 0x000fe20007810000 */
[----:B------:R-:W-:Y:S03]  /*223f0*/  IMAD.IADD R5, R5, 0x1, R52 ;  /* 0x0000000105057824 */ /* 0x000fe600078e0234 */
[----:B------:R-:W-:Y:S02]  /*22400*/  FMNMX.FTZ R2, R44, R2, !PT ;  /* 0x000000022c027209 */ /* 0x000fe40007810000 */
[C---:B------:R-:W-:Y:S02]  /*22410*/  ISETP.GT.AND P0, PT, R5.reuse, RZ, PT ;  /* 0x000000ff0500720c */ /* 0x040fe40003f04270 */
[----:B------:R-:W-:Y:S02]  /*22420*/  ISETP.GT.AND P1, PT, R5, 0x1, PT ;  /* 0x000000010500780c */ /* 0x000fe40003f24270 */
[----:B------:R-:W-:Y:S02]  /*22430*/  FSEL R9, R235, -INF , P0 ;  /* 0xff800000eb097808 */ /* 0x000fe40000000000 */
[----:B------:R-:W-:Y:S02]  /*22440*/  ISETP.GT.AND P2, PT, R5, 0x8, PT ;  /* 0x000000080500780c */ /* 0x000fe40003f44270 */
[----:B------:R-:W-:Y:S02]  /*22450*/  FSEL R67, R234, -INF , P1 ;  /* 0xff800000ea437808 */ /* 0x000fe40000800000 */
[----:B------:R-:W-:Y:S02]  /*22460*/  FMNMX.FTZ R3, R9, R80, !PT ;  /* 0x0000005009037209 */ /* 0x000fe40007810000 */
[----:B------:R-:W-:Y:S02]  /*22470*/  ISETP.GT.AND P3, PT, R5, 0x9, PT ;  /* 0x000000090500780c */ /* 0x000fe40003f64270 */
[----:B------:R-:W-:Y:S02]  /*22480*/  FSEL R66, R228, -INF , P2 ;  /* 0xff800000e4427808 */ /* 0x000fe40001000000 */
[----:B------:R-:W-:Y:S02]  /*22490*/  FMNMX.FTZ R3, R67, R3, !PT ;  /* 0x0000000343037209 */ /* 0x000fe40007810000 */
[----:B------:R-:W-:Y:S02]  /*224a0*/  ISETP.GT.AND P0, PT, R5, 0x10, PT ;  /* 0x000000100500780c */ /* 0x000fe40003f04270 */
[----:B------:R-:W-:Y:S02]  /*224b0*/  FSEL R65, R225, -INF , P3 ;  /* 0xff800000e1417808 */ /* 0x000fe40001800000 */
[----:B------:R-:W-:Y:S02]  /*224c0*/  FMNMX.FTZ R2, R43, R2, !PT ;  /* 0x000000022b027209 */ /* 0x000fe40007810000 */
        /* <DEDUP_REMOVED lines=81> */
[C---:B------:R-:W-:Y:S02]  /*229e0*/  ISETP.GT.AND P2, PT, R5.reuse, 0x61, PT ;  /* 0x000000610500780c */ /* 0x040fe40003f44270 */
[C---:B------:R-:W-:Y:S02]  /*229f0*/  ISETP.GT.AND P1, PT, R5.reuse, 0x68, PT ;  /* 0x000000680500780c */ /* 0x040fe40003f24270 */
[----:B------:R-:W-:Y:S02]  /*22a00*/  ISETP.GT.AND P0, PT, R5, 0x69, PT ;  /* 0x000000690500780c */ /* 0x000fe40003f04270 */
[----:B------:R-:W-:Y:S02]  /*22a10*/  FMNMX.FTZ R2, R22, R2, !PT ;  /* 0x0000000216027209 */ /* 0x000fe40007810000 */
[----:B------:R-:W-:Y:S02]  /*22a20*/  FSEL R17, R153, -INF , P3 ;  /* 0xff80000099117808 */ /* 0x000fe40001800000 */
[----:B------:R-:W-:Y:S01]  /*22a30*/  FMNMX.FTZ R5, R45, R3, !PT ;  /* 0x000000032d057209 */ /* 0x000fe20007810000 */
[----:B------:R-:W-:Y:S01]  /*22a40*/  IMAD.MOV.U32 R3, RZ, RZ, 0x2 ;  /* 0x00000002ff037424 */ /* 0x000fe200078e00ff */
[----:B------:R-:W-:Y:S02]  /*22a50*/  FMNMX.FTZ R4, R21, R2, !PT ;  /* 0x0000000215047209 */ /* 0x000fe40007810000 */
        /* <DEDUP_REMOVED lines=11> */
[----:B------:R-:W-:Y:S05]  /*22b10*/  CALL.REL.NOINC `($__internal_24_$__cuda_sm70_shflsync_bfly_p) ;  /* 0x000016d000007944 */ /* 0x000fea0003c00000 */
[----:B------:R-:W-:Y:S01]  /*22b20*/  FMNMX.FTZ R4, R4, R225, !PT ;  /* 0x000000e104047209 */ /* 0x000fe20007810000 */
[----:B------:R-:W-:Y:S01]  /*22b30*/  IMAD.MOV.U32 R3, RZ, RZ, 0x1 ;  /* 0x00000001ff037424 */ /* 0x000fe200078e00ff */
[----:B------:R-:W-:Y:S02]  /*22b40*/  MOV R2, 0x22b60 ;  /* 0x00022b6000027802 */ /* 0x000fe40000000f00 */
[----:B------:R-:W-:Y:S05]  /*22b50*/  CALL.REL.NOINC `($__internal_24_$__cuda_sm70_shflsync_bfly_p) ;  /* 0x0000169000007944 */ /* 0x000fea0003c00000 */
[----:B------:R-:W-:Y:S01]  /*22b60*/  IMAD.MOV.U32 R3, RZ, RZ, 0x2 ;  /* 0x00000002ff037424 */ /* 0x000fe200078e00ff */
[----:B------:R-:W-:Y:S01]  /*22b70*/  FMNMX.FTZ R6, R4, R225, !PT ;  /* 0x000000e104067209 */ /* 0x000fe20007810000 */
[----:B------:R-:W-:Y:S01]  /*22b80*/  IMAD.MOV.U32 R4, RZ, RZ, R5 ;  /* 0x000000ffff047224 */ /* 0x000fe200078e0005 */
[----:B------:R-:W-:Y:S02]  /*22b90*/  MOV R2, 0x22bb0 ;  /* 0x00022bb000027802 */ /* 0x000fe40000000f00 */
[----:B------:R-:W-:Y:S05]  /*22ba0*/  CALL.REL.NOINC `($__internal_24_$__cuda_sm70_shflsync_bfly_p) ;  /* 0x0000164000007944 */ /* 0x000fea0003c00000 */
[----:B------:R-:W-:Y:S01]  /*22bb0*/  FMNMX.FTZ R4, R5, R225, !PT ;  /* 0x000000e105047209 */ /* 0x000fe20007810000 */
[----:B------:R-:W-:Y:S01]  /*22bc0*/  IMAD.MOV.U32 R3, RZ, RZ, 0x1 ;  /* 0x00000001ff037424 */ /* 0x000fe200078e00ff */
[----:B------:R-:W-:Y:S02]  /*22bd0*/  MOV R2, 0x22bf0 ;  /* 0x00022bf000027802 */ /* 0x000fe40000000f00 */
[----:B------:R-:W-:Y:S05]  /*22be0*/  CALL.REL.NOINC `($__internal_24_$__cuda_sm70_shflsync_bfly_p) ;  /* 0x0000160000007944 */ /* 0x000fea0003c00000 */
[----:B------:R-:W-:Y:S01]  /*22bf0*/  MOV R2, R225 ;  /* 0x000000e100027202 */ /* 0x000fe20000000f00 */
[----:B------:R-:W-:-:S05]  /*22c00*/  BRA `(.L_x_1747) ;  /* 0xffff3cf000007947 */ /* 0x000fca000383ffff */
.L_x_1646:
[----:B-1--4-:R-:W-:Y:S01]  /*22c10*/  MOV R2, RZ ;  /* 0x000000ff00027202 */ /* 0x012fe20000000f00 */
[----:B------:R-:W-:Y:S01]  /*22c20*/  IMAD.MOV.U32 R53, RZ, RZ, R4 ;  /* 0x000000ffff357224 */ /* 0x000fe200078e0004 */
[----:B------:R-:W-:Y:S01]  /*22c30*/  MOV R3, 0x22c60 ;  /* 0x00022c6000037802 */ /* 0x000fe20000000f00 */
[----:B------:R-:W-:Y:S02]  /*22c40*/  IMAD.MOV.U32 R52, RZ, RZ, 0x181f ;  /* 0x0000181fff347424 */ /* 0x000fe400078e00ff */
[----:B------:R-:W-:Y:S05]  /*22c50*/  CALL.REL.NOINC `($__internal_25_$__cuda_sm70_shflsync_idx_p) ;  /* 0x000015f000007944 */ /* 0x000fea0003c00000 */
[----:B------:R-:W-:Y:S01]  /*22c60*/  MOV R10, R52 ;  /* 0x00000034000a7202 */ /* 0x000fe20000000f00 */
[----:B------:R-:W-:-:S05]  /*22c70*/  BRA `(.L_x_1748) ;  /* 0xffff5c0000007947 */ /* 0x000fca000383ffff */
.L_x_1649:
        /* <DEDUP_REMOVED lines=13> */
.L_x_1652:
[----:B------:R-:W-:Y:S01]  /*22d50*/  MOV R2, RZ ;  /* 0x000000ff00027202 */ /* 0x000fe20000000f00 */
[----:B------:R-:W-:Y:S01]  /*22d60*/  IMAD.MOV.U32 R53, RZ, RZ, R4 ;  /* 0x000000ffff357224 */ /* 0x000fe200078e0004 */
[----:B------:R-:W-:Y:S01]  /*22d70*/  MOV R3, 0x22da0 ;  /* 0x00022da000037802 */ /* 0x000fe20000000f00 */
[----:B------:R-:W-:Y:S02]  /*22d80*/  IMAD.MOV.U32 R52, RZ, RZ, 0x181f ;  /* 0x0000181fff347424 */ /* 0x000fe400078e00ff */
[----:B------:R-:W-:Y:S05]  /*22d90*/  CALL.REL.NOINC `($__internal_25_$__cuda_sm70_shflsync_idx_p) ;  /* 0x000014b000007944 */ /* 0x000fea0003c00000 */
[----:B------:R-:W-:Y:S01]  /*22da0*/  MOV R10, R52 ;  /* 0x00000034000a7202 */ /* 0x000fe20000000f00 */
[----:B------:R-:W-:-:S05]  /*22db0*/  BRA `(.L_x_1750) ;  /* 0xffff71b000007947 */ /* 0x000fca000383ffff */
.L_x_1653:
[----:B------:R-:W-:Y:S01]  /*22dc0*/  MOV R2, RZ ;  /* 0x000000ff00027202 */ /* 0x000fe20000000f00 */
[----:B------:R-:W-:Y:S01]  /*22dd0*/  IMAD.MOV.U32 R53, RZ, RZ, R8 ;  /* 0x000000ffff357224 */ /* 0x000fe200078e0008 */
[----:B------:R-:W-:Y:S01]  /*22de0*/  MOV R3, 0x22e10 ;  /* 0x00022e1000037802 */ /* 0x000fe20000000f00 */
[----:B------:R-:W-:Y:S02]  /*22df0*/  IMAD.MOV.U32 R52, RZ, RZ, 0x181f ;  /* 0x0000181fff347424 */ /* 0x000fe400078e00ff */
[----:B-12---:R-:W-:Y:S05]  /*22e00*/  CALL.REL.NOINC `($__internal_25_$__cuda_sm70_shflsync_idx_p) ;  /* 0x0000144000007944 */ /* 0x006fea0003c00000 */
[----:B------:R-:W-:Y:S01]  /*22e10*/  MOV R9, R52 ;  /* 0x0000003400097202 */ /* 0x000fe20000000f00 */
[----:B------:R-:W-:-:S05]  /*22e20*/  BRA `(.L_x_1751) ;  /* 0xffff716000007947 */ /* 0x000fca000383ffff */
.L_x_1654:
        /* <DEDUP_REMOVED lines=13> */
.L_x_1655:
[----:B-1----:R-:W-:Y:S01]  /*22f00*/  MOV R2, 0x2 ;  /* 0x0000000200027802 */ /* 0x002fe20000000f00 */
[----:B------:R-:W-:Y:S01]  /*22f10*/  IMAD.MOV.U32 R53, RZ, RZ, R4 ;  /* 0x000000ffff357224 */ /* 0x000fe200078e0004 */
[----:B------:R-:W-:Y:S01]  /*22f20*/  MOV R3, 0x22f50 ;  /* 0x00022f5000037802 */ /* 0x000fe20000000f00 */
[----:B------:R-:W-:Y:S02]  /*22f30*/  IMAD.MOV.U32 R52, RZ, RZ, 0x181f ;  /* 0x0000181fff347424 */ /* 0x000fe400078e00ff */
[----:B---34-:R-:W-:Y:S05]  /*22f40*/  CALL.REL.NOINC `($__internal_25_$__cuda_sm70_shflsync_idx_p) ;  /* 0x0000130000007944 */ /* 0x018fea0003c00000 */
[----:B------:R-:W-:Y:S01]  /*22f50*/  MOV R10, R52 ;  /* 0x00000034000a7202 */ /* 0x000fe20000000f00 */
[----:B------:R-:W-:-:S05]  /*22f60*/  BRA `(.L_x_1753) ;  /* 0xffff729000007947 */ /* 0x000fca000383ffff */
.L_x_1656:
[----:B-1----:R-:W-:Y:S01]  /*22f70*/  MOV R2, 0x2 ;  /* 0x0000000200027802 */ /* 0x002fe20000000f00 */
[----:B------:R-:W-:Y:S01]  /*22f80*/  IMAD.MOV.U32 R53, RZ, RZ, R8 ;  /* 0x000000ffff357224 */ /* 0x000fe200078e0008 */
[----:B------:R-:W-:Y:S01]  /*22f90*/  MOV R3, 0x22fc0 ;  /* 0x00022fc000037802 */ /* 0x000fe20000000f00 */
[----:B------:R-:W-:Y:S02]  /*22fa0*/  IMAD.MOV.U32 R52, RZ, RZ, 0x181f ;  /* 0x0000181fff347424 */ /* 0x000fe400078e00ff */
[----:B--234-:R-:W-:Y:S05]  /*22fb0*/  CALL.REL.NOINC `($__internal_25_$__cuda_sm70_shflsync_idx_p) ;  /* 0x0000129000007944 */ /* 0x01cfea0003c00000 */
[----:B------:R-:W-:Y:S01]  /*22fc0*/  MOV R9, R52 ;  /* 0x0000003400097202 */ /* 0x000fe20000000f00 */
[----:B------:R-:W-:-:S05]  /*22fd0*/  BRA `(.L_x_1754) ;  /* 0xffff724000007947 */ /* 0x000fca000383ffff */
.L_x_1657:
[----:B-1----:R-:W-:Y:S01]  /*22fe0*/  MOV R2, 0x3 ;  /* 0x0000000300027802 */ /* 0x002fe20000000f00 */
[----:B------:R-:W-:Y:S01]  /*22ff0*/  IMAD.MOV.U32 R53, RZ, RZ, R4 ;  /* 0x000000ffff357224 */ /* 0x000fe200078e0004 */
[----:B------:R-:W-:Y:S01]  /*23000*/  MOV R3, 0x23030 ;  /* 0x0002303000037802 */ /* 0x000fe20000000f00 */
[----:B------:R-:W-:Y:S02]  /*23010*/  IMAD.MOV.U32 R52, RZ, RZ, 0x181f ;  /* 0x0000181fff347424 */ /* 0x000fe400078e00ff */
[----:B--2-4-:R-:W-:Y:S05]  /*23020*/  CALL.REL.NOINC `($__internal_25_$__cuda_sm70_shflsync_idx_p) ;  /* 0x0000122000007944 */ /* 0x014fea0003c00000 */
        /* <DEDUP_REMOVED lines=8> */
.L_x_1658:
[----:B------:R-:W-:Y:S02]  /*230b0*/  MOV R3, 0x2 ;  /* 0x0000000200037802 */ /* 0x000fe40000000f00 */
[----:B------:R-:W-:Y:S02]  /*230c0*/  MOV R2, 0x230e0 ;  /* 0x000230e000027802 */ /* 0x000fe40000000f00 */
[----:B------:R-:W-:Y:S05]  /*230d0*/  CALL.REL.NOINC `($__internal_24_$__cuda_sm70_shflsync_bfly_p) ;  /* 0x0000111000007944 */ /* 0x000fea0003c00000 */
[----:B------:R-:W-:Y:S01]  /*230e0*/  MOV R2, R225 ;  /* 0x000000e100027202 */ /* 0x000fe20000000f00 */
[----:B------:R-:W-:-:S05]  /*230f0*/  BRA `(.L_x_1756) ;  /* 0xffff773000007947 */ /* 0x000fca000383ffff */
.L_x_1659:
[----:B------:R-:W-:Y:S02]  /*23100*/  MOV R3, 0x1 ;  /* 0x0000000100037802 */ /* 0x000fe40000000f00 */
        /* <DEDUP_REMOVED lines=13> */
.L_x_1661:
[----:B------:R-:W-:Y:S01]  /*231e0*/  IMAD.MOV.U32 R4, RZ, RZ, R246 ;  /* 0x000000ffff047224 */ /* 0x000fe200078e00f6 */
[----:B------:R-:W-:-:S02]  /*231f0*/  MOV R3, 0x2 ;  /* 0x0000000200037802 */ /* 0x000fc40000000f00 */
[----:B------:R-:W-:Y:S02]  /*23200*/  MOV R2, 0x23220 ;  /* 0x0002322000027802 */ /* 0x000fe40000000f00 */
[----:B------:R-:W-:Y:S05]  /*23210*/  CALL.REL.NOINC `($__internal_24_$__cuda_sm70_shflsync_bfly_p) ;  /* 0x00000fd000007944 */ /* 0x000fea0003c00000 */
[----:B------:R-:W-:Y:S01]  /*23220*/  MOV R2, R225 ;  /* 0x000000e100027202 */ /* 0x000fe20000000f00 */
[----:B------:R-:W-:Y:S05]  /*23230*/  BRA `(.L_x_1758) ;  /* 0xffff92f000007947 */ /* 0x000fea000383ffff */
.L_x_1662:
[----:B------:R-:W-:Y:S02]  /*23240*/  MOV R3, 0x1 ;  /* 0x0000000100037802 */ /* 0x000fe40000000f00 */
[----:B------:R-:W-:Y:S02]  /*23250*/  MOV R2, 0x23270 ;  /* 0x0002327000027802 */ /* 0x000fe40000000f00 */
[----:B-1----:R-:W-:Y:S05]  /*23260*/  CALL.REL.NOINC `($__internal_24_$__cuda_sm70_shflsync_bfly_p) ;  /* 0x00000f8000007944 */ /* 0x002fea0003c00000 */
[----:B------:R-:W-:Y:S02]  /*23270*/  FADD.FTZ R8, R4, R225 ;  /* 0x000000e104087221 */ /* 0x000fe40000010000 */
[----:B------:R1:W5:Y:S01]  /*23280*/  LDL R4, [R1] ;  /* 0x0000000001047983 */ /* 0x0003620000100800 */
[----:B------:R-:W-:Y:S02]  /*23290*/  MOV R3, 0x2 ;  /* 0x0000000200037802 */ /* 0x000fe40000000f00 */
[----:B------:R-:W-:Y:S02]  /*232a0*/  MOV R2, 0x232c0 ;  /* 0x000232c000027802 */ /* 0x000fe40000000f00 */
[----:B-1---5:R-:W-:Y:S05]  /*232b0*/  CALL.REL.NOINC `($__internal_24_$__cuda_sm70_shflsync_bfly_p) ;  /* 0x00000f3000007944 */ /* 0x022fea0003c00000 */
[----:B------:R-:W2:Y:S01]  /*232c0*/  LDL.LU R2, [R1] ;  /* 0x0000000001027983 */ /* 0x000ea20000300800 */
[----:B------:R-:W-:Y:S01]  /*232d0*/  MOV R3, 0x1 ;  /* 0x0000000100037802 */ /* 0x000fe20000000f00 */
[----:B--2---:R-:W-:Y:S01]  /*232e0*/  FADD.FTZ R9, R2, R225 ;  /* 0x000000e102097221 */ /* 0x004fe20000010000 */
[----:B------:R-:W-:-:S04]  /*232f0*/  MOV R2, 0x23320 ;  /* 0x0002332000027802 */ /* 0x000fc80000000f00 */
[----:B------:R-:W-:Y:S02]  /*23300*/  MOV R4, R9 ;  /* 0x0000000900047202 */ /* 0x000fe40000000f00 */
[----:B------:R-:W-:Y:S05]  /*23310*/  CALL.REL.NOINC `($__internal_24_$__cuda_sm70_shflsync_bfly_p) ;  /* 0x00000ed000007944 */ /* 0x000fea0003c00000 */
[----:B------:R-:W-:Y:S01]  /*23320*/  MOV R2, R225 ;  /* 0x000000e100027202 */ /* 0x000fe20000000f00 */
[----:B------:R-:W-:Y:S05]  /*23330*/  BRA `(.L_x_1759) ;  /* 0xffff927000007947 */ /* 0x000fea000383ffff */
.L_x_1669:
[----:B--234-:R-:W-:Y:S01]  /*23340*/  IMAD.MOV.U32 R53, RZ, RZ, R6 ;  /* 0x000000ffff357224 */ /* 0x01cfe200078e0006 */
[----:B------:R-:W-:Y:S01]  /*23350*/  MOV R2, RZ ;  /* 0x000000ff00027202 */ /* 0x000fe20000000f00 */
[----:B------:R-:W-:Y:S01]  /*23360*/  IMAD.MOV.U32 R52, RZ, RZ, 0x181f ;  /* 0x0000181fff347424 */ /* 0x000fe200078e00ff */
[----:B------:R-:W-:Y:S02]  /*23370*/  MOV R3, 0x23390 ;  /* 0x0002339000037802 */ /* 0x000fe40000000f00 */
[----:B-1----:R-:W-:Y:S05]  /*23380*/  CALL.REL.NOINC `($__internal_25_$__cuda_sm70_shflsync_idx_p) ;  /* 0x00000ec000007944 */ /* 0x002fea0003c00000 */
[----:B------:R-:W-:Y:S01]  /*23390*/  MOV R9, R52 ;  /* 0x0000003400097202 */ /* 0x000fe20000000f00 */
[----:B------:R-:W-:Y:S05]  /*233a0*/  BRA `(.L_x_1760) ;  /* 0xffffa63000007947 */ /* 0x000fea000383ffff */
.L_x_1670:
[----:B------:R-:W-:Y:S01]  /*233b0*/  IMAD.MOV.U32 R53, RZ, RZ, R8 ;  /* 0x000000ffff357224 */ /* 0x000fe200078e0008 */
[----:B------:R-:W-:Y:S01]  /*233c0*/  MOV R2, RZ ;  /* 0x000000ff00027202 */ /* 0x000fe20000000f00 */
[----:B------:R-:W-:Y:S01]  /*233d0*/  IMAD.MOV.U32 R52, RZ, RZ, 0x181f ;  /* 0x0000181fff347424 */ /* 0x000fe200078e00ff */
[----:B------:R-:W-:Y:S02]  /*233e0*/  MOV R3, 0x23400 ;  /* 0x0002340000037802 */ /* 0x000fe40000000f00 */
[----:B-123--:R-:W-:Y:S05]  /*233f0*/  CALL.REL.NOINC `($__internal_25_$__cuda_sm70_shflsync_idx_p) ;  /* 0x00000e5000007944 */ /* 0x00efea0003c00000 */
[----:B------:R-:W-:Y:S01]  /*23400*/  MOV R2, R52 ;  /* 0x0000003400027202 */ /* 0x000fe20000000f00 */
[----:B------:R-:W-:Y:S05]  /*23410*/  BRA `(.L_x_1761) ;  /* 0xffffa5e000007947 */ /* 0x000fea000383ffff */
.L_x_1673:
[----:B------:R-:W-:Y:S01]  /*23420*/  IMAD.MOV.U32 R53, RZ, RZ, R6 ;  /* 0x000000ffff357224 */ /* 0x000fe200078e0006 */
[----:B--2---:R-:W-:Y:S01]  /*23430*/  MOV R2, 0x1 ;  /* 0x0000000100027802 */ /* 0x004fe20000000f00 */
[----:B------:R-:W-:Y:S01]  /*23440*/  IMAD.MOV.U32 R52, RZ, RZ, 0x181f ;  /* 0x0000181fff347424 */ /* 0x000fe200078e00ff */
[----:B------:R-:W-:-:S02]  /*23450*/  MOV R3, 0x23470 ;  /* 0x0002347000037802 */ /* 0x000fc40000000f00 */
[----:B-1-34-:R-:W-:Y:S05]  /*23460*/  CALL.REL.NOINC `($__internal_25_$__cuda_sm70_shflsync_idx_p) ;  /* 0x00000de000007944 */ /* 0x01afea0003c00000 */
        /* <DEDUP_REMOVED lines=8> */
.L_x_1676:
[----:B------:R-:W-:Y:S01]  /*234f0*/  IMAD.MOV.U32 R53, RZ, RZ, R6 ;  /* 0x000000ffff357224 */ /* 0x000fe200078e0006 */
[----:B--2---:R-:W-:Y:S01]  /*23500*/  MOV R2, 0x2 ;  /* 0x0000000200027802 */ /* 0x004fe20000000f00 */
[----:B------:R-:W-:Y:S01]  /*23510*/  IMAD.MOV.U32 R52, RZ, RZ, 0x181f ;  /* 0x0000181fff347424 */ /* 0x000fe200078e00ff */
[----:B------:R-:W-:Y:S02]  /*23520*/  MOV R3, 0x23540 ;  /* 0x0002354000037802 */ /* 0x000fe40000000f00 */
[----:B-1-34-:R-:W-:Y:S05]  /*23530*/  CALL.REL.NOINC `($__internal_25_$__cuda_sm70_shflsync_idx_p) ;  /* 0x00000d1000007944 */ /* 0x01afea0003c00000 */
[----:B------:R-:W-:Y:S01]  /*23540*/  MOV R9, R52 ;  /* 0x0000003400097202 */ /* 0x000fe20000000f00 */
[----:B------:R-:W-:Y:S05]  /*23550*/  BRA `(.L_x_1763) ;  /* 0xffffa6a000007947 */ /* 0x000fea000383ffff */
.L_x_1677:
[----:B------:R-:W-:Y:S01]  /*23560*/  IMAD.MOV.U32 R53, RZ, RZ, R8 ;  /* 0x000000ffff357224 */ /* 0x000fe200078e0008 */
[----:B--2---:R-:W-:Y:S01]  /*23570*/  MOV R2, 0x2 ;  /* 0x0000000200027802 */ /* 0x004fe20000000f00 */
[----:B------:R-:W-:Y:S01]  /*23580*/  IMAD.MOV.U32 R52, RZ, RZ, 0x181f ;  /* 0x0000181fff347424 */ /* 0x000fe200078e00ff */
[----:B------:R-:W-:Y:S02]  /*23590*/  MOV R3, 0x235b0 ;  /* 0x000235b000037802 */ /* 0x000fe40000000f00 */
[----:B-1-34-:R-:W-:Y:S05]  /*235a0*/  CALL.REL.NOINC `($__internal_25_$__cuda_sm70_shflsync_idx_p) ;  /* 0x00000ca000007944 */ /* 0x01afea0003c00000 */
[----:B------:R-:W-:Y:S01]  /*235b0*/  MOV R2, R52 ;  /* 0x0000003400027202 */ /* 0x000fe20000000f00 */
[----:B------:R-:W-:Y:S05]  /*235c0*/  BRA `(.L_x_1764) ;  /* 0xffffa65000007947 */ /* 0x000fea000383ffff */
.L_x_1680:
[----:B------:R-:W-:Y:S01]  /*235d0*/  IMAD.MOV.U32 R53, RZ, RZ, R6 ;  /* 0x000000ffff357224 */ /* 0x000fe200078e0006 */
[----:B---34-:R-:W-:Y:S01]  /*235e0*/  MOV R2, 0x3 ;  /* 0x0000000300027802 */ /* 0x018fe20000000f00 */
[----:B------:R-:W-:Y:S01]  /*235f0*/  IMAD.MOV.U32 R52, RZ, RZ, 0x181f ;  /* 0x0000181fff347424 */ /* 0x000fe200078e00ff */
[----:B------:R-:W-:-:S02]  /*23600*/  MOV R3, 0x23620 ;  /* 0x0002362000037802 */ /* 0x000fc40000000f00 */
[----:B-12---:R-:W-:Y:S05]  /*23610*/  CALL.REL.NOINC `($__internal_25_$__cuda_sm70_shflsync_idx_p) ;  /* 0x00000c3000007944 */ /* 0x006fea0003c00000 */
        /* <DEDUP_REMOVED lines=8> */
.L_x_1682:
[----:B------:R-:W-:Y:S01]  /*236a0*/  IMAD.MOV.U32 R53, RZ, RZ, R6 ;  /* 0x000000ffff357224 */ /* 0x000fe200078e0006 */
[----:B------:R-:W-:Y:S01]  /*236b0*/  MOV R2, RZ ;  /* 0x000000ff00027202 */ /* 0x000fe20000000f00 */
[----:B------:R-:W-:Y:S01]  /*236c0*/  IMAD.MOV.U32 R52, RZ, RZ, 0x1c1f ;  /* 0x00001c1fff347424 */ /* 0x000fe200078e00ff */
[----:B------:R-:W-:Y:S02]  /*236d0*/  MOV R3, 0x236f0 ;  /* 0x000236f000037802 */ /* 0x000fe40000000f00 */
[----:B------:R-:W-:Y:S05]  /*236e0*/  CALL.REL.NOINC `($__internal_25_$__cuda_sm70_shflsync_idx_p) ;  /* 0x00000b6000007944 */ /* 0x000fea0003c00000 */
[----:B------:R-:W-:Y:S01]  /*236f0*/  MOV R4, R52 ;  /* 0x0000003400047202 */ /* 0x000fe20000000f00 */
[----:B------:R-:W-:Y:S05]  /*23700*/  BRA `(.L_x_1766) ;  /* 0xffffa92000007947 */ /* 0x000fea000383ffff */
.L_x_1683:
[----:B------:R-:W-:Y:S01]  /*23710*/  IMAD.MOV.U32 R53, RZ, RZ, R5 ;  /* 0x000000ffff357224 */ /* 0x000fe200078e0005 */
[----:B------:R-:W-:Y:S01]  /*23720*/  MOV R2, RZ ;  /* 0x000000ff00027202 */ /* 0x000fe20000000f00 */
[----:B------:R-:W-:Y:S01]  /*23730*/  IMAD.MOV.U32 R52, RZ, RZ, 0x1c1f ;  /* 0x00001c1fff347424 */ /* 0x000fe200078e00ff */
[----:B------:R-:W-:Y:S02]  /*23740*/  MOV R3, 0x23760 ;  /* 0x0002376000037802 */ /* 0x000fe40000000f00 */
[----:B-12---:R-:W-:Y:S05]  /*23750*/  CALL.REL.NOINC `($__internal_25_$__cuda_sm70_shflsync_idx_p) ;  /* 0x00000af000007944 */ /* 0x006fea0003c00000 */
[----:B------:R-:W-:Y:S01]  /*23760*/  MOV R2, R52 ;  /* 0x0000003400027202 */ /* 0x000fe20000000f00 */
[----:B------:R-:W-:Y:S05]  /*23770*/  BRA `(.L_x_1767) ;  /* 0xffffa8d000007947 */ /* 0x000fea000383ffff */
.L_x_1686:
        /* <DEDUP_REMOVED lines=13> */
.L_x_1690:
[----:B------:R-:W-:Y:S01]  /*23850*/  IMAD.MOV.U32 R53, RZ, RZ, R5 ;  /* 0x000000ffff357224 */ /* 0x000fe200078e0005 */
[----:B------:R-:W-:Y:S01]  /*23860*/  MOV R2, RZ ;  /* 0x000000ff00027202 */ /* 0x000fe20000000f00 */
[----:B------:R-:W-:Y:S01]  /*23870*/  IMAD.MOV.U32 R52, RZ, RZ, 0x181f ;  /* 0x0000181fff347424 */ /* 0x000fe200078e00ff */
[----:B------:R-:W-:Y:S02]  /*23880*/  MOV R3, 0x238a0 ;  /* 0x000238a000037802 */ /* 0x000fe40000000f00 */
[----:B------:R-:W-:Y:S05]  /*23890*/  CALL.REL.NOINC `($__internal_25_$__cuda_sm70_shflsync_idx_p) ;  /* 0x000009b000007944 */ /* 0x000fea0003c00000 */
[----:B------:R-:W-:Y:S01]  /*238a0*/  MOV R9, R52 ;  /* 0x0000003400097202 */ /* 0x000fe20000000f00 */
[----:B------:R-:W-:Y:S05]  /*238b0*/  BRA `(.L_x_1769) ;  /* 0xffffbbe000007947 */ /* 0x000fea000383ffff */
.L_x_1691:
[----:B------:R-:W-:Y:S01]  /*238c0*/  IMAD.MOV.U32 R53, RZ, RZ, R8 ;  /* 0x000000ffff357224 */ /* 0x000fe200078e0008 */
[----:B------:R-:W-:Y:S01]  /*238d0*/  MOV R2, RZ ;  /* 0x000000ff00027202 */ /* 0x000fe20000000f00 */
[----:B------:R-:W-:Y:S01]  /*238e0*/  IMAD.MOV.U32 R52, RZ, RZ, 0x181f ;  /* 0x0000181fff347424 */ /* 0x000fe200078e00ff */
[----:B------:R-:W-:Y:S02]  /*238f0*/  MOV R3, 0x23910 ;  /* 0x0002391000037802 */ /* 0x000fe40000000f00 */
[----:B-12---:R-:W-:Y:S05]  /*23900*/  CALL.REL.NOINC `($__internal_25_$__cuda_sm70_shflsync_idx_p) ;  /* 0x0000094000007944 */ /* 0x006fea0003c00000 */
[----:B------:R-:W-:Y:S01]  /*23910*/  MOV R2, R52 ;  /* 0x0000003400027202 */ /* 0x000fe20000000f00 */
[----:B------:R-:W-:Y:S05]  /*23920*/  BRA `(.L_x_1770) ;  /* 0xffffbb9000007947 */ /* 0x000fea000383ffff */
.L_x_1694:
        /* <DEDUP_REMOVED lines=13> */
.L_x_1697:
[----:B------:R-:W-:Y:S01]  /*23a00*/  IMAD.MOV.U32 R53, RZ, RZ, R5 ;  /* 0x000000ffff357224 */ /* 0x000fe200078e0005 */
[----:B-1--4-:R-:W-:Y:S01]  /*23a10*/  MOV R2, 0x2 ;  /* 0x0000000200027802 */ /* 0x012fe20000000f00 */
[----:B------:R-:W-:Y:S01]  /*23a20*/  IMAD.MOV.U32 R52, RZ, RZ, 0x181f ;  /* 0x0000181fff347424 */ /* 0x000fe200078e00ff */
[----:B------:R-:W-:Y:S02]  /*23a30*/  MOV R3, 0x23a50 ;  /* 0x00023a5000037802 */ /* 0x000fe40000000f00 */
[----:B--23--:R-:W-:Y:S05]  /*23a40*/  CALL.REL.NOINC `($__internal_25_$__cuda_sm70_shflsync_idx_p) ;  /* 0x0000080000007944 */ /* 0x00cfea0003c00000 */
[----:B------:R-:W-:Y:S01]  /*23a50*/  MOV R9, R52 ;  /* 0x0000003400097202 */ /* 0x000fe20000000f00 */
[----:B------:R-:W-:Y:S05]  /*23a60*/  BRA `(.L_x_1772) ;  /* 0xffffbc6000007947 */ /* 0x000fea000383ffff */
.L_x_1698:
[----:B------:R-:W-:Y:S01]  /*23a70*/  IMAD.MOV.U32 R53, RZ, RZ, R8 ;  /* 0x000000ffff357224 */ /* 0x000fe200078e0008 */
[----:B----4-:R-:W-:Y:S01]  /*23a80*/  MOV R2, 0x2 ;  /* 0x0000000200027802 */ /* 0x010fe20000000f00 */
[----:B------:R-:W-:Y:S01]  /*23a90*/  IMAD.MOV.U32 R52, RZ, RZ, 0x181f ;  /* 0x0000181fff347424 */ /* 0x000fe200078e00ff */
[----:B------:R-:W-:Y:S02]  /*23aa0*/  MOV R3, 0x23ac0 ;  /* 0x00023ac000037802 */ /* 0x000fe40000000f00 */
[----:B-123--:R-:W-:Y:S05]  /*23ab0*/  CALL.REL.NOINC `($__internal_25_$__cuda_sm70_shflsync_idx_p) ;  /* 0x0000079000007944 */ /* 0x00efea0003c00000 */
[----:B------:R-:W-:Y:S01]  /*23ac0*/  MOV R2, R52 ;  /* 0x0000003400027202 */ /* 0x000fe20000000f00 */
[----:B------:R-:W-:Y:S05]  /*23ad0*/  BRA `(.L_x_1773) ;  /* 0xffffbc1000007947 */ /* 0x000fea000383ffff */
.L_x_1701:
        /* <DEDUP_REMOVED lines=13> */
.L_x_1703:
[----:B------:R-:W-:Y:S01]  /*23bb0*/  IMAD.MOV.U32 R53, RZ, RZ, R74 ;  /* 0x000000ffff357224 */ /* 0x000fe200078e004a */
[----:B------:R-:W-:Y:S01]  /*23bc0*/  MOV R2, RZ ;  /* 0x000000ff00027202 */ /* 0x000fe20000000f00 */
[----:B------:R-:W-:Y:S01]  /*23bd0*/  IMAD.MOV.U32 R52, RZ, RZ, 0x1f ;  /* 0x0000001fff347424 */ /* 0x000fe200078e00ff */
[----:B------:R-:W-:Y:S02]  /*23be0*/  MOV R3, 0x23c00 ;  /* 0x00023c0000037802 */ /* 0x000fe40000000f00 */
[----:B------:R-:W-:Y:S05]  /*23bf0*/  CALL.REL.NOINC `($__internal_25_$__cuda_sm70_shflsync_idx_p) ;  /* 0x0000065000007944 */ /* 0x000fea0003c00000 */
[----:B------:R-:W-:Y:S01]  /*23c00*/  MOV R10, R52 ;  /* 0x00000034000a7202 */ /* 0x000fe20000000f00 */
[----:B------:R-:W-:Y:S05]  /*23c10*/  BRA `(.L_x_1775) ;  /* 0xffffbd9000007947 */ /* 0x000fea000383ffff */
.L_x_1704:
[----:B------:R-:W-:Y:S01]  /*23c20*/  IMAD.MOV.U32 R53, RZ, RZ, R74 ;  /* 0x000000ffff357224 */ /* 0x000fe200078e004a */
[----:B------:R-:W-:Y:S01]  /*23c30*/  MOV R2, 0x1 ;  /* 0x0000000100027802 */ /* 0x000fe20000000f00 */
[----:B------:R-:W-:Y:S01]  /*23c40*/  IMAD.MOV.U32 R52, RZ, RZ, 0x1f ;  /* 0x0000001fff347424 */ /* 0x000fe200078e00ff */
[----:B------:R-:W-:Y:S02]  /*23c50*/  MOV R3, 0x23c70 ;  /* 0x00023c7000037802 */ /* 0x000fe40000000f00 */
[----:B-12---:R-:W-:Y:S05]  /*23c60*/  CALL.REL.NOINC `($__internal_25_$__cuda_sm70_shflsync_idx_p) ;  /* 0x000005e000007944 */ /* 0x006fea0003c00000 */
[----:B------:R-:W-:Y:S01]  /*23c70*/  MOV R9, R52 ;  /* 0x0000003400097202 */ /* 0x000fe20000000f00 */
[----:B------:R-:W-:Y:S05]  /*23c80*/  BRA `(.L_x_1776) ;  /* 0xffffbd4000007947 */ /* 0x000fea000383ffff */
.L_x_1705:
[----:B------:R-:W-:Y:S02]  /*23c90*/  MOV R3, 0x1 ;  /* 0x0000000100037802 */ /* 0x000fe40000000f00 */
[----:B------:R-:W-:-:S02]  /*23ca0*/  MOV R4, 0x23cc0 ;  /* 0x00023cc000047802 */ /* 0x000fc40000000f00 */
[----:B-1234-:R-:W-:Y:S05]  /*23cb0*/  CALL.REL.NOINC `($__internal_26_$__cuda_sm70_shflsync_up_p) ;  /* 0x000005f000007944 */ /* 0x01efea0003c00000 */
[----:B------:R-:W-:Y:S05]  /*23cc0*/  BRA `(.L_x_1777) ;  /* 0xffffbe3000007947 */ /* 0x000fea000383ffff */
.L_x_1706:
[----:B------:R-:W-:Y:S02]  /*23cd0*/  MOV R3, 0x2 ;  /* 0x0000000200037802 */ /* 0x000fe40000000f00 */
[----:B------:R-:W-:-:S02]  /*23ce0*/  MOV R4, 0x23d00 ;  /* 0x00023d0000047802 */ /* 0x000fc40000000f00 */
[----:B--2-4-:R-:W-:Y:S05]  /*23cf0*/  CALL.REL.NOINC `($__internal_26_$__cuda_sm70_shflsync_up_p) ;  /* 0x000005b000007944 */ /* 0x014fea0003c00000 */
[----:B------:R-:W-:Y:S02]  /*23d00*/  SEL R3, R3, RZ, P1 ;  /* 0x000000ff03037207 */ /* 0x000fe40000800000 */
[----:B------:R-:W-:-:S03]  /*23d10*/  MOV R4, 0x23d50 ;  /* 0x00023d5000047802 */ /* 0x000fc60000000f00 */
[----:B------:R-:W-:Y:S02]  /*23d20*/  IMAD.IADD R2, R2, 0x1, R3 ;  /* 0x0000000102027824 */ /* 0x000fe400078e0203 */
[----:B------:R-:W-:Y:S02]  /*23d30*/  IMAD.MOV.U32 R3, RZ, RZ, 0x4 ;  /* 0x00000004ff037424 */ /* 0x000fe400078e00ff */
[----:B------:R-:W-:Y:S05]  /*23d40*/  CALL.REL.NOINC `($__internal_26_$__cuda_sm70_shflsync_up_p) ;  /* 0x0000056000007944 */ /* 0x000fea0003c00000 */
        /* <DEDUP_REMOVED lines=12> */
[----:B------:R-:W-:Y:S01]  /*23e10*/  IMAD.IADD R4, R3, 0x1, R2 ;  /* 0x0000000103047824 */ /* 0x000fe200078e0202 */
[----:B------:R-:W-:Y:S01]  /*23e20*/  MOV R3, 0x23e60 ;  /* 0x00023e6000037802 */ /* 0x000fe20000000f00 */
[----:B------:R-:W-:Y:S02]  /*23e30*/  IMAD.MOV.U32 R2, RZ, RZ, 0x1f ;  /* 0x0000001fff027424 */ /* 0x000fe400078e00ff */
[----:B------:R-:W-:Y:S02]  /*23e40*/  IMAD.MOV.U32 R53, RZ, RZ, R4 ;  /* 0x000000ffff357224 */ /* 0x000fe400078e0004 */
[----:B------:R-:W-:Y:S05]  /*23e50*/  CALL.REL.NOINC `($__internal_25_$__cuda_sm70_shflsync_idx_p) ;  /* 0x000003f000007944 */ /* 0x000fea0003c00000 */
[----:B------:R-:W-:Y:S01]  /*23e60*/  MOV R2, R52 ;  /* 0x0000003400027202 */ /* 0x000fe20000000f00 */
[----:B------:R-:W-:Y:S05]  /*23e70*/  BRA `(.L_x_1778) ;  /* 0xffffbd8000007947 */ /* 0x000fea000383ffff */
.L_x_1710:
[----:B------:R-:W-:Y:S02]  /*23e80*/  MOV R3, 0x1 ;  /* 0x0000000100037802 */ /* 0x000fe40000000f00 */
[----:B------:R-:W-:Y:S02]  /*23e90*/  MOV R4, 0x23eb0 ;  /* 0x00023eb000047802 */ /* 0x000fe40000000f00 */
[----:B------:R-:W-:Y:S05]  /*23ea0*/  CALL.REL.NOINC `($__internal_26_$__cuda_sm70_shflsync_up_p) ;  /* 0x0000040000007944 */ /* 0x000fea0003c00000 */
[----:B------:R-:W-:Y:S05]  /*23eb0*/  BRA `(.L_x_1779) ;  /* 0xffffbeb000007947 */ /* 0x000fea000383ffff */
.L_x_1711:
[----:B------:R-:W-:Y:S02]  /*23ec0*/  MOV R3, 0x2 ;  /* 0x0000000200037802 */ /* 0x000fe40000000f00 */
[----:B------:R-:W-:Y:S02]  /*23ed0*/  MOV R4, 0x23ef0 ;  /* 0x00023ef000047802 */ /* 0x000fe40000000f00 */
        /* <DEDUP_REMOVED lines=25> */
.L_x_1713:
[----:B------:R-:W-:Y:S02]  /*24070*/  SEL R2, RZ, 0x1, P0 ;  /* 0x00000001ff027807 */ /* 0x000fe40000000000 */
[----:B------:R-:W-:Y:S02]  /*24080*/  MOV R3, 0x240a0 ;  /* 0x000240a000037802 */ /* 0x000fe40000000f00 */
[----:B-1----:R-:W-:Y:S05]  /*24090*/  CALL.REL.NOINC `($__internal_27_$__cuda_sm70_votesync_ballot) ;  /* 0x0000027000007944 */ /* 0x002fea0003c00000 */
[----:B------:R-:W-:Y:S05]  /*240a0*/  BRA `(.L_x_1781) ;  /* 0xffffbe5000007947 */ /* 0x000fea000383ffff */
.L_x_1714:
[----:B------:R-:W-:Y:S01]  /*240b0*/  IMAD.MOV.U32 R53, RZ, RZ, R6 ;  /* 0x000000ffff357224 */ /* 0x000fe200078e0006 */
[----:B--2---:R-:W-:Y:S01]  /*240c0*/  MOV R2, R9 ;  /* 0x0000000900027202 */ /* 0x004fe20000000f00 */
[----:B------:R-:W-:Y:S01]  /*240d0*/  IMAD.MOV.U32 R52, RZ, RZ, 0x1f ;  /* 0x0000001fff347424 */ /* 0x000fe200078e00ff */
[----:B------:R-:W-:-:S02]  /*240e0*/  MOV R3, 0x24100 ;  /* 0x0002410000037802 */ /* 0x000fc40000000f00 */
[----:B-1----:R-:W-:Y:S05]  /*240f0*/  CALL.REL.NOINC `($__internal_25_$__cuda_sm70_shflsync_idx_p) ;  /* 0x0000015000007944 */ /* 0x002fea0003c00000 */
[----:B------:R-:W-:Y:S01]  /*24100*/  IMAD.MOV.U32 R6, RZ, RZ, R52 ;  /* 0x000000ffff067224 */ /* 0x000fe200078e0034 */
[----:B------:R-:W-:Y:S01]  /*24110*/  MOV R2, R9 ;  /* 0x0000000900027202 */ /* 0x000fe20000000f00 */
[----:B------:R-:W-:Y:S01]  /*24120*/  IMAD.MOV.U32 R53, RZ, RZ, R8 ;  /* 0x000000ffff357224 */ /* 0x000fe200078e0008 */
[----:B------:R-:W-:-:S02]  /*24130*/  MOV R52, 0x1f ;  /* 0x0000001f00347802 */ /* 0x000fc40000000f00 */
[----:B------:R-:W-:Y:S02]  /*24140*/  MOV R3, 0x24160 ;  /* 0x0002416000037802 */ /* 0x000fe40000000f00 */
[----:B------:R-:W-:Y:S05]  /*24150*/  CALL.REL.NOINC `($__internal_25_$__cuda_sm70_shflsync_idx_p) ;  /* 0x000000f000007944 */ /* 0x000fea0003c00000 */
[----:B------:R-:W-:Y:S01]  /*24160*/  MOV R5, R52 ;  /* 0x0000003400057202 */ /* 0x000fe20000000f00 */
[----:B------:R-:W-:Y:S05]  /*24170*/  BRA `(.L_x_1782) ;  /* 0xffffbdf000007947 */ /* 0x000fea000383ffff */
.L_x_1717:
[----:B------:R-:W-:Y:S01]  /*24180*/  IMAD.MOV.U32 R53, RZ, RZ, R4 ;  /* 0x000000ffff357224 */ /* 0x000fe200078e0004 */
[----:B--2---:R-:W-:Y:S01]  /*24190*/  MOV R2, R9 ;  /* 0x0000000900027202 */ /* 0x004fe20000000f00 */
[----:B------:R-:W-:Y:S01]  /*241a0*/  IMAD.MOV.U32 R52, RZ, RZ, 0x1f ;  /* 0x0000001fff347424 */ /* 0x000fe200078e00ff */
[----:B------:R-:W-:Y:S02]  /*241b0*/  MOV R3, 0x241d0 ;  /* 0x000241d000037802 */ /* 0x000fe40000000f00 */
[----:B-1--4-:R-:W-:Y:S05]  /*241c0*/  CALL.REL.NOINC `($__internal_25_$__cuda_sm70_shflsync_idx_p) ;  /* 0x0000008000007944 */ /* 0x012fea0003c00000 */
[----:B------:R-:W-:Y:S01]  /*241d0*/  MOV R16, R52 ;  /* 0x0000003400107202 */ /* 0x000fe20000000f00 */
[----:B------:R-:W-:Y:S05]  /*241e0*/  BRA `(.L_x_1716) ;  /* 0xffffbde000007947 */ /* 0x000fea000383ffff */
        .weak           $__internal_24_$__cuda_sm70_shflsync_bfly_p
        .type           $__internal_24_$__cuda_sm70_shflsync_bfly_p,@function
        .size           $__internal_24_$__cuda_sm70_shflsync_bfly_p,($__internal_25_$__cuda_sm70_shflsync_idx_p - $__internal_24_$__cuda_sm70_shflsync_bfly_p)
$__internal_24_$__cuda_sm70_shflsync_bfly_p:
[----:B------:R-:W-:Y:S02]  /*241f0*/  MOV R225, 0x1f ;  /* 0x0000001f00e17802 */ /* 0x000fe40000000f00 */
[----:B------:R-:W-:-:S04]  /*24200*/  MOV R235, 0xffffffff ;  /* 0xffffffff00eb7802 */ /* 0x000fc80000000f00 */
[----:B------:R-:W-:Y:S04]  /*24210*/  WARPSYNC R235 ;  /* 0x000000eb00007348 */ /* 0x000fe80003800000 */
[----:B------:R1:W2:Y:S02]  /*24220*/  SHFL.BFLY PT, R225, R4, R3, R225 ;  /* 0x0c00000304e17389 */ /* 0x0002a400000e00e1 */
[----:B-1----:R-:W-:-:S04]  /*24230*/  MOV R3, 0x0 ;  /* 0x0000000000037802 */ /* 0x002fc80000000f00 */
[----:B--2---:R-:W-:Y:S05]  /*24240*/  RET.REL.NODEC R2 `(_ZN7cutlass13device_kernelIN5flash19enable_sm80_to_sm89INS1_16FlashAttnFwdSm80INS1_25CollectiveMainloopFwdSm80ILi8ELi1ELb1EN4cute5tupleIJNS5_1CILi128EEENS7_ILi112EEES8_EEELi128ENS_10bfloat16_tEfNS_4arch4Sm80ELb1ELb0ELb1ELb1ELb1ELb1ELb1ELb1EEENS1_21CollectiveEpilogueFwdINS6_IJS8_S8_S9_EEENS6_IJNS7_ILi1EEESH_SH_EEESB_SD_Li256ELb1ELb1ELb1ELb0EEENS1_36VarlenDynamicPersistentTileSchedulerILi128ELi112ELi256ELi256ELb1ELb1ELb0ELb1ELb1ELb1EEEEEEEEEvNT_6ParamsE) ;  /* 0xfffdbdb002007950 */ /* 0x004fea0003c3ffff */
        .weak           $__internal_25_$__cuda_sm70_shflsync_idx_p
        .type           $__internal_25_$__cuda_sm70_shflsync_idx_p,@function
        .size           $__internal_25_$__cuda_sm70_shflsync_idx_p,($__internal_26_$__cuda_sm70_shflsync_up_p - $__internal_25_$__cuda_sm70_shflsync_idx_p)
$__internal_25_$__cuda_sm70_shflsync_idx_p:
[----:B------:R-:W-:-:S04]  /*24250*/  MOV R240, 0xffffffff ;  /* 0xffffffff00f07802 */ /* 0x000fc80000000f00 */
[----:B------:R-:W-:Y:S04]  /*24260*/  WARPSYNC R240 ;  /* 0x000000f000007348 */ /* 0x000fe80003800000 */
[----:B------:R1:W2:Y:S02]  /*24270*/  SHFL.IDX PT, R52, R53, R2, R52 ;  /* 0x0000000235347389 */ /* 0x0002a400000e0034 */
[----:B-1----:R-:W-:Y:S02]  /*24280*/  MOV R2, R3 ;  /* 0x0000000300027202 */ /* 0x002fe40000000f00 */
[----:B------:R-:W-:-:S04]  /*24290*/  MOV R3, 0x0 ;  /* 0x0000000000037802 */ /* 0x000fc80000000f00 */
[----:B--2---:R-:W-:Y:S05]  /*242a0*/  RET.REL.NODEC R2 `(_ZN7cutlass13device_kernelIN5flash19enable_sm80_to_sm89INS1_16FlashAttnFwdSm80INS1_25CollectiveMainloopFwdSm80ILi8ELi1ELb1EN4cute5tupleIJNS5_1CILi128EEENS7_ILi112EEES8_EEELi128ENS_10bfloat16_tEfNS_4arch4Sm80ELb1ELb0ELb1ELb1ELb1ELb1ELb1ELb1EEENS1_21CollectiveEpilogueFwdINS6_IJS8_S8_S9_EEENS6_IJNS7_ILi1EEESH_SH_EEESB_SD_Li256ELb1ELb1ELb1ELb0EEENS1_36VarlenDynamicPersistentTileSchedulerILi128ELi112ELi256ELi256ELb1ELb1ELb0ELb1ELb1ELb1EEEEEEEEEvNT_6ParamsE) ;  /* 0xfffdbd5002007950 */ /* 0x004fea0003c3ffff */
        .weak           $__internal_26_$__cuda_sm70_shflsync_up_p
        .type           $__internal_26_$__cuda_sm70_shflsync_up_p,@function
        .size           $__internal_26_$__cuda_sm70_shflsync_up_p,($__internal_27_$__cuda_sm70_votesync_ballot - $__internal_26_$__cuda_sm70_shflsync_up_p)
$__internal_26_$__cuda_sm70_shflsync_up_p:
[----:B------:R-:W-:Y:S02]  /*242b0*/  MOV R11, 0xffffffff ;  /* 0xffffffff000b7802 */ /* 0x000fe40000000f00 */
[----:B------:R-:W-:Y:S02]  /*242c0*/  MOV R5, RZ ;  /* 0x000000ff00057202 */ /* 0x000fe40000000f00 */
[----:B------:R-:W-:Y:S04]  /*242d0*/  WARPSYNC R11 ;  /* 0x0000000b00007348 */ /* 0x000fe80003800000 */
[----:B------:R1:W2:Y:S02]  /*242e0*/  SHFL.UP PT, R3, R2, R3, R5 ;  /* 0x0400000302037389 */ /* 0x0002a400000e0005 */
[----:B-1----:R-:W-:-:S04]  /*242f0*/  MOV R5, 0x0 ;  /* 0x0000000000057802 */ /* 0x002fc80000000f00 */
[----:B--2---:R-:W-:Y:S05]  /*24300*/  RET.REL.NODEC R4 `(_ZN7cutlass13device_kernelIN5flash19enable_sm80_to_sm89INS1_16FlashAttnFwdSm80INS1_25CollectiveMainloopFwdSm80ILi8ELi1ELb1EN4cute5tupleIJNS5_1CILi128EEENS7_ILi112EEES8_EEELi128ENS_10bfloat16_tEfNS_4arch4Sm80ELb1ELb0ELb1ELb1ELb1ELb1ELb1ELb1EEENS1_21CollectiveEpilogueFwdINS6_IJS8_S8_S9_EEENS6_IJNS7_ILi1EEESH_SH_EEESB_SD_Li256ELb1ELb1ELb1ELb0EEENS1_36VarlenDynamicPersistentTileSchedulerILi128ELi112ELi256ELi256ELb1ELb1ELb0ELb1ELb1ELb1EEEEEEEEEvNT_6ParamsE) ;  /* 0xfffdbcf004007950 */ /* 0x004fea0003c3ffff */
        .weak           $__internal_27_$__cuda_sm70_votesync_ballot
        .type           $__internal_27_$__cuda_sm70_votesync_ballot,@function
        .size           $__internal_27_$__cuda_sm70_votesync_ballot,(.L_x_1819 - $__internal_27_$__cuda_sm70_votesync_ballot)
$__internal_27_$__cuda_sm70_votesync_ballot:
[----:B------:R-:W-:Y:S01]  /*24310*/  ISETP.NE.U32.AND P0, PT, R2, 0x1, PT ;  /* 0x000000010200780c */ /* 0x000fe20003f05070 */
[----:B------:R-:W-:-:S04]  /*24320*/  IMAD.MOV.U32 R5, RZ, RZ, -0x1 ;  /* 0xffffffffff057424 */ /* 0x000fc800078e00ff */
[----:B------:R-:W-:Y:S08]  /*24330*/  WARPSYNC R5 ;  /* 0x0000000500007348 */ /* 0x000ff00003800000 */
[----:B------:R-:W-:-:S04]  /*24340*/  VOTE.ANY R2, PT, !P0 ;  /* 0x0000000000027806 */ /* 0x000fc800040e0100 */
[----:B------:R-:W-:Y:S01]  /*24350*/  LOP3.LUT R15, R2, R5, RZ, 0xc0, !PT ;  /* 0x00000005020f7212 */ /* 0x000fe200078ec0ff */
[----:B------:R-:W-:Y:S02]  /*24360*/  IMAD.MOV.U32 R2, RZ, RZ, R3 ;  /* 0x000000ffff027224 */ /* 0x000fe400078e0003 */
[----:B------:R-:W-:-:S04]  /*24370*/  IMAD.MOV.U32 R3, RZ, RZ, 0x0 ;  /* 0x00000000ff037424 */ /* 0x000fc800078e00ff */
[----:B------:R-:W-:Y:S05]  /*24380*/  RET.REL.NODEC R2 `(_ZN7cutlass13device_kernelIN5flash19enable_sm80_to_sm89INS1_16FlashAttnFwdSm80INS1_25CollectiveMainloopFwdSm80ILi8ELi1ELb1EN4cute5tupleIJNS5_1CILi128EEENS7_ILi112EEES8_EEELi128ENS_10bfloat16_tEfNS_4arch4Sm80ELb1ELb0ELb1ELb1ELb1ELb1ELb1ELb1EEENS1_21CollectiveEpilogueFwdINS6_IJS8_S8_S9_EEENS6_IJNS7_ILi1EEESH_SH_EEESB_SD_Li256ELb1ELb1ELb1ELb0EEENS1_36VarlenDynamicPersistentTileSchedulerILi128ELi112ELi256ELi256ELb1ELb1ELb0ELb1ELb1ELb1EEEEEEEEEvNT_6ParamsE) ;  /* 0xfffdbc7002007950 */ /* 0x000fea0003c3ffff */
.L_x_1783:
        /* <DEDUP_REMOVED lines=15> */
.L_x_1819:


//--------------------- .nv.shared._ZN7cutlass13device_kernelIN5flash19enable_sm80_to_sm89INS1_16FlashAttnFwdSm80INS1_25CollectiveMainloopFwdSm80ILi8ELi1ELb1EN4cute5tupleIJNS5_1CILi128EEES8_S8_EEELi128ENS_10bfloat16_tEfNS_4arch4Sm80ELb0ELb0ELb1ELb0ELb1ELb0ELb1ELb1EEENS1_21CollectiveEpilogueFwdIS9_NS6_IJNS7_ILi1EEESF_SF_EEESA_SC_Li256ELb0ELb1ELb1ELb0EEENS1_19SingleTileSchedulerILb0ELb1ELb1ELi128EEEEEEEEEvNT_6ParamsE --------------------------
	.section	.nv.shared._ZN7cutlass13device_kernelIN5flash19enable_sm80_to_sm89INS1_16FlashAttnFwdSm80INS1_25CollectiveMainloopFwdSm80ILi8ELi1ELb1EN4cute5tupleIJNS5_1CILi128EEES8_S8_EEELi128ENS_10bfloat16_tEfNS_4arch4Sm80ELb0ELb0ELb1ELb0ELb1ELb0ELb1ELb1EEENS1_21CollectiveEpilogueFwdIS9_NS6_IJNS7_ILi1EEESF_SF_EEESA_SC_Li256ELb0ELb1ELb1ELb0EEENS1_19SingleTileSchedulerILb0ELb1ELb1ELi128EEEEEEEEEvNT_6ParamsE,"aw",@nobits
	.sectionflags	@""
	.align	16


//--------------------- .nv.global                --------------------------
	.section	.nv.global,"aw",@nobits
.nv.global:
	.type		_ZN86_INTERNAL_6dde936d_50_flash_fwd_hdim128_bf16_paged_split_softcap_sm80_cu_526fb41a_29414cute1_E,@object
	.size		_ZN86_INTERNAL_6dde936d_50_flash_fwd_hdim128_bf16_paged_split_softcap_sm80_cu_526fb41a_29414cute1_E,(_ZN86_INTERNAL_6dde936d_50_flash_fwd_hdim128_bf16_paged_split_softcap_sm80_cu_526fb41a_29414cuda3std3__45__cpo6cbeginE - _ZN86_INTERNAL_6dde936d_50_flash_fwd_hdim128_bf16_paged_split_softcap_sm80_cu_526fb41a_29414cute1_E)
_ZN86_INTERNAL_6dde936d_50_flash_fwd_hdim128_bf16_paged_split_softcap_sm80_cu_526fb41a_29414cute1_E:
	.zero		1
	.type		_ZN86_INTERNAL_6dde936d_50_flash_fwd_hdim128_bf16_paged_split_softcap_sm80_cu_526fb41a_29414cuda3std3__45__cpo6cbeginE,@object
	.size		_ZN86_INTERNAL_6dde936d_50_flash_fwd_hdim128_bf16_paged_split_softcap_sm80_cu_526fb41a_29414cuda3std3__45__cpo6cbeginE,(_ZN86_INTERNAL_6dde936d_50_flash_fwd_hdim128_bf16_paged_split_softcap_sm80_cu_526fb41a_29414cuda3std3__48in_placeE - _ZN86_INTERNAL_6dde936d_50_flash_fwd_hdim128_bf16_paged_split_softcap_sm80_cu_526fb41a_29414cuda3std3__45__cpo6cbeginE)
_ZN86_INTERNAL_6dde936d_50_flash_fwd_hdim128_bf16_paged_split_softcap_sm80_cu_526fb41a_29414cuda3std3__45__cpo6cbeginE:
	.zero		1
	.type		_ZN86_INTERNAL_6dde936d_50_flash_fwd_hdim128_bf16_paged_split_softcap_sm80_cu_526fb41a_29414cuda3std3__48in_placeE,@object
	.size		_ZN86_INTERNAL_6dde936d_50_flash_fwd_hdim128_bf16_paged_split_softcap_sm80_cu_526fb41a_29414cuda3std3__48in_placeE,(_ZN86_INTERNAL_6dde936d_50_flash_fwd_hdim128_bf16_paged_split_softcap_sm80_cu_526fb41a_29414cuda3std6ranges3__45__cpo9iter_moveE - _ZN86_INTERNAL_6dde936d_50_flash_fwd_hdim128_bf16_paged_split_softcap_sm80_cu_526fb41a_29414cuda3std3__48in_placeE)
_ZN86_INTERNAL_6dde936d_50_flash_fwd_hdim128_bf16_paged_split_softcap_sm80_cu_526fb41a_29414cuda3std3__48in_placeE:
	.zero		1
	.type		_ZN86_INTERNAL_6dde936d_50_flash_fwd_hdim128_bf16_paged_split_softcap_sm80_cu_526fb41a_29414cuda3std6ranges3__45__cpo9iter_moveE,@object
	.size		_ZN86_INTERNAL_6dde936d_50_flash_fwd_hdim128_bf16_paged_split_softcap_sm80_cu_526fb41a_29414cuda3std6ranges3__45__cpo9iter_moveE,(_ZN86_INTERNAL_6dde936d_50_flash_fwd_hdim128_bf16_paged_split_softcap_sm80_cu_526fb41a_29414cuda3std3__45__cpo5beginE - _ZN86_INTERNAL_6dde936d_50_flash_fwd_hdim128_bf16_paged_split_softcap_sm80_cu_526fb41a_29414cuda3std6ranges3__45__cpo9iter_moveE)
_ZN86_INTERNAL_6dde936d_50_flash_fwd_hdim128_bf16_paged_split_softcap_sm80_cu_526fb41a_29414cuda3std6ranges3__45__cpo9iter_moveE:
	.zero		1
	.type		_ZN86_INTERNAL_6dde936d_50_flash_fwd_hdim128_bf16_paged_split_softcap_sm80_cu_526fb41a_29414cuda3std3__45__cpo5beginE,@object
	.size		_ZN86_INTERNAL_6dde936d_50_flash_fwd_hdim128_bf16_paged_split_softcap_sm80_cu_526fb41a_29414cuda3std3__45__cpo5beginE,(_ZN86_INTERNAL_6dde936d_50_flash_fwd_hdim128_bf16_paged_split_softcap_sm80_cu_526fb41a_29414cuda3std3__488_GLOBAL__N__6dde936d_50_flash_fwd_hdim128_bf16_paged_split_softcap_sm80_cu_526fb41a_29416ignoreE - _ZN86_INTERNAL_6dde936d_50_flash_fwd_hdim128_bf16_paged_split_softcap_sm80_cu_526fb41a_29414cuda3std3__45__cpo5beginE)
_ZN86_INTERNAL_6dde936d_50_flash_fwd_hdim128_bf16_paged_split_softcap_sm80_cu_526fb41a_29414cuda3std3__45__cpo5beginE:
	.zero		1
	.type		_ZN86_INTERNAL_6dde936d_50_flash_fwd_hdim128_bf16_paged_split_softcap_sm80_cu_526fb41a_29414cuda3std3__488_GLOBAL__N__6dde936d_50_flash_fwd_hdim128_bf16_paged_split_softcap_sm80_cu_526fb41a_29416ignoreE,@object
	.size		_ZN86_INTERNAL_6dde936d_50_flash_fwd_hdim128_bf16_paged_split_softcap_sm80_cu_526fb41a_29414cuda3std3__488_GLOBAL__N__6dde936d_50_flash_fwd_hdim128_bf16_paged_split_softcap_sm80_cu_526fb41a_29416ignoreE,(_ZN86_INTERNAL_6dde936d_50_flash_fwd_hdim128_bf16_paged_split_softcap_sm80_cu_526fb41a_29414cute7productE - _ZN86_INTERNAL_6dde936d_50_flash_fwd_hdim128_bf16_paged_split_softcap_sm80_cu_526fb41a_29414cuda3std3__488_GLOBAL__N__6dde936d_50_flash_fwd_hdim128_bf16_paged_split_softcap_sm80_cu_526fb41a_29416ignoreE)
_ZN86_INTERNAL_6dde936d_50_flash_fwd_hdim128_bf16_paged_split_softcap_sm80_cu_526fb41a_29414cuda3std3__488_GLOBAL__N__6dde936d_50_flash_fwd_hdim128_bf16_paged_split_softcap_sm80_cu_526fb41a_29416ignoreE:
	.zero		1
	.type		_ZN86_INTERNAL_6dde936d_50_flash_fwd_hdim128_bf16_paged_split_softcap_sm80_cu_526fb41a_29414cute7productE,@object
	.size		_ZN86_INTERNAL_6dde936d_50_flash_fwd_hdim128_bf16_paged_split_softcap_sm80_cu_526fb41a_29414cute7productE,(_ZN86_INTERNAL_6dde936d_50_flash_fwd_hdim128_bf16_paged_split_softcap_sm80_cu_526fb41a_29414cuda3std3__45__cpo3endE - _ZN86_INTERNAL_6dde936d_50_flash_fwd_hdim128_bf16_paged_split_softcap_sm80_cu_526fb41a_29414cute7productE)
_ZN86_INTERNAL_6dde936d_50_flash_fwd_hdim128_bf16_paged_split_softcap_sm80_cu_526fb41a_29414cute7productE:
	.zero		1
	.type		_ZN86_INTERNAL_6dde936d_50_flash_fwd_hdim128_bf16_paged_split_softcap_sm80_cu_526fb41a_29414cuda3std3__45__cpo3endE,@object
	.size		_ZN86_INTERNAL_6dde936d_50_flash_fwd_hdim128_bf16_paged_split_softcap_sm80_cu_526fb41a_29414cuda3std3__45__cpo3endE,(_ZN86_INTERNAL_6dde936d_50_flash_fwd_hdim128_bf16_paged_split_softcap_sm80_cu_526fb41a_29414cuda3std3__419piecewise_constructE - _ZN86_INTERNAL_6dde936d_50_flash_fwd_hdim128_bf16_paged_split_softcap_sm80_cu_526fb41a_29414cuda3std3__45__cpo3endE)
_ZN86_INTERNAL_6dde936d_50_flash_fwd_hdim128_bf16_paged_split_softcap_sm80_cu_526fb41a_29414cuda3std3__45__cpo3endE:
	.zero		1
	.type		_ZN86_INTERNAL_6dde936d_50_flash_fwd_hdim128_bf16_paged_split_softcap_sm80_cu_526fb41a_29414cuda3std3__419piecewise_constructE,@object
	.size		_ZN86_INTERNAL_6dde936d_50_flash_fwd_hdim128_bf16_paged_split_softcap_sm80_cu_526fb41a_29414cuda3std3__419piecewise_constructE,(_ZN86_INTERNAL_6dde936d_50_flash_fwd_hdim128_bf16_paged_split_softcap_sm80_cu_526fb41a_29414cuda3std3__45__cpo4cendE - _ZN86_INTERNAL_6dde936d_50_flash_fwd_hdim128_bf16_paged_split_softcap_sm80_cu_526fb41a_29414cuda3std3__419piecewise_constructE)
_ZN86_INTERNAL_6dde936d_50_flash_fwd_hdim128_bf16_paged_split_softcap_sm80_cu_526fb41a_29414cuda3std3__419piecewise_constructE:
	.zero		1
	.type		_ZN86_INTERNAL_6dde936d_50_flash_fwd_hdim128_bf16_paged_split_softcap_sm80_cu_526fb41a_29414cuda3std3__45__cpo4cendE,@object
	.size		_ZN86_INTERNAL_6dde936d_50_flash_fwd_hdim128_bf16_paged_split_softcap_sm80_cu_526fb41a_29414cuda3std3__45__cpo4cendE,(_ZN86_INTERNAL_6dde936d_50_flash_fwd_hdim128_bf16_paged_split_softcap_sm80_cu_526fb41a_29414cuda3std6ranges3__45__cpo4swapE - _ZN86_INTERNAL_6dde936d_50_flash_fwd_hdim128_bf16_paged_split_softcap_sm80_cu_526fb41a_29414cuda3std3__45__cpo4cendE)
_ZN86_INTERNAL_6dde936d_50_flash_fwd_hdim128_bf16_paged_split_softcap_sm80_cu_526fb41a_29414cuda3std3__45__cpo4cendE:
	.zero		1
	.type		_ZN86_INTERNAL_6dde936d_50_flash_fwd_hdim128_bf16_paged_split_softcap_sm80_cu_526fb41a_29414cuda3std6ranges3__45__cpo4swapE,@object
	.size		_ZN86_INTERNAL_6dde936d_50_flash_fwd_hdim128_bf16_paged_split_softcap_sm80_cu_526fb41a_29414cuda3std6ranges3__45__cpo4swapE,(.L_7 - _ZN86_INTERNAL_6dde936d_50_flash_fwd_hdim128_bf16_paged_split_softcap_sm80_cu_526fb41a_29414cuda3std6ranges3__45__cpo4swapE)
_ZN86_INTERNAL_6dde936d_50_flash_fwd_hdim128_bf16_paged_split_softcap_sm80_cu_526fb41a_29414cuda3std6ranges3__45__cpo4swapE:
	.zero		1
.L_7:


//--------------------- .nv.shared._ZN7cutlass13device_kernelIN5flash19enable_sm80_to_sm89INS1_16FlashAttnFwdSm80INS1_25CollectiveMainloopFwdSm80ILi8ELi1ELb1EN4cute5tupleIJNS5_1CILi128EEENS7_ILi96EEES8_EEELi128ENS_10bfloat16_tEfNS_4arch4Sm80ELb0ELb1ELb1ELb0ELb1ELb0ELb1ELb1EEENS1_21CollectiveEpilogueFwdINS6_IJS8_S8_S9_EEENS6_IJNS7_ILi1EEESH_SH_EEESB_SD_Li256ELb0ELb1ELb1ELb0EEENS1_19SingleTileSchedulerILb0ELb1ELb1ELi128EEEEEEEEEvNT_6ParamsE --------------------------
	.section	.nv.shared._ZN7cutlass13device_kernelIN5flash19enable_sm80_to_sm89INS1_16FlashAttnFwdSm80INS1_25CollectiveMainloopFwdSm80ILi8ELi1ELb1EN4cute5tupleIJNS5_1CILi128EEENS7_ILi96EEES8_EEELi128ENS_10bfloat16_tEfNS_4arch4Sm80ELb0ELb1ELb1ELb0ELb1ELb0ELb1ELb1EEENS1_21CollectiveEpilogueFwdINS6_IJS8_S8_S9_EEENS6_IJNS7_ILi1EEESH_SH_EEESB_SD_Li256ELb0ELb1ELb1ELb0EEENS1_19SingleTileSchedulerILb0ELb1ELb1ELi128EEEEEEEEEvNT_6ParamsE,"aw",@nobits
	.sectionflags	@""
	.align	16


//--------------------- .nv.shared._ZN7cutlass13device_kernelIN5flash19enable_sm80_to_sm89INS1_16FlashAttnFwdSm80INS1_25CollectiveMainloopFwdSm80ILi8ELi1ELb1EN4cute5tupleIJNS5_1CILi128EEES8_S8_EEELi128ENS_10bfloat16_tEfNS_4arch4Sm80ELb1ELb0ELb1ELb0ELb1ELb0ELb1ELb1EEENS1_21CollectiveEpilogueFwdIS9_NS6_IJNS7_ILi1EEESF_SF_EEESA_SC_Li256ELb0ELb1ELb1ELb0EEENS1_30DynamicPersistentTileSchedulerILi256ELi256ELb1ELb1ELb0EEEEEEEEEvNT_6ParamsE --------------------------
	.section	.nv.shared._ZN7cutlass13device_kernelIN5flash19enable_sm80_to_sm89INS1_16FlashAttnFwdSm80INS1_25CollectiveMainloopFwdSm80ILi8ELi1ELb1EN4cute5tupleIJNS5_1CILi128EEES8_S8_EEELi128ENS_10bfloat16_tEfNS_4arch4Sm80ELb1ELb0ELb1ELb0ELb1ELb0ELb1ELb1EEENS1_21CollectiveEpilogueFwdIS9_NS6_IJNS7_ILi1EEESF_SF_EEESA_SC_Li256ELb0ELb1ELb1ELb0EEENS1_30DynamicPersistentTileSchedulerILi256ELi256ELb1ELb1ELb0EEEEEEEEEvNT_6ParamsE,"aw",@nobits
	.sectionflags	@""
	.align	16


//--------------------- .nv.shared._ZN7cutlass13device_kernelIN5flash19enable_sm80_to_sm89INS1_16FlashAttnFwdSm80INS1_25CollectiveMainloopFwdSm80ILi4ELi1ELb0EN4cute5tupleIJNS5_1CILi128EEENS7_ILi64EEES8_EEELi128ENS_10bfloat16_tEfNS_4arch4Sm80ELb0ELb0ELb1ELb0ELb1ELb0ELb1ELb1EEENS1_21CollectiveEpilogueFwdINS6_IJS8_S8_S9_EEENS6_IJNS7_ILi1EEESH_SH_EEESB_SD_Li128ELb0ELb1ELb1ELb0EEENS1_19SingleTileSchedulerILb0ELb1ELb1ELi128EEEEEEEEEvNT_6ParamsE --------------------------
	.section	.nv.shared._ZN7cutlass13device_kernelIN5flash19enable_sm80_to_sm89INS1_16FlashAttnFwdSm80INS1_25CollectiveMainloopFwdSm80ILi4ELi1ELb0EN4cute5tupleIJNS5_1CILi128EEENS7_ILi64EEES8_EEELi128ENS_10bfloat16_tEfNS_4arch4Sm80ELb0ELb0ELb1ELb0ELb1ELb0ELb1ELb1EEENS1_21CollectiveEpilogueFwdINS6_IJS8_S8_S9_EEENS6_IJNS7_ILi1EEESH_SH_EEESB_SD_Li128ELb0ELb1ELb1ELb0EEENS1_19SingleTileSchedulerILb0ELb1ELb1ELi128EEEEEEEEEvNT_6ParamsE,"aw",@nobits
	.sectionflags	@""
	.align	16


//--------------------- .nv.shared._ZN7cutlass13device_kernelIN5flash19enable_sm80_to_sm89INS1_16FlashAttnFwdSm80INS1_25CollectiveMainloopFwdSm80ILi8ELi1ELb1EN4cute5tupleIJNS5_1CILi128EEENS7_ILi112EEES8_EEELi128ENS_10bfloat16_tEfNS_4arch4Sm80ELb0ELb0ELb1ELb1ELb1ELb0ELb1ELb1EEENS1_21CollectiveEpilogueFwdINS6_IJS8_S8_S9_EEENS6_IJNS7_ILi1EEESH_SH_EEESB_SD_Li256ELb1ELb1ELb1ELb0EEENS1_36VarlenDynamicPersistentTileSchedulerILi128ELi112ELi256ELi256ELb1ELb1ELb0ELb0ELb1ELb1EEEEEEEEEvNT_6ParamsE --------------------------
	.section	.nv.shared._ZN7cutlass13device_kernelIN5flash19enable_sm80_to_sm89INS1_16FlashAttnFwdSm80INS1_25CollectiveMainloopFwdSm80ILi8ELi1ELb1EN4cute5tupleIJNS5_1CILi128EEENS7_ILi112EEES8_EEELi128ENS_10bfloat16_tEfNS_4arch4Sm80ELb0ELb0ELb1ELb1ELb1ELb0ELb1ELb1EEENS1_21CollectiveEpilogueFwdINS6_IJS8_S8_S9_EEENS6_IJNS7_ILi1EEESH_SH_EEESB_SD_Li256ELb1ELb1ELb1ELb0EEENS1_36VarlenDynamicPersistentTileSchedulerILi128ELi112ELi256ELi256ELb1ELb1ELb0ELb0ELb1ELb1EEEEEEEEEvNT_6ParamsE,"aw",@nobits
	.sectionflags	@""
	.align	16


//--------------------- .nv.shared._ZN7cutlass13device_kernelIN5flash19enable_sm80_to_sm89INS1_16FlashAttnFwdSm80INS1_25CollectiveMainloopFwdSm80ILi8ELi1ELb1EN4cute5tupleIJNS5_1CILi128EEENS7_ILi112EEES8_EEELi128ENS_10bfloat16_tEfNS_4arch4Sm80ELb0ELb0ELb1ELb1ELb1ELb1ELb1ELb1EEENS1_21CollectiveEpilogueFwdINS6_IJS8_S8_S9_EEENS6_IJNS7_ILi1EEESH_SH_EEESB_SD_Li256ELb1ELb1ELb1ELb0EEENS1_36VarlenDynamicPersistentTileSchedulerILi128ELi112ELi256ELi256ELb1ELb1ELb0ELb0ELb1ELb1EEEEEEEEEvNT_6ParamsE --------------------------
	.section	.nv.shared._ZN7cutlass13device_kernelIN5flash19enable_sm80_to_sm89INS1_16FlashAttnFwdSm80INS1_25CollectiveMainloopFwdSm80ILi8ELi1ELb1EN4cute5tupleIJNS5_1CILi128EEENS7_ILi112EEES8_EEELi128ENS_10bfloat16_tEfNS_4arch4Sm80ELb0ELb0ELb1ELb1ELb1ELb1ELb1ELb1EEENS1_21CollectiveEpilogueFwdINS6_IJS8_S8_S9_EEENS6_IJNS7_ILi1EEESH_SH_EEESB_SD_Li256ELb1ELb1ELb1ELb0EEENS1_36VarlenDynamicPersistentTileSchedulerILi128ELi112ELi256ELi256ELb1ELb1ELb0ELb0ELb1ELb1EEEEEEEEEvNT_6ParamsE,"aw",@nobits
	.sectionflags	@""
	.align	16


//--------------------- .nv.shared._ZN7cutlass13device_kernelIN5flash19enable_sm80_to_sm89INS1_16FlashAttnFwdSm80INS1_25CollectiveMainloopFwdSm80ILi4ELi1ELb0EN4cute5tupleIJNS5_1CILi128EEENS7_ILi48EEES8_EEELi128ENS_10bfloat16_tEfNS_4arch4Sm80ELb0ELb1ELb1ELb0ELb1ELb0ELb1ELb1EEENS1_21CollectiveEpilogueFwdINS6_IJS8_S8_S9_EEENS6_IJNS7_ILi1EEESH_SH_EEESB_SD_Li128ELb0ELb1ELb1ELb0EEENS1_19SingleTileSchedulerILb0ELb1ELb1ELi128EEEEEEEEEvNT_6ParamsE --------------------------
	.section	.nv.shared._ZN7cutlass13device_kernelIN5flash19enable_sm80_to_sm89INS1_16FlashAttnFwdSm80INS1_25CollectiveMainloopFwdSm80ILi4ELi1ELb0EN4cute5tupleIJNS5_1CILi128EEENS7_ILi48EEES8_EEELi128ENS_10bfloat16_tEfNS_4arch4Sm80ELb0ELb1ELb1ELb0ELb1ELb0ELb1ELb1EEENS1_21CollectiveEpilogueFwdINS6_IJS8_S8_S9_EEENS6_IJNS7_ILi1EEESH_SH_EEESB_SD_Li128ELb0ELb1ELb1ELb0EEENS1_19SingleTileSchedulerILb0ELb1ELb1ELi128EEEEEEEEEvNT_6ParamsE,"aw",@nobits
	.sectionflags	@""
	.align	16


//--------------------- .nv.shared._ZN7cutlass13device_kernelIN5flash19enable_sm80_to_sm89INS1_16FlashAttnFwdSm80INS1_25CollectiveMainloopFwdSm80ILi8ELi1ELb1EN4cute5tupleIJNS5_1CILi128EEENS7_ILi96EEES8_EEELi128ENS_10bfloat16_tEfNS_4arch4Sm80ELb0ELb1ELb1ELb1ELb1ELb0ELb1ELb1EEENS1_21CollectiveEpilogueFwdINS6_IJS8_S8_S9_EEENS6_IJNS7_ILi1EEESH_SH_EEESB_SD_Li256ELb1ELb1ELb1ELb0EEENS1_36VarlenDynamicPersistentTileSchedulerILi128ELi96ELi256ELi256ELb1ELb1ELb0ELb1ELb0ELb1EEEEEEEEEvNT_6ParamsE --------------------------
	.section	.nv.shared._ZN7cutlass13device_kernelIN5flash19enable_sm80_to_sm89INS1_16FlashAttnFwdSm80INS1_25CollectiveMainloopFwdSm80ILi8ELi1ELb1EN4cute5tupleIJNS5_1CILi128EEENS7_ILi96EEES8_EEELi128ENS_10bfloat16_tEfNS_4arch4Sm80ELb0ELb1ELb1ELb1ELb1ELb0ELb1ELb1EEENS1_21CollectiveEpilogueFwdINS6_IJS8_S8_S9_EEENS6_IJNS7_ILi1EEESH_SH_EEESB_SD_Li256ELb1ELb1ELb1ELb0EEENS1_36VarlenDynamicPersistentTileSchedulerILi128ELi96ELi256ELi256ELb1ELb1ELb0ELb1ELb0ELb1EEEEEEEEEvNT_6ParamsE,"aw",@nobits
	.sectionflags	@""
	.align	16


//--------------------- .nv.shared._ZN7cutlass13device_kernelIN5flash19enable_sm80_to_sm89INS1_16FlashAttnFwdSm80INS1_25CollectiveMainloopFwdSm80ILi8ELi1ELb1EN4cute5tupleIJNS5_1CILi128EEENS7_ILi96EEES8_EEELi128ENS_10bfloat16_tEfNS_4arch4Sm80ELb0ELb1ELb1ELb1ELb1ELb1ELb1ELb1EEENS1_21CollectiveEpilogueFwdINS6_IJS8_S8_S9_EEENS6_IJNS7_ILi1EEESH_SH_EEESB_SD_Li256ELb1ELb1ELb1ELb0EEENS1_36VarlenDynamicPersistentTileSchedulerILi128ELi96ELi256ELi256ELb1ELb1ELb0ELb1ELb0ELb1EEEEEEEEEvNT_6ParamsE --------------------------
	.section	.nv.shared._ZN7cutlass13device_kernelIN5flash19enable_sm80_to_sm89INS1_16FlashAttnFwdSm80INS1_25CollectiveMainloopFwdSm80ILi8ELi1ELb1EN4cute5tupleIJNS5_1CILi128EEENS7_ILi96EEES8_EEELi128ENS_10bfloat16_tEfNS_4arch4Sm80ELb0ELb1ELb1ELb1ELb1ELb1ELb1ELb1EEENS1_21CollectiveEpilogueFwdINS6_IJS8_S8_S9_EEENS6_IJNS7_ILi1EEESH_SH_EEESB_SD_Li256ELb1ELb1ELb1ELb0EEENS1_36VarlenDynamicPersistentTileSchedulerILi128ELi96ELi256ELi256ELb1ELb1ELb0ELb1ELb0ELb1EEEEEEEEEvNT_6ParamsE,"aw",@nobits
	.sectionflags	@""
	.align	16


//--------------------- .nv.shared._ZN7cutlass13device_kernelIN5flash19enable_sm80_to_sm89INS1_16FlashAttnFwdSm80INS1_25CollectiveMainloopFwdSm80ILi4ELi1ELb0EN4cute5tupleIJNS5_1CILi128EEENS7_ILi64EEES8_EEELi128ENS_10bfloat16_tEfNS_4arch4Sm80ELb1ELb0ELb1ELb0ELb1ELb0ELb1ELb1EEENS1_21CollectiveEpilogueFwdINS6_IJS8_S8_S9_EEENS6_IJNS7_ILi1EEESH_SH_EEESB_SD_Li128ELb0ELb1ELb1ELb0EEENS1_30DynamicPersistentTileSchedulerILi128ELi128ELb1ELb1ELb0EEEEEEEEEvNT_6ParamsE --------------------------
	.section	.nv.shared._ZN7cutlass13device_kernelIN5flash19enable_sm80_to_sm89INS1_16FlashAttnFwdSm80INS1_25CollectiveMainloopFwdSm80ILi4ELi1ELb0EN4cute5tupleIJNS5_1CILi128EEENS7_ILi64EEES8_EEELi128ENS_10bfloat16_tEfNS_4arch4Sm80ELb1ELb0ELb1ELb0ELb1ELb0ELb1ELb1EEENS1_21CollectiveEpilogueFwdINS6_IJS8_S8_S9_EEENS6_IJNS7_ILi1EEESH_SH_EEESB_SD_Li128ELb0ELb1ELb1ELb0EEENS1_30DynamicPersistentTileSchedulerILi128ELi128ELb1ELb1ELb0EEEEEEEEEvNT_6ParamsE,"aw",@nobits
	.sectionflags	@""
	.align	16


//--------------------- .nv.shared._ZN7cutlass13device_kernelIN5flash19enable_sm80_to_sm89INS1_16FlashAttnFwdSm80INS1_25CollectiveMainloopFwdSm80ILi8ELi1ELb1EN4cute5tupleIJNS5_1CILi128EEENS7_ILi112EEES8_EEELi128ENS_10bfloat16_tEfNS_4arch4Sm80ELb1ELb0ELb1ELb1ELb1ELb0ELb1ELb1EEENS1_21CollectiveEpilogueFwdINS6_IJS8_S8_S9_EEENS6_IJNS7_ILi1EEESH_SH_EEESB_SD_Li256ELb1ELb1ELb1ELb0EEENS1_36VarlenDynamicPersistentTileSchedulerILi128ELi112ELi256ELi256ELb1ELb1ELb0ELb1ELb1ELb1EEEEEEEEEvNT_6ParamsE --------------------------
	.section	.nv.shared._ZN7cutlass13device_kernelIN5flash19enable_sm80_to_sm89INS1_16FlashAttnFwdSm80INS1_25CollectiveMainloopFwdSm80ILi8ELi1ELb1EN4cute5tupleIJNS5_1CILi128EEENS7_ILi112EEES8_EEELi128ENS_10bfloat16_tEfNS_4arch4Sm80ELb1ELb0ELb1ELb1ELb1ELb0ELb1ELb1EEENS1_21CollectiveEpilogueFwdINS6_IJS8_S8_S9_EEENS6_IJNS7_ILi1EEESH_SH_EEESB_SD_Li256ELb1ELb1ELb1ELb0EEENS1_36VarlenDynamicPersistentTileSchedulerILi128ELi112ELi256ELi256ELb1ELb1ELb0ELb1ELb1ELb1EEEEEEEEEvNT_6ParamsE,"aw",@nobits
	.sectionflags	@""
	.align	16


//--------------------- .nv.shared._ZN7cutlass13device_kernelIN5flash19enable_sm80_to_sm89INS1_16FlashAttnFwdSm80INS1_25CollectiveMainloopFwdSm80ILi8ELi1ELb1EN4cute5tupleIJNS5_1CILi128EEENS7_ILi112EEES8_EEELi128ENS_10bfloat16_tEfNS_4arch4Sm80ELb1ELb0ELb1ELb1ELb1ELb1ELb1ELb1EEENS1_21CollectiveEpilogueFwdINS6_IJS8_S8_S9_EEENS6_IJNS7_ILi1EEESH_SH_EEESB_SD_Li256ELb1ELb1ELb1ELb0EEENS1_36VarlenDynamicPersistentTileSchedulerILi128ELi112ELi256ELi256ELb1ELb1ELb0ELb1ELb1ELb1EEEEEEEEEvNT_6ParamsE --------------------------
	.section	.nv.shared._ZN7cutlass13device_kernelIN5flash19enable_sm80_to_sm89INS1_16FlashAttnFwdSm80INS1_25CollectiveMainloopFwdSm80ILi8ELi1ELb1EN4cute5tupleIJNS5_1CILi128EEENS7_ILi112EEES8_EEELi128ENS_10bfloat16_tEfNS_4arch4Sm80ELb1ELb0ELb1ELb1ELb1ELb1ELb1ELb1EEENS1_21CollectiveEpilogueFwdINS6_IJS8_S8_S9_EEENS6_IJNS7_ILi1EEESH_SH_EEESB_SD_Li256ELb1ELb1ELb1ELb0EEENS1_36VarlenDynamicPersistentTileSchedulerILi128ELi112ELi256ELi256ELb1ELb1ELb0ELb1ELb1ELb1EEEEEEEEEvNT_6ParamsE,"aw",@nobits
	.sectionflags	@""
	.align	16
